	.target	sm_90a

	.elftype	@"ET_EXEC"


//--------------------- .note.nv.tkinfo           --------------------------
	.section	.note.nv.tkinfo,"",@"SHT_NOTE"
	.sectionflags	@"SHF_NOTE_NV_TKINFO"
	.tkinfo
        /*0018*/ 	.word	0x00000002
        /*0030*/ 	.string	""
        /*0030*/ 	.string	"ptxas"
        /*0030*/ 	.string	"Cuda compilation tools, release 13.0, V13.0.88"
        /*0030*/ 	.string	"Build cuda_13.0.r13.0/compiler.36424714_0"
        /*0030*/ 	.string	"-arch sm_90a -m 64 "



//--------------------- .note.nv.cuinfo           --------------------------
	.section	.note.nv.cuinfo,"",@"SHT_NOTE"
	.sectionflags	@"SHF_NOTE_NV_CUINFO"
        /*0018*/ 	.short	0x0002
        /*001a*/ 	.short	0x005a
        /*001c*/ 	.short	0x0082
	.zero		2


//--------------------- .nv.info                  --------------------------
	.section	.nv.info,"",@"SHT_CUDA_INFO"
	.align	4


	//----- nvinfo : EIATTR_REGCOUNT
	.align		4
        /*0000*/ 	.byte	0x04, 0x2f
        /*0002*/ 	.short	(.L_251 - .L_250)
	.align		4
.L_250:
        /*0004*/ 	.word	index@(_ZN2at6native13reduce_kernelILi128ELi4ENS0_8ReduceOpIbNS0_14func_wrapper_tIbZNS0_12prod_functorIbbbEclERNS_14TensorIteratorEEUlbbE_EEjbLi4ELi4EEEEEvT1_)
        /*0008*/ 	.word	0x00000035


	//----- nvinfo : EIATTR_FRAME_SIZE
	.align		4
.L_251:
        /*000c*/ 	.byte	0x04, 0x11
        /*000e*/ 	.short	(.L_253 - .L_252)
	.align		4
.L_252:
        /*0010*/ 	.word	index@(_ZN2at6native13reduce_kernelILi128ELi4ENS0_8ReduceOpIbNS0_14func_wrapper_tIbZNS0_12prod_functorIbbbEclERNS_14TensorIteratorEEUlbbE_EEjbLi4ELi4EEEEEvT1_)
        /*0014*/ 	.word	0x00000000


	//----- nvinfo : EIATTR_REGCOUNT
	.align		4
.L_253:
        /*0018*/ 	.byte	0x04, 0x2f
        /*001a*/ 	.short	(.L_255 - .L_254)
	.align		4
.L_254:
        /*001c*/ 	.word	index@(_ZN2at6native13reduce_kernelILi256ELi2ENS0_8ReduceOpIbNS0_14func_wrapper_tIbZNS0_12prod_functorIbbbEclERNS_14TensorIteratorEEUlbbE_EEjbLi4ELi4EEEEEvT1_)
        /*0020*/ 	.word	0x00000026


	//----- nvinfo : EIATTR_FRAME_SIZE
	.align		4
.L_255:
        /*0024*/ 	.byte	0x04, 0x11
        /*0026*/ 	.short	(.L_257 - .L_256)
	.align		4
.L_256:
        /*0028*/ 	.word	index@(_ZN2at6native13reduce_kernelILi256ELi2ENS0_8ReduceOpIbNS0_14func_wrapper_tIbZNS0_12prod_functorIbbbEclERNS_14TensorIteratorEEUlbbE_EEjbLi4ELi4EEEEEvT1_)
        /*002c*/ 	.word	0x00000000


	//----- nvinfo : EIATTR_REGCOUNT
	.align		4
.L_257:
        /*0030*/ 	.byte	0x04, 0x2f
        /*0032*/ 	.short	(.L_259 - .L_258)
	.align		4
.L_258:
        /*0034*/ 	.word	index@(_ZN2at6native13reduce_kernelILi512ELi1ENS0_8ReduceOpIbNS0_14func_wrapper_tIbZNS0_12prod_functorIbbbEclERNS_14TensorIteratorEEUlbbE_EEjbLi4ELi4EEEEEvT1_)
        /*0038*/ 	.word	0x00000020


	//----- nvinfo : EIATTR_FRAME_SIZE
	.align		4
.L_259:
        /*003c*/ 	.byte	0x04, 0x11
        /*003e*/ 	.short	(.L_261 - .L_260)
	.align		4
.L_260:
        /*0040*/ 	.word	index@(_ZN2at6native13reduce_kernelILi512ELi1ENS0_8ReduceOpIbNS0_14func_wrapper_tIbZNS0_12prod_functorIbbbEclERNS_14TensorIteratorEEUlbbE_EEjbLi4ELi4EEEEEvT1_)
        /*0044*/ 	.word	0x00000000


	//----- nvinfo : EIATTR_REGCOUNT
	.align		4
.L_261:
        /*0048*/ 	.byte	0x04, 0x2f
        /*004a*/ 	.short	(.L_263 - .L_262)
	.align		4
.L_262:
        /*004c*/ 	.word	index@(_ZN2at6native13reduce_kernelILi128ELi4ENS0_8ReduceOpIhNS0_14func_wrapper_tIhZNS0_11sum_functorIhhhEclERNS_14TensorIteratorEEUlhhE_EEjhLi4ELi4EEEEEvT1_)
        /*0050*/ 	.word	0x00000034


	//----- nvinfo : EIATTR_FRAME_SIZE
	.align		4
.L_263:
        /*0054*/ 	.byte	0x04, 0x11
        /*0056*/ 	.short	(.L_265 - .L_264)
	.align		4
.L_264:
        /*0058*/ 	.word	index@(_ZN2at6native13reduce_kernelILi128ELi4ENS0_8ReduceOpIhNS0_14func_wrapper_tIhZNS0_11sum_functorIhhhEclERNS_14TensorIteratorEEUlhhE_EEjhLi4ELi4EEEEEvT1_)
        /*005c*/ 	.word	0x00000000


	//----- nvinfo : EIATTR_REGCOUNT
	.align		4
.L_265:
        /*0060*/ 	.byte	0x04, 0x2f
        /*0062*/ 	.short	(.L_267 - .L_266)
	.align		4
.L_266:
        /*0064*/ 	.word	index@(_ZN2at6native13reduce_kernelILi256ELi2ENS0_8ReduceOpIhNS0_14func_wrapper_tIhZNS0_11sum_functorIhhhEclERNS_14TensorIteratorEEUlhhE_EEjhLi4ELi4EEEEEvT1_)
        /*0068*/ 	.word	0x00000026


	//----- nvinfo : EIATTR_FRAME_SIZE
	.align		4
.L_267:
        /*006c*/ 	.byte	0x04, 0x11
        /*006e*/ 	.short	(.L_269 - .L_268)
	.align		4
.L_268:
        /*0070*/ 	.word	index@(_ZN2at6native13reduce_kernelILi256ELi2ENS0_8ReduceOpIhNS0_14func_wrapper_tIhZNS0_11sum_functorIhhhEclERNS_14TensorIteratorEEUlhhE_EEjhLi4ELi4EEEEEvT1_)
        /*0074*/ 	.word	0x00000000


	//----- nvinfo : EIATTR_REGCOUNT
	.align		4
.L_269:
        /*0078*/ 	.byte	0x04, 0x2f
        /*007a*/ 	.short	(.L_271 - .L_270)
	.align		4
.L_270:
        /*007c*/ 	.word	index@(_ZN2at6native13reduce_kernelILi512ELi1ENS0_8ReduceOpIhNS0_14func_wrapper_tIhZNS0_11sum_functorIhhhEclERNS_14TensorIteratorEEUlhhE_EEjhLi4ELi4EEEEEvT1_)
        /*0080*/ 	.word	0x00000020


	//----- nvinfo : EIATTR_FRAME_SIZE
	.align		4
.L_271:
        /*0084*/ 	.byte	0x04, 0x11
        /*0086*/ 	.short	(.L_273 - .L_272)
	.align		4
.L_272:
        /*0088*/ 	.word	index@(_ZN2at6native13reduce_kernelILi512ELi1ENS0_8ReduceOpIhNS0_14func_wrapper_tIhZNS0_11sum_functorIhhhEclERNS_14TensorIteratorEEUlhhE_EEjhLi4ELi4EEEEEvT1_)
        /*008c*/ 	.word	0x00000000


	//----- nvinfo : EIATTR_REGCOUNT
	.align		4
.L_273:
        /*0090*/ 	.byte	0x04, 0x2f
        /*0092*/ 	.short	(.L_275 - .L_274)
	.align		4
.L_274:
        /*0094*/ 	.word	index@(_ZN2at6native13reduce_kernelILi128ELi4ENS0_8ReduceOpIaNS0_14func_wrapper_tIaZNS0_11sum_functorIaaaEclERNS_14TensorIteratorEEUlaaE_EEjaLi4ELi4EEEEEvT1_)
        /*0098*/ 	.word	0x00000034


	//----- nvinfo : EIATTR_FRAME_SIZE
	.align		4
.L_275:
        /*009c*/ 	.byte	0x04, 0x11
        /*009e*/ 	.short	(.L_277 - .L_276)
	.align		4
.L_276:
        /*00a0*/ 	.word	index@(_ZN2at6native13reduce_kernelILi128ELi4ENS0_8ReduceOpIaNS0_14func_wrapper_tIaZNS0_11sum_functorIaaaEclERNS_14TensorIteratorEEUlaaE_EEjaLi4ELi4EEEEEvT1_)
        /*00a4*/ 	.word	0x00000000


	//----- nvinfo : EIATTR_REGCOUNT
	.align		4
.L_277:
        /*00a8*/ 	.byte	0x04, 0x2f
        /*00aa*/ 	.short	(.L_279 - .L_278)
	.align		4
.L_278:
        /*00ac*/ 	.word	index@(_ZN2at6native13reduce_kernelILi256ELi2ENS0_8ReduceOpIaNS0_14func_wrapper_tIaZNS0_11sum_functorIaaaEclERNS_14TensorIteratorEEUlaaE_EEjaLi4ELi4EEEEEvT1_)
        /*00b0*/ 	.word	0x00000026


	//----- nvinfo : EIATTR_FRAME_SIZE
	.align		4
.L_279:
        /*00b4*/ 	.byte	0x04, 0x11
        /*00b6*/ 	.short	(.L_281 - .L_280)
	.align		4
.L_280:
        /*00b8*/ 	.word	index@(_ZN2at6native13reduce_kernelILi256ELi2ENS0_8ReduceOpIaNS0_14func_wrapper_tIaZNS0_11sum_functorIaaaEclERNS_14TensorIteratorEEUlaaE_EEjaLi4ELi4EEEEEvT1_)
        /*00bc*/ 	.word	0x00000000


	//----- nvinfo : EIATTR_REGCOUNT
	.align		4
.L_281:
        /*00c0*/ 	.byte	0x04, 0x2f
        /*00c2*/ 	.short	(.L_283 - .L_282)
	.align		4
.L_282:
        /*00c4*/ 	.word	index@(_ZN2at6native13reduce_kernelILi512ELi1ENS0_8ReduceOpIaNS0_14func_wrapper_tIaZNS0_11sum_functorIaaaEclERNS_14TensorIteratorEEUlaaE_EEjaLi4ELi4EEEEEvT1_)
        /*00c8*/ 	.word	0x00000020


	//----- nvinfo : EIATTR_FRAME_SIZE
	.align		4
.L_283:
        /*00cc*/ 	.byte	0x04, 0x11
        /*00ce*/ 	.short	(.L_285 - .L_284)
	.align		4
.L_284:
        /*00d0*/ 	.word	index@(_ZN2at6native13reduce_kernelILi512ELi1ENS0_8ReduceOpIaNS0_14func_wrapper_tIaZNS0_11sum_functorIaaaEclERNS_14TensorIteratorEEUlaaE_EEjaLi4ELi4EEEEEvT1_)
        /*00d4*/ 	.word	0x00000000


	//----- nvinfo : EIATTR_REGCOUNT
	.align		4
.L_285:
        /*00d8*/ 	.byte	0x04, 0x2f
        /*00da*/ 	.short	(.L_287 - .L_286)
	.align		4
.L_286:
        /*00dc*/ 	.word	index@(_ZN2at6native13reduce_kernelILi128ELi4ENS0_8ReduceOpIiNS0_14func_wrapper_tIiZNS0_11sum_functorIiiiEclERNS_14TensorIteratorEEUliiE_EEjiLi4ELi4EEEEEvT1_)
        /*00e0*/ 	.word	0x00000036


	//----- nvinfo : EIATTR_FRAME_SIZE
	.align		4
.L_287:
        /*00e4*/ 	.byte	0x04, 0x11
        /*00e6*/ 	.short	(.L_289 - .L_288)
	.align		4
.L_288:
        /*00e8*/ 	.word	index@(_ZN2at6native13reduce_kernelILi128ELi4ENS0_8ReduceOpIiNS0_14func_wrapper_tIiZNS0_11sum_functorIiiiEclERNS_14TensorIteratorEEUliiE_EEjiLi4ELi4EEEEEvT1_)
        /*00ec*/ 	.word	0x00000000


	//----- nvinfo : EIATTR_REGCOUNT
	.align		4
.L_289:
        /*00f0*/ 	.byte	0x04, 0x2f
        /*00f2*/ 	.short	(.L_291 - .L_290)
	.align		4
.L_290:
        /*00f4*/ 	.word	index@(_ZN2at6native13reduce_kernelILi256ELi2ENS0_8ReduceOpIiNS0_14func_wrapper_tIiZNS0_11sum_functorIiiiEclERNS_14TensorIteratorEEUliiE_EEjiLi4ELi4EEEEEvT1_)
        /*00f8*/ 	.word	0x00000028


	//----- nvinfo : EIATTR_FRAME_SIZE
	.align		4
.L_291:
        /*00fc*/ 	.byte	0x04, 0x11
        /*00fe*/ 	.short	(.L_293 - .L_292)
	.align		4
.L_292:
        /*0100*/ 	.word	index@(_ZN2at6native13reduce_kernelILi256ELi2ENS0_8ReduceOpIiNS0_14func_wrapper_tIiZNS0_11sum_functorIiiiEclERNS_14TensorIteratorEEUliiE_EEjiLi4ELi4EEEEEvT1_)
        /*0104*/ 	.word	0x00000000


	//----- nvinfo : EIATTR_REGCOUNT
	.align		4
.L_293:
        /*0108*/ 	.byte	0x04, 0x2f
        /*010a*/ 	.short	(.L_295 - .L_294)
	.align		4
.L_294:
        /*010c*/ 	.word	index@(_ZN2at6native13reduce_kernelILi512ELi1ENS0_8ReduceOpIiNS0_14func_wrapper_tIiZNS0_11sum_functorIiiiEclERNS_14TensorIteratorEEUliiE_EEjiLi4ELi4EEEEEvT1_)
        /*0110*/ 	.word	0x00000020


	//----- nvinfo : EIATTR_FRAME_SIZE
	.align		4
.L_295:
        /*0114*/ 	.byte	0x04, 0x11
        /*0116*/ 	.short	(.L_297 - .L_296)
	.align		4
.L_296:
        /*0118*/ 	.word	index@(_ZN2at6native13reduce_kernelILi512ELi1ENS0_8ReduceOpIiNS0_14func_wrapper_tIiZNS0_11sum_functorIiiiEclERNS_14TensorIteratorEEUliiE_EEjiLi4ELi4EEEEEvT1_)
        /*011c*/ 	.word	0x00000000


	//----- nvinfo : EIATTR_REGCOUNT
	.align		4
.L_297:
        /*0120*/ 	.byte	0x04, 0x2f
        /*0122*/ 	.short	(.L_299 - .L_298)
	.align		4
.L_298:
        /*0124*/ 	.word	index@(_ZN2at6native13reduce_kernelILi128ELi4ENS0_8ReduceOpIlNS0_14func_wrapper_tIlZNS0_11sum_functorIlllEclERNS_14TensorIteratorEEUlllE_EEjlLi4ELi4EEEEEvT1_)
        /*0128*/ 	.word	0x00000050


	//----- nvinfo : EIATTR_FRAME_SIZE
	.align		4
.L_299:
        /*012c*/ 	.byte	0x04, 0x11
        /*012e*/ 	.short	(.L_301 - .L_300)
	.align		4
.L_300:
        /*0130*/ 	.word	index@(_ZN2at6native13reduce_kernelILi128ELi4ENS0_8ReduceOpIlNS0_14func_wrapper_tIlZNS0_11sum_functorIlllEclERNS_14TensorIteratorEEUlllE_EEjlLi4ELi4EEEEEvT1_)
        /*0134*/ 	.word	0x00000000


	//----- nvinfo : EIATTR_REGCOUNT
	.align		4
.L_301:
        /*0138*/ 	.byte	0x04, 0x2f
        /*013a*/ 	.short	(.L_303 - .L_302)
	.align		4
.L_302:
        /*013c*/ 	.word	index@(_ZN2at6native13reduce_kernelILi256ELi2ENS0_8ReduceOpIlNS0_14func_wrapper_tIlZNS0_11sum_functorIlllEclERNS_14TensorIteratorEEUlllE_EEjlLi4ELi4EEEEEvT1_)
        /*0140*/ 	.word	0x00000038


	//----- nvinfo : EIATTR_FRAME_SIZE
	.align		4
.L_303:
        /*0144*/ 	.byte	0x04, 0x11
        /*0146*/ 	.short	(.L_305 - .L_304)
	.align		4
.L_304:
        /*0148*/ 	.word	index@(_ZN2at6native13reduce_kernelILi256ELi2ENS0_8ReduceOpIlNS0_14func_wrapper_tIlZNS0_11sum_functorIlllEclERNS_14TensorIteratorEEUlllE_EEjlLi4ELi4EEEEEvT1_)
        /*014c*/ 	.word	0x00000000


	//----- nvinfo : EIATTR_REGCOUNT
	.align		4
.L_305:
        /*0150*/ 	.byte	0x04, 0x2f
        /*0152*/ 	.short	(.L_307 - .L_306)
	.align		4
.L_306:
        /*0154*/ 	.word	index@(_ZN2at6native13reduce_kernelILi512ELi1ENS0_8ReduceOpIlNS0_14func_wrapper_tIlZNS0_11sum_functorIlllEclERNS_14TensorIteratorEEUlllE_EEjlLi4ELi4EEEEEvT1_)
        /*0158*/ 	.word	0x00000020


	//----- nvinfo : EIATTR_FRAME_SIZE
	.align		4
.L_307:
        /*015c*/ 	.byte	0x04, 0x11
        /*015e*/ 	.short	(.L_309 - .L_308)
	.align		4
.L_308:
        /*0160*/ 	.word	index@(_ZN2at6native13reduce_kernelILi512ELi1ENS0_8ReduceOpIlNS0_14func_wrapper_tIlZNS0_11sum_functorIlllEclERNS_14TensorIteratorEEUlllE_EEjlLi4ELi4EEEEEvT1_)
        /*0164*/ 	.word	0x00000000


	//----- nvinfo : EIATTR_REGCOUNT
	.align		4
.L_309:
        /*0168*/ 	.byte	0x04, 0x2f
        /*016a*/ 	.short	(.L_311 - .L_310)
	.align		4
.L_310:
        /*016c*/ 	.word	index@(_ZN2at6native13reduce_kernelILi128ELi4ENS0_8ReduceOpIsNS0_14func_wrapper_tIsZNS0_11sum_functorIsssEclERNS_14TensorIteratorEEUlssE_EEjsLi4ELi8EEEEEvT1_)
        /*0170*/ 	.word	0x00000036


	//----- nvinfo : EIATTR_FRAME_SIZE
	.align		4
.L_311:
        /*0174*/ 	.byte	0x04, 0x11
        /*0176*/ 	.short	(.L_313 - .L_312)
	.align		4
.L_312:
        /*0178*/ 	.word	index@(_ZN2at6native13reduce_kernelILi128ELi4ENS0_8ReduceOpIsNS0_14func_wrapper_tIsZNS0_11sum_functorIsssEclERNS_14TensorIteratorEEUlssE_EEjsLi4ELi8EEEEEvT1_)
        /*017c*/ 	.word	0x00000000


	//----- nvinfo : EIATTR_REGCOUNT
	.align		4
.L_313:
        /*0180*/ 	.byte	0x04, 0x2f
        /*0182*/ 	.short	(.L_315 - .L_314)
	.align		4
.L_314:
        /*0184*/ 	.word	index@(_ZN2at6native13reduce_kernelILi256ELi2ENS0_8ReduceOpIsNS0_14func_wrapper_tIsZNS0_11sum_functorIsssEclERNS_14TensorIteratorEEUlssE_EEjsLi4ELi8EEEEEvT1_)
        /*0188*/ 	.word	0x00000026


	//----- nvinfo : EIATTR_FRAME_SIZE
	.align		4
.L_315:
        /*018c*/ 	.byte	0x04, 0x11
        /*018e*/ 	.short	(.L_317 - .L_316)
	.align		4
.L_316:
        /*0190*/ 	.word	index@(_ZN2at6native13reduce_kernelILi256ELi2ENS0_8ReduceOpIsNS0_14func_wrapper_tIsZNS0_11sum_functorIsssEclERNS_14TensorIteratorEEUlssE_EEjsLi4ELi8EEEEEvT1_)
        /*0194*/ 	.word	0x00000000


	//----- nvinfo : EIATTR_REGCOUNT
	.align		4
.L_317:
        /*0198*/ 	.byte	0x04, 0x2f
        /*019a*/ 	.short	(.L_319 - .L_318)
	.align		4
.L_318:
        /*019c*/ 	.word	index@(_ZN2at6native13reduce_kernelILi512ELi1ENS0_8ReduceOpIsNS0_14func_wrapper_tIsZNS0_11sum_functorIsssEclERNS_14TensorIteratorEEUlssE_EEjsLi4ELi8EEEEEvT1_)
        /*01a0*/ 	.word	0x00000020


	//----- nvinfo : EIATTR_FRAME_SIZE
	.align		4
.L_319:
        /*01a4*/ 	.byte	0x04, 0x11
        /*01a6*/ 	.short	(.L_321 - .L_320)
	.align		4
.L_320:
        /*01a8*/ 	.word	index@(_ZN2at6native13reduce_kernelILi512ELi1ENS0_8ReduceOpIsNS0_14func_wrapper_tIsZNS0_11sum_functorIsssEclERNS_14TensorIteratorEEUlssE_EEjsLi4ELi8EEEEEvT1_)
        /*01ac*/ 	.word	0x00000000


	//----- nvinfo : EIATTR_REGCOUNT
	.align		4
.L_321:
        /*01b0*/ 	.byte	0x04, 0x2f
        /*01b2*/ 	.short	(.L_323 - .L_322)
	.align		4
.L_322:
        /*01b4*/ 	.word	index@(_ZN2at6native13reduce_kernelILi128ELi4ENS0_8ReduceOpIdNS0_14func_wrapper_tIdZNS0_11sum_functorIdddEclERNS_14TensorIteratorEEUlddE_EEjdLi4ELi4EEEEEvT1_)
        /*01b8*/ 	.word	0x00000050


	//----- nvinfo : EIATTR_FRAME_SIZE
	.align		4
.L_323:
        /*01bc*/ 	.byte	0x04, 0x11
        /*01be*/ 	.short	(.L_325 - .L_324)
	.align		4
.L_324:
        /*01c0*/ 	.word	index@(_ZN2at6native13reduce_kernelILi128ELi4ENS0_8ReduceOpIdNS0_14func_wrapper_tIdZNS0_11sum_functorIdddEclERNS_14TensorIteratorEEUlddE_EEjdLi4ELi4EEEEEvT1_)
        /*01c4*/ 	.word	0x00000000


	//----- nvinfo : EIATTR_REGCOUNT
	.align		4
.L_325:
        /*01c8*/ 	.byte	0x04, 0x2f
        /*01ca*/ 	.short	(.L_327 - .L_326)
	.align		4
.L_326:
        /*01cc*/ 	.word	index@(_ZN2at6native13reduce_kernelILi256ELi2ENS0_8ReduceOpIdNS0_14func_wrapper_tIdZNS0_11sum_functorIdddEclERNS_14TensorIteratorEEUlddE_EEjdLi4ELi4EEEEEvT1_)
        /*01d0*/ 	.word	0x00000036


	//----- nvinfo : EIATTR_FRAME_SIZE
	.align		4
.L_327:
        /*01d4*/ 	.byte	0x04, 0x11
        /*01d6*/ 	.short	(.L_329 - .L_328)
	.align		4
.L_328:
        /*01d8*/ 	.word	index@(_ZN2at6native13reduce_kernelILi256ELi2ENS0_8ReduceOpIdNS0_14func_wrapper_tIdZNS0_11sum_functorIdddEclERNS_14TensorIteratorEEUlddE_EEjdLi4ELi4EEEEEvT1_)
        /*01dc*/ 	.word	0x00000000


	//----- nvinfo : EIATTR_REGCOUNT
	.align		4
.L_329:
        /*01e0*/ 	.byte	0x04, 0x2f
        /*01e2*/ 	.short	(.L_331 - .L_330)
	.align		4
.L_330:
        /*01e4*/ 	.word	index@(_ZN2at6native13reduce_kernelILi512ELi1ENS0_8ReduceOpIdNS0_14func_wrapper_tIdZNS0_11sum_functorIdddEclERNS_14TensorIteratorEEUlddE_EEjdLi4ELi4EEEEEvT1_)
        /*01e8*/ 	.word	0x00000020


	//----- nvinfo : EIATTR_FRAME_SIZE
	.align		4
.L_331:
        /*01ec*/ 	.byte	0x04, 0x11
        /*01ee*/ 	.short	(.L_333 - .L_332)
	.align		4
.L_332:
        /*01f0*/ 	.word	index@(_ZN2at6native13reduce_kernelILi512ELi1ENS0_8ReduceOpIdNS0_14func_wrapper_tIdZNS0_11sum_functorIdddEclERNS_14TensorIteratorEEUlddE_EEjdLi4ELi4EEEEEvT1_)
        /*01f4*/ 	.word	0x00000008


	//----- nvinfo : EIATTR_REGCOUNT
	.align		4
.L_333:
        /*01f8*/ 	.byte	0x04, 0x2f
        /*01fa*/ 	.short	(.L_335 - .L_334)
	.align		4
.L_334:
        /*01fc*/ 	.word	index@(_ZN2at6native13reduce_kernelILi128ELi4ENS0_8ReduceOpIfNS0_14func_wrapper_tIfZNS0_11sum_functorIfffEclERNS_14TensorIteratorEEUlffE_EEjfLi4ELi4EEEEEvT1_)
        /*0200*/ 	.word	0x00000036


	//----- nvinfo : EIATTR_FRAME_SIZE
	.align		4
.L_335:
        /*0204*/ 	.byte	0x04, 0x11
        /*0206*/ 	.short	(.L_337 - .L_336)
	.align		4
.L_336:
        /*0208*/ 	.word	index@(_ZN2at6native13reduce_kernelILi128ELi4ENS0_8ReduceOpIfNS0_14func_wrapper_tIfZNS0_11sum_functorIfffEclERNS_14TensorIteratorEEUlffE_EEjfLi4ELi4EEEEEvT1_)
        /*020c*/ 	.word	0x00000000


	//----- nvinfo : EIATTR_REGCOUNT
	.align		4
.L_337:
        /*0210*/ 	.byte	0x04, 0x2f
        /*0212*/ 	.short	(.L_339 - .L_338)
	.align		4
.L_338:
        /*0214*/ 	.word	index@(_ZN2at6native13reduce_kernelILi256ELi2ENS0_8ReduceOpIfNS0_14func_wrapper_tIfZNS0_11sum_functorIfffEclERNS_14TensorIteratorEEUlffE_EEjfLi4ELi4EEEEEvT1_)
        /*0218*/ 	.word	0x00000028


	//----- nvinfo : EIATTR_FRAME_SIZE
	.align		4
.L_339:
        /*021c*/ 	.byte	0x04, 0x11
        /*021e*/ 	.short	(.L_341 - .L_340)
	.align		4
.L_340:
        /*0220*/ 	.word	index@(_ZN2at6native13reduce_kernelILi256ELi2ENS0_8ReduceOpIfNS0_14func_wrapper_tIfZNS0_11sum_functorIfffEclERNS_14TensorIteratorEEUlffE_EEjfLi4ELi4EEEEEvT1_)
        /*0224*/ 	.word	0x00000000


	//----- nvinfo : EIATTR_REGCOUNT
	.align		4
.L_341:
        /*0228*/ 	.byte	0x04, 0x2f
        /*022a*/ 	.short	(.L_343 - .L_342)
	.align		4
.L_342:
        /*022c*/ 	.word	index@(_ZN2at6native13reduce_kernelILi512ELi1ENS0_8ReduceOpIfNS0_14func_wrapper_tIfZNS0_11sum_functorIfffEclERNS_14TensorIteratorEEUlffE_EEjfLi4ELi4EEEEEvT1_)
        /*0230*/ 	.word	0x00000020


	//----- nvinfo : EIATTR_FRAME_SIZE
	.align		4
.L_343:
        /*0234*/ 	.byte	0x04, 0x11
        /*0236*/ 	.short	(.L_345 - .L_344)
	.align		4
.L_344:
        /*0238*/ 	.word	index@(_ZN2at6native13reduce_kernelILi512ELi1ENS0_8ReduceOpIfNS0_14func_wrapper_tIfZNS0_11sum_functorIfffEclERNS_14TensorIteratorEEUlffE_EEjfLi4ELi4EEEEEvT1_)
        /*023c*/ 	.word	0x00000000


	//----- nvinfo : EIATTR_REGCOUNT
	.align		4
.L_345:
        /*0240*/ 	.byte	0x04, 0x2f
        /*0242*/ 	.short	(.L_347 - .L_346)
	.align		4
.L_346:
        /*0244*/ 	.word	index@(_ZN2at6native13reduce_kernelILi64ELi4ENS0_8ReduceOpIN3c107complexIdEENS0_14func_wrapper_tIS5_ZNS0_11sum_functorIS5_S5_S5_EclERNS_14TensorIteratorEEUlS5_S5_E_EEjS5_Li4ELi4EEEEEvT1_)
        /*0248*/ 	.word	0x00000096


	//----- nvinfo : EIATTR_FRAME_SIZE
	.align		4
.L_347:
        /*024c*/ 	.byte	0x04, 0x11
        /*024e*/ 	.short	(.L_349 - .L_348)
	.align		4
.L_348:
        /*0250*/ 	.word	index@(_ZN2at6native13reduce_kernelILi64ELi4ENS0_8ReduceOpIN3c107complexIdEENS0_14func_wrapper_tIS5_ZNS0_11sum_functorIS5_S5_S5_EclERNS_14TensorIteratorEEUlS5_S5_E_EEjS5_Li4ELi4EEEEEvT1_)
        /*0254*/ 	.word	0x00000000


	//----- nvinfo : EIATTR_REGCOUNT
	.align		4
.L_349:
        /*0258*/ 	.byte	0x04, 0x2f
        /*025a*/ 	.short	(.L_351 - .L_350)
	.align		4
.L_350:
        /*025c*/ 	.word	index@(_ZN2at6native13reduce_kernelILi128ELi2ENS0_8ReduceOpIN3c107complexIdEENS0_14func_wrapper_tIS5_ZNS0_11sum_functorIS5_S5_S5_EclERNS_14TensorIteratorEEUlS5_S5_E_EEjS5_Li4ELi4EEEEEvT1_)
        /*0260*/ 	.word	0x00000056


	//----- nvinfo : EIATTR_FRAME_SIZE
	.align		4
.L_351:
        /*0264*/ 	.byte	0x04, 0x11
        /*0266*/ 	.short	(.L_353 - .L_352)
	.align		4
.L_352:
        /*0268*/ 	.word	index@(_ZN2at6native13reduce_kernelILi128ELi2ENS0_8ReduceOpIN3c107complexIdEENS0_14func_wrapper_tIS5_ZNS0_11sum_functorIS5_S5_S5_EclERNS_14TensorIteratorEEUlS5_S5_E_EEjS5_Li4ELi4EEEEEvT1_)
        /*026c*/ 	.word	0x00000000


	//----- nvinfo : EIATTR_REGCOUNT
	.align		4
.L_353:
        /*0270*/ 	.byte	0x04, 0x2f
        /*0272*/ 	.short	(.L_355 - .L_354)
	.align		4
.L_354:
        /*0274*/ 	.word	index@(_ZN2at6native13reduce_kernelILi256ELi1ENS0_8ReduceOpIN3c107complexIdEENS0_14func_wrapper_tIS5_ZNS0_11sum_functorIS5_S5_S5_EclERNS_14TensorIteratorEEUlS5_S5_E_EEjS5_Li4ELi4EEEEEvT1_)
        /*0278*/ 	.word	0x00000036


	//----- nvinfo : EIATTR_FRAME_SIZE
	.align		4
.L_355:
        /*027c*/ 	.byte	0x04, 0x11
        /*027e*/ 	.short	(.L_357 - .L_356)
	.align		4
.L_356:
        /*0280*/ 	.word	index@(_ZN2at6native13reduce_kernelILi256ELi1ENS0_8ReduceOpIN3c107complexIdEENS0_14func_wrapper_tIS5_ZNS0_11sum_functorIS5_S5_S5_EclERNS_14TensorIteratorEEUlS5_S5_E_EEjS5_Li4ELi4EEEEEvT1_)
        /*0284*/ 	.word	0x00000000


	//----- nvinfo : EIATTR_REGCOUNT
	.align		4
.L_357:
        /*0288*/ 	.byte	0x04, 0x2f
        /*028a*/ 	.short	(.L_359 - .L_358)
	.align		4
.L_358:
        /*028c*/ 	.word	index@(_ZN2at6native13reduce_kernelILi128ELi4ENS0_8ReduceOpIN3c107complexIfEENS0_14func_wrapper_tIS5_ZNS0_11sum_functorIS5_S5_S5_EclERNS_14TensorIteratorEEUlS5_S5_E_EEjS5_Li4ELi4EEEEEvT1_)
        /*0290*/ 	.word	0x00000050


	//----- nvinfo : EIATTR_FRAME_SIZE
	.align		4
.L_359:
        /*0294*/ 	.byte	0x04, 0x11
        /*0296*/ 	.short	(.L_361 - .L_360)
	.align		4
.L_360:
        /*0298*/ 	.word	index@(_ZN2at6native13reduce_kernelILi128ELi4ENS0_8ReduceOpIN3c107complexIfEENS0_14func_wrapper_tIS5_ZNS0_11sum_functorIS5_S5_S5_EclERNS_14TensorIteratorEEUlS5_S5_E_EEjS5_Li4ELi4EEEEEvT1_)
        /*029c*/ 	.word	0x00000000


	//----- nvinfo : EIATTR_REGCOUNT
	.align		4
.L_361:
        /*02a0*/ 	.byte	0x04, 0x2f
        /*02a2*/ 	.short	(.L_363 - .L_362)
	.align		4
.L_362:
        /*02a4*/ 	.word	index@(_ZN2at6native13reduce_kernelILi256ELi2ENS0_8ReduceOpIN3c107complexIfEENS0_14func_wrapper_tIS5_ZNS0_11sum_functorIS5_S5_S5_EclERNS_14TensorIteratorEEUlS5_S5_E_EEjS5_Li4ELi4EEEEEvT1_)
        /*02a8*/ 	.word	0x00000036


	//----- nvinfo : EIATTR_FRAME_SIZE
	.align		4
.L_363:
        /*02ac*/ 	.byte	0x04, 0x11
        /*02ae*/ 	.short	(.L_365 - .L_364)
	.align		4
.L_364:
        /*02b0*/ 	.word	index@(_ZN2at6native13reduce_kernelILi256ELi2ENS0_8ReduceOpIN3c107complexIfEENS0_14func_wrapper_tIS5_ZNS0_11sum_functorIS5_S5_S5_EclERNS_14TensorIteratorEEUlS5_S5_E_EEjS5_Li4ELi4EEEEEvT1_)
        /*02b4*/ 	.word	0x00000000


	//----- nvinfo : EIATTR_REGCOUNT
	.align		4
.L_365:
        /*02b8*/ 	.byte	0x04, 0x2f
        /*02ba*/ 	.short	(.L_367 - .L_366)
	.align		4
.L_366:
        /*02bc*/ 	.word	index@(_ZN2at6native13reduce_kernelILi512ELi1ENS0_8ReduceOpIN3c107complexIfEENS0_14func_wrapper_tIS5_ZNS0_11sum_functorIS5_S5_S5_EclERNS_14TensorIteratorEEUlS5_S5_E_EEjS5_Li4ELi4EEEEEvT1_)
        /*02c0*/ 	.word	0x00000020


	//----- nvinfo : EIATTR_FRAME_SIZE
	.align		4
.L_367:
        /*02c4*/ 	.byte	0x04, 0x11
        /*02c6*/ 	.short	(.L_369 - .L_368)
	.align		4
.L_368:
        /*02c8*/ 	.word	index@(_ZN2at6native13reduce_kernelILi512ELi1ENS0_8ReduceOpIN3c107complexIfEENS0_14func_wrapper_tIS5_ZNS0_11sum_functorIS5_S5_S5_EclERNS_14TensorIteratorEEUlS5_S5_E_EEjS5_Li4ELi4EEEEEvT1_)
        /*02cc*/ 	.word	0x00000000


	//----- nvinfo : EIATTR_REGCOUNT
	.align		4
.L_369:
        /*02d0*/ 	.byte	0x04, 0x2f
        /*02d2*/ 	.short	(.L_371 - .L_370)
	.align		4
.L_370:
        /*02d4*/ 	.word	index@(_ZN2at6native13reduce_kernelILi128ELi4ENS0_8ReduceOpIbNS0_14func_wrapper_tIbZNS0_11sum_functorIbbbEclERNS_14TensorIteratorEEUlbbE_EEjbLi4ELi4EEEEEvT1_)
        /*02d8*/ 	.word	0x00000035


	//----- nvinfo : EIATTR_FRAME_SIZE
	.align		4
.L_371:
        /*02dc*/ 	.byte	0x04, 0x11
        /*02de*/ 	.short	(.L_373 - .L_372)
	.align		4
.L_372:
        /*02e0*/ 	.word	index@(_ZN2at6native13reduce_kernelILi128ELi4ENS0_8ReduceOpIbNS0_14func_wrapper_tIbZNS0_11sum_functorIbbbEclERNS_14TensorIteratorEEUlbbE_EEjbLi4ELi4EEEEEvT1_)
        /*02e4*/ 	.word	0x00000000


	//----- nvinfo : EIATTR_REGCOUNT
	.align		4
.L_373:
        /*02e8*/ 	.byte	0x04, 0x2f
        /*02ea*/ 	.short	(.L_375 - .L_374)
	.align		4
.L_374:
        /*02ec*/ 	.word	index@(_ZN2at6native13reduce_kernelILi256ELi2ENS0_8ReduceOpIbNS0_14func_wrapper_tIbZNS0_11sum_functorIbbbEclERNS_14TensorIteratorEEUlbbE_EEjbLi4ELi4EEEEEvT1_)
        /*02f0*/ 	.word	0x00000026


	//----- nvinfo : EIATTR_FRAME_SIZE
	.align		4
.L_375:
        /*02f4*/ 	.byte	0x04, 0x11
        /*02f6*/ 	.short	(.L_377 - .L_376)
	.align		4
.L_376:
        /*02f8*/ 	.word	index@(_ZN2at6native13reduce_kernelILi256ELi2ENS0_8ReduceOpIbNS0_14func_wrapper_tIbZNS0_11sum_functorIbbbEclERNS_14TensorIteratorEEUlbbE_EEjbLi4ELi4EEEEEvT1_)
        /*02fc*/ 	.word	0x00000000


	//----- nvinfo : EIATTR_REGCOUNT
	.align		4
.L_377:
        /*0300*/ 	.byte	0x04, 0x2f
        /*0302*/ 	.short	(.L_379 - .L_378)
	.align		4
.L_378:
        /*0304*/ 	.word	index@(_ZN2at6native13reduce_kernelILi512ELi1ENS0_8ReduceOpIbNS0_14func_wrapper_tIbZNS0_11sum_functorIbbbEclERNS_14TensorIteratorEEUlbbE_EEjbLi4ELi4EEEEEvT1_)
        /*0308*/ 	.word	0x00000020


	//----- nvinfo : EIATTR_FRAME_SIZE
	.align		4
.L_379:
        /*030c*/ 	.byte	0x04, 0x11
        /*030e*/ 	.short	(.L_381 - .L_380)
	.align		4
.L_380:
        /*0310*/ 	.word	index@(_ZN2at6native13reduce_kernelILi512ELi1ENS0_8ReduceOpIbNS0_14func_wrapper_tIbZNS0_11sum_functorIbbbEclERNS_14TensorIteratorEEUlbbE_EEjbLi4ELi4EEEEEvT1_)
        /*0314*/ 	.word	0x00000000


	//----- nvinfo : EIATTR_REGCOUNT
	.align		4
.L_381:
        /*0318*/ 	.byte	0x04, 0x2f
        /*031a*/ 	.short	(.L_383 - .L_382)
	.align		4
.L_382:
        /*031c*/ 	.word	index@(_ZN2at6native13reduce_kernelILi128ELi4ENS0_8ReduceOpIN3c104HalfENS0_14func_wrapper_tIS4_ZNS0_11sum_functorIS4_fS4_EclERNS_14TensorIteratorEEUlffE_EEjS4_Li4ELi8EEEEEvT1_)
        /*0320*/ 	.word	0x00000030


	//----- nvinfo : EIATTR_FRAME_SIZE
	.align		4
.L_383:
        /*0324*/ 	.byte	0x04, 0x11
        /*0326*/ 	.short	(.L_385 - .L_384)
	.align		4
.L_384:
        /*0328*/ 	.word	index@($__internal_23_$__cuda_sm20_rem_u64)
        /*032c*/ 	.word	0x00000000


	//----- nvinfo : EIATTR_FRAME_SIZE
	.align		4
.L_385:
        /*0330*/ 	.byte	0x04, 0x11
        /*0332*/ 	.short	(.L_387 - .L_386)
	.align		4
.L_386:
        /*0334*/ 	.word	index@($__internal_22_$__cuda_sm20_div_u64)
        /*0338*/ 	.word	0x00000000


	//----- nvinfo : EIATTR_FRAME_SIZE
	.align		4
.L_387:
        /*033c*/ 	.byte	0x04, 0x11
        /*033e*/ 	.short	(.L_389 - .L_388)
	.align		4
.L_388:
        /*0340*/ 	.word	index@(_ZN2at6native13reduce_kernelILi128ELi4ENS0_8ReduceOpIN3c104HalfENS0_14func_wrapper_tIS4_ZNS0_11sum_functorIS4_fS4_EclERNS_14TensorIteratorEEUlffE_EEjS4_Li4ELi8EEEEEvT1_)
        /*0344*/ 	.word	0x00000000


	//----- nvinfo : EIATTR_REGCOUNT
	.align		4
.L_389:
        /*0348*/ 	.byte	0x04, 0x2f
        /*034a*/ 	.short	(.L_391 - .L_390)
	.align		4
.L_390:
        /*034c*/ 	.word	index@(_ZN2at6native13reduce_kernelILi256ELi2ENS0_8ReduceOpIN3c104HalfENS0_14func_wrapper_tIS4_ZNS0_11sum_functorIS4_fS4_EclERNS_14TensorIteratorEEUlffE_EEjS4_Li4ELi8EEEEEvT1_)
        /*0350*/ 	.word	0x00000024


	//----- nvinfo : EIATTR_FRAME_SIZE
	.align		4
.L_391:
        /*0354*/ 	.byte	0x04, 0x11
        /*0356*/ 	.short	(.L_393 - .L_392)
	.align		4
.L_392:
        /*0358*/ 	.word	index@($__internal_21_$__cuda_sm20_rem_u64)
        /*035c*/ 	.word	0x00000000


	//----- nvinfo : EIATTR_FRAME_SIZE
	.align		4
.L_393:
        /*0360*/ 	.byte	0x04, 0x11
        /*0362*/ 	.short	(.L_395 - .L_394)
	.align		4
.L_394:
        /*0364*/ 	.word	index@($__internal_20_$__cuda_sm20_div_u64)
        /*0368*/ 	.word	0x00000000


	//----- nvinfo : EIATTR_FRAME_SIZE
	.align		4
.L_395:
        /*036c*/ 	.byte	0x04, 0x11
        /*036e*/ 	.short	(.L_397 - .L_396)
	.align		4
.L_396:
        /*0370*/ 	.word	index@(_ZN2at6native13reduce_kernelILi256ELi2ENS0_8ReduceOpIN3c104HalfENS0_14func_wrapper_tIS4_ZNS0_11sum_functorIS4_fS4_EclERNS_14TensorIteratorEEUlffE_EEjS4_Li4ELi8EEEEEvT1_)
        /*0374*/ 	.word	0x00000000


	//----- nvinfo : EIATTR_REGCOUNT
	.align		4
.L_397:
        /*0378*/ 	.byte	0x04, 0x2f
        /*037a*/ 	.short	(.L_399 - .L_398)
	.align		4
.L_398:
        /*037c*/ 	.word	index@(_ZN2at6native13reduce_kernelILi512ELi1ENS0_8ReduceOpIN3c104HalfENS0_14func_wrapper_tIS4_ZNS0_11sum_functorIS4_fS4_EclERNS_14TensorIteratorEEUlffE_EEjS4_Li4ELi8EEEEEvT1_)
        /*0380*/ 	.word	0x00000020


	//----- nvinfo : EIATTR_FRAME_SIZE
	.align		4
.L_399:
        /*0384*/ 	.byte	0x04, 0x11
        /*0386*/ 	.short	(.L_401 - .L_400)
	.align		4
.L_400:
        /*0388*/ 	.word	index@($__internal_19_$__cuda_sm20_rem_u64)
        /*038c*/ 	.word	0x00000000


	//----- nvinfo : EIATTR_FRAME_SIZE
	.align		4
.L_401:
        /*0390*/ 	.byte	0x04, 0x11
        /*0392*/ 	.short	(.L_403 - .L_402)
	.align		4
.L_402:
        /*0394*/ 	.word	index@($__internal_18_$__cuda_sm20_div_u64)
        /*0398*/ 	.word	0x00000000


	//----- nvinfo : EIATTR_FRAME_SIZE
	.align		4
.L_403:
        /*039c*/ 	.byte	0x04, 0x11
        /*039e*/ 	.short	(.L_405 - .L_404)
	.align		4
.L_404:
        /*03a0*/ 	.word	index@(_ZN2at6native13reduce_kernelILi512ELi1ENS0_8ReduceOpIN3c104HalfENS0_14func_wrapper_tIS4_ZNS0_11sum_functorIS4_fS4_EclERNS_14TensorIteratorEEUlffE_EEjS4_Li4ELi8EEEEEvT1_)
        /*03a4*/ 	.word	0x00000000


	//----- nvinfo : EIATTR_REGCOUNT
	.align		4
.L_405:
        /*03a8*/ 	.byte	0x04, 0x2f
        /*03aa*/ 	.short	(.L_407 - .L_406)
	.align		4
.L_406:
        /*03ac*/ 	.word	index@(_ZN2at6native13reduce_kernelILi128ELi4ENS0_8ReduceOpIN3c104HalfENS0_14func_wrapper_tIfZNS0_11sum_functorIS4_ffEclERNS_14TensorIteratorEEUlffE_EEjfLi4ELi8EEEEEvT1_)
        /*03b0*/ 	.word	0x00000030


	//----- nvinfo : EIATTR_FRAME_SIZE
	.align		4
.L_407:
        /*03b4*/ 	.byte	0x04, 0x11
        /*03b6*/ 	.short	(.L_409 - .L_408)
	.align		4
.L_408:
        /*03b8*/ 	.word	index@(_ZN2at6native13reduce_kernelILi128ELi4ENS0_8ReduceOpIN3c104HalfENS0_14func_wrapper_tIfZNS0_11sum_functorIS4_ffEclERNS_14TensorIteratorEEUlffE_EEjfLi4ELi8EEEEEvT1_)
        /*03bc*/ 	.word	0x00000000


	//----- nvinfo : EIATTR_REGCOUNT
	.align		4
.L_409:
        /*03c0*/ 	.byte	0x04, 0x2f
        /*03c2*/ 	.short	(.L_411 - .L_410)
	.align		4
.L_410:
        /*03c4*/ 	.word	index@(_ZN2at6native13reduce_kernelILi256ELi2ENS0_8ReduceOpIN3c104HalfENS0_14func_wrapper_tIfZNS0_11sum_functorIS4_ffEclERNS_14TensorIteratorEEUlffE_EEjfLi4ELi8EEEEEvT1_)
        /*03c8*/ 	.word	0x00000024


	//----- nvinfo : EIATTR_FRAME_SIZE
	.align		4
.L_411:
        /*03cc*/ 	.byte	0x04, 0x11
        /*03ce*/ 	.short	(.L_413 - .L_412)
	.align		4
.L_412:
        /*03d0*/ 	.word	index@(_ZN2at6native13reduce_kernelILi256ELi2ENS0_8ReduceOpIN3c104HalfENS0_14func_wrapper_tIfZNS0_11sum_functorIS4_ffEclERNS_14TensorIteratorEEUlffE_EEjfLi4ELi8EEEEEvT1_)
        /*03d4*/ 	.word	0x00000000


	//----- nvinfo : EIATTR_REGCOUNT
	.align		4
.L_413:
        /*03d8*/ 	.byte	0x04, 0x2f
        /*03da*/ 	.short	(.L_415 - .L_414)
	.align		4
.L_414:
        /*03dc*/ 	.word	index@(_ZN2at6native13reduce_kernelILi512ELi1ENS0_8ReduceOpIN3c104HalfENS0_14func_wrapper_tIfZNS0_11sum_functorIS4_ffEclERNS_14TensorIteratorEEUlffE_EEjfLi4ELi8EEEEEvT1_)
        /*03e0*/ 	.word	0x00000020


	//----- nvinfo : EIATTR_FRAME_SIZE
	.align		4
.L_415:
        /*03e4*/ 	.byte	0x04, 0x11
        /*03e6*/ 	.short	(.L_417 - .L_416)
	.align		4
.L_416:
        /*03e8*/ 	.word	index@(_ZN2at6native13reduce_kernelILi512ELi1ENS0_8ReduceOpIN3c104HalfENS0_14func_wrapper_tIfZNS0_11sum_functorIS4_ffEclERNS_14TensorIteratorEEUlffE_EEjfLi4ELi8EEEEEvT1_)
        /*03ec*/ 	.word	0x00000000


	//----- nvinfo : EIATTR_REGCOUNT
	.align		4
.L_417:
        /*03f0*/ 	.byte	0x04, 0x2f
        /*03f2*/ 	.short	(.L_419 - .L_418)
	.align		4
.L_418:
        /*03f4*/ 	.word	index@(_ZN2at6native13reduce_kernelILi128ELi4ENS0_8ReduceOpIN3c108BFloat16ENS0_14func_wrapper_tIS4_ZNS0_11sum_functorIS4_fS4_EclERNS_14TensorIteratorEEUlffE_EEjS4_Li4ELi8EEEEEvT1_)
        /*03f8*/ 	.word	0x00000036


	//----- nvinfo : EIATTR_FRAME_SIZE
	.align		4
.L_419:
        /*03fc*/ 	.byte	0x04, 0x11
        /*03fe*/ 	.short	(.L_421 - .L_420)
	.align		4
.L_420:
        /*0400*/ 	.word	index@($__internal_17_$__cuda_sm20_rem_u64)
        /*0404*/ 	.word	0x00000000


	//----- nvinfo : EIATTR_FRAME_SIZE
	.align		4
.L_421:
        /*0408*/ 	.byte	0x04, 0x11
        /*040a*/ 	.short	(.L_423 - .L_422)
	.align		4
.L_422:
        /*040c*/ 	.word	index@($__internal_16_$__cuda_sm20_div_u64)
        /*0410*/ 	.word	0x00000000


	//----- nvinfo : EIATTR_FRAME_SIZE
	.align		4
.L_423:
        /*0414*/ 	.byte	0x04, 0x11
        /*0416*/ 	.short	(.L_425 - .L_424)
	.align		4
.L_424:
        /*0418*/ 	.word	index@(_ZN2at6native13reduce_kernelILi128ELi4ENS0_8ReduceOpIN3c108BFloat16ENS0_14func_wrapper_tIS4_ZNS0_11sum_functorIS4_fS4_EclERNS_14TensorIteratorEEUlffE_EEjS4_Li4ELi8EEEEEvT1_)
        /*041c*/ 	.word	0x00000000


	//----- nvinfo : EIATTR_REGCOUNT
	.align		4
.L_425:
        /*0420*/ 	.byte	0x04, 0x2f
        /*0422*/ 	.short	(.L_427 - .L_426)
	.align		4
.L_426:
        /*0424*/ 	.word	index@(_ZN2at6native13reduce_kernelILi256ELi2ENS0_8ReduceOpIN3c108BFloat16ENS0_14func_wrapper_tIS4_ZNS0_11sum_functorIS4_fS4_EclERNS_14TensorIteratorEEUlffE_EEjS4_Li4ELi8EEEEEvT1_)
        /*0428*/ 	.word	0x00000028


	//----- nvinfo : EIATTR_FRAME_SIZE
	.align		4
.L_427:
        /*042c*/ 	.byte	0x04, 0x11
        /*042e*/ 	.short	(.L_429 - .L_428)
	.align		4
.L_428:
        /*0430*/ 	.word	index@($__internal_15_$__cuda_sm20_rem_u64)
        /*0434*/ 	.word	0x00000000


	//----- nvinfo : EIATTR_FRAME_SIZE
	.align		4
.L_429:
        /*0438*/ 	.byte	0x04, 0x11
        /*043a*/ 	.short	(.L_431 - .L_430)
	.align		4
.L_430:
        /*043c*/ 	.word	index@($__internal_14_$__cuda_sm20_div_u64)
        /*0440*/ 	.word	0x00000000


	//----- nvinfo : EIATTR_FRAME_SIZE
	.align		4
.L_431:
        /*0444*/ 	.byte	0x04, 0x11
        /*0446*/ 	.short	(.L_433 - .L_432)
	.align		4
.L_432:
        /*0448*/ 	.word	index@(_ZN2at6native13reduce_kernelILi256ELi2ENS0_8ReduceOpIN3c108BFloat16ENS0_14func_wrapper_tIS4_ZNS0_11sum_functorIS4_fS4_EclERNS_14TensorIteratorEEUlffE_EEjS4_Li4ELi8EEEEEvT1_)
        /*044c*/ 	.word	0x00000000


	//----- nvinfo : EIATTR_REGCOUNT
	.align		4
.L_433:
        /*0450*/ 	.byte	0x04, 0x2f
        /*0452*/ 	.short	(.L_435 - .L_434)
	.align		4
.L_434:
        /*0454*/ 	.word	index@(_ZN2at6native13reduce_kernelILi512ELi1ENS0_8ReduceOpIN3c108BFloat16ENS0_14func_wrapper_tIS4_ZNS0_11sum_functorIS4_fS4_EclERNS_14TensorIteratorEEUlffE_EEjS4_Li4ELi8EEEEEvT1_)
        /*0458*/ 	.word	0x00000020


	//----- nvinfo : EIATTR_FRAME_SIZE
	.align		4
.L_435:
        /*045c*/ 	.byte	0x04, 0x11
        /*045e*/ 	.short	(.L_437 - .L_436)
	.align		4
.L_436:
        /*0460*/ 	.word	index@($__internal_13_$__cuda_sm20_rem_u64)
        /*0464*/ 	.word	0x00000000


	//----- nvinfo : EIATTR_FRAME_SIZE
	.align		4
.L_437:
        /*0468*/ 	.byte	0x04, 0x11
        /*046a*/ 	.short	(.L_439 - .L_438)
	.align		4
.L_438:
        /*046c*/ 	.word	index@($__internal_12_$__cuda_sm20_div_u64)
        /*0470*/ 	.word	0x00000000


	//----- nvinfo : EIATTR_FRAME_SIZE
	.align		4
.L_439:
        /*0474*/ 	.byte	0x04, 0x11
        /*0476*/ 	.short	(.L_441 - .L_440)
	.align		4
.L_440:
        /*0478*/ 	.word	index@(_ZN2at6native13reduce_kernelILi512ELi1ENS0_8ReduceOpIN3c108BFloat16ENS0_14func_wrapper_tIS4_ZNS0_11sum_functorIS4_fS4_EclERNS_14TensorIteratorEEUlffE_EEjS4_Li4ELi8EEEEEvT1_)
        /*047c*/ 	.word	0x00000000


	//----- nvinfo : EIATTR_REGCOUNT
	.align		4
.L_441:
        /*0480*/ 	.byte	0x04, 0x2f
        /*0482*/ 	.short	(.L_443 - .L_442)
	.align		4
.L_442:
        /*0484*/ 	.word	index@(_ZN2at6native13reduce_kernelILi128ELi4ENS0_8ReduceOpIN3c108BFloat16ENS0_14func_wrapper_tIfZNS0_11sum_functorIS4_ffEclERNS_14TensorIteratorEEUlffE_EEjfLi4ELi8EEEEEvT1_)
        /*0488*/ 	.word	0x00000036


	//----- nvinfo : EIATTR_FRAME_SIZE
	.align		4
.L_443:
        /*048c*/ 	.byte	0x04, 0x11
        /*048e*/ 	.short	(.L_445 - .L_444)
	.align		4
.L_444:
        /*0490*/ 	.word	index@(_ZN2at6native13reduce_kernelILi128ELi4ENS0_8ReduceOpIN3c108BFloat16ENS0_14func_wrapper_tIfZNS0_11sum_functorIS4_ffEclERNS_14TensorIteratorEEUlffE_EEjfLi4ELi8EEEEEvT1_)
        /*0494*/ 	.word	0x00000000


	//----- nvinfo : EIATTR_REGCOUNT
	.align		4
.L_445:
        /*0498*/ 	.byte	0x04, 0x2f
        /*049a*/ 	.short	(.L_447 - .L_446)
	.align		4
.L_446:
        /*049c*/ 	.word	index@(_ZN2at6native13reduce_kernelILi256ELi2ENS0_8ReduceOpIN3c108BFloat16ENS0_14func_wrapper_tIfZNS0_11sum_functorIS4_ffEclERNS_14TensorIteratorEEUlffE_EEjfLi4ELi8EEEEEvT1_)
        /*04a0*/ 	.word	0x00000028


	//----- nvinfo : EIATTR_FRAME_SIZE
	.align		4
.L_447:
        /*04a4*/ 	.byte	0x04, 0x11
        /*04a6*/ 	.short	(.L_449 - .L_448)
	.align		4
.L_448:
        /*04a8*/ 	.word	index@(_ZN2at6native13reduce_kernelILi256ELi2ENS0_8ReduceOpIN3c108BFloat16ENS0_14func_wrapper_tIfZNS0_11sum_functorIS4_ffEclERNS_14TensorIteratorEEUlffE_EEjfLi4ELi8EEEEEvT1_)
        /*04ac*/ 	.word	0x00000000


	//----- nvinfo : EIATTR_REGCOUNT
	.align		4
.L_449:
        /*04b0*/ 	.byte	0x04, 0x2f
        /*04b2*/ 	.short	(.L_451 - .L_450)
	.align		4
.L_450:
        /*04b4*/ 	.word	index@(_ZN2at6native13reduce_kernelILi512ELi1ENS0_8ReduceOpIN3c108BFloat16ENS0_14func_wrapper_tIfZNS0_11sum_functorIS4_ffEclERNS_14TensorIteratorEEUlffE_EEjfLi4ELi8EEEEEvT1_)
        /*04b8*/ 	.word	0x00000020


	//----- nvinfo : EIATTR_FRAME_SIZE
	.align		4
.L_451:
        /*04bc*/ 	.byte	0x04, 0x11
        /*04be*/ 	.short	(.L_453 - .L_452)
	.align		4
.L_452:
        /*04c0*/ 	.word	index@(_ZN2at6native13reduce_kernelILi512ELi1ENS0_8ReduceOpIN3c108BFloat16ENS0_14func_wrapper_tIfZNS0_11sum_functorIS4_ffEclERNS_14TensorIteratorEEUlffE_EEjfLi4ELi8EEEEEvT1_)
        /*04c4*/ 	.word	0x00000000


	//----- nvinfo : EIATTR_REGCOUNT
	.align		4
.L_453:
        /*04c8*/ 	.byte	0x04, 0x2f
        /*04ca*/ 	.short	(.L_455 - .L_454)
	.align		4
.L_454:
        /*04cc*/ 	.word	index@(_ZN2at6native13reduce_kernelILi128ELi4ENS0_8ReduceOpIdNS0_9NanSumOpsIddEEjdLi4ELi4EEEEEvT1_)
        /*04d0*/ 	.word	0x00000056


	//----- nvinfo : EIATTR_FRAME_SIZE
	.align		4
.L_455:
        /*04d4*/ 	.byte	0x04, 0x11
        /*04d6*/ 	.short	(.L_457 - .L_456)
	.align		4
.L_456:
        /*04d8*/ 	.word	index@(_ZN2at6native13reduce_kernelILi128ELi4ENS0_8ReduceOpIdNS0_9NanSumOpsIddEEjdLi4ELi4EEEEEvT1_)
        /*04dc*/ 	.word	0x00000000


	//----- nvinfo : EIATTR_REGCOUNT
	.align		4
.L_457:
        /*04e0*/ 	.byte	0x04, 0x2f
        /*04e2*/ 	.short	(.L_459 - .L_458)
	.align		4
.L_458:
        /*04e4*/ 	.word	index@(_ZN2at6native13reduce_kernelILi256ELi2ENS0_8ReduceOpIdNS0_9NanSumOpsIddEEjdLi4ELi4EEEEEvT1_)
        /*04e8*/ 	.word	0x00000036


	//----- nvinfo : EIATTR_FRAME_SIZE
	.align		4
.L_459:
        /*04ec*/ 	.byte	0x04, 0x11
        /*04ee*/ 	.short	(.L_461 - .L_460)
	.align		4
.L_460:
        /*04f0*/ 	.word	index@(_ZN2at6native13reduce_kernelILi256ELi2ENS0_8ReduceOpIdNS0_9NanSumOpsIddEEjdLi4ELi4EEEEEvT1_)
        /*04f4*/ 	.word	0x00000000


	//----- nvinfo : EIATTR_REGCOUNT
	.align		4
.L_461:
        /*04f8*/ 	.byte	0x04, 0x2f
        /*04fa*/ 	.short	(.L_463 - .L_462)
	.align		4
.L_462:
        /*04fc*/ 	.word	index@(_ZN2at6native13reduce_kernelILi512ELi1ENS0_8ReduceOpIdNS0_9NanSumOpsIddEEjdLi4ELi4EEEEEvT1_)
        /*0500*/ 	.word	0x00000020


	//----- nvinfo : EIATTR_FRAME_SIZE
	.align		4
.L_463:
        /*0504*/ 	.byte	0x04, 0x11
        /*0506*/ 	.short	(.L_465 - .L_464)
	.align		4
.L_464:
        /*0508*/ 	.word	index@(_ZN2at6native13reduce_kernelILi512ELi1ENS0_8ReduceOpIdNS0_9NanSumOpsIddEEjdLi4ELi4EEEEEvT1_)
        /*050c*/ 	.word	0x00000008


	//----- nvinfo : EIATTR_REGCOUNT
	.align		4
.L_465:
        /*0510*/ 	.byte	0x04, 0x2f
        /*0512*/ 	.short	(.L_467 - .L_466)
	.align		4
.L_466:
        /*0514*/ 	.word	index@(_ZN2at6native13reduce_kernelILi128ELi4ENS0_8ReduceOpIfNS0_9NanSumOpsIffEEjfLi4ELi4EEEEEvT1_)
        /*0518*/ 	.word	0x00000036


	//----- nvinfo : EIATTR_FRAME_SIZE
	.align		4
.L_467:
        /*051c*/ 	.byte	0x04, 0x11
        /*051e*/ 	.short	(.L_469 - .L_468)
	.align		4
.L_468:
        /*0520*/ 	.word	index@(_ZN2at6native13reduce_kernelILi128ELi4ENS0_8ReduceOpIfNS0_9NanSumOpsIffEEjfLi4ELi4EEEEEvT1_)
        /*0524*/ 	.word	0x00000000


	//----- nvinfo : EIATTR_REGCOUNT
	.align		4
.L_469:
        /*0528*/ 	.byte	0x04, 0x2f
        /*052a*/ 	.short	(.L_471 - .L_470)
	.align		4
.L_470:
        /*052c*/ 	.word	index@(_ZN2at6native13reduce_kernelILi256ELi2ENS0_8ReduceOpIfNS0_9NanSumOpsIffEEjfLi4ELi4EEEEEvT1_)
        /*0530*/ 	.word	0x00000028


	//----- nvinfo : EIATTR_FRAME_SIZE
	.align		4
.L_471:
        /*0534*/ 	.byte	0x04, 0x11
        /*0536*/ 	.short	(.L_473 - .L_472)
	.align		4
.L_472:
        /*0538*/ 	.word	index@(_ZN2at6native13reduce_kernelILi256ELi2ENS0_8ReduceOpIfNS0_9NanSumOpsIffEEjfLi4ELi4EEEEEvT1_)
        /*053c*/ 	.word	0x00000000


	//----- nvinfo : EIATTR_REGCOUNT
	.align		4
.L_473:
        /*0540*/ 	.byte	0x04, 0x2f
        /*0542*/ 	.short	(.L_475 - .L_474)
	.align		4
.L_474:
        /*0544*/ 	.word	index@(_ZN2at6native13reduce_kernelILi512ELi1ENS0_8ReduceOpIfNS0_9NanSumOpsIffEEjfLi4ELi4EEEEEvT1_)
        /*0548*/ 	.word	0x00000020


	//----- nvinfo : EIATTR_FRAME_SIZE
	.align		4
.L_475:
        /*054c*/ 	.byte	0x04, 0x11
        /*054e*/ 	.short	(.L_477 - .L_476)
	.align		4
.L_476:
        /*0550*/ 	.word	index@(_ZN2at6native13reduce_kernelILi512ELi1ENS0_8ReduceOpIfNS0_9NanSumOpsIffEEjfLi4ELi4EEEEEvT1_)
        /*0554*/ 	.word	0x00000000


	//----- nvinfo : EIATTR_REGCOUNT
	.align		4
.L_477:
        /*0558*/ 	.byte	0x04, 0x2f
        /*055a*/ 	.short	(.L_479 - .L_478)
	.align		4
.L_478:
        /*055c*/ 	.word	index@(_ZN2at6native13reduce_kernelILi128ELi4ENS0_8ReduceOpIN3c104HalfENS0_9NanSumOpsIfS4_EEjS4_Li4ELi4EEEEEvT1_)
        /*0560*/ 	.word	0x00000035


	//----- nvinfo : EIATTR_FRAME_SIZE
	.align		4
.L_479:
        /*0564*/ 	.byte	0x04, 0x11
        /*0566*/ 	.short	(.L_481 - .L_480)
	.align		4
.L_480:
        /*0568*/ 	.word	index@($__internal_11_$__cuda_sm20_rem_u64)
        /*056c*/ 	.word	0x00000000


	//----- nvinfo : EIATTR_FRAME_SIZE
	.align		4
.L_481:
        /*0570*/ 	.byte	0x04, 0x11
        /*0572*/ 	.short	(.L_483 - .L_482)
	.align		4
.L_482:
        /*0574*/ 	.word	index@($__internal_10_$__cuda_sm20_div_u64)
        /*0578*/ 	.word	0x00000000


	//----- nvinfo : EIATTR_FRAME_SIZE
	.align		4
.L_483:
        /*057c*/ 	.byte	0x04, 0x11
        /*057e*/ 	.short	(.L_485 - .L_484)
	.align		4
.L_484:
        /*0580*/ 	.word	index@(_ZN2at6native13reduce_kernelILi128ELi4ENS0_8ReduceOpIN3c104HalfENS0_9NanSumOpsIfS4_EEjS4_Li4ELi4EEEEEvT1_)
        /*0584*/ 	.word	0x00000000


	//----- nvinfo : EIATTR_REGCOUNT
	.align		4
.L_485:
        /*0588*/ 	.byte	0x04, 0x2f
        /*058a*/ 	.short	(.L_487 - .L_486)
	.align		4
.L_486:
        /*058c*/ 	.word	index@(_ZN2at6native13reduce_kernelILi256ELi2ENS0_8ReduceOpIN3c104HalfENS0_9NanSumOpsIfS4_EEjS4_Li4ELi4EEEEEvT1_)
        /*0590*/ 	.word	0x00000024


	//----- nvinfo : EIATTR_FRAME_SIZE
	.align		4
.L_487:
        /*0594*/ 	.byte	0x04, 0x11
        /*0596*/ 	.short	(.L_489 - .L_488)
	.align		4
.L_488:
        /*0598*/ 	.word	index@($__internal_9_$__cuda_sm20_rem_u64)
        /*059c*/ 	.word	0x00000000


	//----- nvinfo : EIATTR_FRAME_SIZE
	.align		4
.L_489:
        /*05a0*/ 	.byte	0x04, 0x11
        /*05a2*/ 	.short	(.L_491 - .L_490)
	.align		4
.L_490:
        /*05a4*/ 	.word	index@($__internal_8_$__cuda_sm20_div_u64)
        /*05a8*/ 	.word	0x00000000


	//----- nvinfo : EIATTR_FRAME_SIZE
	.align		4
.L_491:
        /*05ac*/ 	.byte	0x04, 0x11
        /*05ae*/ 	.short	(.L_493 - .L_492)
	.align		4
.L_492:
        /*05b0*/ 	.word	index@(_ZN2at6native13reduce_kernelILi256ELi2ENS0_8ReduceOpIN3c104HalfENS0_9NanSumOpsIfS4_EEjS4_Li4ELi4EEEEEvT1_)
        /*05b4*/ 	.word	0x00000000


	//----- nvinfo : EIATTR_REGCOUNT
	.align		4
.L_493:
        /*05b8*/ 	.byte	0x04, 0x2f
        /*05ba*/ 	.short	(.L_495 - .L_494)
	.align		4
.L_494:
        /*05bc*/ 	.word	index@(_ZN2at6native13reduce_kernelILi512ELi1ENS0_8ReduceOpIN3c104HalfENS0_9NanSumOpsIfS4_EEjS4_Li4ELi4EEEEEvT1_)
        /*05c0*/ 	.word	0x00000020


	//----- nvinfo : EIATTR_FRAME_SIZE
	.align		4
.L_495:
        /*05c4*/ 	.byte	0x04, 0x11
        /*05c6*/ 	.short	(.L_497 - .L_496)
	.align		4
.L_496:
        /*05c8*/ 	.word	index@($__internal_7_$__cuda_sm20_rem_u64)
        /*05cc*/ 	.word	0x00000000


	//----- nvinfo : EIATTR_FRAME_SIZE
	.align		4
.L_497:
        /*05d0*/ 	.byte	0x04, 0x11
        /*05d2*/ 	.short	(.L_499 - .L_498)
	.align		4
.L_498:
        /*05d4*/ 	.word	index@($__internal_6_$__cuda_sm20_div_u64)
        /*05d8*/ 	.word	0x00000000


	//----- nvinfo : EIATTR_FRAME_SIZE
	.align		4
.L_499:
        /*05dc*/ 	.byte	0x04, 0x11
        /*05de*/ 	.short	(.L_501 - .L_500)
	.align		4
.L_500:
        /*05e0*/ 	.word	index@(_ZN2at6native13reduce_kernelILi512ELi1ENS0_8ReduceOpIN3c104HalfENS0_9NanSumOpsIfS4_EEjS4_Li4ELi4EEEEEvT1_)
        /*05e4*/ 	.word	0x00000000


	//----- nvinfo : EIATTR_REGCOUNT
	.align		4
.L_501:
        /*05e8*/ 	.byte	0x04, 0x2f
        /*05ea*/ 	.short	(.L_503 - .L_502)
	.align		4
.L_502:
        /*05ec*/ 	.word	index@(_ZN2at6native13reduce_kernelILi128ELi4ENS0_8ReduceOpIN3c104HalfENS0_9NanSumOpsIffEEjfLi4ELi4EEEEEvT1_)
        /*05f0*/ 	.word	0x00000030


	//----- nvinfo : EIATTR_FRAME_SIZE
	.align		4
.L_503:
        /*05f4*/ 	.byte	0x04, 0x11
        /*05f6*/ 	.short	(.L_505 - .L_504)
	.align		4
.L_504:
        /*05f8*/ 	.word	index@(_ZN2at6native13reduce_kernelILi128ELi4ENS0_8ReduceOpIN3c104HalfENS0_9NanSumOpsIffEEjfLi4ELi4EEEEEvT1_)
        /*05fc*/ 	.word	0x00000000


	//----- nvinfo : EIATTR_REGCOUNT
	.align		4
.L_505:
        /*0600*/ 	.byte	0x04, 0x2f
        /*0602*/ 	.short	(.L_507 - .L_506)
	.align		4
.L_506:
        /*0604*/ 	.word	index@(_ZN2at6native13reduce_kernelILi256ELi2ENS0_8ReduceOpIN3c104HalfENS0_9NanSumOpsIffEEjfLi4ELi4EEEEEvT1_)
        /*0608*/ 	.word	0x00000024


	//----- nvinfo : EIATTR_FRAME_SIZE
	.align		4
.L_507:
        /*060c*/ 	.byte	0x04, 0x11
        /*060e*/ 	.short	(.L_509 - .L_508)
	.align		4
.L_508:
        /*0610*/ 	.word	index@(_ZN2at6native13reduce_kernelILi256ELi2ENS0_8ReduceOpIN3c104HalfENS0_9NanSumOpsIffEEjfLi4ELi4EEEEEvT1_)
        /*0614*/ 	.word	0x00000000


	//----- nvinfo : EIATTR_REGCOUNT
	.align		4
.L_509:
        /*0618*/ 	.byte	0x04, 0x2f
        /*061a*/ 	.short	(.L_511 - .L_510)
	.align		4
.L_510:
        /*061c*/ 	.word	index@(_ZN2at6native13reduce_kernelILi512ELi1ENS0_8ReduceOpIN3c104HalfENS0_9NanSumOpsIffEEjfLi4ELi4EEEEEvT1_)
        /*0620*/ 	.word	0x00000020


	//----- nvinfo : EIATTR_FRAME_SIZE
	.align		4
.L_511:
        /*0624*/ 	.byte	0x04, 0x11
        /*0626*/ 	.short	(.L_513 - .L_512)
	.align		4
.L_512:
        /*0628*/ 	.word	index@(_ZN2at6native13reduce_kernelILi512ELi1ENS0_8ReduceOpIN3c104HalfENS0_9NanSumOpsIffEEjfLi4ELi4EEEEEvT1_)
        /*062c*/ 	.word	0x00000000


	//----- nvinfo : EIATTR_REGCOUNT
	.align		4
.L_513:
        /*0630*/ 	.byte	0x04, 0x2f
        /*0632*/ 	.short	(.L_515 - .L_514)
	.align		4
.L_514:
        /*0634*/ 	.word	index@(_ZN2at6native13reduce_kernelILi128ELi4ENS0_8ReduceOpIN3c108BFloat16ENS0_9NanSumOpsIfS4_EEjS4_Li4ELi4EEEEEvT1_)
        /*0638*/ 	.word	0x0000003b


	//----- nvinfo : EIATTR_FRAME_SIZE
	.align		4
.L_515:
        /*063c*/ 	.byte	0x04, 0x11
        /*063e*/ 	.short	(.L_517 - .L_516)
	.align		4
.L_516:
        /*0640*/ 	.word	index@($__internal_5_$__cuda_sm20_rem_u64)
        /*0644*/ 	.word	0x00000000


	//----- nvinfo : EIATTR_FRAME_SIZE
	.align		4
.L_517:
        /*0648*/ 	.byte	0x04, 0x11
        /*064a*/ 	.short	(.L_519 - .L_518)
	.align		4
.L_518:
        /*064c*/ 	.word	index@($__internal_4_$__cuda_sm20_div_u64)
        /*0650*/ 	.word	0x00000000


	//----- nvinfo : EIATTR_FRAME_SIZE
	.align		4
.L_519:
        /*0654*/ 	.byte	0x04, 0x11
        /*0656*/ 	.short	(.L_521 - .L_520)
	.align		4
.L_520:
        /*0658*/ 	.word	index@(_ZN2at6native13reduce_kernelILi128ELi4ENS0_8ReduceOpIN3c108BFloat16ENS0_9NanSumOpsIfS4_EEjS4_Li4ELi4EEEEEvT1_)
        /*065c*/ 	.word	0x00000000


	//----- nvinfo : EIATTR_REGCOUNT
	.align		4
.L_521:
        /*0660*/ 	.byte	0x04, 0x2f
        /*0662*/ 	.short	(.L_523 - .L_522)
	.align		4
.L_522:
        /*0664*/ 	.word	index@(_ZN2at6native13reduce_kernelILi256ELi2ENS0_8ReduceOpIN3c108BFloat16ENS0_9NanSumOpsIfS4_EEjS4_Li4ELi4EEEEEvT1_)
        /*0668*/ 	.word	0x00000028


	//----- nvinfo : EIATTR_FRAME_SIZE
	.align		4
.L_523:
        /*066c*/ 	.byte	0x04, 0x11
        /*066e*/ 	.short	(.L_525 - .L_524)
	.align		4
.L_524:
        /*0670*/ 	.word	index@($__internal_3_$__cuda_sm20_rem_u64)
        /*0674*/ 	.word	0x00000000


	//----- nvinfo : EIATTR_FRAME_SIZE
	.align		4
.L_525:
        /*0678*/ 	.byte	0x04, 0x11
        /*067a*/ 	.short	(.L_527 - .L_526)
	.align		4
.L_526:
        /*067c*/ 	.word	index@($__internal_2_$__cuda_sm20_div_u64)
        /*0680*/ 	.word	0x00000000


	//----- nvinfo : EIATTR_FRAME_SIZE
	.align		4
.L_527:
        /*0684*/ 	.byte	0x04, 0x11
        /*0686*/ 	.short	(.L_529 - .L_528)
	.align		4
.L_528:
        /*0688*/ 	.word	index@(_ZN2at6native13reduce_kernelILi256ELi2ENS0_8ReduceOpIN3c108BFloat16ENS0_9NanSumOpsIfS4_EEjS4_Li4ELi4EEEEEvT1_)
        /*068c*/ 	.word	0x00000000


	//----- nvinfo : EIATTR_REGCOUNT
	.align		4
.L_529:
        /*0690*/ 	.byte	0x04, 0x2f
        /*0692*/ 	.short	(.L_531 - .L_530)
	.align		4
.L_530:
        /*0694*/ 	.word	index@(_ZN2at6native13reduce_kernelILi512ELi1ENS0_8ReduceOpIN3c108BFloat16ENS0_9NanSumOpsIfS4_EEjS4_Li4ELi4EEEEEvT1_)
        /*0698*/ 	.word	0x00000020


	//----- nvinfo : EIATTR_FRAME_SIZE
	.align		4
.L_531:
        /*069c*/ 	.byte	0x04, 0x11
        /*069e*/ 	.short	(.L_533 - .L_532)
	.align		4
.L_532:
        /*06a0*/ 	.word	index@($__internal_1_$__cuda_sm20_rem_u64)
        /*06a4*/ 	.word	0x00000000


	//----- nvinfo : EIATTR_FRAME_SIZE
	.align		4
.L_533:
        /*06a8*/ 	.byte	0x04, 0x11
        /*06aa*/ 	.short	(.L_535 - .L_534)
	.align		4
.L_534:
        /*06ac*/ 	.word	index@($__internal_0_$__cuda_sm20_div_u64)
        /*06b0*/ 	.word	0x00000000


	//----- nvinfo : EIATTR_FRAME_SIZE
	.align		4
.L_535:
        /*06b4*/ 	.byte	0x04, 0x11
        /*06b6*/ 	.short	(.L_537 - .L_536)
	.align		4
.L_536:
        /*06b8*/ 	.word	index@(_ZN2at6native13reduce_kernelILi512ELi1ENS0_8ReduceOpIN3c108BFloat16ENS0_9NanSumOpsIfS4_EEjS4_Li4ELi4EEEEEvT1_)
        /*06bc*/ 	.word	0x00000000


	//----- nvinfo : EIATTR_REGCOUNT
	.align		4
.L_537:
        /*06c0*/ 	.byte	0x04, 0x2f
        /*06c2*/ 	.short	(.L_539 - .L_538)
	.align		4
.L_538:
        /*06c4*/ 	.word	index@(_ZN2at6native13reduce_kernelILi128ELi4ENS0_8ReduceOpIN3c108BFloat16ENS0_9NanSumOpsIffEEjfLi4ELi4EEEEEvT1_)
        /*06c8*/ 	.word	0x00000036


	//----- nvinfo : EIATTR_FRAME_SIZE
	.align		4
.L_539:
        /*06cc*/ 	.byte	0x04, 0x11
        /*06ce*/ 	.short	(.L_541 - .L_540)
	.align		4
.L_540:
        /*06d0*/ 	.word	index@(_ZN2at6native13reduce_kernelILi128ELi4ENS0_8ReduceOpIN3c108BFloat16ENS0_9NanSumOpsIffEEjfLi4ELi4EEEEEvT1_)
        /*06d4*/ 	.word	0x00000000


	//----- nvinfo : EIATTR_REGCOUNT
	.align		4
.L_541:
        /*06d8*/ 	.byte	0x04, 0x2f
        /*06da*/ 	.short	(.L_543 - .L_542)
	.align		4
.L_542:
        /*06dc*/ 	.word	index@(_ZN2at6native13reduce_kernelILi256ELi2ENS0_8ReduceOpIN3c108BFloat16ENS0_9NanSumOpsIffEEjfLi4ELi4EEEEEvT1_)
        /*06e0*/ 	.word	0x00000028


	//----- nvinfo : EIATTR_FRAME_SIZE
	.align		4
.L_543:
        /*06e4*/ 	.byte	0x04, 0x11
        /*06e6*/ 	.short	(.L_545 - .L_544)
	.align		4
.L_544:
        /*06e8*/ 	.word	index@(_ZN2at6native13reduce_kernelILi256ELi2ENS0_8ReduceOpIN3c108BFloat16ENS0_9NanSumOpsIffEEjfLi4ELi4EEEEEvT1_)
        /*06ec*/ 	.word	0x00000000


	//----- nvinfo : EIATTR_REGCOUNT
	.align		4
.L_545:
        /*06f0*/ 	.byte	0x04, 0x2f
        /*06f2*/ 	.short	(.L_547 - .L_546)
	.align		4
.L_546:
        /*06f4*/ 	.word	index@(_ZN2at6native13reduce_kernelILi512ELi1ENS0_8ReduceOpIN3c108BFloat16ENS0_9NanSumOpsIffEEjfLi4ELi4EEEEEvT1_)
        /*06f8*/ 	.word	0x00000020


	//----- nvinfo : EIATTR_FRAME_SIZE
	.align		4
.L_547:
        /*06fc*/ 	.byte	0x04, 0x11
        /*06fe*/ 	.short	(.L_549 - .L_548)
	.align		4
.L_548:
        /*0700*/ 	.word	index@(_ZN2at6native13reduce_kernelILi512ELi1ENS0_8ReduceOpIN3c108BFloat16ENS0_9NanSumOpsIffEEjfLi4ELi4EEEEEvT1_)
        /*0704*/ 	.word	0x00000000


	//----- nvinfo : EIATTR_REGCOUNT
	.align		4
.L_549:
        /*0708*/ 	.byte	0x04, 0x2f
        /*070a*/ 	.short	(.L_551 - .L_550)
	.align		4
.L_550:
        /*070c*/ 	.word	index@(_ZN2at6native13reduce_kernelILi128ELi4ENS0_8ReduceOpIhNS0_14func_wrapper_tImZNS0_15xor_sum_functorIhvEclERNS_14TensorIteratorEEUlmmE_EEjmLi4ELi4EEEEEvT1_)
        /*0710*/ 	.word	0x00000044


	//----- nvinfo : EIATTR_FRAME_SIZE
	.align		4
.L_551:
        /*0714*/ 	.byte	0x04, 0x11
        /*0716*/ 	.short	(.L_553 - .L_552)
	.align		4
.L_552:
        /*0718*/ 	.word	index@(_ZN2at6native13reduce_kernelILi128ELi4ENS0_8ReduceOpIhNS0_14func_wrapper_tImZNS0_15xor_sum_functorIhvEclERNS_14TensorIteratorEEUlmmE_EEjmLi4ELi4EEEEEvT1_)
        /*071c*/ 	.word	0x00000000


	//----- nvinfo : EIATTR_REGCOUNT
	.align		4
.L_553:
        /*0720*/ 	.byte	0x04, 0x2f
        /*0722*/ 	.short	(.L_555 - .L_554)
	.align		4
.L_554:
        /*0724*/ 	.word	index@(_ZN2at6native13reduce_kernelILi256ELi2ENS0_8ReduceOpIhNS0_14func_wrapper_tImZNS0_15xor_sum_functorIhvEclERNS_14TensorIteratorEEUlmmE_EEjmLi4ELi4EEEEEvT1_)
        /*0728*/ 	.word	0x00000030


	//----- nvinfo : EIATTR_FRAME_SIZE
	.align		4
.L_555:
        /*072c*/ 	.byte	0x04, 0x11
        /*072e*/ 	.short	(.L_557 - .L_556)
	.align		4
.L_556:
        /*0730*/ 	.word	index@(_ZN2at6native13reduce_kernelILi256ELi2ENS0_8ReduceOpIhNS0_14func_wrapper_tImZNS0_15xor_sum_functorIhvEclERNS_14TensorIteratorEEUlmmE_EEjmLi4ELi4EEEEEvT1_)
        /*0734*/ 	.word	0x00000000


	//----- nvinfo : EIATTR_REGCOUNT
	.align		4
.L_557:
        /*0738*/ 	.byte	0x04, 0x2f
        /*073a*/ 	.short	(.L_559 - .L_558)
	.align		4
.L_558:
        /*073c*/ 	.word	index@(_ZN2at6native13reduce_kernelILi512ELi1ENS0_8ReduceOpIhNS0_14func_wrapper_tImZNS0_15xor_sum_functorIhvEclERNS_14TensorIteratorEEUlmmE_EEjmLi4ELi4EEEEEvT1_)
        /*0740*/ 	.word	0x00000020


	//----- nvinfo : EIATTR_FRAME_SIZE
	.align		4
.L_559:
        /*0744*/ 	.byte	0x04, 0x11
        /*0746*/ 	.short	(.L_561 - .L_560)
	.align		4
.L_560:
        /*0748*/ 	.word	index@(_ZN2at6native13reduce_kernelILi512ELi1ENS0_8ReduceOpIhNS0_14func_wrapper_tImZNS0_15xor_sum_functorIhvEclERNS_14TensorIteratorEEUlmmE_EEjmLi4ELi4EEEEEvT1_)
        /*074c*/ 	.word	0x00000000


	//----- nvinfo : EIATTR_REGCOUNT
	.align		4
.L_561:
        /*0750*/ 	.byte	0x04, 0x2f
        /*0752*/ 	.short	(.L_563 - .L_562)
	.align		4
.L_562:
        /*0754*/ 	.word	index@(_ZN2at6native13reduce_kernelILi128ELi4ENS0_8ReduceOpIaNS0_14func_wrapper_tImZNS0_15xor_sum_functorIavEclERNS_14TensorIteratorEEUlmmE_EEjmLi4ELi4EEEEEvT1_)
        /*0758*/ 	.word	0x00000046


	//----- nvinfo : EIATTR_FRAME_SIZE
	.align		4
.L_563:
        /*075c*/ 	.byte	0x04, 0x11
        /*075e*/ 	.short	(.L_565 - .L_564)
	.align		4
.L_564:
        /*0760*/ 	.word	index@(_ZN2at6native13reduce_kernelILi128ELi4ENS0_8ReduceOpIaNS0_14func_wrapper_tImZNS0_15xor_sum_functorIavEclERNS_14TensorIteratorEEUlmmE_EEjmLi4ELi4EEEEEvT1_)
        /*0764*/ 	.word	0x00000000


	//----- nvinfo : EIATTR_REGCOUNT
	.align		4
.L_565:
        /*0768*/ 	.byte	0x04, 0x2f
        /*076a*/ 	.short	(.L_567 - .L_566)
	.align		4
.L_566:
        /*076c*/ 	.word	index@(_ZN2at6native13reduce_kernelILi256ELi2ENS0_8ReduceOpIaNS0_14func_wrapper_tImZNS0_15xor_sum_functorIavEclERNS_14TensorIteratorEEUlmmE_EEjmLi4ELi4EEEEEvT1_)
        /*0770*/ 	.word	0x00000030


	//----- nvinfo : EIATTR_FRAME_SIZE
	.align		4
.L_567:
        /*0774*/ 	.byte	0x04, 0x11
        /*0776*/ 	.short	(.L_569 - .L_568)
	.align		4
.L_568:
        /*0778*/ 	.word	index@(_ZN2at6native13reduce_kernelILi256ELi2ENS0_8ReduceOpIaNS0_14func_wrapper_tImZNS0_15xor_sum_functorIavEclERNS_14TensorIteratorEEUlmmE_EEjmLi4ELi4EEEEEvT1_)
        /*077c*/ 	.word	0x00000000


	//----- nvinfo : EIATTR_REGCOUNT
	.align		4
.L_569:
        /*0780*/ 	.byte	0x04, 0x2f
        /*0782*/ 	.short	(.L_571 - .L_570)
	.align		4
.L_570:
        /*0784*/ 	.word	index@(_ZN2at6native13reduce_kernelILi512ELi1ENS0_8ReduceOpIaNS0_14func_wrapper_tImZNS0_15xor_sum_functorIavEclERNS_14TensorIteratorEEUlmmE_EEjmLi4ELi4EEEEEvT1_)
        /*0788*/ 	.word	0x00000020


	//----- nvinfo : EIATTR_FRAME_SIZE
	.align		4
.L_571:
        /*078c*/ 	.byte	0x04, 0x11
        /*078e*/ 	.short	(.L_573 - .L_572)
	.align		4
.L_572:
        /*0790*/ 	.word	index@(_ZN2at6native13reduce_kernelILi512ELi1ENS0_8ReduceOpIaNS0_14func_wrapper_tImZNS0_15xor_sum_functorIavEclERNS_14TensorIteratorEEUlmmE_EEjmLi4ELi4EEEEEvT1_)
        /*0794*/ 	.word	0x00000000


	//----- nvinfo : EIATTR_REGCOUNT
	.align		4
.L_573:
        /*0798*/ 	.byte	0x04, 0x2f
        /*079a*/ 	.short	(.L_575 - .L_574)
	.align		4
.L_574:
        /*079c*/ 	.word	index@(_ZN2at6native13reduce_kernelILi128ELi4ENS0_8ReduceOpIiNS0_14func_wrapper_tImZNS0_15xor_sum_functorIivEclERNS_14TensorIteratorEEUlmmE_EEjmLi4ELi4EEEEEvT1_)
        /*07a0*/ 	.word	0x00000046


	//----- nvinfo : EIATTR_FRAME_SIZE
	.align		4
.L_575:
        /*07a4*/ 	.byte	0x04, 0x11
        /*07a6*/ 	.short	(.L_577 - .L_576)
	.align		4
.L_576:
        /*07a8*/ 	.word	index@(_ZN2at6native13reduce_kernelILi128ELi4ENS0_8ReduceOpIiNS0_14func_wrapper_tImZNS0_15xor_sum_functorIivEclERNS_14TensorIteratorEEUlmmE_EEjmLi4ELi4EEEEEvT1_)
        /*07ac*/ 	.word	0x00000000


	//----- nvinfo : EIATTR_REGCOUNT
	.align		4
.L_577:
        /*07b0*/ 	.byte	0x04, 0x2f
        /*07b2*/ 	.short	(.L_579 - .L_578)
	.align		4
.L_578:
        /*07b4*/ 	.word	index@(_ZN2at6native13reduce_kernelILi256ELi2ENS0_8ReduceOpIiNS0_14func_wrapper_tImZNS0_15xor_sum_functorIivEclERNS_14TensorIteratorEEUlmmE_EEjmLi4ELi4EEEEEvT1_)
        /*07b8*/ 	.word	0x00000030


	//----- nvinfo : EIATTR_FRAME_SIZE
	.align		4
.L_579:
        /*07bc*/ 	.byte	0x04, 0x11
        /*07be*/ 	.short	(.L_581 - .L_580)
	.align		4
.L_580:
        /*07c0*/ 	.word	index@(_ZN2at6native13reduce_kernelILi256ELi2ENS0_8ReduceOpIiNS0_14func_wrapper_tImZNS0_15xor_sum_functorIivEclERNS_14TensorIteratorEEUlmmE_EEjmLi4ELi4EEEEEvT1_)
        /*07c4*/ 	.word	0x00000000


	//----- nvinfo : EIATTR_REGCOUNT
	.align		4
.L_581:
        /*07c8*/ 	.byte	0x04, 0x2f
        /*07ca*/ 	.short	(.L_583 - .L_582)
	.align		4
.L_582:
        /*07cc*/ 	.word	index@(_ZN2at6native13reduce_kernelILi512ELi1ENS0_8ReduceOpIiNS0_14func_wrapper_tImZNS0_15xor_sum_functorIivEclERNS_14TensorIteratorEEUlmmE_EEjmLi4ELi4EEEEEvT1_)
        /*07d0*/ 	.word	0x00000020


	//----- nvinfo : EIATTR_FRAME_SIZE
	.align		4
.L_583:
        /*07d4*/ 	.byte	0x04, 0x11
        /*07d6*/ 	.short	(.L_585 - .L_584)
	.align		4
.L_584:
        /*07d8*/ 	.word	index@(_ZN2at6native13reduce_kernelILi512ELi1ENS0_8ReduceOpIiNS0_14func_wrapper_tImZNS0_15xor_sum_functorIivEclERNS_14TensorIteratorEEUlmmE_EEjmLi4ELi4EEEEEvT1_)
        /*07dc*/ 	.word	0x00000000


	//----- nvinfo : EIATTR_REGCOUNT
	.align		4
.L_585:
        /*07e0*/ 	.byte	0x04, 0x2f
        /*07e2*/ 	.short	(.L_587 - .L_586)
	.align		4
.L_586:
        /*07e4*/ 	.word	index@(_ZN2at6native13reduce_kernelILi128ELi4ENS0_8ReduceOpIlNS0_14func_wrapper_tImZNS0_15xor_sum_functorIlvEclERNS_14TensorIteratorEEUlmmE_EEjmLi4ELi4EEEEEvT1_)
        /*07e8*/ 	.word	0x00000050


	//----- nvinfo : EIATTR_FRAME_SIZE
	.align		4
.L_587:
        /*07ec*/ 	.byte	0x04, 0x11
        /*07ee*/ 	.short	(.L_589 - .L_588)
	.align		4
.L_588:
        /*07f0*/ 	.word	index@(_ZN2at6native13reduce_kernelILi128ELi4ENS0_8ReduceOpIlNS0_14func_wrapper_tImZNS0_15xor_sum_functorIlvEclERNS_14TensorIteratorEEUlmmE_EEjmLi4ELi4EEEEEvT1_)
        /*07f4*/ 	.word	0x00000000


	//----- nvinfo : EIATTR_REGCOUNT
	.align		4
.L_589:
        /*07f8*/ 	.byte	0x04, 0x2f
        /*07fa*/ 	.short	(.L_591 - .L_590)
	.align		4
.L_590:
        /*07fc*/ 	.word	index@(_ZN2at6native13reduce_kernelILi256ELi2ENS0_8ReduceOpIlNS0_14func_wrapper_tImZNS0_15xor_sum_functorIlvEclERNS_14TensorIteratorEEUlmmE_EEjmLi4ELi4EEEEEvT1_)
        /*0800*/ 	.word	0x00000038


	//----- nvinfo : EIATTR_FRAME_SIZE
	.align		4
.L_591:
        /*0804*/ 	.byte	0x04, 0x11
        /*0806*/ 	.short	(.L_593 - .L_592)
	.align		4
.L_592:
        /*0808*/ 	.word	index@(_ZN2at6native13reduce_kernelILi256ELi2ENS0_8ReduceOpIlNS0_14func_wrapper_tImZNS0_15xor_sum_functorIlvEclERNS_14TensorIteratorEEUlmmE_EEjmLi4ELi4EEEEEvT1_)
        /*080c*/ 	.word	0x00000000


	//----- nvinfo : EIATTR_REGCOUNT
	.align		4
.L_593:
        /*0810*/ 	.byte	0x04, 0x2f
        /*0812*/ 	.short	(.L_595 - .L_594)
	.align		4
.L_594:
        /*0814*/ 	.word	index@(_ZN2at6native13reduce_kernelILi512ELi1ENS0_8ReduceOpIlNS0_14func_wrapper_tImZNS0_15xor_sum_functorIlvEclERNS_14TensorIteratorEEUlmmE_EEjmLi4ELi4EEEEEvT1_)
        /*0818*/ 	.word	0x00000020


	//----- nvinfo : EIATTR_FRAME_SIZE
	.align		4
.L_595:
        /*081c*/ 	.byte	0x04, 0x11
        /*081e*/ 	.short	(.L_597 - .L_596)
	.align		4
.L_596:
        /*0820*/ 	.word	index@(_ZN2at6native13reduce_kernelILi512ELi1ENS0_8ReduceOpIlNS0_14func_wrapper_tImZNS0_15xor_sum_functorIlvEclERNS_14TensorIteratorEEUlmmE_EEjmLi4ELi4EEEEEvT1_)
        /*0824*/ 	.word	0x00000000


	//----- nvinfo : EIATTR_REGCOUNT
	.align		4
.L_597:
        /*0828*/ 	.byte	0x04, 0x2f
        /*082a*/ 	.short	(.L_599 - .L_598)
	.align		4
.L_598:
        /*082c*/ 	.word	index@(_ZN2at6native13reduce_kernelILi128ELi4ENS0_8ReduceOpIsNS0_14func_wrapper_tImZNS0_15xor_sum_functorIsvEclERNS_14TensorIteratorEEUlmmE_EEjmLi4ELi4EEEEEvT1_)
        /*0830*/ 	.word	0x00000046


	//----- nvinfo : EIATTR_FRAME_SIZE
	.align		4
.L_599:
        /*0834*/ 	.byte	0x04, 0x11
        /*0836*/ 	.short	(.L_601 - .L_600)
	.align		4
.L_600:
        /*0838*/ 	.word	index@(_ZN2at6native13reduce_kernelILi128ELi4ENS0_8ReduceOpIsNS0_14func_wrapper_tImZNS0_15xor_sum_functorIsvEclERNS_14TensorIteratorEEUlmmE_EEjmLi4ELi4EEEEEvT1_)
        /*083c*/ 	.word	0x00000000


	//----- nvinfo : EIATTR_REGCOUNT
	.align		4
.L_601:
        /*0840*/ 	.byte	0x04, 0x2f
        /*0842*/ 	.short	(.L_603 - .L_602)
	.align		4
.L_602:
        /*0844*/ 	.word	index@(_ZN2at6native13reduce_kernelILi256ELi2ENS0_8ReduceOpIsNS0_14func_wrapper_tImZNS0_15xor_sum_functorIsvEclERNS_14TensorIteratorEEUlmmE_EEjmLi4ELi4EEEEEvT1_)
        /*0848*/ 	.word	0x00000030


	//----- nvinfo : EIATTR_FRAME_SIZE
	.align		4
.L_603:
        /*084c*/ 	.byte	0x04, 0x11
        /*084e*/ 	.short	(.L_605 - .L_604)
	.align		4
.L_604:
        /*0850*/ 	.word	index@(_ZN2at6native13reduce_kernelILi256ELi2ENS0_8ReduceOpIsNS0_14func_wrapper_tImZNS0_15xor_sum_functorIsvEclERNS_14TensorIteratorEEUlmmE_EEjmLi4ELi4EEEEEvT1_)
        /*0854*/ 	.word	0x00000000


	//----- nvinfo : EIATTR_REGCOUNT
	.align		4
.L_605:
        /*0858*/ 	.byte	0x04, 0x2f
        /*085a*/ 	.short	(.L_607 - .L_606)
	.align		4
.L_606:
        /*085c*/ 	.word	index@(_ZN2at6native13reduce_kernelILi512ELi1ENS0_8ReduceOpIsNS0_14func_wrapper_tImZNS0_15xor_sum_functorIsvEclERNS_14TensorIteratorEEUlmmE_EEjmLi4ELi4EEEEEvT1_)
        /*0860*/ 	.word	0x00000020


	//----- nvinfo : EIATTR_FRAME_SIZE
	.align		4
.L_607:
        /*0864*/ 	.byte	0x04, 0x11
        /*0866*/ 	.short	(.L_609 - .L_608)
	.align		4
.L_608:
        /*0868*/ 	.word	index@(_ZN2at6native13reduce_kernelILi512ELi1ENS0_8ReduceOpIsNS0_14func_wrapper_tImZNS0_15xor_sum_functorIsvEclERNS_14TensorIteratorEEUlmmE_EEjmLi4ELi4EEEEEvT1_)
        /*086c*/ 	.word	0x00000000


	//----- nvinfo : EIATTR_REGCOUNT
	.align		4
.L_609:
        /*0870*/ 	.byte	0x04, 0x2f
        /*0872*/ 	.short	(.L_611 - .L_610)
	.align		4
.L_610:
        /*0874*/ 	.word	index@(_ZN2at6native13reduce_kernelILi128ELi4ENS0_8ReduceOpIdNS0_14func_wrapper_tIdZNS0_15xor_sum_functorIdvEclERNS_14TensorIteratorEEUlddE_EEjdLi4ELi4EEEEEvT1_)
        /*0878*/ 	.word	0x00000050


	//----- nvinfo : EIATTR_FRAME_SIZE
	.align		4
.L_611:
        /*087c*/ 	.byte	0x04, 0x11
        /*087e*/ 	.short	(.L_613 - .L_612)
	.align		4
.L_612:
        /*0880*/ 	.word	index@(_ZN2at6native13reduce_kernelILi128ELi4ENS0_8ReduceOpIdNS0_14func_wrapper_tIdZNS0_15xor_sum_functorIdvEclERNS_14TensorIteratorEEUlddE_EEjdLi4ELi4EEEEEvT1_)
        /*0884*/ 	.word	0x00000000


	//----- nvinfo : EIATTR_REGCOUNT
	.align		4
.L_613:
        /*0888*/ 	.byte	0x04, 0x2f
        /*088a*/ 	.short	(.L_615 - .L_614)
	.align		4
.L_614:
        /*088c*/ 	.word	index@(_ZN2at6native13reduce_kernelILi256ELi2ENS0_8ReduceOpIdNS0_14func_wrapper_tIdZNS0_15xor_sum_functorIdvEclERNS_14TensorIteratorEEUlddE_EEjdLi4ELi4EEEEEvT1_)
        /*0890*/ 	.word	0x00000038


	//----- nvinfo : EIATTR_FRAME_SIZE
	.align		4
.L_615:
        /*0894*/ 	.byte	0x04, 0x11
        /*0896*/ 	.short	(.L_617 - .L_616)
	.align		4
.L_616:
        /*0898*/ 	.word	index@(_ZN2at6native13reduce_kernelILi256ELi2ENS0_8ReduceOpIdNS0_14func_wrapper_tIdZNS0_15xor_sum_functorIdvEclERNS_14TensorIteratorEEUlddE_EEjdLi4ELi4EEEEEvT1_)
        /*089c*/ 	.word	0x00000000


	//----- nvinfo : EIATTR_REGCOUNT
	.align		4
.L_617:
        /*08a0*/ 	.byte	0x04, 0x2f
        /*08a2*/ 	.short	(.L_619 - .L_618)
	.align		4
.L_618:
        /*08a4*/ 	.word	index@(_ZN2at6native13reduce_kernelILi512ELi1ENS0_8ReduceOpIdNS0_14func_wrapper_tIdZNS0_15xor_sum_functorIdvEclERNS_14TensorIteratorEEUlddE_EEjdLi4ELi4EEEEEvT1_)
        /*08a8*/ 	.word	0x00000020


	//----- nvinfo : EIATTR_FRAME_SIZE
	.align		4
.L_619:
        /*08ac*/ 	.byte	0x04, 0x11
        /*08ae*/ 	.short	(.L_621 - .L_620)
	.align		4
.L_620:
        /*08b0*/ 	.word	index@(_ZN2at6native13reduce_kernelILi512ELi1ENS0_8ReduceOpIdNS0_14func_wrapper_tIdZNS0_15xor_sum_functorIdvEclERNS_14TensorIteratorEEUlddE_EEjdLi4ELi4EEEEEvT1_)
        /*08b4*/ 	.word	0x00000000


	//----- nvinfo : EIATTR_REGCOUNT
	.align		4
.L_621:
        /*08b8*/ 	.byte	0x04, 0x2f
        /*08ba*/ 	.short	(.L_623 - .L_622)
	.align		4
.L_622:
        /*08bc*/ 	.word	index@(_ZN2at6native13reduce_kernelILi128ELi4ENS0_8ReduceOpIfNS0_14func_wrapper_tIdZNS0_15xor_sum_functorIfvEclERNS_14TensorIteratorEEUlddE_EEjdLi4ELi4EEEEEvT1_)
        /*08c0*/ 	.word	0x0000005e


	//----- nvinfo : EIATTR_FRAME_SIZE
	.align		4
.L_623:
        /*08c4*/ 	.byte	0x04, 0x11
        /*08c6*/ 	.short	(.L_625 - .L_624)
	.align		4
.L_624:
        /*08c8*/ 	.word	index@(_ZN2at6native13reduce_kernelILi128ELi4ENS0_8ReduceOpIfNS0_14func_wrapper_tIdZNS0_15xor_sum_functorIfvEclERNS_14TensorIteratorEEUlddE_EEjdLi4ELi4EEEEEvT1_)
        /*08cc*/ 	.word	0x00000000


	//----- nvinfo : EIATTR_REGCOUNT
	.align		4
.L_625:
        /*08d0*/ 	.byte	0x04, 0x2f
        /*08d2*/ 	.short	(.L_627 - .L_626)
	.align		4
.L_626:
        /*08d4*/ 	.word	index@(_ZN2at6native13reduce_kernelILi256ELi2ENS0_8ReduceOpIfNS0_14func_wrapper_tIdZNS0_15xor_sum_functorIfvEclERNS_14TensorIteratorEEUlddE_EEjdLi4ELi4EEEEEvT1_)
        /*08d8*/ 	.word	0x00000036


	//----- nvinfo : EIATTR_FRAME_SIZE
	.align		4
.L_627:
        /*08dc*/ 	.byte	0x04, 0x11
        /*08de*/ 	.short	(.L_629 - .L_628)
	.align		4
.L_628:
        /*08e0*/ 	.word	index@(_ZN2at6native13reduce_kernelILi256ELi2ENS0_8ReduceOpIfNS0_14func_wrapper_tIdZNS0_15xor_sum_functorIfvEclERNS_14TensorIteratorEEUlddE_EEjdLi4ELi4EEEEEvT1_)
        /*08e4*/ 	.word	0x00000000


	//----- nvinfo : EIATTR_REGCOUNT
	.align		4
.L_629:
        /*08e8*/ 	.byte	0x04, 0x2f
        /*08ea*/ 	.short	(.L_631 - .L_630)
	.align		4
.L_630:
        /*08ec*/ 	.word	index@(_ZN2at6native13reduce_kernelILi512ELi1ENS0_8ReduceOpIfNS0_14func_wrapper_tIdZNS0_15xor_sum_functorIfvEclERNS_14TensorIteratorEEUlddE_EEjdLi4ELi4EEEEEvT1_)
        /*08f0*/ 	.word	0x00000020


	//----- nvinfo : EIATTR_FRAME_SIZE
	.align		4
.L_631:
        /*08f4*/ 	.byte	0x04, 0x11
        /*08f6*/ 	.short	(.L_633 - .L_632)
	.align		4
.L_632:
        /*08f8*/ 	.word	index@(_ZN2at6native13reduce_kernelILi512ELi1ENS0_8ReduceOpIfNS0_14func_wrapper_tIdZNS0_15xor_sum_functorIfvEclERNS_14TensorIteratorEEUlddE_EEjdLi4ELi4EEEEEvT1_)
        /*08fc*/ 	.word	0x00000000


	//----- nvinfo : EIATTR_REGCOUNT
	.align		4
.L_633:
        /*0900*/ 	.byte	0x04, 0x2f
        /*0902*/ 	.short	(.L_635 - .L_634)
	.align		4
.L_634:
        /*0904*/ 	.word	index@(_ZN2at6native13reduce_kernelILi128ELi4ENS0_8ReduceOpIN3c104HalfENS0_14func_wrapper_tIdZNS0_15xor_sum_functorIS4_vEclERNS_14TensorIteratorEEUlddE_EEjdLi4ELi4EEEEEvT1_)
        /*0908*/ 	.word	0x0000005e


	//----- nvinfo : EIATTR_FRAME_SIZE
	.align		4
.L_635:
        /*090c*/ 	.byte	0x04, 0x11
        /*090e*/ 	.short	(.L_637 - .L_636)
	.align		4
.L_636:
        /*0910*/ 	.word	index@(_ZN2at6native13reduce_kernelILi128ELi4ENS0_8ReduceOpIN3c104HalfENS0_14func_wrapper_tIdZNS0_15xor_sum_functorIS4_vEclERNS_14TensorIteratorEEUlddE_EEjdLi4ELi4EEEEEvT1_)
        /*0914*/ 	.word	0x00000000


	//----- nvinfo : EIATTR_REGCOUNT
	.align		4
.L_637:
        /*0918*/ 	.byte	0x04, 0x2f
        /*091a*/ 	.short	(.L_639 - .L_638)
	.align		4
.L_638:
        /*091c*/ 	.word	index@(_ZN2at6native13reduce_kernelILi256ELi2ENS0_8ReduceOpIN3c104HalfENS0_14func_wrapper_tIdZNS0_15xor_sum_functorIS4_vEclERNS_14TensorIteratorEEUlddE_EEjdLi4ELi4EEEEEvT1_)
        /*0920*/ 	.word	0x00000034


	//----- nvinfo : EIATTR_FRAME_SIZE
	.align		4
.L_639:
        /*0924*/ 	.byte	0x04, 0x11
        /*0926*/ 	.short	(.L_641 - .L_640)
	.align		4
.L_640:
        /*0928*/ 	.word	index@(_ZN2at6native13reduce_kernelILi256ELi2ENS0_8ReduceOpIN3c104HalfENS0_14func_wrapper_tIdZNS0_15xor_sum_functorIS4_vEclERNS_14TensorIteratorEEUlddE_EEjdLi4ELi4EEEEEvT1_)
        /*092c*/ 	.word	0x00000000


	//----- nvinfo : EIATTR_REGCOUNT
	.align		4
.L_641:
        /*0930*/ 	.byte	0x04, 0x2f
        /*0932*/ 	.short	(.L_643 - .L_642)
	.align		4
.L_642:
        /*0934*/ 	.word	index@(_ZN2at6native13reduce_kernelILi512ELi1ENS0_8ReduceOpIN3c104HalfENS0_14func_wrapper_tIdZNS0_15xor_sum_functorIS4_vEclERNS_14TensorIteratorEEUlddE_EEjdLi4ELi4EEEEEvT1_)
        /*0938*/ 	.word	0x00000020


	//----- nvinfo : EIATTR_FRAME_SIZE
	.align		4
.L_643:
        /*093c*/ 	.byte	0x04, 0x11
        /*093e*/ 	.short	(.L_645 - .L_644)
	.align		4
.L_644:
        /*0940*/ 	.word	index@(_ZN2at6native13reduce_kernelILi512ELi1ENS0_8ReduceOpIN3c104HalfENS0_14func_wrapper_tIdZNS0_15xor_sum_functorIS4_vEclERNS_14TensorIteratorEEUlddE_EEjdLi4ELi4EEEEEvT1_)
        /*0944*/ 	.word	0x00000000


	//----- nvinfo : EIATTR_REGCOUNT
	.align		4
.L_645:
        /*0948*/ 	.byte	0x04, 0x2f
        /*094a*/ 	.short	(.L_647 - .L_646)
	.align		4
.L_646:
        /*094c*/ 	.word	index@(_ZN2at6native13reduce_kernelILi128ELi4ENS0_8ReduceOpIN3c108BFloat16ENS0_14func_wrapper_tIdZNS0_15xor_sum_functorIS4_vEclERNS_14TensorIteratorEEUlddE_EEjdLi4ELi4EEEEEvT1_)
        /*0950*/ 	.word	0x0000005e


	//----- nvinfo : EIATTR_FRAME_SIZE
	.align		4
.L_647:
        /*0954*/ 	.byte	0x04, 0x11
        /*0956*/ 	.short	(.L_649 - .L_648)
	.align		4
.L_648:
        /*0958*/ 	.word	index@(_ZN2at6native13reduce_kernelILi128ELi4ENS0_8ReduceOpIN3c108BFloat16ENS0_14func_wrapper_tIdZNS0_15xor_sum_functorIS4_vEclERNS_14TensorIteratorEEUlddE_EEjdLi4ELi4EEEEEvT1_)
        /*095c*/ 	.word	0x00000000


	//----- nvinfo : EIATTR_REGCOUNT
	.align		4
.L_649:
        /*0960*/ 	.byte	0x04, 0x2f
        /*0962*/ 	.short	(.L_651 - .L_650)
	.align		4
.L_650:
        /*0964*/ 	.word	index@(_ZN2at6native13reduce_kernelILi256ELi2ENS0_8ReduceOpIN3c108BFloat16ENS0_14func_wrapper_tIdZNS0_15xor_sum_functorIS4_vEclERNS_14TensorIteratorEEUlddE_EEjdLi4ELi4EEEEEvT1_)
        /*0968*/ 	.word	0x00000035


	//----- nvinfo : EIATTR_FRAME_SIZE
	.align		4
.L_651:
        /*096c*/ 	.byte	0x04, 0x11
        /*096e*/ 	.short	(.L_653 - .L_652)
	.align		4
.L_652:
        /*0970*/ 	.word	index@(_ZN2at6native13reduce_kernelILi256ELi2ENS0_8ReduceOpIN3c108BFloat16ENS0_14func_wrapper_tIdZNS0_15xor_sum_functorIS4_vEclERNS_14TensorIteratorEEUlddE_EEjdLi4ELi4EEEEEvT1_)
        /*0974*/ 	.word	0x00000000


	//----- nvinfo : EIATTR_REGCOUNT
	.align		4
.L_653:
        /*0978*/ 	.byte	0x04, 0x2f
        /*097a*/ 	.short	(.L_655 - .L_654)
	.align		4
.L_654:
        /*097c*/ 	.word	index@(_ZN2at6native13reduce_kernelILi512ELi1ENS0_8ReduceOpIN3c108BFloat16ENS0_14func_wrapper_tIdZNS0_15xor_sum_functorIS4_vEclERNS_14TensorIteratorEEUlddE_EEjdLi4ELi4EEEEEvT1_)
        /*0980*/ 	.word	0x00000020


	//----- nvinfo : EIATTR_FRAME_SIZE
	.align		4
.L_655:
        /*0984*/ 	.byte	0x04, 0x11
        /*0986*/ 	.short	(.L_657 - .L_656)
	.align		4
.L_656:
        /*0988*/ 	.word	index@(_ZN2at6native13reduce_kernelILi512ELi1ENS0_8ReduceOpIN3c108BFloat16ENS0_14func_wrapper_tIdZNS0_15xor_sum_functorIS4_vEclERNS_14TensorIteratorEEUlddE_EEjdLi4ELi4EEEEEvT1_)
        /*098c*/ 	.word	0x00000000


	//----- nvinfo : EIATTR_REGCOUNT
	.align		4
.L_657:
        /*0990*/ 	.byte	0x04, 0x2f
        /*0992*/ 	.short	(.L_659 - .L_658)
	.align		4
.L_658:
        /*0994*/ 	.word	index@(_ZN2at6native13reduce_kernelILi128ELi4ENS0_8ReduceOpIbNS0_14func_wrapper_tImZNS0_15xor_sum_functorIbvEclERNS_14TensorIteratorEEUlbbE_EEjmLi4ELi4EEEEEvT1_)
        /*0998*/ 	.word	0x00000034


	//----- nvinfo : EIATTR_FRAME_SIZE
	.align		4
.L_659:
        /*099c*/ 	.byte	0x04, 0x11
        /*099e*/ 	.short	(.L_661 - .L_660)
	.align		4
.L_660:
        /*09a0*/ 	.word	index@(_ZN2at6native13reduce_kernelILi128ELi4ENS0_8ReduceOpIbNS0_14func_wrapper_tImZNS0_15xor_sum_functorIbvEclERNS_14TensorIteratorEEUlbbE_EEjmLi4ELi4EEEEEvT1_)
        /*09a4*/ 	.word	0x00000000


	//----- nvinfo : EIATTR_REGCOUNT
	.align		4
.L_661:
        /*09a8*/ 	.byte	0x04, 0x2f
        /*09aa*/ 	.short	(.L_663 - .L_662)
	.align		4
.L_662:
        /*09ac*/ 	.word	index@(_ZN2at6native13reduce_kernelILi256ELi2ENS0_8ReduceOpIbNS0_14func_wrapper_tImZNS0_15xor_sum_functorIbvEclERNS_14TensorIteratorEEUlbbE_EEjmLi4ELi4EEEEEvT1_)
        /*09b0*/ 	.word	0x00000026


	//----- nvinfo : EIATTR_FRAME_SIZE
	.align		4
.L_663:
        /*09b4*/ 	.byte	0x04, 0x11
        /*09b6*/ 	.short	(.L_665 - .L_664)
	.align		4
.L_664:
        /*09b8*/ 	.word	index@(_ZN2at6native13reduce_kernelILi256ELi2ENS0_8ReduceOpIbNS0_14func_wrapper_tImZNS0_15xor_sum_functorIbvEclERNS_14TensorIteratorEEUlbbE_EEjmLi4ELi4EEEEEvT1_)
        /*09bc*/ 	.word	0x00000000


	//----- nvinfo : EIATTR_REGCOUNT
	.align		4
.L_665:
        /*09c0*/ 	.byte	0x04, 0x2f
        /*09c2*/ 	.short	(.L_667 - .L_666)
	.align		4
.L_666:
        /*09c4*/ 	.word	index@(_ZN2at6native13reduce_kernelILi512ELi1ENS0_8ReduceOpIbNS0_14func_wrapper_tImZNS0_15xor_sum_functorIbvEclERNS_14TensorIteratorEEUlbbE_EEjmLi4ELi4EEEEEvT1_)
        /*09c8*/ 	.word	0x00000020


	//----- nvinfo : EIATTR_FRAME_SIZE
	.align		4
.L_667:
        /*09cc*/ 	.byte	0x04, 0x11
        /*09ce*/ 	.short	(.L_669 - .L_668)
	.align		4
.L_668:
        /*09d0*/ 	.word	index@(_ZN2at6native13reduce_kernelILi512ELi1ENS0_8ReduceOpIbNS0_14func_wrapper_tImZNS0_15xor_sum_functorIbvEclERNS_14TensorIteratorEEUlbbE_EEjmLi4ELi4EEEEEvT1_)
        /*09d4*/ 	.word	0x00000000


	//----- nvinfo : EIATTR_MIN_STACK_SIZE
	.align		4
.L_669:
        /*09d8*/ 	.byte	0x04, 0x12
        /*09da*/ 	.short	(.L_671 - .L_670)
	.align		4
.L_670:
        /*09dc*/ 	.word	index@(_ZN2at6native13reduce_kernelILi512ELi1ENS0_8ReduceOpIbNS0_14func_wrapper_tImZNS0_15xor_sum_functorIbvEclERNS_14TensorIteratorEEUlbbE_EEjmLi4ELi4EEEEEvT1_)
        /*09e0*/ 	.word	0x00000000


	//----- nvinfo : EIATTR_MIN_STACK_SIZE
	.align		4
.L_671:
        /*09e4*/ 	.byte	0x04, 0x12
        /*09e6*/ 	.short	(.L_673 - .L_672)
	.align		4
.L_672:
        /*09e8*/ 	.word	index@(_ZN2at6native13reduce_kernelILi256ELi2ENS0_8ReduceOpIbNS0_14func_wrapper_tImZNS0_15xor_sum_functorIbvEclERNS_14TensorIteratorEEUlbbE_EEjmLi4ELi4EEEEEvT1_)
        /*09ec*/ 	.word	0x00000000


	//----- nvinfo : EIATTR_MIN_STACK_SIZE
	.align		4
.L_673:
        /*09f0*/ 	.byte	0x04, 0x12
        /*09f2*/ 	.short	(.L_675 - .L_674)
	.align		4
.L_674:
        /*09f4*/ 	.word	index@(_ZN2at6native13reduce_kernelILi128ELi4ENS0_8ReduceOpIbNS0_14func_wrapper_tImZNS0_15xor_sum_functorIbvEclERNS_14TensorIteratorEEUlbbE_EEjmLi4ELi4EEEEEvT1_)
        /*09f8*/ 	.word	0x00000000


	//----- nvinfo : EIATTR_MIN_STACK_SIZE
	.align		4
.L_675:
        /*09fc*/ 	.byte	0x04, 0x12
        /*09fe*/ 	.short	(.L_677 - .L_676)
	.align		4
.L_676:
        /*0a00*/ 	.word	index@(_ZN2at6native13reduce_kernelILi512ELi1ENS0_8ReduceOpIN3c108BFloat16ENS0_14func_wrapper_tIdZNS0_15xor_sum_functorIS4_vEclERNS_14TensorIteratorEEUlddE_EEjdLi4ELi4EEEEEvT1_)
        /*0a04*/ 	.word	0x00000000


	//----- nvinfo : EIATTR_MIN_STACK_SIZE
	.align		4
.L_677:
        /*0a08*/ 	.byte	0x04, 0x12
        /*0a0a*/ 	.short	(.L_679 - .L_678)
	.align		4
.L_678:
        /*0a0c*/ 	.word	index@(_ZN2at6native13reduce_kernelILi256ELi2ENS0_8ReduceOpIN3c108BFloat16ENS0_14func_wrapper_tIdZNS0_15xor_sum_functorIS4_vEclERNS_14TensorIteratorEEUlddE_EEjdLi4ELi4EEEEEvT1_)
        /*0a10*/ 	.word	0x00000000


	//----- nvinfo : EIATTR_MIN_STACK_SIZE
	.align		4
.L_679:
        /*0a14*/ 	.byte	0x04, 0x12
        /*0a16*/ 	.short	(.L_681 - .L_680)
	.align		4
.L_680:
        /*0a18*/ 	.word	index@(_ZN2at6native13reduce_kernelILi128ELi4ENS0_8ReduceOpIN3c108BFloat16ENS0_14func_wrapper_tIdZNS0_15xor_sum_functorIS4_vEclERNS_14TensorIteratorEEUlddE_EEjdLi4ELi4EEEEEvT1_)
        /*0a1c*/ 	.word	0x00000000


	//----- nvinfo : EIATTR_MIN_STACK_SIZE
	.align		4
.L_681:
        /*0a20*/ 	.byte	0x04, 0x12
        /*0a22*/ 	.short	(.L_683 - .L_682)
	.align		4
.L_682:
        /*0a24*/ 	.word	index@(_ZN2at6native13reduce_kernelILi512ELi1ENS0_8ReduceOpIN3c104HalfENS0_14func_wrapper_tIdZNS0_15xor_sum_functorIS4_vEclERNS_14TensorIteratorEEUlddE_EEjdLi4ELi4EEEEEvT1_)
        /*0a28*/ 	.word	0x00000000


	//----- nvinfo : EIATTR_MIN_STACK_SIZE
	.align		4
.L_683:
        /*0a2c*/ 	.byte	0x04, 0x12
        /*0a2e*/ 	.short	(.L_685 - .L_684)
	.align		4
.L_684:
        /*0a30*/ 	.word	index@(_ZN2at6native13reduce_kernelILi256ELi2ENS0_8ReduceOpIN3c104HalfENS0_14func_wrapper_tIdZNS0_15xor_sum_functorIS4_vEclERNS_14TensorIteratorEEUlddE_EEjdLi4ELi4EEEEEvT1_)
        /*0a34*/ 	.word	0x00000000


	//----- nvinfo : EIATTR_MIN_STACK_SIZE
	.align		4
.L_685:
        /*0a38*/ 	.byte	0x04, 0x12
        /*0a3a*/ 	.short	(.L_687 - .L_686)
	.align		4
.L_686:
        /*0a3c*/ 	.word	index@(_ZN2at6native13reduce_kernelILi128ELi4ENS0_8ReduceOpIN3c104HalfENS0_14func_wrapper_tIdZNS0_15xor_sum_functorIS4_vEclERNS_14TensorIteratorEEUlddE_EEjdLi4ELi4EEEEEvT1_)
        /*0a40*/ 	.word	0x00000000


	//----- nvinfo : EIATTR_MIN_STACK_SIZE
	.align		4
.L_687:
        /*0a44*/ 	.byte	0x04, 0x12
        /*0a46*/ 	.short	(.L_689 - .L_688)
	.align		4
.L_688:
        /*0a48*/ 	.word	index@(_ZN2at6native13reduce_kernelILi512ELi1ENS0_8ReduceOpIfNS0_14func_wrapper_tIdZNS0_15xor_sum_functorIfvEclERNS_14TensorIteratorEEUlddE_EEjdLi4ELi4EEEEEvT1_)
        /*0a4c*/ 	.word	0x00000000


	//----- nvinfo : EIATTR_MIN_STACK_SIZE
	.align		4
.L_689:
        /*0a50*/ 	.byte	0x04, 0x12
        /*0a52*/ 	.short	(.L_691 - .L_690)
	.align		4
.L_690:
        /*0a54*/ 	.word	index@(_ZN2at6native13reduce_kernelILi256ELi2ENS0_8ReduceOpIfNS0_14func_wrapper_tIdZNS0_15xor_sum_functorIfvEclERNS_14TensorIteratorEEUlddE_EEjdLi4ELi4EEEEEvT1_)
        /*0a58*/ 	.word	0x00000000


	//----- nvinfo : EIATTR_MIN_STACK_SIZE
	.align		4
.L_691:
        /*0a5c*/ 	.byte	0x04, 0x12
        /*0a5e*/ 	.short	(.L_693 - .L_692)
	.align		4
.L_692:
        /*0a60*/ 	.word	index@(_ZN2at6native13reduce_kernelILi128ELi4ENS0_8ReduceOpIfNS0_14func_wrapper_tIdZNS0_15xor_sum_functorIfvEclERNS_14TensorIteratorEEUlddE_EEjdLi4ELi4EEEEEvT1_)
        /*0a64*/ 	.word	0x00000000


	//----- nvinfo : EIATTR_MIN_STACK_SIZE
	.align		4
.L_693:
        /*0a68*/ 	.byte	0x04, 0x12
        /*0a6a*/ 	.short	(.L_695 - .L_694)
	.align		4
.L_694:
        /*0a6c*/ 	.word	index@(_ZN2at6native13reduce_kernelILi512ELi1ENS0_8ReduceOpIdNS0_14func_wrapper_tIdZNS0_15xor_sum_functorIdvEclERNS_14TensorIteratorEEUlddE_EEjdLi4ELi4EEEEEvT1_)
        /*0a70*/ 	.word	0x00000000


	//----- nvinfo : EIATTR_MIN_STACK_SIZE
	.align		4
.L_695:
        /*0a74*/ 	.byte	0x04, 0x12
        /*0a76*/ 	.short	(.L_697 - .L_696)
	.align		4
.L_696:
        /*0a78*/ 	.word	index@(_ZN2at6native13reduce_kernelILi256ELi2ENS0_8ReduceOpIdNS0_14func_wrapper_tIdZNS0_15xor_sum_functorIdvEclERNS_14TensorIteratorEEUlddE_EEjdLi4ELi4EEEEEvT1_)
        /*0a7c*/ 	.word	0x00000000


	//----- nvinfo : EIATTR_MIN_STACK_SIZE
	.align		4
.L_697:
        /*0a80*/ 	.byte	0x04, 0x12
        /*0a82*/ 	.short	(.L_699 - .L_698)
	.align		4
.L_698:
        /*0a84*/ 	.word	index@(_ZN2at6native13reduce_kernelILi128ELi4ENS0_8ReduceOpIdNS0_14func_wrapper_tIdZNS0_15xor_sum_functorIdvEclERNS_14TensorIteratorEEUlddE_EEjdLi4ELi4EEEEEvT1_)
        /*0a88*/ 	.word	0x00000000


	//----- nvinfo : EIATTR_MIN_STACK_SIZE
	.align		4
.L_699:
        /*0a8c*/ 	.byte	0x04, 0x12
        /*0a8e*/ 	.short	(.L_701 - .L_700)
	.align		4
.L_700:
        /*0a90*/ 	.word	index@(_ZN2at6native13reduce_kernelILi512ELi1ENS0_8ReduceOpIsNS0_14func_wrapper_tImZNS0_15xor_sum_functorIsvEclERNS_14TensorIteratorEEUlmmE_EEjmLi4ELi4EEEEEvT1_)
        /*0a94*/ 	.word	0x00000000


	//----- nvinfo : EIATTR_MIN_STACK_SIZE
	.align		4
.L_701:
        /*0a98*/ 	.byte	0x04, 0x12
        /*0a9a*/ 	.short	(.L_703 - .L_702)
	.align		4
.L_702:
        /*0a9c*/ 	.word	index@(_ZN2at6native13reduce_kernelILi256ELi2ENS0_8ReduceOpIsNS0_14func_wrapper_tImZNS0_15xor_sum_functorIsvEclERNS_14TensorIteratorEEUlmmE_EEjmLi4ELi4EEEEEvT1_)
        /*0aa0*/ 	.word	0x00000000


	//----- nvinfo : EIATTR_MIN_STACK_SIZE
	.align		4
.L_703:
        /*0aa4*/ 	.byte	0x04, 0x12
        /*0aa6*/ 	.short	(.L_705 - .L_704)
	.align		4
.L_704:
        /*0aa8*/ 	.word	index@(_ZN2at6native13reduce_kernelILi128ELi4ENS0_8ReduceOpIsNS0_14func_wrapper_tImZNS0_15xor_sum_functorIsvEclERNS_14TensorIteratorEEUlmmE_EEjmLi4ELi4EEEEEvT1_)
        /*0aac*/ 	.word	0x00000000


	//----- nvinfo : EIATTR_MIN_STACK_SIZE
	.align		4
.L_705:
        /*0ab0*/ 	.byte	0x04, 0x12
        /*0ab2*/ 	.short	(.L_707 - .L_706)
	.align		4
.L_706:
        /*0ab4*/ 	.word	index@(_ZN2at6native13reduce_kernelILi512ELi1ENS0_8ReduceOpIlNS0_14func_wrapper_tImZNS0_15xor_sum_functorIlvEclERNS_14TensorIteratorEEUlmmE_EEjmLi4ELi4EEEEEvT1_)
        /*0ab8*/ 	.word	0x00000000


	//----- nvinfo : EIATTR_MIN_STACK_SIZE
	.align		4
.L_707:
        /*0abc*/ 	.byte	0x04, 0x12
        /*0abe*/ 	.short	(.L_709 - .L_708)
	.align		4
.L_708:
        /*0ac0*/ 	.word	index@(_ZN2at6native13reduce_kernelILi256ELi2ENS0_8ReduceOpIlNS0_14func_wrapper_tImZNS0_15xor_sum_functorIlvEclERNS_14TensorIteratorEEUlmmE_EEjmLi4ELi4EEEEEvT1_)
        /*0ac4*/ 	.word	0x00000000


	//----- nvinfo : EIATTR_MIN_STACK_SIZE
	.align		4
.L_709:
        /*0ac8*/ 	.byte	0x04, 0x12
        /*0aca*/ 	.short	(.L_711 - .L_710)
	.align		4
.L_710:
        /*0acc*/ 	.word	index@(_ZN2at6native13reduce_kernelILi128ELi4ENS0_8ReduceOpIlNS0_14func_wrapper_tImZNS0_15xor_sum_functorIlvEclERNS_14TensorIteratorEEUlmmE_EEjmLi4ELi4EEEEEvT1_)
        /*0ad0*/ 	.word	0x00000000


	//----- nvinfo : EIATTR_MIN_STACK_SIZE
	.align		4
.L_711:
        /*0ad4*/ 	.byte	0x04, 0x12
        /*0ad6*/ 	.short	(.L_713 - .L_712)
	.align		4
.L_712:
        /*0ad8*/ 	.word	index@(_ZN2at6native13reduce_kernelILi512ELi1ENS0_8ReduceOpIiNS0_14func_wrapper_tImZNS0_15xor_sum_functorIivEclERNS_14TensorIteratorEEUlmmE_EEjmLi4ELi4EEEEEvT1_)
        /*0adc*/ 	.word	0x00000000


	//----- nvinfo : EIATTR_MIN_STACK_SIZE
	.align		4
.L_713:
        /*0ae0*/ 	.byte	0x04, 0x12
        /*0ae2*/ 	.short	(.L_715 - .L_714)
	.align		4
.L_714:
        /*0ae4*/ 	.word	index@(_ZN2at6native13reduce_kernelILi256ELi2ENS0_8ReduceOpIiNS0_14func_wrapper_tImZNS0_15xor_sum_functorIivEclERNS_14TensorIteratorEEUlmmE_EEjmLi4ELi4EEEEEvT1_)
        /*0ae8*/ 	.word	0x00000000


	//----- nvinfo : EIATTR_MIN_STACK_SIZE
	.align		4
.L_715:
        /*0aec*/ 	.byte	0x04, 0x12
        /*0aee*/ 	.short	(.L_717 - .L_716)
	.align		4
.L_716:
        /*0af0*/ 	.word	index@(_ZN2at6native13reduce_kernelILi128ELi4ENS0_8ReduceOpIiNS0_14func_wrapper_tImZNS0_15xor_sum_functorIivEclERNS_14TensorIteratorEEUlmmE_EEjmLi4ELi4EEEEEvT1_)
        /*0af4*/ 	.word	0x00000000


	//----- nvinfo : EIATTR_MIN_STACK_SIZE
	.align		4
.L_717:
        /*0af8*/ 	.byte	0x04, 0x12
        /*0afa*/ 	.short	(.L_719 - .L_718)
	.align		4
.L_718:
        /*0afc*/ 	.word	index@(_ZN2at6native13reduce_kernelILi512ELi1ENS0_8ReduceOpIaNS0_14func_wrapper_tImZNS0_15xor_sum_functorIavEclERNS_14TensorIteratorEEUlmmE_EEjmLi4ELi4EEEEEvT1_)
        /*0b00*/ 	.word	0x00000000


	//----- nvinfo : EIATTR_MIN_STACK_SIZE
	.align		4
.L_719:
        /*0b04*/ 	.byte	0x04, 0x12
        /*0b06*/ 	.short	(.L_721 - .L_720)
	.align		4
.L_720:
        /*0b08*/ 	.word	index@(_ZN2at6native13reduce_kernelILi256ELi2ENS0_8ReduceOpIaNS0_14func_wrapper_tImZNS0_15xor_sum_functorIavEclERNS_14TensorIteratorEEUlmmE_EEjmLi4ELi4EEEEEvT1_)
        /*0b0c*/ 	.word	0x00000000


	//----- nvinfo : EIATTR_MIN_STACK_SIZE
	.align		4
.L_721:
        /*0b10*/ 	.byte	0x04, 0x12
        /*0b12*/ 	.short	(.L_723 - .L_722)
	.align		4
.L_722:
        /*0b14*/ 	.word	index@(_ZN2at6native13reduce_kernelILi128ELi4ENS0_8ReduceOpIaNS0_14func_wrapper_tImZNS0_15xor_sum_functorIavEclERNS_14TensorIteratorEEUlmmE_EEjmLi4ELi4EEEEEvT1_)
        /*0b18*/ 	.word	0x00000000


	//----- nvinfo : EIATTR_MIN_STACK_SIZE
	.align		4
.L_723:
        /*0b1c*/ 	.byte	0x04, 0x12
        /*0b1e*/ 	.short	(.L_725 - .L_724)
	.align		4
.L_724:
        /*0b20*/ 	.word	index@(_ZN2at6native13reduce_kernelILi512ELi1ENS0_8ReduceOpIhNS0_14func_wrapper_tImZNS0_15xor_sum_functorIhvEclERNS_14TensorIteratorEEUlmmE_EEjmLi4ELi4EEEEEvT1_)
        /*0b24*/ 	.word	0x00000000


	//----- nvinfo : EIATTR_MIN_STACK_SIZE
	.align		4
.L_725:
        /*0b28*/ 	.byte	0x04, 0x12
        /*0b2a*/ 	.short	(.L_727 - .L_726)
	.align		4
.L_726:
        /*0b2c*/ 	.word	index@(_ZN2at6native13reduce_kernelILi256ELi2ENS0_8ReduceOpIhNS0_14func_wrapper_tImZNS0_15xor_sum_functorIhvEclERNS_14TensorIteratorEEUlmmE_EEjmLi4ELi4EEEEEvT1_)
        /*0b30*/ 	.word	0x00000000


	//----- nvinfo : EIATTR_MIN_STACK_SIZE
	.align		4
.L_727:
        /*0b34*/ 	.byte	0x04, 0x12
        /*0b36*/ 	.short	(.L_729 - .L_728)
	.align		4
.L_728:
        /*0b38*/ 	.word	index@(_ZN2at6native13reduce_kernelILi128ELi4ENS0_8ReduceOpIhNS0_14func_wrapper_tImZNS0_15xor_sum_functorIhvEclERNS_14TensorIteratorEEUlmmE_EEjmLi4ELi4EEEEEvT1_)
        /*0b3c*/ 	.word	0x00000000


	//----- nvinfo : EIATTR_MIN_STACK_SIZE
	.align		4
.L_729:
        /*0b40*/ 	.byte	0x04, 0x12
        /*0b42*/ 	.short	(.L_731 - .L_730)
	.align		4
.L_730:
        /*0b44*/ 	.word	index@(_ZN2at6native13reduce_kernelILi512ELi1ENS0_8ReduceOpIN3c108BFloat16ENS0_9NanSumOpsIffEEjfLi4ELi4EEEEEvT1_)
        /*0b48*/ 	.word	0x00000000


	//----- nvinfo : EIATTR_MIN_STACK_SIZE
	.align		4
.L_731:
        /*0b4c*/ 	.byte	0x04, 0x12
        /*0b4e*/ 	.short	(.L_733 - .L_732)
	.align		4
.L_732:
        /*0b50*/ 	.word	index@(_ZN2at6native13reduce_kernelILi256ELi2ENS0_8ReduceOpIN3c108BFloat16ENS0_9NanSumOpsIffEEjfLi4ELi4EEEEEvT1_)
        /*0b54*/ 	.word	0x00000000


	//----- nvinfo : EIATTR_MIN_STACK_SIZE
	.align		4
.L_733:
        /*0b58*/ 	.byte	0x04, 0x12
        /*0b5a*/ 	.short	(.L_735 - .L_734)
	.align		4
.L_734:
        /*0b5c*/ 	.word	index@(_ZN2at6native13reduce_kernelILi128ELi4ENS0_8ReduceOpIN3c108BFloat16ENS0_9NanSumOpsIffEEjfLi4ELi4EEEEEvT1_)
        /*0b60*/ 	.word	0x00000000


	//----- nvinfo : EIATTR_MIN_STACK_SIZE
	.align		4
.L_735:
        /*0b64*/ 	.byte	0x04, 0x12
        /*0b66*/ 	.short	(.L_737 - .L_736)
	.align		4
.L_736:
        /*0b68*/ 	.word	index@(_ZN2at6native13reduce_kernelILi512ELi1ENS0_8ReduceOpIN3c108BFloat16ENS0_9NanSumOpsIfS4_EEjS4_Li4ELi4EEEEEvT1_)
        /*0b6c*/ 	.word	0x00000000


	//----- nvinfo : EIATTR_MIN_STACK_SIZE
	.align		4
.L_737:
        /*0b70*/ 	.byte	0x04, 0x12
        /*0b72*/ 	.short	(.L_739 - .L_738)
	.align		4
.L_738:
        /*0b74*/ 	.word	index@(_ZN2at6native13reduce_kernelILi256ELi2ENS0_8ReduceOpIN3c108BFloat16ENS0_9NanSumOpsIfS4_EEjS4_Li4ELi4EEEEEvT1_)
        /*0b78*/ 	.word	0x00000000


	//----- nvinfo : EIATTR_MIN_STACK_SIZE
	.align		4
.L_739:
        /*0b7c*/ 	.byte	0x04, 0x12
        /*0b7e*/ 	.short	(.L_741 - .L_740)
	.align		4
.L_740:
        /*0b80*/ 	.word	index@(_ZN2at6native13reduce_kernelILi128ELi4ENS0_8ReduceOpIN3c108BFloat16ENS0_9NanSumOpsIfS4_EEjS4_Li4ELi4EEEEEvT1_)
        /*0b84*/ 	.word	0x00000000


	//----- nvinfo : EIATTR_MIN_STACK_SIZE
	.align		4
.L_741:
        /*0b88*/ 	.byte	0x04, 0x12
        /*0b8a*/ 	.short	(.L_743 - .L_742)
	.align		4
.L_742:
        /*0b8c*/ 	.word	index@(_ZN2at6native13reduce_kernelILi512ELi1ENS0_8ReduceOpIN3c104HalfENS0_9NanSumOpsIffEEjfLi4ELi4EEEEEvT1_)
        /*0b90*/ 	.word	0x00000000


	//----- nvinfo : EIATTR_MIN_STACK_SIZE
	.align		4
.L_743:
        /*0b94*/ 	.byte	0x04, 0x12
        /*0b96*/ 	.short	(.L_745 - .L_744)
	.align		4
.L_744:
        /*0b98*/ 	.word	index@(_ZN2at6native13reduce_kernelILi256ELi2ENS0_8ReduceOpIN3c104HalfENS0_9NanSumOpsIffEEjfLi4ELi4EEEEEvT1_)
        /*0b9c*/ 	.word	0x00000000


	//----- nvinfo : EIATTR_MIN_STACK_SIZE
	.align		4
.L_745:
        /*0ba0*/ 	.byte	0x04, 0x12
        /*0ba2*/ 	.short	(.L_747 - .L_746)
	.align		4
.L_746:
        /*0ba4*/ 	.word	index@(_ZN2at6native13reduce_kernelILi128ELi4ENS0_8ReduceOpIN3c104HalfENS0_9NanSumOpsIffEEjfLi4ELi4EEEEEvT1_)
        /*0ba8*/ 	.word	0x00000000


	//----- nvinfo : EIATTR_MIN_STACK_SIZE
	.align		4
.L_747:
        /*0bac*/ 	.byte	0x04, 0x12
        /*0bae*/ 	.short	(.L_749 - .L_748)
	.align		4
.L_748:
        /*0bb0*/ 	.word	index@(_ZN2at6native13reduce_kernelILi512ELi1ENS0_8ReduceOpIN3c104HalfENS0_9NanSumOpsIfS4_EEjS4_Li4ELi4EEEEEvT1_)
        /*0bb4*/ 	.word	0x00000000


	//----- nvinfo : EIATTR_MIN_STACK_SIZE
	.align		4
.L_749:
        /*0bb8*/ 	.byte	0x04, 0x12
        /*0bba*/ 	.short	(.L_751 - .L_750)
	.align		4
.L_750:
        /*0bbc*/ 	.word	index@(_ZN2at6native13reduce_kernelILi256ELi2ENS0_8ReduceOpIN3c104HalfENS0_9NanSumOpsIfS4_EEjS4_Li4ELi4EEEEEvT1_)
        /*0bc0*/ 	.word	0x00000000


	//----- nvinfo : EIATTR_MIN_STACK_SIZE
	.align		4
.L_751:
        /*0bc4*/ 	.byte	0x04, 0x12
        /*0bc6*/ 	.short	(.L_753 - .L_752)
	.align		4
.L_752:
        /*0bc8*/ 	.word	index@(_ZN2at6native13reduce_kernelILi128ELi4ENS0_8ReduceOpIN3c104HalfENS0_9NanSumOpsIfS4_EEjS4_Li4ELi4EEEEEvT1_)
        /*0bcc*/ 	.word	0x00000000


	//----- nvinfo : EIATTR_MIN_STACK_SIZE
	.align		4
.L_753:
        /*0bd0*/ 	.byte	0x04, 0x12
        /*0bd2*/ 	.short	(.L_755 - .L_754)
	.align		4
.L_754:
        /*0bd4*/ 	.word	index@(_ZN2at6native13reduce_kernelILi512ELi1ENS0_8ReduceOpIfNS0_9NanSumOpsIffEEjfLi4ELi4EEEEEvT1_)
        /*0bd8*/ 	.word	0x00000000


	//----- nvinfo : EIATTR_MIN_STACK_SIZE
	.align		4
.L_755:
        /*0bdc*/ 	.byte	0x04, 0x12
        /*0bde*/ 	.short	(.L_757 - .L_756)
	.align		4
.L_756:
        /*0be0*/ 	.word	index@(_ZN2at6native13reduce_kernelILi256ELi2ENS0_8ReduceOpIfNS0_9NanSumOpsIffEEjfLi4ELi4EEEEEvT1_)
        /*0be4*/ 	.word	0x00000000


	//----- nvinfo : EIATTR_MIN_STACK_SIZE
	.align		4
.L_757:
        /*0be8*/ 	.byte	0x04, 0x12
        /*0bea*/ 	.short	(.L_759 - .L_758)
	.align		4
.L_758:
        /*0bec*/ 	.word	index@(_ZN2at6native13reduce_kernelILi128ELi4ENS0_8ReduceOpIfNS0_9NanSumOpsIffEEjfLi4ELi4EEEEEvT1_)
        /*0bf0*/ 	.word	0x00000000


	//----- nvinfo : EIATTR_MIN_STACK_SIZE
	.align		4
.L_759:
        /*0bf4*/ 	.byte	0x04, 0x12
        /*0bf6*/ 	.short	(.L_761 - .L_760)
	.align		4
.L_760:
        /*0bf8*/ 	.word	index@(_ZN2at6native13reduce_kernelILi512ELi1ENS0_8ReduceOpIdNS0_9NanSumOpsIddEEjdLi4ELi4EEEEEvT1_)
        /*0bfc*/ 	.word	0x00000008


	//----- nvinfo : EIATTR_MIN_STACK_SIZE
	.align		4
.L_761:
        /*0c00*/ 	.byte	0x04, 0x12
        /*0c02*/ 	.short	(.L_763 - .L_762)
	.align		4
.L_762:
        /*0c04*/ 	.word	index@(_ZN2at6native13reduce_kernelILi256ELi2ENS0_8ReduceOpIdNS0_9NanSumOpsIddEEjdLi4ELi4EEEEEvT1_)
        /*0c08*/ 	.word	0x00000000


	//----- nvinfo : EIATTR_MIN_STACK_SIZE
	.align		4
.L_763:
        /*0c0c*/ 	.byte	0x04, 0x12
        /*0c0e*/ 	.short	(.L_765 - .L_764)
	.align		4
.L_764:
        /*0c10*/ 	.word	index@(_ZN2at6native13reduce_kernelILi128ELi4ENS0_8ReduceOpIdNS0_9NanSumOpsIddEEjdLi4ELi4EEEEEvT1_)
        /*0c14*/ 	.word	0x00000000


	//----- nvinfo : EIATTR_MIN_STACK_SIZE
	.align		4
.L_765:
        /*0c18*/ 	.byte	0x04, 0x12
        /*0c1a*/ 	.short	(.L_767 - .L_766)
	.align		4
.L_766:
        /*0c1c*/ 	.word	index@(_ZN2at6native13reduce_kernelILi512ELi1ENS0_8ReduceOpIN3c108BFloat16ENS0_14func_wrapper_tIfZNS0_11sum_functorIS4_ffEclERNS_14TensorIteratorEEUlffE_EEjfLi4ELi8EEEEEvT1_)
        /*0c20*/ 	.word	0x00000000


	//----- nvinfo : EIATTR_MIN_STACK_SIZE
	.align		4
.L_767:
        /*0c24*/ 	.byte	0x04, 0x12
        /*0c26*/ 	.short	(.L_769 - .L_768)
	.align		4
.L_768:
        /*0c28*/ 	.word	index@(_ZN2at6native13reduce_kernelILi256ELi2ENS0_8ReduceOpIN3c108BFloat16ENS0_14func_wrapper_tIfZNS0_11sum_functorIS4_ffEclERNS_14TensorIteratorEEUlffE_EEjfLi4ELi8EEEEEvT1_)
        /*0c2c*/ 	.word	0x00000000


	//----- nvinfo : EIATTR_MIN_STACK_SIZE
	.align		4
.L_769:
        /*0c30*/ 	.byte	0x04, 0x12
        /*0c32*/ 	.short	(.L_771 - .L_770)
	.align		4
.L_770:
        /*0c34*/ 	.word	index@(_ZN2at6native13reduce_kernelILi128ELi4ENS0_8ReduceOpIN3c108BFloat16ENS0_14func_wrapper_tIfZNS0_11sum_functorIS4_ffEclERNS_14TensorIteratorEEUlffE_EEjfLi4ELi8EEEEEvT1_)
        /*0c38*/ 	.word	0x00000000


	//----- nvinfo : EIATTR_MIN_STACK_SIZE
	.align		4
.L_771:
        /*0c3c*/ 	.byte	0x04, 0x12
        /*0c3e*/ 	.short	(.L_773 - .L_772)
	.align		4
.L_772:
        /*0c40*/ 	.word	index@(_ZN2at6native13reduce_kernelILi512ELi1ENS0_8ReduceOpIN3c108BFloat16ENS0_14func_wrapper_tIS4_ZNS0_11sum_functorIS4_fS4_EclERNS_14TensorIteratorEEUlffE_EEjS4_Li4ELi8EEEEEvT1_)
        /*0c44*/ 	.word	0x00000000


	//----- nvinfo : EIATTR_MIN_STACK_SIZE
	.align		4
.L_773:
        /*0c48*/ 	.byte	0x04, 0x12
        /*0c4a*/ 	.short	(.L_775 - .L_774)
	.align		4
.L_774:
        /*0c4c*/ 	.word	index@(_ZN2at6native13reduce_kernelILi256ELi2ENS0_8ReduceOpIN3c108BFloat16ENS0_14func_wrapper_tIS4_ZNS0_11sum_functorIS4_fS4_EclERNS_14TensorIteratorEEUlffE_EEjS4_Li4ELi8EEEEEvT1_)
        /*0c50*/ 	.word	0x00000000


	//----- nvinfo : EIATTR_MIN_STACK_SIZE
	.align		4
.L_775:
        /*0c54*/ 	.byte	0x04, 0x12
        /*0c56*/ 	.short	(.L_777 - .L_776)
	.align		4
.L_776:
        /*0c58*/ 	.word	index@(_ZN2at6native13reduce_kernelILi128ELi4ENS0_8ReduceOpIN3c108BFloat16ENS0_14func_wrapper_tIS4_ZNS0_11sum_functorIS4_fS4_EclERNS_14TensorIteratorEEUlffE_EEjS4_Li4ELi8EEEEEvT1_)
        /*0c5c*/ 	.word	0x00000000


	//----- nvinfo : EIATTR_MIN_STACK_SIZE
	.align		4
.L_777:
        /*0c60*/ 	.byte	0x04, 0x12
        /*0c62*/ 	.short	(.L_779 - .L_778)
	.align		4
.L_778:
        /*0c64*/ 	.word	index@(_ZN2at6native13reduce_kernelILi512ELi1ENS0_8ReduceOpIN3c104HalfENS0_14func_wrapper_tIfZNS0_11sum_functorIS4_ffEclERNS_14TensorIteratorEEUlffE_EEjfLi4ELi8EEEEEvT1_)
        /*0c68*/ 	.word	0x00000000


	//----- nvinfo : EIATTR_MIN_STACK_SIZE
	.align		4
.L_779:
        /*0c6c*/ 	.byte	0x04, 0x12
        /*0c6e*/ 	.short	(.L_781 - .L_780)
	.align		4
.L_780:
        /*0c70*/ 	.word	index@(_ZN2at6native13reduce_kernelILi256ELi2ENS0_8ReduceOpIN3c104HalfENS0_14func_wrapper_tIfZNS0_11sum_functorIS4_ffEclERNS_14TensorIteratorEEUlffE_EEjfLi4ELi8EEEEEvT1_)
        /*0c74*/ 	.word	0x00000000


	//----- nvinfo : EIATTR_MIN_STACK_SIZE
	.align		4
.L_781:
        /*0c78*/ 	.byte	0x04, 0x12
        /*0c7a*/ 	.short	(.L_783 - .L_782)
	.align		4
.L_782:
        /*0c7c*/ 	.word	index@(_ZN2at6native13reduce_kernelILi128ELi4ENS0_8ReduceOpIN3c104HalfENS0_14func_wrapper_tIfZNS0_11sum_functorIS4_ffEclERNS_14TensorIteratorEEUlffE_EEjfLi4ELi8EEEEEvT1_)
        /*0c80*/ 	.word	0x00000000


	//----- nvinfo : EIATTR_MIN_STACK_SIZE
	.align		4
.L_783:
        /*0c84*/ 	.byte	0x04, 0x12
        /*0c86*/ 	.short	(.L_785 - .L_784)
	.align		4
.L_784:
        /*0c88*/ 	.word	index@(_ZN2at6native13reduce_kernelILi512ELi1ENS0_8ReduceOpIN3c104HalfENS0_14func_wrapper_tIS4_ZNS0_11sum_functorIS4_fS4_EclERNS_14TensorIteratorEEUlffE_EEjS4_Li4ELi8EEEEEvT1_)
        /*0c8c*/ 	.word	0x00000000


	//----- nvinfo : EIATTR_MIN_STACK_SIZE
	.align		4
.L_785:
        /*0c90*/ 	.byte	0x04, 0x12
        /*0c92*/ 	.short	(.L_787 - .L_786)
	.align		4
.L_786:
        /*0c94*/ 	.word	index@(_ZN2at6native13reduce_kernelILi256ELi2ENS0_8ReduceOpIN3c104HalfENS0_14func_wrapper_tIS4_ZNS0_11sum_functorIS4_fS4_EclERNS_14TensorIteratorEEUlffE_EEjS4_Li4ELi8EEEEEvT1_)
        /*0c98*/ 	.word	0x00000000


	//----- nvinfo : EIATTR_MIN_STACK_SIZE
	.align		4
.L_787:
        /*0c9c*/ 	.byte	0x04, 0x12
        /*0c9e*/ 	.short	(.L_789 - .L_788)
	.align		4
.L_788:
        /*0ca0*/ 	.word	index@(_ZN2at6native13reduce_kernelILi128ELi4ENS0_8ReduceOpIN3c104HalfENS0_14func_wrapper_tIS4_ZNS0_11sum_functorIS4_fS4_EclERNS_14TensorIteratorEEUlffE_EEjS4_Li4ELi8EEEEEvT1_)
        /*0ca4*/ 	.word	0x00000000


	//----- nvinfo : EIATTR_MIN_STACK_SIZE
	.align		4
.L_789:
        /*0ca8*/ 	.byte	0x04, 0x12
        /*0caa*/ 	.short	(.L_791 - .L_790)
	.align		4
.L_790:
        /*0cac*/ 	.word	index@(_ZN2at6native13reduce_kernelILi512ELi1ENS0_8ReduceOpIbNS0_14func_wrapper_tIbZNS0_11sum_functorIbbbEclERNS_14TensorIteratorEEUlbbE_EEjbLi4ELi4EEEEEvT1_)
        /*0cb0*/ 	.word	0x00000000


	//----- nvinfo : EIATTR_MIN_STACK_SIZE
	.align		4
.L_791:
        /*0cb4*/ 	.byte	0x04, 0x12
        /*0cb6*/ 	.short	(.L_793 - .L_792)
	.align		4
.L_792:
        /*0cb8*/ 	.word	index@(_ZN2at6native13reduce_kernelILi256ELi2ENS0_8ReduceOpIbNS0_14func_wrapper_tIbZNS0_11sum_functorIbbbEclERNS_14TensorIteratorEEUlbbE_EEjbLi4ELi4EEEEEvT1_)
        /*0cbc*/ 	.word	0x00000000


	//----- nvinfo : EIATTR_MIN_STACK_SIZE
	.align		4
.L_793:
        /*0cc0*/ 	.byte	0x04, 0x12
        /*0cc2*/ 	.short	(.L_795 - .L_794)
	.align		4
.L_794:
        /*0cc4*/ 	.word	index@(_ZN2at6native13reduce_kernelILi128ELi4ENS0_8ReduceOpIbNS0_14func_wrapper_tIbZNS0_11sum_functorIbbbEclERNS_14TensorIteratorEEUlbbE_EEjbLi4ELi4EEEEEvT1_)
        /*0cc8*/ 	.word	0x00000000


	//----- nvinfo : EIATTR_MIN_STACK_SIZE
	.align		4
.L_795:
        /*0ccc*/ 	.byte	0x04, 0x12
        /*0cce*/ 	.short	(.L_797 - .L_796)
	.align		4
.L_796:
        /*0cd0*/ 	.word	index@(_ZN2at6native13reduce_kernelILi512ELi1ENS0_8ReduceOpIN3c107complexIfEENS0_14func_wrapper_tIS5_ZNS0_11sum_functorIS5_S5_S5_EclERNS_14TensorIteratorEEUlS5_S5_E_EEjS5_Li4ELi4EEEEEvT1_)
        /*0cd4*/ 	.word	0x00000000


	//----- nvinfo : EIATTR_MIN_STACK_SIZE
	.align		4
.L_797:
        /*0cd8*/ 	.byte	0x04, 0x12
        /*0cda*/ 	.short	(.L_799 - .L_798)
	.align		4
.L_798:
        /*0cdc*/ 	.word	index@(_ZN2at6native13reduce_kernelILi256ELi2ENS0_8ReduceOpIN3c107complexIfEENS0_14func_wrapper_tIS5_ZNS0_11sum_functorIS5_S5_S5_EclERNS_14TensorIteratorEEUlS5_S5_E_EEjS5_Li4ELi4EEEEEvT1_)
        /*0ce0*/ 	.word	0x00000000


	//----- nvinfo : EIATTR_MIN_STACK_SIZE
	.align		4
.L_799:
        /*0ce4*/ 	.byte	0x04, 0x12
        /*0ce6*/ 	.short	(.L_801 - .L_800)
	.align		4
.L_800:
        /*0ce8*/ 	.word	index@(_ZN2at6native13reduce_kernelILi128ELi4ENS0_8ReduceOpIN3c107complexIfEENS0_14func_wrapper_tIS5_ZNS0_11sum_functorIS5_S5_S5_EclERNS_14TensorIteratorEEUlS5_S5_E_EEjS5_Li4ELi4EEEEEvT1_)
        /*0cec*/ 	.word	0x00000000


	//----- nvinfo : EIATTR_MIN_STACK_SIZE
	.align		4
.L_801:
        /*0cf0*/ 	.byte	0x04, 0x12
        /*0cf2*/ 	.short	(.L_803 - .L_802)
	.align		4
.L_802:
        /*0cf4*/ 	.word	index@(_ZN2at6native13reduce_kernelILi256ELi1ENS0_8ReduceOpIN3c107complexIdEENS0_14func_wrapper_tIS5_ZNS0_11sum_functorIS5_S5_S5_EclERNS_14TensorIteratorEEUlS5_S5_E_EEjS5_Li4ELi4EEEEEvT1_)
        /*0cf8*/ 	.word	0x00000000


	//----- nvinfo : EIATTR_MIN_STACK_SIZE
	.align		4
.L_803:
        /*0cfc*/ 	.byte	0x04, 0x12
        /*0cfe*/ 	.short	(.L_805 - .L_804)
	.align		4
.L_804:
        /*0d00*/ 	.word	index@(_ZN2at6native13reduce_kernelILi128ELi2ENS0_8ReduceOpIN3c107complexIdEENS0_14func_wrapper_tIS5_ZNS0_11sum_functorIS5_S5_S5_EclERNS_14TensorIteratorEEUlS5_S5_E_EEjS5_Li4ELi4EEEEEvT1_)
        /*0d04*/ 	.word	0x00000000


	//----- nvinfo : EIATTR_MIN_STACK_SIZE
	.align		4
.L_805:
        /*0d08*/ 	.byte	0x04, 0x12
        /*0d0a*/ 	.short	(.L_807 - .L_806)
	.align		4
.L_806:
        /*0d0c*/ 	.word	index@(_ZN2at6native13reduce_kernelILi64ELi4ENS0_8ReduceOpIN3c107complexIdEENS0_14func_wrapper_tIS5_ZNS0_11sum_functorIS5_S5_S5_EclERNS_14TensorIteratorEEUlS5_S5_E_EEjS5_Li4ELi4EEEEEvT1_)
        /*0d10*/ 	.word	0x00000000


	//----- nvinfo : EIATTR_MIN_STACK_SIZE
	.align		4
.L_807:
        /*0d14*/ 	.byte	0x04, 0x12
        /*0d16*/ 	.short	(.L_809 - .L_808)
	.align		4
.L_808:
        /*0d18*/ 	.word	index@(_ZN2at6native13reduce_kernelILi512ELi1ENS0_8ReduceOpIfNS0_14func_wrapper_tIfZNS0_11sum_functorIfffEclERNS_14TensorIteratorEEUlffE_EEjfLi4ELi4EEEEEvT1_)
        /*0d1c*/ 	.word	0x00000000


	//----- nvinfo : EIATTR_MIN_STACK_SIZE
	.align		4
.L_809:
        /*0d20*/ 	.byte	0x04, 0x12
        /*0d22*/ 	.short	(.L_811 - .L_810)
	.align		4
.L_810:
        /*0d24*/ 	.word	index@(_ZN2at6native13reduce_kernelILi256ELi2ENS0_8ReduceOpIfNS0_14func_wrapper_tIfZNS0_11sum_functorIfffEclERNS_14TensorIteratorEEUlffE_EEjfLi4ELi4EEEEEvT1_)
        /*0d28*/ 	.word	0x00000000


	//----- nvinfo : EIATTR_MIN_STACK_SIZE
	.align		4
.L_811:
        /*0d2c*/ 	.byte	0x04, 0x12
        /*0d2e*/ 	.short	(.L_813 - .L_812)
	.align		4
.L_812:
        /*0d30*/ 	.word	index@(_ZN2at6native13reduce_kernelILi128ELi4ENS0_8ReduceOpIfNS0_14func_wrapper_tIfZNS0_11sum_functorIfffEclERNS_14TensorIteratorEEUlffE_EEjfLi4ELi4EEEEEvT1_)
        /*0d34*/ 	.word	0x00000000


	//----- nvinfo : EIATTR_MIN_STACK_SIZE
	.align		4
.L_813:
        /*0d38*/ 	.byte	0x04, 0x12
        /*0d3a*/ 	.short	(.L_815 - .L_814)
	.align		4
.L_814:
        /*0d3c*/ 	.word	index@(_ZN2at6native13reduce_kernelILi512ELi1ENS0_8ReduceOpIdNS0_14func_wrapper_tIdZNS0_11sum_functorIdddEclERNS_14TensorIteratorEEUlddE_EEjdLi4ELi4EEEEEvT1_)
        /*0d40*/ 	.word	0x00000008


	//----- nvinfo : EIATTR_MIN_STACK_SIZE
	.align		4
.L_815:
        /*0d44*/ 	.byte	0x04, 0x12
        /*0d46*/ 	.short	(.L_817 - .L_816)
	.align		4
.L_816:
        /*0d48*/ 	.word	index@(_ZN2at6native13reduce_kernelILi256ELi2ENS0_8ReduceOpIdNS0_14func_wrapper_tIdZNS0_11sum_functorIdddEclERNS_14TensorIteratorEEUlddE_EEjdLi4ELi4EEEEEvT1_)
        /*0d4c*/ 	.word	0x00000000


	//----- nvinfo : EIATTR_MIN_STACK_SIZE
	.align		4
.L_817:
        /*0d50*/ 	.byte	0x04, 0x12
        /*0d52*/ 	.short	(.L_819 - .L_818)
	.align		4
.L_818:
        /*0d54*/ 	.word	index@(_ZN2at6native13reduce_kernelILi128ELi4ENS0_8ReduceOpIdNS0_14func_wrapper_tIdZNS0_11sum_functorIdddEclERNS_14TensorIteratorEEUlddE_EEjdLi4ELi4EEEEEvT1_)
        /*0d58*/ 	.word	0x00000000


	//----- nvinfo : EIATTR_MIN_STACK_SIZE
	.align		4
.L_819:
        /*0d5c*/ 	.byte	0x04, 0x12
        /*0d5e*/ 	.short	(.L_821 - .L_820)
	.align		4
.L_820:
        /*0d60*/ 	.word	index@(_ZN2at6native13reduce_kernelILi512ELi1ENS0_8ReduceOpIsNS0_14func_wrapper_tIsZNS0_11sum_functorIsssEclERNS_14TensorIteratorEEUlssE_EEjsLi4ELi8EEEEEvT1_)
        /*0d64*/ 	.word	0x00000000


	//----- nvinfo : EIATTR_MIN_STACK_SIZE
	.align		4
.L_821:
        /*0d68*/ 	.byte	0x04, 0x12
        /*0d6a*/ 	.short	(.L_823 - .L_822)
	.align		4
.L_822:
        /*0d6c*/ 	.word	index@(_ZN2at6native13reduce_kernelILi256ELi2ENS0_8ReduceOpIsNS0_14func_wrapper_tIsZNS0_11sum_functorIsssEclERNS_14TensorIteratorEEUlssE_EEjsLi4ELi8EEEEEvT1_)
        /*0d70*/ 	.word	0x00000000


	//----- nvinfo : EIATTR_MIN_STACK_SIZE
	.align		4
.L_823:
        /*0d74*/ 	.byte	0x04, 0x12
        /*0d76*/ 	.short	(.L_825 - .L_824)
	.align		4
.L_824:
        /*0d78*/ 	.word	index@(_ZN2at6native13reduce_kernelILi128ELi4ENS0_8ReduceOpIsNS0_14func_wrapper_tIsZNS0_11sum_functorIsssEclERNS_14TensorIteratorEEUlssE_EEjsLi4ELi8EEEEEvT1_)
        /*0d7c*/ 	.word	0x00000000


	//----- nvinfo : EIATTR_MIN_STACK_SIZE
	.align		4
.L_825:
        /*0d80*/ 	.byte	0x04, 0x12
        /*0d82*/ 	.short	(.L_827 - .L_826)
	.align		4
.L_826:
        /*0d84*/ 	.word	index@(_ZN2at6native13reduce_kernelILi512ELi1ENS0_8ReduceOpIlNS0_14func_wrapper_tIlZNS0_11sum_functorIlllEclERNS_14TensorIteratorEEUlllE_EEjlLi4ELi4EEEEEvT1_)
        /*0d88*/ 	.word	0x00000000


	//----- nvinfo : EIATTR_MIN_STACK_SIZE
	.align		4
.L_827:
        /*0d8c*/ 	.byte	0x04, 0x12
        /*0d8e*/ 	.short	(.L_829 - .L_828)
	.align		4
.L_828:
        /*0d90*/ 	.word	index@(_ZN2at6native13reduce_kernelILi256ELi2ENS0_8ReduceOpIlNS0_14func_wrapper_tIlZNS0_11sum_functorIlllEclERNS_14TensorIteratorEEUlllE_EEjlLi4ELi4EEEEEvT1_)
        /*0d94*/ 	.word	0x00000000


	//----- nvinfo : EIATTR_MIN_STACK_SIZE
	.align		4
.L_829:
        /*0d98*/ 	.byte	0x04, 0x12
        /*0d9a*/ 	.short	(.L_831 - .L_830)
	.align		4
.L_830:
        /*0d9c*/ 	.word	index@(_ZN2at6native13reduce_kernelILi128ELi4ENS0_8ReduceOpIlNS0_14func_wrapper_tIlZNS0_11sum_functorIlllEclERNS_14TensorIteratorEEUlllE_EEjlLi4ELi4EEEEEvT1_)
        /*0da0*/ 	.word	0x00000000


	//----- nvinfo : EIATTR_MIN_STACK_SIZE
	.align		4
.L_831:
        /*0da4*/ 	.byte	0x04, 0x12
        /*0da6*/ 	.short	(.L_833 - .L_832)
	.align		4
.L_832:
        /*0da8*/ 	.word	index@(_ZN2at6native13reduce_kernelILi512ELi1ENS0_8ReduceOpIiNS0_14func_wrapper_tIiZNS0_11sum_functorIiiiEclERNS_14TensorIteratorEEUliiE_EEjiLi4ELi4EEEEEvT1_)
        /*0dac*/ 	.word	0x00000000


	//----- nvinfo : EIATTR_MIN_STACK_SIZE
	.align		4
.L_833:
        /*0db0*/ 	.byte	0x04, 0x12
        /*0db2*/ 	.short	(.L_835 - .L_834)
	.align		4
.L_834:
        /*0db4*/ 	.word	index@(_ZN2at6native13reduce_kernelILi256ELi2ENS0_8ReduceOpIiNS0_14func_wrapper_tIiZNS0_11sum_functorIiiiEclERNS_14TensorIteratorEEUliiE_EEjiLi4ELi4EEEEEvT1_)
        /*0db8*/ 	.word	0x00000000


	//----- nvinfo : EIATTR_MIN_STACK_SIZE
	.align		4
.L_835:
        /*0dbc*/ 	.byte	0x04, 0x12
        /*0dbe*/ 	.short	(.L_837 - .L_836)
	.align		4
.L_836:
        /*0dc0*/ 	.word	index@(_ZN2at6native13reduce_kernelILi128ELi4ENS0_8ReduceOpIiNS0_14func_wrapper_tIiZNS0_11sum_functorIiiiEclERNS_14TensorIteratorEEUliiE_EEjiLi4ELi4EEEEEvT1_)
        /*0dc4*/ 	.word	0x00000000


	//----- nvinfo : EIATTR_MIN_STACK_SIZE
	.align		4
.L_837:
        /*0dc8*/ 	.byte	0x04, 0x12
        /*0dca*/ 	.short	(.L_839 - .L_838)
	.align		4
.L_838:
        /*0dcc*/ 	.word	index@(_ZN2at6native13reduce_kernelILi512ELi1ENS0_8ReduceOpIaNS0_14func_wrapper_tIaZNS0_11sum_functorIaaaEclERNS_14TensorIteratorEEUlaaE_EEjaLi4ELi4EEEEEvT1_)
        /*0dd0*/ 	.word	0x00000000


	//----- nvinfo : EIATTR_MIN_STACK_SIZE
	.align		4
.L_839:
        /*0dd4*/ 	.byte	0x04, 0x12
        /*0dd6*/ 	.short	(.L_841 - .L_840)
	.align		4
.L_840:
        /*0dd8*/ 	.word	index@(_ZN2at6native13reduce_kernelILi256ELi2ENS0_8ReduceOpIaNS0_14func_wrapper_tIaZNS0_11sum_functorIaaaEclERNS_14TensorIteratorEEUlaaE_EEjaLi4ELi4EEEEEvT1_)
        /*0ddc*/ 	.word	0x00000000


	//----- nvinfo : EIATTR_MIN_STACK_SIZE
	.align		4
.L_841:
        /*0de0*/ 	.byte	0x04, 0x12
        /*0de2*/ 	.short	(.L_843 - .L_842)
	.align		4
.L_842:
        /*0de4*/ 	.word	index@(_ZN2at6native13reduce_kernelILi128ELi4ENS0_8ReduceOpIaNS0_14func_wrapper_tIaZNS0_11sum_functorIaaaEclERNS_14TensorIteratorEEUlaaE_EEjaLi4ELi4EEEEEvT1_)
        /*0de8*/ 	.word	0x00000000


	//----- nvinfo : EIATTR_MIN_STACK_SIZE
	.align		4
.L_843:
        /*0dec*/ 	.byte	0x04, 0x12
        /*0dee*/ 	.short	(.L_845 - .L_844)
	.align		4
.L_844:
        /*0df0*/ 	.word	index@(_ZN2at6native13reduce_kernelILi512ELi1ENS0_8ReduceOpIhNS0_14func_wrapper_tIhZNS0_11sum_functorIhhhEclERNS_14TensorIteratorEEUlhhE_EEjhLi4ELi4EEEEEvT1_)
        /*0df4*/ 	.word	0x00000000


	//----- nvinfo : EIATTR_MIN_STACK_SIZE
	.align		4
.L_845:
        /*0df8*/ 	.byte	0x04, 0x12
        /*0dfa*/ 	.short	(.L_847 - .L_846)
	.align		4
.L_846:
        /*0dfc*/ 	.word	index@(_ZN2at6native13reduce_kernelILi256ELi2ENS0_8ReduceOpIhNS0_14func_wrapper_tIhZNS0_11sum_functorIhhhEclERNS_14TensorIteratorEEUlhhE_EEjhLi4ELi4EEEEEvT1_)
        /*0e00*/ 	.word	0x00000000


	//----- nvinfo : EIATTR_MIN_STACK_SIZE
	.align		4
.L_847:
        /*0e04*/ 	.byte	0x04, 0x12
        /*0e06*/ 	.short	(.L_849 - .L_848)
	.align		4
.L_848:
        /*0e08*/ 	.word	index@(_ZN2at6native13reduce_kernelILi128ELi4ENS0_8ReduceOpIhNS0_14func_wrapper_tIhZNS0_11sum_functorIhhhEclERNS_14TensorIteratorEEUlhhE_EEjhLi4ELi4EEEEEvT1_)
        /*0e0c*/ 	.word	0x00000000


	//----- nvinfo : EIATTR_MIN_STACK_SIZE
	.align		4
.L_849:
        /*0e10*/ 	.byte	0x04, 0x12
        /*0e12*/ 	.short	(.L_851 - .L_850)
	.align		4
.L_850:
        /*0e14*/ 	.word	index@(_ZN2at6native13reduce_kernelILi512ELi1ENS0_8ReduceOpIbNS0_14func_wrapper_tIbZNS0_12prod_functorIbbbEclERNS_14TensorIteratorEEUlbbE_EEjbLi4ELi4EEEEEvT1_)
        /*0e18*/ 	.word	0x00000000


	//----- nvinfo : EIATTR_MIN_STACK_SIZE
	.align		4
.L_851:
        /*0e1c*/ 	.byte	0x04, 0x12
        /*0e1e*/ 	.short	(.L_853 - .L_852)
	.align		4
.L_852:
        /*0e20*/ 	.word	index@(_ZN2at6native13reduce_kernelILi256ELi2ENS0_8ReduceOpIbNS0_14func_wrapper_tIbZNS0_12prod_functorIbbbEclERNS_14TensorIteratorEEUlbbE_EEjbLi4ELi4EEEEEvT1_)
        /*0e24*/ 	.word	0x00000000


	//----- nvinfo : EIATTR_MIN_STACK_SIZE
	.align		4
.L_853:
        /*0e28*/ 	.byte	0x04, 0x12
        /*0e2a*/ 	.short	(.L_855 - .L_854)
	.align		4
.L_854:
        /*0e2c*/ 	.word	index@(_ZN2at6native13reduce_kernelILi128ELi4ENS0_8ReduceOpIbNS0_14func_wrapper_tIbZNS0_12prod_functorIbbbEclERNS_14TensorIteratorEEUlbbE_EEjbLi4ELi4EEEEEvT1_)
        /*0e30*/ 	.word	0x00000000
.L_855:


//--------------------- .nv.compat                --------------------------
	.section	.nv.compat,"",@"SHT_CUDA_COMPAT_INFO"
	.align	4
        /*0000*/ 	.byte	0x02, 0x09, 0x01, 0x00, 0x02, 0x02, 0x01, 0x00, 0x02, 0x05, 0x05, 0x00, 0x03, 0x07, 0x01, 0x01
        /*0010*/ 	.byte	0x02, 0x03, 0x00, 0x00, 0x02, 0x06, 0x01, 0x00, 0x04, 0x0b, 0x08, 0x00, 0x00, 0x00, 0x00, 0x00
        /*0020*/ 	.byte	0x00, 0x00, 0x00, 0x00


//--------------------- .nv.info._ZN2at6native13reduce_kernelILi512ELi1ENS0_8ReduceOpIbNS0_14func_wrapper_tImZNS0_15xor_sum_functorIbvEclERNS_14TensorIteratorEEUlbbE_EEjmLi4ELi4EEEEEvT1_ --------------------------
	.section	.nv.info._ZN2at6native13reduce_kernelILi512ELi1ENS0_8ReduceOpIbNS0_14func_wrapper_tImZNS0_15xor_sum_functorIbvEclERNS_14TensorIteratorEEUlbbE_EEjmLi4ELi4EEEEEvT1_,"",@"SHT_CUDA_INFO"
	.sectionflags	@""
	.align	4


	//----- nvinfo : EIATTR_CUDA_API_VERSION
	.align		4
        /*0000*/ 	.byte	0x04, 0x37
        /*0002*/ 	.short	(.L_857 - .L_856)
.L_856:
        /*0004*/ 	.word	0x00000082


	//----- nvinfo : EIATTR_KPARAM_INFO
	.align		4
.L_857:
        /*0008*/ 	.byte	0x04, 0x17
        /*000a*/ 	.short	(.L_859 - .L_858)
.L_858:
        /*000c*/ 	.word	0x00000000
        /*0010*/ 	.short	0x0000
        /*0012*/ 	.short	0x0000
        /*0014*/ 	.byte	0x00, 0xf0, 0x41, 0x10


	//----- nvinfo : EIATTR_SPARSE_MMA_MASK
	.align		4
.L_859:
        /*0018*/ 	.byte	0x03, 0x50
        /*001a*/ 	.short	0x0000


	//----- nvinfo : EIATTR_MAXREG_COUNT
	.align		4
        /*001c*/ 	.byte	0x03, 0x1b
        /*001e*/ 	.short	0x0020


	//----- nvinfo : EIATTR_NUM_BARRIERS
	.align		4
        /*0020*/ 	.byte	0x02, 0x4c
        /*0022*/ 	.byte	0x01
	.zero		1


	//----- nvinfo : EIATTR_EXTERNS
	.align		4
        /*0024*/ 	.byte	0x04, 0x0f
        /*0026*/ 	.short	(.L_861 - .L_860)


	//   ....[0]....
	.align		4
.L_860:
        /*0028*/ 	.word	index@(__assertfail)


	//----- nvinfo : EIATTR_MERCURY_ISA_VERSION
	.align		4
.L_861:
        /*002c*/ 	.byte	0x03, 0x5f
        /*002e*/ 	.short	0x0101


	//----- nvinfo : EIATTR_INT_WARP_WIDE_INSTR_OFFSETS
	.align		4
        /*0030*/ 	.byte	0x04, 0x31
        /*0032*/ 	.short	(.L_863 - .L_862)


	//   ....[0]....
.L_862:
        /*0034*/ 	.word	0x0000e5a0


	//   ....[1]....
        /*0038*/ 	.word	0x0000e690


	//----- nvinfo : EIATTR_COOP_GROUP_MASK_REGIDS
	.align		4
.L_863:
        /*003c*/ 	.byte	0x04, 0x29
        /*003e*/ 	.short	(.L_865 - .L_864)


	//   ....[0]....
.L_864:
        /*0040*/ 	.word	0xffffffff


	//   ....[1]....
        /*0044*/ 	.word	0xffffffff


	//----- nvinfo : EIATTR_COOP_GROUP_INSTR_OFFSETS
	.align		4
.L_865:
        /*0048*/ 	.byte	0x04, 0x28
        /*004a*/ 	.short	(.L_867 - .L_866)


	//   ....[0]....
.L_866:
        /*004c*/ 	.word	0x0000be40


	//   ....[1]....
        /*0050*/ 	.word	0x0000eea0


	//----- nvinfo : EIATTR_SYSCALL_OFFSETS
	.align		4
.L_867:
        /*0054*/ 	.byte	0x04, 0x46
        /*0056*/ 	.short	(.L_869 - .L_868)


	//   ....[0]....
.L_868:
        /*0058*/ 	.word	0x0000f120


	//   ....[1]....
        /*005c*/ 	.word	0x0000f3c0


	//   ....[2]....
        /*0060*/ 	.word	0x0000f760


	//   ....[3]....
        /*0064*/ 	.word	0x0000fa30


	//----- nvinfo : EIATTR_EXIT_INSTR_OFFSETS
	.align		4
.L_869:
        /*0068*/ 	.byte	0x04, 0x1c
        /*006a*/ 	.short	(.L_871 - .L_870)


	//   ....[0]....
.L_870:
        /*006c*/ 	.word	0x0000e730


	//   ....[1]....
        /*0070*/ 	.word	0x0000ef20


	//   ....[2]....
        /*0074*/ 	.word	0x0000f1b0


	//   ....[3]....
        /*0078*/ 	.word	0x0000f1d0


	//   ....[4]....
        /*007c*/ 	.word	0x0000f450


	//   ....[5]....
        /*0080*/ 	.word	0x0000f4b0


	//   ....[6]....
        /*0084*/ 	.word	0x0000f4e0


	//   ....[7]....
        /*0088*/ 	.word	0x0000f520


	//   ....[8]....
        /*008c*/ 	.word	0x0000f560


	//   ....[9]....
        /*0090*/ 	.word	0x0000f7f0


	//   ....[10]....
        /*0094*/ 	.word	0x0000f810


	//   ....[11]....
        /*0098*/ 	.word	0x0000fa80


	//   ....[12]....
        /*009c*/ 	.word	0x0000faa0


	//----- nvinfo : EIATTR_MAX_THREADS
	.align		4
.L_871:
        /*00a0*/ 	.byte	0x04, 0x05
        /*00a2*/ 	.short	(.L_873 - .L_872)
.L_872:
        /*00a4*/ 	.word	0x00000200
        /*00a8*/ 	.word	0x00000001
        /*00ac*/ 	.word	0x00000001


	//----- nvinfo : EIATTR_CRS_STACK_SIZE
	.align		4
.L_873:
        /*00b0*/ 	.byte	0x04, 0x1e
        /*00b2*/ 	.short	(.L_875 - .L_874)
.L_874:
        /*00b4*/ 	.word	0x00000000


	//----- nvinfo : EIATTR_CBANK_PARAM_SIZE
	.align		4
.L_875:
        /*00b8*/ 	.byte	0x03, 0x19
        /*00ba*/ 	.short	0x0410


	//----- nvinfo : EIATTR_PARAM_CBANK
	.align		4
        /*00bc*/ 	.byte	0x04, 0x0a
        /*00be*/ 	.short	(.L_877 - .L_876)
	.align		4
.L_876:
        /*00c0*/ 	.word	index@(.nv.constant0._ZN2at6native13reduce_kernelILi512ELi1ENS0_8ReduceOpIbNS0_14func_wrapper_tImZNS0_15xor_sum_functorIbvEclERNS_14TensorIteratorEEUlbbE_EEjmLi4ELi4EEEEEvT1_)
        /*00c4*/ 	.short	0x0210
        /*00c6*/ 	.short	0x0410


	//----- nvinfo : EIATTR_SW_WAR
	.align		4
.L_877:
        /*00c8*/ 	.byte	0x04, 0x36
        /*00ca*/ 	.short	(.L_879 - .L_878)
.L_878:
        /*00cc*/ 	.word	0x00000008
.L_879:


//--------------------- .nv.info._ZN2at6native13reduce_kernelILi256ELi2ENS0_8ReduceOpIbNS0_14func_wrapper_tImZNS0_15xor_sum_functorIbvEclERNS_14TensorIteratorEEUlbbE_EEjmLi4ELi4EEEEEvT1_ --------------------------
	.section	.nv.info._ZN2at6native13reduce_kernelILi256ELi2ENS0_8ReduceOpIbNS0_14func_wrapper_tImZNS0_15xor_sum_functorIbvEclERNS_14TensorIteratorEEUlbbE_EEjmLi4ELi4EEEEEvT1_,"",@"SHT_CUDA_INFO"
	.sectionflags	@""
	.align	4


	//----- nvinfo : EIATTR_CUDA_API_VERSION
	.align		4
        /*0000*/ 	.byte	0x04, 0x37
        /*0002*/ 	.short	(.L_881 - .L_880)
.L_880:
        /*0004*/ 	.word	0x00000082


	//----- nvinfo : EIATTR_KPARAM_INFO
	.align		4
.L_881:
        /*0008*/ 	.byte	0x04, 0x17
        /*000a*/ 	.short	(.L_883 - .L_882)
.L_882:
        /*000c*/ 	.word	0x00000000
        /*0010*/ 	.short	0x0000
        /*0012*/ 	.short	0x0000
        /*0014*/ 	.byte	0x00, 0xf0, 0x41, 0x10


	//----- nvinfo : EIATTR_SPARSE_MMA_MASK
	.align		4
.L_883:
        /*0018*/ 	.byte	0x03, 0x50
        /*001a*/ 	.short	0x0000


	//----- nvinfo : EIATTR_MAXREG_COUNT
	.align		4
        /*001c*/ 	.byte	0x03, 0x1b
        /*001e*/ 	.short	0x0040


	//----- nvinfo : EIATTR_NUM_BARRIERS
	.align		4
        /*0020*/ 	.byte	0x02, 0x4c
        /*0022*/ 	.byte	0x01
	.zero		1


	//----- nvinfo : EIATTR_EXTERNS
	.align		4
        /*0024*/ 	.byte	0x04, 0x0f
        /*0026*/ 	.short	(.L_885 - .L_884)


	//   ....[0]....
	.align		4
.L_884:
        /*0028*/ 	.word	index@(__assertfail)


	//----- nvinfo : EIATTR_MERCURY_ISA_VERSION
	.align		4
.L_885:
        /*002c*/ 	.byte	0x03, 0x5f
        /*002e*/ 	.short	0x0101


	//----- nvinfo : EIATTR_INT_WARP_WIDE_INSTR_OFFSETS
	.align		4
        /*0030*/ 	.byte	0x04, 0x31
        /*0032*/ 	.short	(.L_887 - .L_886)


	//   ....[0]....
.L_886:
        /*0034*/ 	.word	0x00011b30


	//   ....[1]....
        /*0038*/ 	.word	0x00011c20


	//----- nvinfo : EIATTR_COOP_GROUP_MASK_REGIDS
	.align		4
.L_887:
        /*003c*/ 	.byte	0x04, 0x29
        /*003e*/ 	.short	(.L_889 - .L_888)


	//   ....[0]....
.L_888:
        /*0040*/ 	.word	0xffffffff


	//   ....[1]....
        /*0044*/ 	.word	0xffffffff


	//   ....[2]....
        /*0048*/ 	.word	0xffffffff


	//   ....[3]....
        /*004c*/ 	.word	0xffffffff


	//----- nvinfo : EIATTR_COOP_GROUP_INSTR_OFFSETS
	.align		4
.L_889:
        /*0050*/ 	.byte	0x04, 0x28
        /*0052*/ 	.short	(.L_891 - .L_890)


	//   ....[0]....
.L_890:
        /*0054*/ 	.word	0x0000d0b0


	//   ....[1]....
        /*0058*/ 	.word	0x0000d0d0


	//   ....[2]....
        /*005c*/ 	.word	0x00012640


	//   ....[3]....
        /*0060*/ 	.word	0x00012660


	//----- nvinfo : EIATTR_SYSCALL_OFFSETS
	.align		4
.L_891:
        /*0064*/ 	.byte	0x04, 0x46
        /*0066*/ 	.short	(.L_893 - .L_892)


	//   ....[0]....
.L_892:
        /*0068*/ 	.word	0x00001490


	//   ....[1]....
        /*006c*/ 	.word	0x00012970


	//   ....[2]....
        /*0070*/ 	.word	0x00012b10


	//   ....[3]....
        /*0074*/ 	.word	0x00012e40


	//   ....[4]....
        /*0078*/ 	.word	0x00012fe0


	//   ....[5]....
        /*007c*/ 	.word	0x00013420


	//   ....[6]....
        /*0080*/ 	.word	0x000135c0


	//   ....[7]....
        /*0084*/ 	.word	0x000138f0


	//   ....[8]....
        /*0088*/ 	.word	0x00013a90


	//----- nvinfo : EIATTR_EXIT_INSTR_OFFSETS
	.align		4
.L_893:
        /*008c*/ 	.byte	0x04, 0x1c
        /*008e*/ 	.short	(.L_895 - .L_894)


	//   ....[0]....
.L_894:
        /*0090*/ 	.word	0x00011ce0


	//   ....[1]....
        /*0094*/ 	.word	0x00012720


	//   ....[2]....
        /*0098*/ 	.word	0x00012ba0


	//   ....[3]....
        /*009c*/ 	.word	0x00012bd0


	//   ....[4]....
        /*00a0*/ 	.word	0x00013070


	//   ....[5]....
        /*00a4*/ 	.word	0x00013120


	//   ....[6]....
        /*00a8*/ 	.word	0x00013150


	//   ....[7]....
        /*00ac*/ 	.word	0x00013190


	//   ....[8]....
        /*00b0*/ 	.word	0x000131d0


	//   ....[9]....
        /*00b4*/ 	.word	0x00013650


	//   ....[10]....
        /*00b8*/ 	.word	0x00013680


	//   ....[11]....
        /*00bc*/ 	.word	0x00013b20


	//   ....[12]....
        /*00c0*/ 	.word	0x00013bd0


	//----- nvinfo : EIATTR_MAX_THREADS
	.align		4
.L_895:
        /*00c4*/ 	.byte	0x04, 0x05
        /*00c6*/ 	.short	(.L_897 - .L_896)
.L_896:
        /*00c8*/ 	.word	0x00000100
        /*00cc*/ 	.word	0x00000001
        /*00d0*/ 	.word	0x00000001


	//----- nvinfo : EIATTR_CRS_STACK_SIZE
	.align		4
.L_897:
        /*00d4*/ 	.byte	0x04, 0x1e
        /*00d6*/ 	.short	(.L_899 - .L_898)
.L_898:
        /*00d8*/ 	.word	0x00000000


	//----- nvinfo : EIATTR_CBANK_PARAM_SIZE
	.align		4
.L_899:
        /*00dc*/ 	.byte	0x03, 0x19
        /*00de*/ 	.short	0x0410


	//----- nvinfo : EIATTR_PARAM_CBANK
	.align		4
        /*00e0*/ 	.byte	0x04, 0x0a
        /*00e2*/ 	.short	(.L_901 - .L_900)
	.align		4
.L_900:
        /*00e4*/ 	.word	index@(.nv.constant0._ZN2at6native13reduce_kernelILi256ELi2ENS0_8ReduceOpIbNS0_14func_wrapper_tImZNS0_15xor_sum_functorIbvEclERNS_14TensorIteratorEEUlbbE_EEjmLi4ELi4EEEEEvT1_)
        /*00e8*/ 	.short	0x0210
        /*00ea*/ 	.short	0x0410


	//----- nvinfo : EIATTR_SW_WAR
	.align		4
.L_901:
        /*00ec*/ 	.byte	0x04, 0x36
        /*00ee*/ 	.short	(.L_903 - .L_902)
.L_902:
        /*00f0*/ 	.word	0x00000008
.L_903:


//--------------------- .nv.info._ZN2at6native13reduce_kernelILi128ELi4ENS0_8ReduceOpIbNS0_14func_wrapper_tImZNS0_15xor_sum_functorIbvEclERNS_14TensorIteratorEEUlbbE_EEjmLi4ELi4EEEEEvT1_ --------------------------
	.section	.nv.info._ZN2at6native13reduce_kernelILi128ELi4ENS0_8ReduceOpIbNS0_14func_wrapper_tImZNS0_15xor_sum_functorIbvEclERNS_14TensorIteratorEEUlbbE_EEjmLi4ELi4EEEEEvT1_,"",@"SHT_CUDA_INFO"
	.sectionflags	@""
	.align	4


	//----- nvinfo : EIATTR_CUDA_API_VERSION
	.align		4
        /*0000*/ 	.byte	0x04, 0x37
        /*0002*/ 	.short	(.L_905 - .L_904)
.L_904:
        /*0004*/ 	.word	0x00000082


	//----- nvinfo : EIATTR_KPARAM_INFO
	.align		4
.L_905:
        /*0008*/ 	.byte	0x04, 0x17
        /*000a*/ 	.short	(.L_907 - .L_906)
.L_906:
        /*000c*/ 	.word	0x00000000
        /*0010*/ 	.short	0x0000
        /*0012*/ 	.short	0x0000
        /*0014*/ 	.byte	0x00, 0xf0, 0x41, 0x10


	//----- nvinfo : EIATTR_SPARSE_MMA_MASK
	.align		4
.L_907:
        /*0018*/ 	.byte	0x03, 0x50
        /*001a*/ 	.short	0x0000


	//----- nvinfo : EIATTR_MAXREG_COUNT
	.align		4
        /*001c*/ 	.byte	0x03, 0x1b
        /*001e*/ 	.short	0x0080


	//----- nvinfo : EIATTR_NUM_BARRIERS
	.align		4
        /*0020*/ 	.byte	0x02, 0x4c
        /*0022*/ 	.byte	0x01
	.zero		1


	//----- nvinfo : EIATTR_EXTERNS
	.align		4
        /*0024*/ 	.byte	0x04, 0x0f
        /*0026*/ 	.short	(.L_909 - .L_908)


	//   ....[0]....
	.align		4
.L_908:
        /*0028*/ 	.word	index@(__assertfail)


	//----- nvinfo : EIATTR_MERCURY_ISA_VERSION
	.align		4
.L_909:
        /*002c*/ 	.byte	0x03, 0x5f
        /*002e*/ 	.short	0x0101


	//----- nvinfo : EIATTR_INT_WARP_WIDE_INSTR_OFFSETS
	.align		4
        /*0030*/ 	.byte	0x04, 0x31
        /*0032*/ 	.short	(.L_911 - .L_910)


	//   ....[0]....
.L_910:
        /*0034*/ 	.word	0x00017fb0


	//   ....[1]....
        /*0038*/ 	.word	0x000180a0


	//----- nvinfo : EIATTR_COOP_GROUP_MASK_REGIDS
	.align		4
.L_911:
        /*003c*/ 	.byte	0x04, 0x29
        /*003e*/ 	.short	(.L_913 - .L_912)


	//   ....[0]....
.L_912:
        /*0040*/ 	.word	0xffffffff


	//   ....[1]....
        /*0044*/ 	.word	0xffffffff


	//   ....[2]....
        /*0048*/ 	.word	0xffffffff


	//   ....[3]....
        /*004c*/ 	.word	0xffffffff


	//   ....[4]....
        /*0050*/ 	.word	0xffffffff


	//   ....[5]....
        /*0054*/ 	.word	0xffffffff


	//   ....[6]....
        /*0058*/ 	.word	0xffffffff


	//   ....[7]....
        /*005c*/ 	.word	0xffffffff


	//----- nvinfo : EIATTR_COOP_GROUP_INSTR_OFFSETS
	.align		4
.L_913:
        /*0060*/ 	.byte	0x04, 0x28
        /*0062*/ 	.short	(.L_915 - .L_914)


	//   ....[0]....
.L_914:
        /*0064*/ 	.word	0x0000eeb0


	//   ....[1]....
        /*0068*/ 	.word	0x0000eee0


	//   ....[2]....
        /*006c*/ 	.word	0x0000ef10


	//   ....[3]....
        /*0070*/ 	.word	0x0000ef20


	//   ....[4]....
        /*0074*/ 	.word	0x00018e00


	//   ....[5]....
        /*0078*/ 	.word	0x00018e30


	//   ....[6]....
        /*007c*/ 	.word	0x00018e60


	//   ....[7]....
        /*0080*/ 	.word	0x00018e90


	//----- nvinfo : EIATTR_SYSCALL_OFFSETS
	.align		4
.L_915:
        /*0084*/ 	.byte	0x04, 0x46
        /*0086*/ 	.short	(.L_917 - .L_916)


	//   ....[0]....
.L_916:
        /*0088*/ 	.word	0x00001410


	//   ....[1]....
        /*008c*/ 	.word	0x000192a0


	//   ....[2]....
        /*0090*/ 	.word	0x00019440


	//   ....[3]....
        /*0094*/ 	.word	0x000195e0


	//   ....[4]....
        /*0098*/ 	.word	0x00019780


	//   ....[5]....
        /*009c*/ 	.word	0x00019bb0


	//   ....[6]....
        /*00a0*/ 	.word	0x00019d50


	//   ....[7]....
        /*00a4*/ 	.word	0x00019ef0


	//   ....[8]....
        /*00a8*/ 	.word	0x0001a090


	//   ....[9]....
        /*00ac*/ 	.word	0x0001a5e0


	//   ....[10]....
        /*00b0*/ 	.word	0x0001a780


	//   ....[11]....
        /*00b4*/ 	.word	0x0001a920


	//   ....[12]....
        /*00b8*/ 	.word	0x0001aac0


	//   ....[13]....
        /*00bc*/ 	.word	0x0001aef0


	//   ....[14]....
        /*00c0*/ 	.word	0x0001b090


	//   ....[15]....
        /*00c4*/ 	.word	0x0001b230


	//   ....[16]....
        /*00c8*/ 	.word	0x0001b3d0


	//----- nvinfo : EIATTR_EXIT_INSTR_OFFSETS
	.align		4
.L_917:
        /*00cc*/ 	.byte	0x04, 0x1c
        /*00ce*/ 	.short	(.L_919 - .L_918)


	//   ....[0]....
.L_918:
        /*00d0*/ 	.word	0x00018160


	//   ....[1]....
        /*00d4*/ 	.word	0x00018fd0


	//   ....[2]....
        /*00d8*/ 	.word	0x00019810


	//   ....[3]....
        /*00dc*/ 	.word	0x00019860


	//   ....[4]....
        /*00e0*/ 	.word	0x0001a120


	//   ....[5]....
        /*00e4*/ 	.word	0x0001a260


	//   ....[6]....
        /*00e8*/ 	.word	0x0001a290


	//   ....[7]....
        /*00ec*/ 	.word	0x0001a2d0


	//   ....[8]....
        /*00f0*/ 	.word	0x0001a310


	//   ....[9]....
        /*00f4*/ 	.word	0x0001ab50


	//   ....[10]....
        /*00f8*/ 	.word	0x0001aba0


	//   ....[11]....
        /*00fc*/ 	.word	0x0001b460


	//   ....[12]....
        /*0100*/ 	.word	0x0001b5a0


	//----- nvinfo : EIATTR_MAX_THREADS
	.align		4
.L_919:
        /*0104*/ 	.byte	0x04, 0x05
        /*0106*/ 	.short	(.L_921 - .L_920)
.L_920:
        /*0108*/ 	.word	0x00000080
        /*010c*/ 	.word	0x00000001
        /*0110*/ 	.word	0x00000001


	//----- nvinfo : EIATTR_CRS_STACK_SIZE
	.align		4
.L_921:
        /*0114*/ 	.byte	0x04, 0x1e
        /*0116*/ 	.short	(.L_923 - .L_922)
.L_922:
        /*0118*/ 	.word	0x00000000


	//----- nvinfo : EIATTR_CBANK_PARAM_SIZE
	.align		4
.L_923:
        /*011c*/ 	.byte	0x03, 0x19
        /*011e*/ 	.short	0x0410


	//----- nvinfo : EIATTR_PARAM_CBANK
	.align		4
        /*0120*/ 	.byte	0x04, 0x0a
        /*0122*/ 	.short	(.L_925 - .L_924)
	.align		4
.L_924:
        /*0124*/ 	.word	index@(.nv.constant0._ZN2at6native13reduce_kernelILi128ELi4ENS0_8ReduceOpIbNS0_14func_wrapper_tImZNS0_15xor_sum_functorIbvEclERNS_14TensorIteratorEEUlbbE_EEjmLi4ELi4EEEEEvT1_)
        /*0128*/ 	.short	0x0210
        /*012a*/ 	.short	0x0410


	//----- nvinfo : EIATTR_SW_WAR
	.align		4
.L_925:
        /*012c*/ 	.byte	0x04, 0x36
        /*012e*/ 	.short	(.L_927 - .L_926)
.L_926:
        /*0130*/ 	.word	0x00000008
.L_927:


//--------------------- .nv.info._ZN2at6native13reduce_kernelILi512ELi1ENS0_8ReduceOpIN3c108BFloat16ENS0_14func_wrapper_tIdZNS0_15xor_sum_functorIS4_vEclERNS_14TensorIteratorEEUlddE_EEjdLi4ELi4EEEEEvT1_ --------------------------
	.section	.nv.info._ZN2at6native13reduce_kernelILi512ELi1ENS0_8ReduceOpIN3c108BFloat16ENS0_14func_wrapper_tIdZNS0_15xor_sum_functorIS4_vEclERNS_14TensorIteratorEEUlddE_EEjdLi4ELi4EEEEEvT1_,"",@"SHT_CUDA_INFO"
	.sectionflags	@""
	.align	4


	//----- nvinfo : EIATTR_CUDA_API_VERSION
	.align		4
        /*0000*/ 	.byte	0x04, 0x37
        /*0002*/ 	.short	(.L_929 - .L_928)
.L_928:
        /*0004*/ 	.word	0x00000082


	//----- nvinfo : EIATTR_KPARAM_INFO
	.align		4
.L_929:
        /*0008*/ 	.byte	0x04, 0x17
        /*000a*/ 	.short	(.L_931 - .L_930)
.L_930:
        /*000c*/ 	.word	0x00000000
        /*0010*/ 	.short	0x0000
        /*0012*/ 	.short	0x0000
        /*0014*/ 	.byte	0x00, 0xf0, 0x81, 0x10


	//----- nvinfo : EIATTR_SPARSE_MMA_MASK
	.align		4
.L_931:
        /*0018*/ 	.byte	0x03, 0x50
        /*001a*/ 	.short	0x0000


	//----- nvinfo : EIATTR_MAXREG_COUNT
	.align		4
        /*001c*/ 	.byte	0x03, 0x1b
        /*001e*/ 	.short	0x0020


	//----- nvinfo : EIATTR_NUM_BARRIERS
	.align		4
        /*0020*/ 	.byte	0x02, 0x4c
        /*0022*/ 	.byte	0x01
	.zero		1


	//----- nvinfo : EIATTR_EXTERNS
	.align		4
        /*0024*/ 	.byte	0x04, 0x0f
        /*0026*/ 	.short	(.L_933 - .L_932)


	//   ....[0]....
	.align		4
.L_932:
        /*0028*/ 	.word	index@(__assertfail)


	//----- nvinfo : EIATTR_MERCURY_ISA_VERSION
	.align		4
.L_933:
        /*002c*/ 	.byte	0x03, 0x5f
        /*002e*/ 	.short	0x0101


	//----- nvinfo : EIATTR_INT_WARP_WIDE_INSTR_OFFSETS
	.align		4
        /*0030*/ 	.byte	0x04, 0x31
        /*0032*/ 	.short	(.L_935 - .L_934)


	//   ....[0]....
.L_934:
        /*0034*/ 	.word	0x0000e1a0


	//   ....[1]....
        /*0038*/ 	.word	0x0000e290


	//----- nvinfo : EIATTR_COOP_GROUP_MASK_REGIDS
	.align		4
.L_935:
        /*003c*/ 	.byte	0x04, 0x29
        /*003e*/ 	.short	(.L_937 - .L_936)


	//   ....[0]....
.L_936:
        /*0040*/ 	.word	0xffffffff


	//   ....[1]....
        /*0044*/ 	.word	0xffffffff


	//   ....[2]....
        /*0048*/ 	.word	0xffffffff


	//   ....[3]....
        /*004c*/ 	.word	0xffffffff


	//----- nvinfo : EIATTR_COOP_GROUP_INSTR_OFFSETS
	.align		4
.L_937:
        /*0050*/ 	.byte	0x04, 0x28
        /*0052*/ 	.short	(.L_939 - .L_938)


	//   ....[0]....
.L_938:
        /*0054*/ 	.word	0x0000ba60


	//   ....[1]....
        /*0058*/ 	.word	0x0000ba70


	//   ....[2]....
        /*005c*/ 	.word	0x0000ea50


	//   ....[3]....
        /*0060*/ 	.word	0x0000ea60


	//----- nvinfo : EIATTR_SYSCALL_OFFSETS
	.align		4
.L_939:
        /*0064*/ 	.byte	0x04, 0x46
        /*0066*/ 	.short	(.L_941 - .L_940)


	//   ....[0]....
.L_940:
        /*0068*/ 	.word	0x0000ecd0


	//   ....[1]....
        /*006c*/ 	.word	0x0000eef0


	//   ....[2]....
        /*0070*/ 	.word	0x0000f200


	//   ....[3]....
        /*0074*/ 	.word	0x0000f420


	//----- nvinfo : EIATTR_EXIT_INSTR_OFFSETS
	.align		4
.L_941:
        /*0078*/ 	.byte	0x04, 0x1c
        /*007a*/ 	.short	(.L_943 - .L_942)


	//   ....[0]....
.L_942:
        /*007c*/ 	.word	0x0000e330


	//   ....[1]....
        /*0080*/ 	.word	0x0000eae0


	//   ....[2]....
        /*0084*/ 	.word	0x0000ed20


	//   ....[3]....
        /*0088*/ 	.word	0x0000ed40


	//   ....[4]....
        /*008c*/ 	.word	0x0000ef40


	//   ....[5]....
        /*0090*/ 	.word	0x0000ef60


	//   ....[6]....
        /*0094*/ 	.word	0x0000ef90


	//   ....[7]....
        /*0098*/ 	.word	0x0000efd0


	//   ....[8]....
        /*009c*/ 	.word	0x0000f010


	//   ....[9]....
        /*00a0*/ 	.word	0x0000f250


	//   ....[10]....
        /*00a4*/ 	.word	0x0000f270


	//   ....[11]....
        /*00a8*/ 	.word	0x0000f470


	//   ....[12]....
        /*00ac*/ 	.word	0x0000f490


	//----- nvinfo : EIATTR_MAX_THREADS
	.align		4
.L_943:
        /*00b0*/ 	.byte	0x04, 0x05
        /*00b2*/ 	.short	(.L_945 - .L_944)
.L_944:
        /*00b4*/ 	.word	0x00000200
        /*00b8*/ 	.word	0x00000001
        /*00bc*/ 	.word	0x00000001


	//----- nvinfo : EIATTR_CRS_STACK_SIZE
	.align		4
.L_945:
        /*00c0*/ 	.byte	0x04, 0x1e
        /*00c2*/ 	.short	(.L_947 - .L_946)
.L_946:
        /*00c4*/ 	.word	0x00000000


	//----- nvinfo : EIATTR_CBANK_PARAM_SIZE
	.align		4
.L_947:
        /*00c8*/ 	.byte	0x03, 0x19
        /*00ca*/ 	.short	0x0420


	//----- nvinfo : EIATTR_PARAM_CBANK
	.align		4
        /*00cc*/ 	.byte	0x04, 0x0a
        /*00ce*/ 	.short	(.L_949 - .L_948)
	.align		4
.L_948:
        /*00d0*/ 	.word	index@(.nv.constant0._ZN2at6native13reduce_kernelILi512ELi1ENS0_8ReduceOpIN3c108BFloat16ENS0_14func_wrapper_tIdZNS0_15xor_sum_functorIS4_vEclERNS_14TensorIteratorEEUlddE_EEjdLi4ELi4EEEEEvT1_)
        /*00d4*/ 	.short	0x0210
        /*00d6*/ 	.short	0x0420


	//----- nvinfo : EIATTR_SW_WAR
	.align		4
.L_949:
        /*00d8*/ 	.byte	0x04, 0x36
        /*00da*/ 	.short	(.L_951 - .L_950)
.L_950:
        /*00dc*/ 	.word	0x00000008
.L_951:


//--------------------- .nv.info._ZN2at6native13reduce_kernelILi256ELi2ENS0_8ReduceOpIN3c108BFloat16ENS0_14func_wrapper_tIdZNS0_15xor_sum_functorIS4_vEclERNS_14TensorIteratorEEUlddE_EEjdLi4ELi4EEEEEvT1_ --------------------------
	.section	.nv.info._ZN2at6native13reduce_kernelILi256ELi2ENS0_8ReduceOpIN3c108BFloat16ENS0_14func_wrapper_tIdZNS0_15xor_sum_functorIS4_vEclERNS_14TensorIteratorEEUlddE_EEjdLi4ELi4EEEEEvT1_,"",@"SHT_CUDA_INFO"
	.sectionflags	@""
	.align	4


	//----- nvinfo : EIATTR_CUDA_API_VERSION
	.align		4
        /*0000*/ 	.byte	0x04, 0x37
        /*0002*/ 	.short	(.L_953 - .L_952)
.L_952:
        /*0004*/ 	.word	0x00000082


	//----- nvinfo : EIATTR_KPARAM_INFO
	.align		4
.L_953:
        /*0008*/ 	.byte	0x04, 0x17
        /*000a*/ 	.short	(.L_955 - .L_954)
.L_954:
        /*000c*/ 	.word	0x00000000
        /*0010*/ 	.short	0x0000
        /*0012*/ 	.short	0x0000
        /*0014*/ 	.byte	0x00, 0xf0, 0x81, 0x10


	//----- nvinfo : EIATTR_SPARSE_MMA_MASK
	.align		4
.L_955:
        /*0018*/ 	.byte	0x03, 0x50
        /*001a*/ 	.short	0x0000


	//----- nvinfo : EIATTR_MAXREG_COUNT
	.align		4
        /*001c*/ 	.byte	0x03, 0x1b
        /*001e*/ 	.short	0x0040


	//----- nvinfo : EIATTR_NUM_BARRIERS
	.align		4
        /*0020*/ 	.byte	0x02, 0x4c
        /*0022*/ 	.byte	0x01
	.zero		1


	//----- nvinfo : EIATTR_EXTERNS
	.align		4
        /*0024*/ 	.byte	0x04, 0x0f
        /*0026*/ 	.short	(.L_957 - .L_956)


	//   ....[0]....
	.align		4
.L_956:
        /*0028*/ 	.word	index@(__assertfail)


	//----- nvinfo : EIATTR_MERCURY_ISA_VERSION
	.align		4
.L_957:
        /*002c*/ 	.byte	0x03, 0x5f
        /*002e*/ 	.short	0x0101


	//----- nvinfo : EIATTR_INT_WARP_WIDE_INSTR_OFFSETS
	.align		4
        /*0030*/ 	.byte	0x04, 0x31
        /*0032*/ 	.short	(.L_959 - .L_958)


	//   ....[0]....
.L_958:
        /*0034*/ 	.word	0x000118a0


	//   ....[1]....
        /*0038*/ 	.word	0x00011990


	//----- nvinfo : EIATTR_COOP_GROUP_MASK_REGIDS
	.align		4
.L_959:
        /*003c*/ 	.byte	0x04, 0x29
        /*003e*/ 	.short	(.L_961 - .L_960)


	//   ....[0]....
.L_960:
        /*0040*/ 	.word	0xffffffff


	//   ....[1]....
        /*0044*/ 	.word	0xffffffff


	//   ....[2]....
        /*0048*/ 	.word	0xffffffff


	//   ....[3]....
        /*004c*/ 	.word	0xffffffff


	//   ....[4]....
        /*0050*/ 	.word	0xffffffff


	//   ....[5]....
        /*0054*/ 	.word	0xffffffff


	//   ....[6]....
        /*0058*/ 	.word	0xffffffff


	//   ....[7]....
        /*005c*/ 	.word	0xffffffff


	//----- nvinfo : EIATTR_COOP_GROUP_INSTR_OFFSETS
	.align		4
.L_961:
        /*0060*/ 	.byte	0x04, 0x28
        /*0062*/ 	.short	(.L_963 - .L_962)


	//   ....[0]....
.L_962:
        /*0064*/ 	.word	0x0000ce40


	//   ....[1]....
        /*0068*/ 	.word	0x0000ce50


	//   ....[2]....
        /*006c*/ 	.word	0x0000ce60


	//   ....[3]....
        /*0070*/ 	.word	0x0000ce70


	//   ....[4]....
        /*0074*/ 	.word	0x000123b0


	//   ....[5]....
        /*0078*/ 	.word	0x000123c0


	//   ....[6]....
        /*007c*/ 	.word	0x000123d0


	//   ....[7]....
        /*0080*/ 	.word	0x000123e0


	//----- nvinfo : EIATTR_SYSCALL_OFFSETS
	.align		4
.L_963:
        /*0084*/ 	.byte	0x04, 0x46
        /*0086*/ 	.short	(.L_965 - .L_964)


	//   ....[0]....
.L_964:
        /*0088*/ 	.word	0x000014b0


	//   ....[1]....
        /*008c*/ 	.word	0x00012690


	//   ....[2]....
        /*0090*/ 	.word	0x000127f0


	//   ....[3]....
        /*0094*/ 	.word	0x00012a60


	//   ....[4]....
        /*0098*/ 	.word	0x00012bc0


	//   ....[5]....
        /*009c*/ 	.word	0x00012f50


	//   ....[6]....
        /*00a0*/ 	.word	0x000130b0


	//   ....[7]....
        /*00a4*/ 	.word	0x00013350


	//   ....[8]....
        /*00a8*/ 	.word	0x000134b0


	//----- nvinfo : EIATTR_EXIT_INSTR_OFFSETS
	.align		4
.L_965:
        /*00ac*/ 	.byte	0x04, 0x1c
        /*00ae*/ 	.short	(.L_967 - .L_966)


	//   ....[0]....
.L_966:
        /*00b0*/ 	.word	0x00011a50


	//   ....[1]....
        /*00b4*/ 	.word	0x00012460


	//   ....[2]....
        /*00b8*/ 	.word	0x00012840


	//   ....[3]....
        /*00bc*/ 	.word	0x00012870


	//   ....[4]....
        /*00c0*/ 	.word	0x00012c10


	//   ....[5]....
        /*00c4*/ 	.word	0x00012c40


	//   ....[6]....
        /*00c8*/ 	.word	0x00012c70


	//   ....[7]....
        /*00cc*/ 	.word	0x00012cb0


	//   ....[8]....
        /*00d0*/ 	.word	0x00012cf0


	//   ....[9]....
        /*00d4*/ 	.word	0x00013100


	//   ....[10]....
        /*00d8*/ 	.word	0x00013130


	//   ....[11]....
        /*00dc*/ 	.word	0x00013500


	//   ....[12]....
        /*00e0*/ 	.word	0x00013530


	//----- nvinfo : EIATTR_MAX_THREADS
	.align		4
.L_967:
        /*00e4*/ 	.byte	0x04, 0x05
        /*00e6*/ 	.short	(.L_969 - .L_968)
.L_968:
        /*00e8*/ 	.word	0x00000100
        /*00ec*/ 	.word	0x00000001
        /*00f0*/ 	.word	0x00000001


	//----- nvinfo : EIATTR_CRS_STACK_SIZE
	.align		4
.L_969:
        /*00f4*/ 	.byte	0x04, 0x1e
        /*00f6*/ 	.short	(.L_971 - .L_970)
.L_970:
        /*00f8*/ 	.word	0x00000000


	//----- nvinfo : EIATTR_CBANK_PARAM_SIZE
	.align		4
.L_971:
        /*00fc*/ 	.byte	0x03, 0x19
        /*00fe*/ 	.short	0x0420


	//----- nvinfo : EIATTR_PARAM_CBANK
	.align		4
        /*0100*/ 	.byte	0x04, 0x0a
        /*0102*/ 	.short	(.L_973 - .L_972)
	.align		4
.L_972:
        /*0104*/ 	.word	index@(.nv.constant0._ZN2at6native13reduce_kernelILi256ELi2ENS0_8ReduceOpIN3c108BFloat16ENS0_14func_wrapper_tIdZNS0_15xor_sum_functorIS4_vEclERNS_14TensorIteratorEEUlddE_EEjdLi4ELi4EEEEEvT1_)
        /*0108*/ 	.short	0x0210
        /*010a*/ 	.short	0x0420


	//----- nvinfo : EIATTR_SW_WAR
	.align		4
.L_973:
        /*010c*/ 	.byte	0x04, 0x36
        /*010e*/ 	.short	(.L_975 - .L_974)
.L_974:
        /*0110*/ 	.word	0x00000008
.L_975:


//--------------------- .nv.info._ZN2at6native13reduce_kernelILi128ELi4ENS0_8ReduceOpIN3c108BFloat16ENS0_14func_wrapper_tIdZNS0_15xor_sum_functorIS4_vEclERNS_14TensorIteratorEEUlddE_EEjdLi4ELi4EEEEEvT1_ --------------------------
	.section	.nv.info._ZN2at6native13reduce_kernelILi128ELi4ENS0_8ReduceOpIN3c108BFloat16ENS0_14func_wrapper_tIdZNS0_15xor_sum_functorIS4_vEclERNS_14TensorIteratorEEUlddE_EEjdLi4ELi4EEEEEvT1_,"",@"SHT_CUDA_INFO"
	.sectionflags	@""
	.align	4


	//----- nvinfo : EIATTR_CUDA_API_VERSION
	.align		4
        /*0000*/ 	.byte	0x04, 0x37
        /*0002*/ 	.short	(.L_977 - .L_976)
.L_976:
        /*0004*/ 	.word	0x00000082


	//----- nvinfo : EIATTR_KPARAM_INFO
	.align		4
.L_977:
        /*0008*/ 	.byte	0x04, 0x17
        /*000a*/ 	.short	(.L_979 - .L_978)
.L_978:
        /*000c*/ 	.word	0x00000000
        /*0010*/ 	.short	0x0000
        /*0012*/ 	.short	0x0000
        /*0014*/ 	.byte	0x00, 0xf0, 0x81, 0x10


	//----- nvinfo : EIATTR_SPARSE_MMA_MASK
	.align		4
.L_979:
        /*0018*/ 	.byte	0x03, 0x50
        /*001a*/ 	.short	0x0000


	//----- nvinfo : EIATTR_MAXREG_COUNT
	.align		4
        /*001c*/ 	.byte	0x03, 0x1b
        /*001e*/ 	.short	0x0080


	//----- nvinfo : EIATTR_NUM_BARRIERS
	.align		4
        /*0020*/ 	.byte	0x02, 0x4c
        /*0022*/ 	.byte	0x01
	.zero		1


	//----- nvinfo : EIATTR_EXTERNS
	.align		4
        /*0024*/ 	.byte	0x04, 0x0f
        /*0026*/ 	.short	(.L_981 - .L_980)


	//   ....[0]....
	.align		4
.L_980:
        /*0028*/ 	.word	index@(__assertfail)


	//----- nvinfo : EIATTR_MERCURY_ISA_VERSION
	.align		4
.L_981:
        /*002c*/ 	.byte	0x03, 0x5f
        /*002e*/ 	.short	0x0101


	//----- nvinfo : EIATTR_INT_WARP_WIDE_INSTR_OFFSETS
	.align		4
        /*0030*/ 	.byte	0x04, 0x31
        /*0032*/ 	.short	(.L_983 - .L_982)


	//   ....[0]....
.L_982:
        /*0034*/ 	.word	0x00017a00


	//   ....[1]....
        /*0038*/ 	.word	0x00017af0


	//----- nvinfo : EIATTR_COOP_GROUP_MASK_REGIDS
	.align		4
.L_983:
        /*003c*/ 	.byte	0x04, 0x29
        /*003e*/ 	.short	(.L_985 - .L_984)


	//   ....[0]....
.L_984:
        /*0040*/ 	.word	0xffffffff


	//   ....[1]....
        /*0044*/ 	.word	0xffffffff


	//   ....[2]....
        /*0048*/ 	.word	0xffffffff


	//   ....[3]....
        /*004c*/ 	.word	0xffffffff


	//   ....[4]....
        /*0050*/ 	.word	0xffffffff


	//   ....[5]....
        /*0054*/ 	.word	0xffffffff


	//   ....[6]....
        /*0058*/ 	.word	0xffffffff


	//   ....[7]....
        /*005c*/ 	.word	0xffffffff


	//   ....[8]....
        /*0060*/ 	.word	0xffffffff


	//   ....[9]....
        /*0064*/ 	.word	0xffffffff


	//   ....[10]....
        /*0068*/ 	.word	0xffffffff


	//   ....[11]....
        /*006c*/ 	.word	0xffffffff


	//   ....[12]....
        /*0070*/ 	.word	0xffffffff


	//   ....[13]....
        /*0074*/ 	.word	0xffffffff


	//   ....[14]....
        /*0078*/ 	.word	0xffffffff


	//   ....[15]....
        /*007c*/ 	.word	0xffffffff


	//----- nvinfo : EIATTR_COOP_GROUP_INSTR_OFFSETS
	.align		4
.L_985:
        /*0080*/ 	.byte	0x04, 0x28
        /*0082*/ 	.short	(.L_987 - .L_986)


	//   ....[0]....
.L_986:
        /*0084*/ 	.word	0x0000e970


	//   ....[1]....
        /*0088*/ 	.word	0x0000e980


	//   ....[2]....
        /*008c*/ 	.word	0x0000e990


	//   ....[3]....
        /*0090*/ 	.word	0x0000e9a0


	//   ....[4]....
        /*0094*/ 	.word	0x0000e9b0


	//   ....[5]....
        /*0098*/ 	.word	0x0000e9c0


	//   ....[6]....
        /*009c*/ 	.word	0x0000e9d0


	//   ....[7]....
        /*00a0*/ 	.word	0x0000e9f0


	//   ....[8]....
        /*00a4*/ 	.word	0x000188b0


	//   ....[9]....
        /*00a8*/ 	.word	0x000188c0


	//   ....[10]....
        /*00ac*/ 	.word	0x000188d0


	//   ....[11]....
        /*00b0*/ 	.word	0x000188e0


	//   ....[12]....
        /*00b4*/ 	.word	0x000188f0


	//   ....[13]....
        /*00b8*/ 	.word	0x00018900


	//   ....[14]....
        /*00bc*/ 	.word	0x00018910


	//   ....[15]....
        /*00c0*/ 	.word	0x00018930


	//----- nvinfo : EIATTR_SYSCALL_OFFSETS
	.align		4
.L_987:
        /*00c4*/ 	.byte	0x04, 0x46
        /*00c6*/ 	.short	(.L_989 - .L_988)


	//   ....[0]....
.L_988:
        /*00c8*/ 	.word	0x00001420


	//   ....[1]....
        /*00cc*/ 	.word	0x00018ce0


	//   ....[2]....
        /*00d0*/ 	.word	0x00018e40


	//   ....[3]....
        /*00d4*/ 	.word	0x00018fa0


	//   ....[4]....
        /*00d8*/ 	.word	0x00019100


	//   ....[5]....
        /*00dc*/ 	.word	0x00019460


	//   ....[6]....
        /*00e0*/ 	.word	0x000195c0


	//   ....[7]....
        /*00e4*/ 	.word	0x00019720


	//   ....[8]....
        /*00e8*/ 	.word	0x00019880


	//   ....[9]....
        /*00ec*/ 	.word	0x00019cb0


	//   ....[10]....
        /*00f0*/ 	.word	0x00019e10


	//   ....[11]....
        /*00f4*/ 	.word	0x00019f70


	//   ....[12]....
        /*00f8*/ 	.word	0x0001a0d0


	//   ....[13]....
        /*00fc*/ 	.word	0x0001a410


	//   ....[14]....
        /*0100*/ 	.word	0x0001a570


	//   ....[15]....
        /*0104*/ 	.word	0x0001a6d0


	//   ....[16]....
        /*0108*/ 	.word	0x0001a830


	//----- nvinfo : EIATTR_EXIT_INSTR_OFFSETS
	.align		4
.L_989:
        /*010c*/ 	.byte	0x04, 0x1c
        /*010e*/ 	.short	(.L_991 - .L_990)


	//   ....[0]....
.L_990:
        /*0110*/ 	.word	0x00017bb0


	//   ....[1]....
        /*0114*/ 	.word	0x000189e0


	//   ....[2]....
        /*0118*/ 	.word	0x00019150


	//   ....[3]....
        /*011c*/ 	.word	0x000191a0


	//   ....[4]....
        /*0120*/ 	.word	0x000198d0


	//   ....[5]....
        /*0124*/ 	.word	0x00019920


	//   ....[6]....
        /*0128*/ 	.word	0x00019950


	//   ....[7]....
        /*012c*/ 	.word	0x00019990


	//   ....[8]....
        /*0130*/ 	.word	0x000199d0


	//   ....[9]....
        /*0134*/ 	.word	0x0001a120


	//   ....[10]....
        /*0138*/ 	.word	0x0001a170


	//   ....[11]....
        /*013c*/ 	.word	0x0001a880


	//   ....[12]....
        /*0140*/ 	.word	0x0001a8d0


	//----- nvinfo : EIATTR_MAX_THREADS
	.align		4
.L_991:
        /*0144*/ 	.byte	0x04, 0x05
        /*0146*/ 	.short	(.L_993 - .L_992)
.L_992:
        /*0148*/ 	.word	0x00000080
        /*014c*/ 	.word	0x00000001
        /*0150*/ 	.word	0x00000001


	//----- nvinfo : EIATTR_CRS_STACK_SIZE
	.align		4
.L_993:
        /*0154*/ 	.byte	0x04, 0x1e
        /*0156*/ 	.short	(.L_995 - .L_994)
.L_994:
        /*0158*/ 	.word	0x00000000


	//----- nvinfo : EIATTR_CBANK_PARAM_SIZE
	.align		4
.L_995:
        /*015c*/ 	.byte	0x03, 0x19
        /*015e*/ 	.short	0x0420


	//----- nvinfo : EIATTR_PARAM_CBANK
	.align		4
        /*0160*/ 	.byte	0x04, 0x0a
        /*0162*/ 	.short	(.L_997 - .L_996)
	.align		4
.L_996:
        /*0164*/ 	.word	index@(.nv.constant0._ZN2at6native13reduce_kernelILi128ELi4ENS0_8ReduceOpIN3c108BFloat16ENS0_14func_wrapper_tIdZNS0_15xor_sum_functorIS4_vEclERNS_14TensorIteratorEEUlddE_EEjdLi4ELi4EEEEEvT1_)
        /*0168*/ 	.short	0x0210
        /*016a*/ 	.short	0x0420


	//----- nvinfo : EIATTR_SW_WAR
	.align		4
.L_997:
        /*016c*/ 	.byte	0x04, 0x36
        /*016e*/ 	.short	(.L_999 - .L_998)
.L_998:
        /*0170*/ 	.word	0x00000008
.L_999:


//--------------------- .nv.info._ZN2at6native13reduce_kernelILi512ELi1ENS0_8ReduceOpIN3c104HalfENS0_14func_wrapper_tIdZNS0_15xor_sum_functorIS4_vEclERNS_14TensorIteratorEEUlddE_EEjdLi4ELi4EEEEEvT1_ --------------------------
	.section	.nv.info._ZN2at6native13reduce_kernelILi512ELi1ENS0_8ReduceOpIN3c104HalfENS0_14func_wrapper_tIdZNS0_15xor_sum_functorIS4_vEclERNS_14TensorIteratorEEUlddE_EEjdLi4ELi4EEEEEvT1_,"",@"SHT_CUDA_INFO"
	.sectionflags	@""
	.align	4


	//----- nvinfo : EIATTR_CUDA_API_VERSION
	.align		4
        /*0000*/ 	.byte	0x04, 0x37
        /*0002*/ 	.short	(.L_1001 - .L_1000)
.L_1000:
        /*0004*/ 	.word	0x00000082


	//----- nvinfo : EIATTR_KPARAM_INFO
	.align		4
.L_1001:
        /*0008*/ 	.byte	0x04, 0x17
        /*000a*/ 	.short	(.L_1003 - .L_1002)
.L_1002:
        /*000c*/ 	.word	0x00000000
        /*0010*/ 	.short	0x0000
        /*0012*/ 	.short	0x0000
        /*0014*/ 	.byte	0x00, 0xf0, 0x81, 0x10


	//----- nvinfo : EIATTR_SPARSE_MMA_MASK
	.align		4
.L_1003:
        /*0018*/ 	.byte	0x03, 0x50
        /*001a*/ 	.short	0x0000


	//----- nvinfo : EIATTR_MAXREG_COUNT
	.align		4
        /*001c*/ 	.byte	0x03, 0x1b
        /*001e*/ 	.short	0x0020


	//----- nvinfo : EIATTR_NUM_BARRIERS
	.align		4
        /*0020*/ 	.byte	0x02, 0x4c
        /*0022*/ 	.byte	0x01
	.zero		1


	//----- nvinfo : EIATTR_EXTERNS
	.align		4
        /*0024*/ 	.byte	0x04, 0x0f
        /*0026*/ 	.short	(.L_1005 - .L_1004)


	//   ....[0]....
	.align		4
.L_1004:
        /*0028*/ 	.word	index@(__assertfail)


	//----- nvinfo : EIATTR_MERCURY_ISA_VERSION
	.align		4
.L_1005:
        /*002c*/ 	.byte	0x03, 0x5f
        /*002e*/ 	.short	0x0101


	//----- nvinfo : EIATTR_INT_WARP_WIDE_INSTR_OFFSETS
	.align		4
        /*0030*/ 	.byte	0x04, 0x31
        /*0032*/ 	.short	(.L_1007 - .L_1006)


	//   ....[0]....
.L_1006:
        /*0034*/ 	.word	0x0000e180


	//   ....[1]....
        /*0038*/ 	.word	0x0000e270


	//----- nvinfo : EIATTR_COOP_GROUP_MASK_REGIDS
	.align		4
.L_1007:
        /*003c*/ 	.byte	0x04, 0x29
        /*003e*/ 	.short	(.L_1009 - .L_1008)


	//   ....[0]....
.L_1008:
        /*0040*/ 	.word	0xffffffff


	//   ....[1]....
        /*0044*/ 	.word	0xffffffff


	//   ....[2]....
        /*0048*/ 	.word	0xffffffff


	//   ....[3]....
        /*004c*/ 	.word	0xffffffff


	//----- nvinfo : EIATTR_COOP_GROUP_INSTR_OFFSETS
	.align		4
.L_1009:
        /*0050*/ 	.byte	0x04, 0x28
        /*0052*/ 	.short	(.L_1011 - .L_1010)


	//   ....[0]....
.L_1010:
        /*0054*/ 	.word	0x0000ba40


	//   ....[1]....
        /*0058*/ 	.word	0x0000ba50


	//   ....[2]....
        /*005c*/ 	.word	0x0000ea30


	//   ....[3]....
        /*0060*/ 	.word	0x0000ea40


	//----- nvinfo : EIATTR_SYSCALL_OFFSETS
	.align		4
.L_1011:
        /*0064*/ 	.byte	0x04, 0x46
        /*0066*/ 	.short	(.L_1013 - .L_1012)


	//   ....[0]....
.L_1012:
        /*0068*/ 	.word	0x0000ecb0


	//   ....[1]....
        /*006c*/ 	.word	0x0000eed0


	//   ....[2]....
        /*0070*/ 	.word	0x0000f1e0


	//   ....[3]....
        /*0074*/ 	.word	0x0000f400


	//----- nvinfo : EIATTR_EXIT_INSTR_OFFSETS
	.align		4
.L_1013:
        /*0078*/ 	.byte	0x04, 0x1c
        /*007a*/ 	.short	(.L_1015 - .L_1014)


	//   ....[0]....
.L_1014:
        /*007c*/ 	.word	0x0000e310


	//   ....[1]....
        /*0080*/ 	.word	0x0000eac0


	//   ....[2]....
        /*0084*/ 	.word	0x0000ed00


	//   ....[3]....
        /*0088*/ 	.word	0x0000ed20


	//   ....[4]....
        /*008c*/ 	.word	0x0000ef20


	//   ....[5]....
        /*0090*/ 	.word	0x0000ef40


	//   ....[6]....
        /*0094*/ 	.word	0x0000ef70


	//   ....[7]....
        /*0098*/ 	.word	0x0000efb0


	//   ....[8]....
        /*009c*/ 	.word	0x0000eff0


	//   ....[9]....
        /*00a0*/ 	.word	0x0000f230


	//   ....[10]....
        /*00a4*/ 	.word	0x0000f250


	//   ....[11]....
        /*00a8*/ 	.word	0x0000f450


	//   ....[12]....
        /*00ac*/ 	.word	0x0000f470


	//----- nvinfo : EIATTR_MAX_THREADS
	.align		4
.L_1015:
        /*00b0*/ 	.byte	0x04, 0x05
        /*00b2*/ 	.short	(.L_1017 - .L_1016)
.L_1016:
        /*00b4*/ 	.word	0x00000200
        /*00b8*/ 	.word	0x00000001
        /*00bc*/ 	.word	0x00000001


	//----- nvinfo : EIATTR_CRS_STACK_SIZE
	.align		4
.L_1017:
        /*00c0*/ 	.byte	0x04, 0x1e
        /*00c2*/ 	.short	(.L_1019 - .L_1018)
.L_1018:
        /*00c4*/ 	.word	0x00000000


	//----- nvinfo : EIATTR_CBANK_PARAM_SIZE
	.align		4
.L_1019:
        /*00c8*/ 	.byte	0x03, 0x19
        /*00ca*/ 	.short	0x0420


	//----- nvinfo : EIATTR_PARAM_CBANK
	.align		4
        /*00cc*/ 	.byte	0x04, 0x0a
        /*00ce*/ 	.short	(.L_1021 - .L_1020)
	.align		4
.L_1020:
        /*00d0*/ 	.word	index@(.nv.constant0._ZN2at6native13reduce_kernelILi512ELi1ENS0_8ReduceOpIN3c104HalfENS0_14func_wrapper_tIdZNS0_15xor_sum_functorIS4_vEclERNS_14TensorIteratorEEUlddE_EEjdLi4ELi4EEEEEvT1_)
        /*00d4*/ 	.short	0x0210
        /*00d6*/ 	.short	0x0420


	//----- nvinfo : EIATTR_SW_WAR
	.align		4
.L_1021:
        /*00d8*/ 	.byte	0x04, 0x36
        /*00da*/ 	.short	(.L_1023 - .L_1022)
.L_1022:
        /*00dc*/ 	.word	0x00000008
.L_1023:


//--------------------- .nv.info._ZN2at6native13reduce_kernelILi256ELi2ENS0_8ReduceOpIN3c104HalfENS0_14func_wrapper_tIdZNS0_15xor_sum_functorIS4_vEclERNS_14TensorIteratorEEUlddE_EEjdLi4ELi4EEEEEvT1_ --------------------------
	.section	.nv.info._ZN2at6native13reduce_kernelILi256ELi2ENS0_8ReduceOpIN3c104HalfENS0_14func_wrapper_tIdZNS0_15xor_sum_functorIS4_vEclERNS_14TensorIteratorEEUlddE_EEjdLi4ELi4EEEEEvT1_,"",@"SHT_CUDA_INFO"
	.sectionflags	@""
	.align	4


	//----- nvinfo : EIATTR_CUDA_API_VERSION
	.align		4
        /*0000*/ 	.byte	0x04, 0x37
        /*0002*/ 	.short	(.L_1025 - .L_1024)
.L_1024:
        /*0004*/ 	.word	0x00000082


	//----- nvinfo : EIATTR_KPARAM_INFO
	.align		4
.L_1025:
        /*0008*/ 	.byte	0x04, 0x17
        /*000a*/ 	.short	(.L_1027 - .L_1026)
.L_1026:
        /*000c*/ 	.word	0x00000000
        /*0010*/ 	.short	0x0000
        /*0012*/ 	.short	0x0000
        /*0014*/ 	.byte	0x00, 0xf0, 0x81, 0x10


	//----- nvinfo : EIATTR_SPARSE_MMA_MASK
	.align		4
.L_1027:
        /*0018*/ 	.byte	0x03, 0x50
        /*001a*/ 	.short	0x0000


	//----- nvinfo : EIATTR_MAXREG_COUNT
	.align		4
        /*001c*/ 	.byte	0x03, 0x1b
        /*001e*/ 	.short	0x0040


	//----- nvinfo : EIATTR_NUM_BARRIERS
	.align		4
        /*0020*/ 	.byte	0x02, 0x4c
        /*0022*/ 	.byte	0x01
	.zero		1


	//----- nvinfo : EIATTR_EXTERNS
	.align		4
        /*0024*/ 	.byte	0x04, 0x0f
        /*0026*/ 	.short	(.L_1029 - .L_1028)


	//   ....[0]....
	.align		4
.L_1028:
        /*0028*/ 	.word	index@(__assertfail)


	//----- nvinfo : EIATTR_MERCURY_ISA_VERSION
	.align		4
.L_1029:
        /*002c*/ 	.byte	0x03, 0x5f
        /*002e*/ 	.short	0x0101


	//----- nvinfo : EIATTR_INT_WARP_WIDE_INSTR_OFFSETS
	.align		4
        /*0030*/ 	.byte	0x04, 0x31
        /*0032*/ 	.short	(.L_1031 - .L_1030)


	//   ....[0]....
.L_1030:
        /*0034*/ 	.word	0x00011790


	//   ....[1]....
        /*0038*/ 	.word	0x00011880


	//----- nvinfo : EIATTR_COOP_GROUP_MASK_REGIDS
	.align		4
.L_1031:
        /*003c*/ 	.byte	0x04, 0x29
        /*003e*/ 	.short	(.L_1033 - .L_1032)


	//   ....[0]....
.L_1032:
        /*0040*/ 	.word	0xffffffff


	//   ....[1]....
        /*0044*/ 	.word	0xffffffff


	//   ....[2]....
        /*0048*/ 	.word	0xffffffff


	//   ....[3]....
        /*004c*/ 	.word	0xffffffff


	//   ....[4]....
        /*0050*/ 	.word	0xffffffff


	//   ....[5]....
        /*0054*/ 	.word	0xffffffff


	//   ....[6]....
        /*0058*/ 	.word	0xffffffff


	//   ....[7]....
        /*005c*/ 	.word	0xffffffff


	//----- nvinfo : EIATTR_COOP_GROUP_INSTR_OFFSETS
	.align		4
.L_1033:
        /*0060*/ 	.byte	0x04, 0x28
        /*0062*/ 	.short	(.L_1035 - .L_1034)


	//   ....[0]....
.L_1034:
        /*0064*/ 	.word	0x0000cd30


	//   ....[1]....
        /*0068*/ 	.word	0x0000cd40


	//   ....[2]....
        /*006c*/ 	.word	0x0000cd50


	//   ....[3]....
        /*0070*/ 	.word	0x0000cd60


	//   ....[4]....
        /*0074*/ 	.word	0x000122a0


	//   ....[5]....
        /*0078*/ 	.word	0x000122b0


	//   ....[6]....
        /*007c*/ 	.word	0x000122c0


	//   ....[7]....
        /*0080*/ 	.word	0x000122d0


	//----- nvinfo : EIATTR_SYSCALL_OFFSETS
	.align		4
.L_1035:
        /*0084*/ 	.byte	0x04, 0x46
        /*0086*/ 	.short	(.L_1037 - .L_1036)


	//   ....[0]....
.L_1036:
        /*0088*/ 	.word	0x000014b0


	//   ....[1]....
        /*008c*/ 	.word	0x00012580


	//   ....[2]....
        /*0090*/ 	.word	0x000126e0


	//   ....[3]....
        /*0094*/ 	.word	0x00012950


	//   ....[4]....
        /*0098*/ 	.word	0x00012ab0


	//   ....[5]....
        /*009c*/ 	.word	0x00012e40


	//   ....[6]....
        /*00a0*/ 	.word	0x00012fa0


	//   ....[7]....
        /*00a4*/ 	.word	0x00013240


	//   ....[8]....
        /*00a8*/ 	.word	0x000133a0


	//----- nvinfo : EIATTR_EXIT_INSTR_OFFSETS
	.align		4
.L_1037:
        /*00ac*/ 	.byte	0x04, 0x1c
        /*00ae*/ 	.short	(.L_1039 - .L_1038)


	//   ....[0]....
.L_1038:
        /*00b0*/ 	.word	0x00011940


	//   ....[1]....
        /*00b4*/ 	.word	0x00012350


	//   ....[2]....
        /*00b8*/ 	.word	0x00012730


	//   ....[3]....
        /*00bc*/ 	.word	0x00012760


	//   ....[4]....
        /*00c0*/ 	.word	0x00012b00


	//   ....[5]....
        /*00c4*/ 	.word	0x00012b30


	//   ....[6]....
        /*00c8*/ 	.word	0x00012b60


	//   ....[7]....
        /*00cc*/ 	.word	0x00012ba0


	//   ....[8]....
        /*00d0*/ 	.word	0x00012be0


	//   ....[9]....
        /*00d4*/ 	.word	0x00012ff0


	//   ....[10]....
        /*00d8*/ 	.word	0x00013020


	//   ....[11]....
        /*00dc*/ 	.word	0x000133f0


	//   ....[12]....
        /*00e0*/ 	.word	0x00013420


	//----- nvinfo : EIATTR_MAX_THREADS
	.align		4
.L_1039:
        /*00e4*/ 	.byte	0x04, 0x05
        /*00e6*/ 	.short	(.L_1041 - .L_1040)
.L_1040:
        /*00e8*/ 	.word	0x00000100
        /*00ec*/ 	.word	0x00000001
        /*00f0*/ 	.word	0x00000001


	//----- nvinfo : EIATTR_CRS_STACK_SIZE
	.align		4
.L_1041:
        /*00f4*/ 	.byte	0x04, 0x1e
        /*00f6*/ 	.short	(.L_1043 - .L_1042)
.L_1042:
        /*00f8*/ 	.word	0x00000000


	//----- nvinfo : EIATTR_CBANK_PARAM_SIZE
	.align		4
.L_1043:
        /*00fc*/ 	.byte	0x03, 0x19
        /*00fe*/ 	.short	0x0420


	//----- nvinfo : EIATTR_PARAM_CBANK
	.align		4
        /*0100*/ 	.byte	0x04, 0x0a
        /*0102*/ 	.short	(.L_1045 - .L_1044)
	.align		4
.L_1044:
        /*0104*/ 	.word	index@(.nv.constant0._ZN2at6native13reduce_kernelILi256ELi2ENS0_8ReduceOpIN3c104HalfENS0_14func_wrapper_tIdZNS0_15xor_sum_functorIS4_vEclERNS_14TensorIteratorEEUlddE_EEjdLi4ELi4EEEEEvT1_)
        /*0108*/ 	.short	0x0210
        /*010a*/ 	.short	0x0420


	//----- nvinfo : EIATTR_SW_WAR
	.align		4
.L_1045:
        /*010c*/ 	.byte	0x04, 0x36
        /*010e*/ 	.short	(.L_1047 - .L_1046)
.L_1046:
        /*0110*/ 	.word	0x00000008
.L_1047:


//--------------------- .nv.info._ZN2at6native13reduce_kernelILi128ELi4ENS0_8ReduceOpIN3c104HalfENS0_14func_wrapper_tIdZNS0_15xor_sum_functorIS4_vEclERNS_14TensorIteratorEEUlddE_EEjdLi4ELi4EEEEEvT1_ --------------------------
	.section	.nv.info._ZN2at6native13reduce_kernelILi128ELi4ENS0_8ReduceOpIN3c104HalfENS0_14func_wrapper_tIdZNS0_15xor_sum_functorIS4_vEclERNS_14TensorIteratorEEUlddE_EEjdLi4ELi4EEEEEvT1_,"",@"SHT_CUDA_INFO"
	.sectionflags	@""
	.align	4


	//----- nvinfo : EIATTR_CUDA_API_VERSION
	.align		4
        /*0000*/ 	.byte	0x04, 0x37
        /*0002*/ 	.short	(.L_1049 - .L_1048)
.L_1048:
        /*0004*/ 	.word	0x00000082


	//----- nvinfo : EIATTR_KPARAM_INFO
	.align		4
.L_1049:
        /*0008*/ 	.byte	0x04, 0x17
        /*000a*/ 	.short	(.L_1051 - .L_1050)
.L_1050:
        /*000c*/ 	.word	0x00000000
        /*0010*/ 	.short	0x0000
        /*0012*/ 	.short	0x0000
        /*0014*/ 	.byte	0x00, 0xf0, 0x81, 0x10


	//----- nvinfo : EIATTR_SPARSE_MMA_MASK
	.align		4
.L_1051:
        /*0018*/ 	.byte	0x03, 0x50
        /*001a*/ 	.short	0x0000


	//----- nvinfo : EIATTR_MAXREG_COUNT
	.align		4
        /*001c*/ 	.byte	0x03, 0x1b
        /*001e*/ 	.short	0x0080


	//----- nvinfo : EIATTR_NUM_BARRIERS
	.align		4
        /*0020*/ 	.byte	0x02, 0x4c
        /*0022*/ 	.byte	0x01
	.zero		1


	//----- nvinfo : EIATTR_EXTERNS
	.align		4
        /*0024*/ 	.byte	0x04, 0x0f
        /*0026*/ 	.short	(.L_1053 - .L_1052)


	//   ....[0]....
	.align		4
.L_1052:
        /*0028*/ 	.word	index@(__assertfail)


	//----- nvinfo : EIATTR_MERCURY_ISA_VERSION
	.align		4
.L_1053:
        /*002c*/ 	.byte	0x03, 0x5f
        /*002e*/ 	.short	0x0101


	//----- nvinfo : EIATTR_INT_WARP_WIDE_INSTR_OFFSETS
	.align		4
        /*0030*/ 	.byte	0x04, 0x31
        /*0032*/ 	.short	(.L_1055 - .L_1054)


	//   ....[0]....
.L_1054:
        /*0034*/ 	.word	0x000175e0


	//   ....[1]....
        /*0038*/ 	.word	0x000176d0


	//----- nvinfo : EIATTR_COOP_GROUP_MASK_REGIDS
	.align		4
.L_1055:
        /*003c*/ 	.byte	0x04, 0x29
        /*003e*/ 	.short	(.L_1057 - .L_1056)


	//   ....[0]....
.L_1056:
        /*0040*/ 	.word	0xffffffff


	//   ....[1]....
        /*0044*/ 	.word	0xffffffff


	//   ....[2]....
        /*0048*/ 	.word	0xffffffff


	//   ....[3]....
        /*004c*/ 	.word	0xffffffff


	//   ....[4]....
        /*0050*/ 	.word	0xffffffff


	//   ....[5]....
        /*0054*/ 	.word	0xffffffff


	//   ....[6]....
        /*0058*/ 	.word	0xffffffff


	//   ....[7]....
        /*005c*/ 	.word	0xffffffff


	//   ....[8]....
        /*0060*/ 	.word	0xffffffff


	//   ....[9]....
        /*0064*/ 	.word	0xffffffff


	//   ....[10]....
        /*0068*/ 	.word	0xffffffff


	//   ....[11]....
        /*006c*/ 	.word	0xffffffff


	//   ....[12]....
        /*0070*/ 	.word	0xffffffff


	//   ....[13]....
        /*0074*/ 	.word	0xffffffff


	//   ....[14]....
        /*0078*/ 	.word	0xffffffff


	//   ....[15]....
        /*007c*/ 	.word	0xffffffff


	//----- nvinfo : EIATTR_COOP_GROUP_INSTR_OFFSETS
	.align		4
.L_1057:
        /*0080*/ 	.byte	0x04, 0x28
        /*0082*/ 	.short	(.L_1059 - .L_1058)


	//   ....[0]....
.L_1058:
        /*0084*/ 	.word	0x0000e590


	//   ....[1]....
        /*0088*/ 	.word	0x0000e5a0


	//   ....[2]....
        /*008c*/ 	.word	0x0000e5b0


	//   ....[3]....
        /*0090*/ 	.word	0x0000e5c0


	//   ....[4]....
        /*0094*/ 	.word	0x0000e5d0


	//   ....[5]....
        /*0098*/ 	.word	0x0000e5e0


	//   ....[6]....
        /*009c*/ 	.word	0x0000e5f0


	//   ....[7]....
        /*00a0*/ 	.word	0x0000e610


	//   ....[8]....
        /*00a4*/ 	.word	0x000184a0


	//   ....[9]....
        /*00a8*/ 	.word	0x000184b0


	//   ....[10]....
        /*00ac*/ 	.word	0x000184c0


	//   ....[11]....
        /*00b0*/ 	.word	0x000184d0


	//   ....[12]....
        /*00b4*/ 	.word	0x000184e0


	//   ....[13]....
        /*00b8*/ 	.word	0x000184f0


	//   ....[14]....
        /*00bc*/ 	.word	0x00018500


	//   ....[15]....
        /*00c0*/ 	.word	0x00018520


	//----- nvinfo : EIATTR_SYSCALL_OFFSETS
	.align		4
.L_1059:
        /*00c4*/ 	.byte	0x04, 0x46
        /*00c6*/ 	.short	(.L_1061 - .L_1060)


	//   ....[0]....
.L_1060:
        /*00c8*/ 	.word	0x00001420


	//   ....[1]....
        /*00cc*/ 	.word	0x00018870


	//   ....[2]....
        /*00d0*/ 	.word	0x000189d0


	//   ....[3]....
        /*00d4*/ 	.word	0x00018b30


	//   ....[4]....
        /*00d8*/ 	.word	0x00018c90


	//   ....[5]....
        /*00dc*/ 	.word	0x00018f90


	//   ....[6]....
        /*00e0*/ 	.word	0x000190f0


	//   ....[7]....
        /*00e4*/ 	.word	0x00019250


	//   ....[8]....
        /*00e8*/ 	.word	0x000193b0


	//   ....[9]....
        /*00ec*/ 	.word	0x00019800


	//   ....[10]....
        /*00f0*/ 	.word	0x00019960


	//   ....[11]....
        /*00f4*/ 	.word	0x00019ac0


	//   ....[12]....
        /*00f8*/ 	.word	0x00019c20


	//   ....[13]....
        /*00fc*/ 	.word	0x00019f80


	//   ....[14]....
        /*0100*/ 	.word	0x0001a0e0


	//   ....[15]....
        /*0104*/ 	.word	0x0001a240


	//   ....[16]....
        /*0108*/ 	.word	0x0001a3a0


	//----- nvinfo : EIATTR_EXIT_INSTR_OFFSETS
	.align		4
.L_1061:
        /*010c*/ 	.byte	0x04, 0x1c
        /*010e*/ 	.short	(.L_1063 - .L_1062)


	//   ....[0]....
.L_1062:
        /*0110*/ 	.word	0x00017790


	//   ....[1]....
        /*0114*/ 	.word	0x000185d0


	//   ....[2]....
        /*0118*/ 	.word	0x00018ce0


	//   ....[3]....
        /*011c*/ 	.word	0x00018d30


	//   ....[4]....
        /*0120*/ 	.word	0x00019400


	//   ....[5]....
        /*0124*/ 	.word	0x00019450


	//   ....[6]....
        /*0128*/ 	.word	0x00019480


	//   ....[7]....
        /*012c*/ 	.word	0x000194c0


	//   ....[8]....
        /*0130*/ 	.word	0x00019500


	//   ....[9]....
        /*0134*/ 	.word	0x00019c70


	//   ....[10]....
        /*0138*/ 	.word	0x00019cc0


	//   ....[11]....
        /*013c*/ 	.word	0x0001a3f0


	//   ....[12]....
        /*0140*/ 	.word	0x0001a440


	//----- nvinfo : EIATTR_MAX_THREADS
	.align		4
.L_1063:
        /*0144*/ 	.byte	0x04, 0x05
        /*0146*/ 	.short	(.L_1065 - .L_1064)
.L_1064:
        /*0148*/ 	.word	0x00000080
        /*014c*/ 	.word	0x00000001
        /*0150*/ 	.word	0x00000001


	//----- nvinfo : EIATTR_CRS_STACK_SIZE
	.align		4
.L_1065:
        /*0154*/ 	.byte	0x04, 0x1e
        /*0156*/ 	.short	(.L_1067 - .L_1066)
.L_1066:
        /*0158*/ 	.word	0x00000000


	//----- nvinfo : EIATTR_CBANK_PARAM_SIZE
	.align		4
.L_1067:
        /*015c*/ 	.byte	0x03, 0x19
        /*015e*/ 	.short	0x0420


	//----- nvinfo : EIATTR_PARAM_CBANK
	.align		4
        /*0160*/ 	.byte	0x04, 0x0a
        /*0162*/ 	.short	(.L_1069 - .L_1068)
	.align		4
.L_1068:
        /*0164*/ 	.word	index@(.nv.constant0._ZN2at6native13reduce_kernelILi128ELi4ENS0_8ReduceOpIN3c104HalfENS0_14func_wrapper_tIdZNS0_15xor_sum_functorIS4_vEclERNS_14TensorIteratorEEUlddE_EEjdLi4ELi4EEEEEvT1_)
        /*0168*/ 	.short	0x0210
        /*016a*/ 	.short	0x0420


	//----- nvinfo : EIATTR_SW_WAR
	.align		4
.L_1069:
        /*016c*/ 	.byte	0x04, 0x36
        /*016e*/ 	.short	(.L_1071 - .L_1070)
.L_1070:
        /*0170*/ 	.word	0x00000008
.L_1071:


//--------------------- .nv.info._ZN2at6native13reduce_kernelILi512ELi1ENS0_8ReduceOpIfNS0_14func_wrapper_tIdZNS0_15xor_sum_functorIfvEclERNS_14TensorIteratorEEUlddE_EEjdLi4ELi4EEEEEvT1_ --------------------------
	.section	.nv.info._ZN2at6native13reduce_kernelILi512ELi1ENS0_8ReduceOpIfNS0_14func_wrapper_tIdZNS0_15xor_sum_functorIfvEclERNS_14TensorIteratorEEUlddE_EEjdLi4ELi4EEEEEvT1_,"",@"SHT_CUDA_INFO"
	.sectionflags	@""
	.align	4


	//----- nvinfo : EIATTR_CUDA_API_VERSION
	.align		4
        /*0000*/ 	.byte	0x04, 0x37
        /*0002*/ 	.short	(.L_1073 - .L_1072)
.L_1072:
        /*0004*/ 	.word	0x00000082


	//----- nvinfo : EIATTR_KPARAM_INFO
	.align		4
.L_1073:
        /*0008*/ 	.byte	0x04, 0x17
        /*000a*/ 	.short	(.L_1075 - .L_1074)
.L_1074:
        /*000c*/ 	.word	0x00000000
        /*0010*/ 	.short	0x0000
        /*0012*/ 	.short	0x0000
        /*0014*/ 	.byte	0x00, 0xf0, 0x81, 0x10


	//----- nvinfo : EIATTR_SPARSE_MMA_MASK
	.align		4
.L_1075:
        /*0018*/ 	.byte	0x03, 0x50
        /*001a*/ 	.short	0x0000


	//----- nvinfo : EIATTR_MAXREG_COUNT
	.align		4
        /*001c*/ 	.byte	0x03, 0x1b
        /*001e*/ 	.short	0x0020


	//----- nvinfo : EIATTR_NUM_BARRIERS
	.align		4
        /*0020*/ 	.byte	0x02, 0x4c
        /*0022*/ 	.byte	0x01
	.zero		1


	//----- nvinfo : EIATTR_EXTERNS
	.align		4
        /*0024*/ 	.byte	0x04, 0x0f
        /*0026*/ 	.short	(.L_1077 - .L_1076)


	//   ....[0]....
	.align		4
.L_1076:
        /*0028*/ 	.word	index@(__assertfail)


	//----- nvinfo : EIATTR_MERCURY_ISA_VERSION
	.align		4
.L_1077:
        /*002c*/ 	.byte	0x03, 0x5f
        /*002e*/ 	.short	0x0101


	//----- nvinfo : EIATTR_INT_WARP_WIDE_INSTR_OFFSETS
	.align		4
        /*0030*/ 	.byte	0x04, 0x31
        /*0032*/ 	.short	(.L_1079 - .L_1078)


	//   ....[0]....
.L_1078:
        /*0034*/ 	.word	0x0000dfa0


	//   ....[1]....
        /*0038*/ 	.word	0x0000e090


	//----- nvinfo : EIATTR_COOP_GROUP_MASK_REGIDS
	.align		4
.L_1079:
        /*003c*/ 	.byte	0x04, 0x29
        /*003e*/ 	.short	(.L_1081 - .L_1080)


	//   ....[0]....
.L_1080:
        /*0040*/ 	.word	0xffffffff


	//   ....[1]....
        /*0044*/ 	.word	0xffffffff


	//   ....[2]....
        /*0048*/ 	.word	0xffffffff


	//   ....[3]....
        /*004c*/ 	.word	0xffffffff


	//----- nvinfo : EIATTR_COOP_GROUP_INSTR_OFFSETS
	.align		4
.L_1081:
        /*0050*/ 	.byte	0x04, 0x28
        /*0052*/ 	.short	(.L_1083 - .L_1082)


	//   ....[0]....
.L_1082:
        /*0054*/ 	.word	0x0000b860


	//   ....[1]....
        /*0058*/ 	.word	0x0000b870


	//   ....[2]....
        /*005c*/ 	.word	0x0000e850


	//   ....[3]....
        /*0060*/ 	.word	0x0000e860


	//----- nvinfo : EIATTR_SYSCALL_OFFSETS
	.align		4
.L_1083:
        /*0064*/ 	.byte	0x04, 0x46
        /*0066*/ 	.short	(.L_1085 - .L_1084)


	//   ....[0]....
.L_1084:
        /*0068*/ 	.word	0x0000ead0


	//   ....[1]....
        /*006c*/ 	.word	0x0000ecf0


	//   ....[2]....
        /*0070*/ 	.word	0x0000f000


	//   ....[3]....
        /*0074*/ 	.word	0x0000f220


	//----- nvinfo : EIATTR_EXIT_INSTR_OFFSETS
	.align		4
.L_1085:
        /*0078*/ 	.byte	0x04, 0x1c
        /*007a*/ 	.short	(.L_1087 - .L_1086)


	//   ....[0]....
.L_1086:
        /*007c*/ 	.word	0x0000e130


	//   ....[1]....
        /*0080*/ 	.word	0x0000e8e0


	//   ....[2]....
        /*0084*/ 	.word	0x0000eb20


	//   ....[3]....
        /*0088*/ 	.word	0x0000eb40


	//   ....[4]....
        /*008c*/ 	.word	0x0000ed40


	//   ....[5]....
        /*0090*/ 	.word	0x0000ed60


	//   ....[6]....
        /*0094*/ 	.word	0x0000ed90


	//   ....[7]....
        /*0098*/ 	.word	0x0000edd0


	//   ....[8]....
        /*009c*/ 	.word	0x0000ee10


	//   ....[9]....
        /*00a0*/ 	.word	0x0000f050


	//   ....[10]....
        /*00a4*/ 	.word	0x0000f070


	//   ....[11]....
        /*00a8*/ 	.word	0x0000f270


	//   ....[12]....
        /*00ac*/ 	.word	0x0000f290


	//----- nvinfo : EIATTR_MAX_THREADS
	.align		4
.L_1087:
        /*00b0*/ 	.byte	0x04, 0x05
        /*00b2*/ 	.short	(.L_1089 - .L_1088)
.L_1088:
        /*00b4*/ 	.word	0x00000200
        /*00b8*/ 	.word	0x00000001
        /*00bc*/ 	.word	0x00000001


	//----- nvinfo : EIATTR_CRS_STACK_SIZE
	.align		4
.L_1089:
        /*00c0*/ 	.byte	0x04, 0x1e
        /*00c2*/ 	.short	(.L_1091 - .L_1090)
.L_1090:
        /*00c4*/ 	.word	0x00000000


	//----- nvinfo : EIATTR_CBANK_PARAM_SIZE
	.align		4
.L_1091:
        /*00c8*/ 	.byte	0x03, 0x19
        /*00ca*/ 	.short	0x0420


	//----- nvinfo : EIATTR_PARAM_CBANK
	.align		4
        /*00cc*/ 	.byte	0x04, 0x0a
        /*00ce*/ 	.short	(.L_1093 - .L_1092)
	.align		4
.L_1092:
        /*00d0*/ 	.word	index@(.nv.constant0._ZN2at6native13reduce_kernelILi512ELi1ENS0_8ReduceOpIfNS0_14func_wrapper_tIdZNS0_15xor_sum_functorIfvEclERNS_14TensorIteratorEEUlddE_EEjdLi4ELi4EEEEEvT1_)
        /*00d4*/ 	.short	0x0210
        /*00d6*/ 	.short	0x0420


	//----- nvinfo : EIATTR_SW_WAR
	.align		4
.L_1093:
        /*00d8*/ 	.byte	0x04, 0x36
        /*00da*/ 	.short	(.L_1095 - .L_1094)
.L_1094:
        /*00dc*/ 	.word	0x00000008
.L_1095:


//--------------------- .nv.info._ZN2at6native13reduce_kernelILi256ELi2ENS0_8ReduceOpIfNS0_14func_wrapper_tIdZNS0_15xor_sum_functorIfvEclERNS_14TensorIteratorEEUlddE_EEjdLi4ELi4EEEEEvT1_ --------------------------
	.section	.nv.info._ZN2at6native13reduce_kernelILi256ELi2ENS0_8ReduceOpIfNS0_14func_wrapper_tIdZNS0_15xor_sum_functorIfvEclERNS_14TensorIteratorEEUlddE_EEjdLi4ELi4EEEEEvT1_,"",@"SHT_CUDA_INFO"
	.sectionflags	@""
	.align	4


	//----- nvinfo : EIATTR_CUDA_API_VERSION
	.align		4
        /*0000*/ 	.byte	0x04, 0x37
        /*0002*/ 	.short	(.L_1097 - .L_1096)
.L_1096:
        /*0004*/ 	.word	0x00000082


	//----- nvinfo : EIATTR_KPARAM_INFO
	.align		4
.L_1097:
        /*0008*/ 	.byte	0x04, 0x17
        /*000a*/ 	.short	(.L_1099 - .L_1098)
.L_1098:
        /*000c*/ 	.word	0x00000000
        /*0010*/ 	.short	0x0000
        /*0012*/ 	.short	0x0000
        /*0014*/ 	.byte	0x00, 0xf0, 0x81, 0x10


	//----- nvinfo : EIATTR_SPARSE_MMA_MASK
	.align		4
.L_1099:
        /*0018*/ 	.byte	0x03, 0x50
        /*001a*/ 	.short	0x0000


	//----- nvinfo : EIATTR_MAXREG_COUNT
	.align		4
        /*001c*/ 	.byte	0x03, 0x1b
        /*001e*/ 	.short	0x0040


	//----- nvinfo : EIATTR_NUM_BARRIERS
	.align		4
        /*0020*/ 	.byte	0x02, 0x4c
        /*0022*/ 	.byte	0x01
	.zero		1


	//----- nvinfo : EIATTR_EXTERNS
	.align		4
        /*0024*/ 	.byte	0x04, 0x0f
        /*0026*/ 	.short	(.L_1101 - .L_1100)


	//   ....[0]....
	.align		4
.L_1100:
        /*0028*/ 	.word	index@(__assertfail)


	//----- nvinfo : EIATTR_MERCURY_ISA_VERSION
	.align		4
.L_1101:
        /*002c*/ 	.byte	0x03, 0x5f
        /*002e*/ 	.short	0x0101


	//----- nvinfo : EIATTR_INT_WARP_WIDE_INSTR_OFFSETS
	.align		4
        /*0030*/ 	.byte	0x04, 0x31
        /*0032*/ 	.short	(.L_1103 - .L_1102)


	//   ....[0]....
.L_1102:
        /*0034*/ 	.word	0x00011270


	//   ....[1]....
        /*0038*/ 	.word	0x00011360


	//----- nvinfo : EIATTR_COOP_GROUP_MASK_REGIDS
	.align		4
.L_1103:
        /*003c*/ 	.byte	0x04, 0x29
        /*003e*/ 	.short	(.L_1105 - .L_1104)


	//   ....[0]....
.L_1104:
        /*0040*/ 	.word	0xffffffff


	//   ....[1]....
        /*0044*/ 	.word	0xffffffff


	//   ....[2]....
        /*0048*/ 	.word	0xffffffff


	//   ....[3]....
        /*004c*/ 	.word	0xffffffff


	//   ....[4]....
        /*0050*/ 	.word	0xffffffff


	//   ....[5]....
        /*0054*/ 	.word	0xffffffff


	//   ....[6]....
        /*0058*/ 	.word	0xffffffff


	//   ....[7]....
        /*005c*/ 	.word	0xffffffff


	//----- nvinfo : EIATTR_COOP_GROUP_INSTR_OFFSETS
	.align		4
.L_1105:
        /*0060*/ 	.byte	0x04, 0x28
        /*0062*/ 	.short	(.L_1107 - .L_1106)


	//   ....[0]....
.L_1106:
        /*0064*/ 	.word	0x0000c800


	//   ....[1]....
        /*0068*/ 	.word	0x0000c810


	//   ....[2]....
        /*006c*/ 	.word	0x0000c820


	//   ....[3]....
        /*0070*/ 	.word	0x0000c830


	//   ....[4]....
        /*0074*/ 	.word	0x00011d80


	//   ....[5]....
        /*0078*/ 	.word	0x00011d90


	//   ....[6]....
        /*007c*/ 	.word	0x00011da0


	//   ....[7]....
        /*0080*/ 	.word	0x00011db0


	//----- nvinfo : EIATTR_SYSCALL_OFFSETS
	.align		4
.L_1107:
        /*0084*/ 	.byte	0x04, 0x46
        /*0086*/ 	.short	(.L_1109 - .L_1108)


	//   ....[0]....
.L_1108:
        /*0088*/ 	.word	0x000014b0


	//   ....[1]....
        /*008c*/ 	.word	0x00012060


	//   ....[2]....
        /*0090*/ 	.word	0x000121c0


	//   ....[3]....
        /*0094*/ 	.word	0x00012430


	//   ....[4]....
        /*0098*/ 	.word	0x00012590


	//   ....[5]....
        /*009c*/ 	.word	0x00012930


	//   ....[6]....
        /*00a0*/ 	.word	0x00012a90


	//   ....[7]....
        /*00a4*/ 	.word	0x00012d40


	//   ....[8]....
        /*00a8*/ 	.word	0x00012ea0


	//----- nvinfo : EIATTR_EXIT_INSTR_OFFSETS
	.align		4
.L_1109:
        /*00ac*/ 	.byte	0x04, 0x1c
        /*00ae*/ 	.short	(.L_1111 - .L_1110)


	//   ....[0]....
.L_1110:
        /*00b0*/ 	.word	0x00011420


	//   ....[1]....
        /*00b4*/ 	.word	0x00011e30


	//   ....[2]....
        /*00b8*/ 	.word	0x00012210


	//   ....[3]....
        /*00bc*/ 	.word	0x00012240


	//   ....[4]....
        /*00c0*/ 	.word	0x000125e0


	//   ....[5]....
        /*00c4*/ 	.word	0x00012610


	//   ....[6]....
        /*00c8*/ 	.word	0x00012640


	//   ....[7]....
        /*00cc*/ 	.word	0x00012680


	//   ....[8]....
        /*00d0*/ 	.word	0x000126c0


	//   ....[9]....
        /*00d4*/ 	.word	0x00012ae0


	//   ....[10]....
        /*00d8*/ 	.word	0x00012b10


	//   ....[11]....
        /*00dc*/ 	.word	0x00012ef0


	//   ....[12]....
        /*00e0*/ 	.word	0x00012f20


	//----- nvinfo : EIATTR_MAX_THREADS
	.align		4
.L_1111:
        /*00e4*/ 	.byte	0x04, 0x05
        /*00e6*/ 	.short	(.L_1113 - .L_1112)
.L_1112:
        /*00e8*/ 	.word	0x00000100
        /*00ec*/ 	.word	0x00000001
        /*00f0*/ 	.word	0x00000001


	//----- nvinfo : EIATTR_CRS_STACK_SIZE
	.align		4
.L_1113:
        /*00f4*/ 	.byte	0x04, 0x1e
        /*00f6*/ 	.short	(.L_1115 - .L_1114)
.L_1114:
        /*00f8*/ 	.word	0x00000000


	//----- nvinfo : EIATTR_CBANK_PARAM_SIZE
	.align		4
.L_1115:
        /*00fc*/ 	.byte	0x03, 0x19
        /*00fe*/ 	.short	0x0420


	//----- nvinfo : EIATTR_PARAM_CBANK
	.align		4
        /*0100*/ 	.byte	0x04, 0x0a
        /*0102*/ 	.short	(.L_1117 - .L_1116)
	.align		4
.L_1116:
        /*0104*/ 	.word	index@(.nv.constant0._ZN2at6native13reduce_kernelILi256ELi2ENS0_8ReduceOpIfNS0_14func_wrapper_tIdZNS0_15xor_sum_functorIfvEclERNS_14TensorIteratorEEUlddE_EEjdLi4ELi4EEEEEvT1_)
        /*0108*/ 	.short	0x0210
        /*010a*/ 	.short	0x0420


	//----- nvinfo : EIATTR_SW_WAR
	.align		4
.L_1117:
        /*010c*/ 	.byte	0x04, 0x36
        /*010e*/ 	.short	(.L_1119 - .L_1118)
.L_1118:
        /*0110*/ 	.word	0x00000008
.L_1119:


//--------------------- .nv.info._ZN2at6native13reduce_kernelILi128ELi4ENS0_8ReduceOpIfNS0_14func_wrapper_tIdZNS0_15xor_sum_functorIfvEclERNS_14TensorIteratorEEUlddE_EEjdLi4ELi4EEEEEvT1_ --------------------------
	.section	.nv.info._ZN2at6native13reduce_kernelILi128ELi4ENS0_8ReduceOpIfNS0_14func_wrapper_tIdZNS0_15xor_sum_functorIfvEclERNS_14TensorIteratorEEUlddE_EEjdLi4ELi4EEEEEvT1_,"",@"SHT_CUDA_INFO"
	.sectionflags	@""
	.align	4


	//----- nvinfo : EIATTR_CUDA_API_VERSION
	.align		4
        /*0000*/ 	.byte	0x04, 0x37
        /*0002*/ 	.short	(.L_1121 - .L_1120)
.L_1120:
        /*0004*/ 	.word	0x00000082


	//----- nvinfo : EIATTR_KPARAM_INFO
	.align		4
.L_1121:
        /*0008*/ 	.byte	0x04, 0x17
        /*000a*/ 	.short	(.L_1123 - .L_1122)
.L_1122:
        /*000c*/ 	.word	0x00000000
        /*0010*/ 	.short	0x0000
        /*0012*/ 	.short	0x0000
        /*0014*/ 	.byte	0x00, 0xf0, 0x81, 0x10


	//----- nvinfo : EIATTR_SPARSE_MMA_MASK
	.align		4
.L_1123:
        /*0018*/ 	.byte	0x03, 0x50
        /*001a*/ 	.short	0x0000


	//----- nvinfo : EIATTR_MAXREG_COUNT
	.align		4
        /*001c*/ 	.byte	0x03, 0x1b
        /*001e*/ 	.short	0x0080


	//----- nvinfo : EIATTR_NUM_BARRIERS
	.align		4
        /*0020*/ 	.byte	0x02, 0x4c
        /*0022*/ 	.byte	0x01
	.zero		1


	//----- nvinfo : EIATTR_EXTERNS
	.align		4
        /*0024*/ 	.byte	0x04, 0x0f
        /*0026*/ 	.short	(.L_1125 - .L_1124)


	//   ....[0]....
	.align		4
.L_1124:
        /*0028*/ 	.word	index@(__assertfail)


	//----- nvinfo : EIATTR_MERCURY_ISA_VERSION
	.align		4
.L_1125:
        /*002c*/ 	.byte	0x03, 0x5f
        /*002e*/ 	.short	0x0101


	//----- nvinfo : EIATTR_INT_WARP_WIDE_INSTR_OFFSETS
	.align		4
        /*0030*/ 	.byte	0x04, 0x31
        /*0032*/ 	.short	(.L_1127 - .L_1126)


	//   ....[0]....
.L_1126:
        /*0034*/ 	.word	0x00016da0


	//   ....[1]....
        /*0038*/ 	.word	0x00016e90


	//----- nvinfo : EIATTR_COOP_GROUP_MASK_REGIDS
	.align		4
.L_1127:
        /*003c*/ 	.byte	0x04, 0x29
        /*003e*/ 	.short	(.L_1129 - .L_1128)


	//   ....[0]....
.L_1128:
        /*0040*/ 	.word	0xffffffff


	//   ....[1]....
        /*0044*/ 	.word	0xffffffff


	//   ....[2]....
        /*0048*/ 	.word	0xffffffff


	//   ....[3]....
        /*004c*/ 	.word	0xffffffff


	//   ....[4]....
        /*0050*/ 	.word	0xffffffff


	//   ....[5]....
        /*0054*/ 	.word	0xffffffff


	//   ....[6]....
        /*0058*/ 	.word	0xffffffff


	//   ....[7]....
        /*005c*/ 	.word	0xffffffff


	//   ....[8]....
        /*0060*/ 	.word	0xffffffff


	//   ....[9]....
        /*0064*/ 	.word	0xffffffff


	//   ....[10]....
        /*0068*/ 	.word	0xffffffff


	//   ....[11]....
        /*006c*/ 	.word	0xffffffff


	//   ....[12]....
        /*0070*/ 	.word	0xffffffff


	//   ....[13]....
        /*0074*/ 	.word	0xffffffff


	//   ....[14]....
        /*0078*/ 	.word	0xffffffff


	//   ....[15]....
        /*007c*/ 	.word	0xffffffff


	//----- nvinfo : EIATTR_COOP_GROUP_INSTR_OFFSETS
	.align		4
.L_1129:
        /*0080*/ 	.byte	0x04, 0x28
        /*0082*/ 	.short	(.L_1131 - .L_1130)


	//   ....[0]....
.L_1130:
        /*0084*/ 	.word	0x0000dd00


	//   ....[1]....
        /*0088*/ 	.word	0x0000dd10


	//   ....[2]....
        /*008c*/ 	.word	0x0000dd20


	//   ....[3]....
        /*0090*/ 	.word	0x0000dd30


	//   ....[4]....
        /*0094*/ 	.word	0x0000dd40


	//   ....[5]....
        /*0098*/ 	.word	0x0000dd50


	//   ....[6]....
        /*009c*/ 	.word	0x0000dd60


	//   ....[7]....
        /*00a0*/ 	.word	0x0000dd80


	//   ....[8]....
        /*00a4*/ 	.word	0x00017c50


	//   ....[9]....
        /*00a8*/ 	.word	0x00017c60


	//   ....[10]....
        /*00ac*/ 	.word	0x00017c70


	//   ....[11]....
        /*00b0*/ 	.word	0x00017c80


	//   ....[12]....
        /*00b4*/ 	.word	0x00017c90


	//   ....[13]....
        /*00b8*/ 	.word	0x00017ca0


	//   ....[14]....
        /*00bc*/ 	.word	0x00017cb0


	//   ....[15]....
        /*00c0*/ 	.word	0x00017cd0


	//----- nvinfo : EIATTR_SYSCALL_OFFSETS
	.align		4
.L_1131:
        /*00c4*/ 	.byte	0x04, 0x46
        /*00c6*/ 	.short	(.L_1133 - .L_1132)


	//   ....[0]....
.L_1132:
        /*00c8*/ 	.word	0x00001420


	//   ....[1]....
        /*00cc*/ 	.word	0x00018080


	//   ....[2]....
        /*00d0*/ 	.word	0x000181e0


	//   ....[3]....
        /*00d4*/ 	.word	0x00018340


	//   ....[4]....
        /*00d8*/ 	.word	0x000184a0


	//   ....[5]....
        /*00dc*/ 	.word	0x00018800


	//   ....[6]....
        /*00e0*/ 	.word	0x00018960


	//   ....[7]....
        /*00e4*/ 	.word	0x00018ac0


	//   ....[8]....
        /*00e8*/ 	.word	0x00018c20


	//   ....[9]....
        /*00ec*/ 	.word	0x00019060


	//   ....[10]....
        /*00f0*/ 	.word	0x000191c0


	//   ....[11]....
        /*00f4*/ 	.word	0x00019320


	//   ....[12]....
        /*00f8*/ 	.word	0x00019480


	//   ....[13]....
        /*00fc*/ 	.word	0x000197d0


	//   ....[14]....
        /*0100*/ 	.word	0x00019930


	//   ....[15]....
        /*0104*/ 	.word	0x00019a90


	//   ....[16]....
        /*0108*/ 	.word	0x00019bf0


	//----- nvinfo : EIATTR_EXIT_INSTR_OFFSETS
	.align		4
.L_1133:
        /*010c*/ 	.byte	0x04, 0x1c
        /*010e*/ 	.short	(.L_1135 - .L_1134)


	//   ....[0]....
.L_1134:
        /*0110*/ 	.word	0x00016f50


	//   ....[1]....
        /*0114*/ 	.word	0x00017d80


	//   ....[2]....
        /*0118*/ 	.word	0x000184f0


	//   ....[3]....
        /*011c*/ 	.word	0x00018540


	//   ....[4]....
        /*0120*/ 	.word	0x00018c70


	//   ....[5]....
        /*0124*/ 	.word	0x00018cc0


	//   ....[6]....
        /*0128*/ 	.word	0x00018cf0


	//   ....[7]....
        /*012c*/ 	.word	0x00018d30


	//   ....[8]....
        /*0130*/ 	.word	0x00018d70


	//   ....[9]....
        /*0134*/ 	.word	0x000194d0


	//   ....[10]....
        /*0138*/ 	.word	0x00019520


	//   ....[11]....
        /*013c*/ 	.word	0x00019c40


	//   ....[12]....
        /*0140*/ 	.word	0x00019c90


	//----- nvinfo : EIATTR_MAX_THREADS
	.align		4
.L_1135:
        /*0144*/ 	.byte	0x04, 0x05
        /*0146*/ 	.short	(.L_1137 - .L_1136)
.L_1136:
        /*0148*/ 	.word	0x00000080
        /*014c*/ 	.word	0x00000001
        /*0150*/ 	.word	0x00000001


	//----- nvinfo : EIATTR_CRS_STACK_SIZE
	.align		4
.L_1137:
        /*0154*/ 	.byte	0x04, 0x1e
        /*0156*/ 	.short	(.L_1139 - .L_1138)
.L_1138:
        /*0158*/ 	.word	0x00000000


	//----- nvinfo : EIATTR_CBANK_PARAM_SIZE
	.align		4
.L_1139:
        /*015c*/ 	.byte	0x03, 0x19
        /*015e*/ 	.short	0x0420


	//----- nvinfo : EIATTR_PARAM_CBANK
	.align		4
        /*0160*/ 	.byte	0x04, 0x0a
        /*0162*/ 	.short	(.L_1141 - .L_1140)
	.align		4
.L_1140:
        /*0164*/ 	.word	index@(.nv.constant0._ZN2at6native13reduce_kernelILi128ELi4ENS0_8ReduceOpIfNS0_14func_wrapper_tIdZNS0_15xor_sum_functorIfvEclERNS_14TensorIteratorEEUlddE_EEjdLi4ELi4EEEEEvT1_)
        /*0168*/ 	.short	0x0210
        /*016a*/ 	.short	0x0420


	//----- nvinfo : EIATTR_SW_WAR
	.align		4
.L_1141:
        /*016c*/ 	.byte	0x04, 0x36
        /*016e*/ 	.short	(.L_1143 - .L_1142)
.L_1142:
        /*0170*/ 	.word	0x00000008
.L_1143:


//--------------------- .nv.info._ZN2at6native13reduce_kernelILi512ELi1ENS0_8ReduceOpIdNS0_14func_wrapper_tIdZNS0_15xor_sum_functorIdvEclERNS_14TensorIteratorEEUlddE_EEjdLi4ELi4EEEEEvT1_ --------------------------
	.section	.nv.info._ZN2at6native13reduce_kernelILi512ELi1ENS0_8ReduceOpIdNS0_14func_wrapper_tIdZNS0_15xor_sum_functorIdvEclERNS_14TensorIteratorEEUlddE_EEjdLi4ELi4EEEEEvT1_,"",@"SHT_CUDA_INFO"
	.sectionflags	@""
	.align	4


	//----- nvinfo : EIATTR_CUDA_API_VERSION
	.align		4
        /*0000*/ 	.byte	0x04, 0x37
        /*0002*/ 	.short	(.L_1145 - .L_1144)
.L_1144:
        /*0004*/ 	.word	0x00000082


	//----- nvinfo : EIATTR_KPARAM_INFO
	.align		4
.L_1145:
        /*0008*/ 	.byte	0x04, 0x17
        /*000a*/ 	.short	(.L_1147 - .L_1146)
.L_1146:
        /*000c*/ 	.word	0x00000000
        /*0010*/ 	.short	0x0000
        /*0012*/ 	.short	0x0000
        /*0014*/ 	.byte	0x00, 0xf0, 0x81, 0x10


	//----- nvinfo : EIATTR_SPARSE_MMA_MASK
	.align		4
.L_1147:
        /*0018*/ 	.byte	0x03, 0x50
        /*001a*/ 	.short	0x0000


	//----- nvinfo : EIATTR_MAXREG_COUNT
	.align		4
        /*001c*/ 	.byte	0x03, 0x1b
        /*001e*/ 	.short	0x0020


	//----- nvinfo : EIATTR_NUM_BARRIERS
	.align		4
        /*0020*/ 	.byte	0x02, 0x4c
        /*0022*/ 	.byte	0x01
	.zero		1


	//----- nvinfo : EIATTR_EXTERNS
	.align		4
        /*0024*/ 	.byte	0x04, 0x0f
        /*0026*/ 	.short	(.L_1149 - .L_1148)


	//   ....[0]....
	.align		4
.L_1148:
        /*0028*/ 	.word	index@(__assertfail)


	//----- nvinfo : EIATTR_MERCURY_ISA_VERSION
	.align		4
.L_1149:
        /*002c*/ 	.byte	0x03, 0x5f
        /*002e*/ 	.short	0x0101


	//----- nvinfo : EIATTR_INT_WARP_WIDE_INSTR_OFFSETS
	.align		4
        /*0030*/ 	.byte	0x04, 0x31
        /*0032*/ 	.short	(.L_1151 - .L_1150)


	//   ....[0]....
.L_1150:
        /*0034*/ 	.word	0x0000dc80


	//   ....[1]....
        /*0038*/ 	.word	0x0000dd70


	//----- nvinfo : EIATTR_COOP_GROUP_MASK_REGIDS
	.align		4
.L_1151:
        /*003c*/ 	.byte	0x04, 0x29
        /*003e*/ 	.short	(.L_1153 - .L_1152)


	//   ....[0]....
.L_1152:
        /*0040*/ 	.word	0xffffffff


	//   ....[1]....
        /*0044*/ 	.word	0xffffffff


	//   ....[2]....
        /*0048*/ 	.word	0xffffffff


	//   ....[3]....
        /*004c*/ 	.word	0xffffffff


	//----- nvinfo : EIATTR_COOP_GROUP_INSTR_OFFSETS
	.align		4
.L_1153:
        /*0050*/ 	.byte	0x04, 0x28
        /*0052*/ 	.short	(.L_1155 - .L_1154)


	//   ....[0]....
.L_1154:
        /*0054*/ 	.word	0x0000b520


	//   ....[1]....
        /*0058*/ 	.word	0x0000b530


	//   ....[2]....
        /*005c*/ 	.word	0x0000e5b0


	//   ....[3]....
        /*0060*/ 	.word	0x0000e5c0


	//----- nvinfo : EIATTR_SYSCALL_OFFSETS
	.align		4
.L_1155:
        /*0064*/ 	.byte	0x04, 0x46
        /*0066*/ 	.short	(.L_1157 - .L_1156)


	//   ....[0]....
.L_1156:
        /*0068*/ 	.word	0x0000e830


	//   ....[1]....
        /*006c*/ 	.word	0x0000ea50


	//   ....[2]....
        /*0070*/ 	.word	0x0000ed80


	//   ....[3]....
        /*0074*/ 	.word	0x0000efa0


	//----- nvinfo : EIATTR_EXIT_INSTR_OFFSETS
	.align		4
.L_1157:
        /*0078*/ 	.byte	0x04, 0x1c
        /*007a*/ 	.short	(.L_1159 - .L_1158)


	//   ....[0]....
.L_1158:
        /*007c*/ 	.word	0x0000de10


	//   ....[1]....
        /*0080*/ 	.word	0x0000e640


	//   ....[2]....
        /*0084*/ 	.word	0x0000e880


	//   ....[3]....
        /*0088*/ 	.word	0x0000e8a0


	//   ....[4]....
        /*008c*/ 	.word	0x0000eaa0


	//   ....[5]....
        /*0090*/ 	.word	0x0000eac0


	//   ....[6]....
        /*0094*/ 	.word	0x0000eaf0


	//   ....[7]....
        /*0098*/ 	.word	0x0000eb40


	//   ....[8]....
        /*009c*/ 	.word	0x0000eb90


	//   ....[9]....
        /*00a0*/ 	.word	0x0000edd0


	//   ....[10]....
        /*00a4*/ 	.word	0x0000edf0


	//   ....[11]....
        /*00a8*/ 	.word	0x0000eff0


	//   ....[12]....
        /*00ac*/ 	.word	0x0000f010


	//----- nvinfo : EIATTR_MAX_THREADS
	.align		4
.L_1159:
        /*00b0*/ 	.byte	0x04, 0x05
        /*00b2*/ 	.short	(.L_1161 - .L_1160)
.L_1160:
        /*00b4*/ 	.word	0x00000200
        /*00b8*/ 	.word	0x00000001
        /*00bc*/ 	.word	0x00000001


	//----- nvinfo : EIATTR_CRS_STACK_SIZE
	.align		4
.L_1161:
        /*00c0*/ 	.byte	0x04, 0x1e
        /*00c2*/ 	.short	(.L_1163 - .L_1162)
.L_1162:
        /*00c4*/ 	.word	0x00000000


	//----- nvinfo : EIATTR_CBANK_PARAM_SIZE
	.align		4
.L_1163:
        /*00c8*/ 	.byte	0x03, 0x19
        /*00ca*/ 	.short	0x0420


	//----- nvinfo : EIATTR_PARAM_CBANK
	.align		4
        /*00cc*/ 	.byte	0x04, 0x0a
        /*00ce*/ 	.short	(.L_1165 - .L_1164)
	.align		4
.L_1164:
        /*00d0*/ 	.word	index@(.nv.constant0._ZN2at6native13reduce_kernelILi512ELi1ENS0_8ReduceOpIdNS0_14func_wrapper_tIdZNS0_15xor_sum_functorIdvEclERNS_14TensorIteratorEEUlddE_EEjdLi4ELi4EEEEEvT1_)
        /*00d4*/ 	.short	0x0210
        /*00d6*/ 	.short	0x0420


	//----- nvinfo : EIATTR_SW_WAR
	.align		4
.L_1165:
        /*00d8*/ 	.byte	0x04, 0x36
        /*00da*/ 	.short	(.L_1167 - .L_1166)
.L_1166:
        /*00dc*/ 	.word	0x00000008
.L_1167:


//--------------------- .nv.info._ZN2at6native13reduce_kernelILi256ELi2ENS0_8ReduceOpIdNS0_14func_wrapper_tIdZNS0_15xor_sum_functorIdvEclERNS_14TensorIteratorEEUlddE_EEjdLi4ELi4EEEEEvT1_ --------------------------
	.section	.nv.info._ZN2at6native13reduce_kernelILi256ELi2ENS0_8ReduceOpIdNS0_14func_wrapper_tIdZNS0_15xor_sum_functorIdvEclERNS_14TensorIteratorEEUlddE_EEjdLi4ELi4EEEEEvT1_,"",@"SHT_CUDA_INFO"
	.sectionflags	@""
	.align	4


	//----- nvinfo : EIATTR_CUDA_API_VERSION
	.align		4
        /*0000*/ 	.byte	0x04, 0x37
        /*0002*/ 	.short	(.L_1169 - .L_1168)
.L_1168:
        /*0004*/ 	.word	0x00000082


	//----- nvinfo : EIATTR_KPARAM_INFO
	.align		4
.L_1169:
        /*0008*/ 	.byte	0x04, 0x17
        /*000a*/ 	.short	(.L_1171 - .L_1170)
.L_1170:
        /*000c*/ 	.word	0x00000000
        /*0010*/ 	.short	0x0000
        /*0012*/ 	.short	0x0000
        /*0014*/ 	.byte	0x00, 0xf0, 0x81, 0x10


	//----- nvinfo : EIATTR_SPARSE_MMA_MASK
	.align		4
.L_1171:
        /*0018*/ 	.byte	0x03, 0x50
        /*001a*/ 	.short	0x0000


	//----- nvinfo : EIATTR_MAXREG_COUNT
	.align		4
        /*001c*/ 	.byte	0x03, 0x1b
        /*001e*/ 	.short	0x0040


	//----- nvinfo : EIATTR_NUM_BARRIERS
	.align		4
        /*0020*/ 	.byte	0x02, 0x4c
        /*0022*/ 	.byte	0x01
	.zero		1


	//----- nvinfo : EIATTR_EXTERNS
	.align		4
        /*0024*/ 	.byte	0x04, 0x0f
        /*0026*/ 	.short	(.L_1173 - .L_1172)


	//   ....[0]....
	.align		4
.L_1172:
        /*0028*/ 	.word	index@(__assertfail)


	//----- nvinfo : EIATTR_MERCURY_ISA_VERSION
	.align		4
.L_1173:
        /*002c*/ 	.byte	0x03, 0x5f
        /*002e*/ 	.short	0x0101


	//----- nvinfo : EIATTR_INT_WARP_WIDE_INSTR_OFFSETS
	.align		4
        /*0030*/ 	.byte	0x04, 0x31
        /*0032*/ 	.short	(.L_1175 - .L_1174)


	//   ....[0]....
.L_1174:
        /*0034*/ 	.word	0x00010be0


	//   ....[1]....
        /*0038*/ 	.word	0x00010cd0


	//----- nvinfo : EIATTR_COOP_GROUP_MASK_REGIDS
	.align		4
.L_1175:
        /*003c*/ 	.byte	0x04, 0x29
        /*003e*/ 	.short	(.L_1177 - .L_1176)


	//   ....[0]....
.L_1176:
        /*0040*/ 	.word	0xffffffff


	//   ....[1]....
        /*0044*/ 	.word	0xffffffff


	//   ....[2]....
        /*0048*/ 	.word	0xffffffff


	//   ....[3]....
        /*004c*/ 	.word	0xffffffff


	//   ....[4]....
        /*0050*/ 	.word	0xffffffff


	//   ....[5]....
        /*0054*/ 	.word	0xffffffff


	//   ....[6]....
        /*0058*/ 	.word	0xffffffff


	//   ....[7]....
        /*005c*/ 	.word	0xffffffff


	//----- nvinfo : EIATTR_COOP_GROUP_INSTR_OFFSETS
	.align		4
.L_1177:
        /*0060*/ 	.byte	0x04, 0x28
        /*0062*/ 	.short	(.L_1179 - .L_1178)


	//   ....[0]....
.L_1178:
        /*0064*/ 	.word	0x0000c170


	//   ....[1]....
        /*0068*/ 	.word	0x0000c180


	//   ....[2]....
        /*006c*/ 	.word	0x0000c190


	//   ....[3]....
        /*0070*/ 	.word	0x0000c1a0


	//   ....[4]....
        /*0074*/ 	.word	0x000116f0


	//   ....[5]....
        /*0078*/ 	.word	0x00011700


	//   ....[6]....
        /*007c*/ 	.word	0x00011710


	//   ....[7]....
        /*0080*/ 	.word	0x00011720


	//----- nvinfo : EIATTR_SYSCALL_OFFSETS
	.align		4
.L_1179:
        /*0084*/ 	.byte	0x04, 0x46
        /*0086*/ 	.short	(.L_1181 - .L_1180)


	//   ....[0]....
.L_1180:
        /*0088*/ 	.word	0x000014b0


	//   ....[1]....
        /*008c*/ 	.word	0x000119d0


	//   ....[2]....
        /*0090*/ 	.word	0x00011b30


	//   ....[3]....
        /*0094*/ 	.word	0x00011da0


	//   ....[4]....
        /*0098*/ 	.word	0x00011f00


	//   ....[5]....
        /*009c*/ 	.word	0x000122a0


	//   ....[6]....
        /*00a0*/ 	.word	0x00012400


	//   ....[7]....
        /*00a4*/ 	.word	0x000126b0


	//   ....[8]....
        /*00a8*/ 	.word	0x00012810


	//----- nvinfo : EIATTR_EXIT_INSTR_OFFSETS
	.align		4
.L_1181:
        /*00ac*/ 	.byte	0x04, 0x1c
        /*00ae*/ 	.short	(.L_1183 - .L_1182)


	//   ....[0]....
.L_1182:
        /*00b0*/ 	.word	0x00010d90


	//   ....[1]....
        /*00b4*/ 	.word	0x000117a0


	//   ....[2]....
        /*00b8*/ 	.word	0x00011b80


	//   ....[3]....
        /*00bc*/ 	.word	0x00011bb0


	//   ....[4]....
        /*00c0*/ 	.word	0x00011f50


	//   ....[5]....
        /*00c4*/ 	.word	0x00011f80


	//   ....[6]....
        /*00c8*/ 	.word	0x00011fb0


	//   ....[7]....
        /*00cc*/ 	.word	0x00011ff0


	//   ....[8]....
        /*00d0*/ 	.word	0x00012030


	//   ....[9]....
        /*00d4*/ 	.word	0x00012450


	//   ....[10]....
        /*00d8*/ 	.word	0x00012480


	//   ....[11]....
        /*00dc*/ 	.word	0x00012860


	//   ....[12]....
        /*00e0*/ 	.word	0x00012890


	//----- nvinfo : EIATTR_MAX_THREADS
	.align		4
.L_1183:
        /*00e4*/ 	.byte	0x04, 0x05
        /*00e6*/ 	.short	(.L_1185 - .L_1184)
.L_1184:
        /*00e8*/ 	.word	0x00000100
        /*00ec*/ 	.word	0x00000001
        /*00f0*/ 	.word	0x00000001


	//----- nvinfo : EIATTR_CRS_STACK_SIZE
	.align		4
.L_1185:
        /*00f4*/ 	.byte	0x04, 0x1e
        /*00f6*/ 	.short	(.L_1187 - .L_1186)
.L_1186:
        /*00f8*/ 	.word	0x00000000


	//----- nvinfo : EIATTR_CBANK_PARAM_SIZE
	.align		4
.L_1187:
        /*00fc*/ 	.byte	0x03, 0x19
        /*00fe*/ 	.short	0x0420


	//----- nvinfo : EIATTR_PARAM_CBANK
	.align		4
        /*0100*/ 	.byte	0x04, 0x0a
        /*0102*/ 	.short	(.L_1189 - .L_1188)
	.align		4
.L_1188:
        /*0104*/ 	.word	index@(.nv.constant0._ZN2at6native13reduce_kernelILi256ELi2ENS0_8ReduceOpIdNS0_14func_wrapper_tIdZNS0_15xor_sum_functorIdvEclERNS_14TensorIteratorEEUlddE_EEjdLi4ELi4EEEEEvT1_)
        /*0108*/ 	.short	0x0210
        /*010a*/ 	.short	0x0420


	//----- nvinfo : EIATTR_SW_WAR
	.align		4
.L_1189:
        /*010c*/ 	.byte	0x04, 0x36
        /*010e*/ 	.short	(.L_1191 - .L_1190)
.L_1190:
        /*0110*/ 	.word	0x00000008
.L_1191:


//--------------------- .nv.info._ZN2at6native13reduce_kernelILi128ELi4ENS0_8ReduceOpIdNS0_14func_wrapper_tIdZNS0_15xor_sum_functorIdvEclERNS_14TensorIteratorEEUlddE_EEjdLi4ELi4EEEEEvT1_ --------------------------
	.section	.nv.info._ZN2at6native13reduce_kernelILi128ELi4ENS0_8ReduceOpIdNS0_14func_wrapper_tIdZNS0_15xor_sum_functorIdvEclERNS_14TensorIteratorEEUlddE_EEjdLi4ELi4EEEEEvT1_,"",@"SHT_CUDA_INFO"
	.sectionflags	@""
	.align	4


	//----- nvinfo : EIATTR_CUDA_API_VERSION
	.align		4
        /*0000*/ 	.byte	0x04, 0x37
        /*0002*/ 	.short	(.L_1193 - .L_1192)
.L_1192:
        /*0004*/ 	.word	0x00000082


	//----- nvinfo : EIATTR_KPARAM_INFO
	.align		4
.L_1193:
        /*0008*/ 	.byte	0x04, 0x17
        /*000a*/ 	.short	(.L_1195 - .L_1194)
.L_1194:
        /*000c*/ 	.word	0x00000000
        /*0010*/ 	.short	0x0000
        /*0012*/ 	.short	0x0000
        /*0014*/ 	.byte	0x00, 0xf0, 0x81, 0x10


	//----- nvinfo : EIATTR_SPARSE_MMA_MASK
	.align		4
.L_1195:
        /*0018*/ 	.byte	0x03, 0x50
        /*001a*/ 	.short	0x0000


	//----- nvinfo : EIATTR_MAXREG_COUNT
	.align		4
        /*001c*/ 	.byte	0x03, 0x1b
        /*001e*/ 	.short	0x0080


	//----- nvinfo : EIATTR_NUM_BARRIERS
	.align		4
        /*0020*/ 	.byte	0x02, 0x4c
        /*0022*/ 	.byte	0x01
	.zero		1


	//----- nvinfo : EIATTR_EXTERNS
	.align		4
        /*0024*/ 	.byte	0x04, 0x0f
        /*0026*/ 	.short	(.L_1197 - .L_1196)


	//   ....[0]....
	.align		4
.L_1196:
        /*0028*/ 	.word	index@(__assertfail)


	//----- nvinfo : EIATTR_MERCURY_ISA_VERSION
	.align		4
.L_1197:
        /*002c*/ 	.byte	0x03, 0x5f
        /*002e*/ 	.short	0x0101


	//----- nvinfo : EIATTR_INT_WARP_WIDE_INSTR_OFFSETS
	.align		4
        /*0030*/ 	.byte	0x04, 0x31
        /*0032*/ 	.short	(.L_1199 - .L_1198)


	//   ....[0]....
.L_1198:
        /*0034*/ 	.word	0x00016140


	//   ....[1]....
        /*0038*/ 	.word	0x00016230


	//----- nvinfo : EIATTR_COOP_GROUP_MASK_REGIDS
	.align		4
.L_1199:
        /*003c*/ 	.byte	0x04, 0x29
        /*003e*/ 	.short	(.L_1201 - .L_1200)


	//   ....[0]....
.L_1200:
        /*0040*/ 	.word	0xffffffff


	//   ....[1]....
        /*0044*/ 	.word	0xffffffff


	//   ....[2]....
        /*0048*/ 	.word	0xffffffff


	//   ....[3]....
        /*004c*/ 	.word	0xffffffff


	//   ....[4]....
        /*0050*/ 	.word	0xffffffff


	//   ....[5]....
        /*0054*/ 	.word	0xffffffff


	//   ....[6]....
        /*0058*/ 	.word	0xffffffff


	//   ....[7]....
        /*005c*/ 	.word	0xffffffff


	//   ....[8]....
        /*0060*/ 	.word	0xffffffff


	//   ....[9]....
        /*0064*/ 	.word	0xffffffff


	//   ....[10]....
        /*0068*/ 	.word	0xffffffff


	//   ....[11]....
        /*006c*/ 	.word	0xffffffff


	//   ....[12]....
        /*0070*/ 	.word	0xffffffff


	//   ....[13]....
        /*0074*/ 	.word	0xffffffff


	//   ....[14]....
        /*0078*/ 	.word	0xffffffff


	//   ....[15]....
        /*007c*/ 	.word	0xffffffff


	//----- nvinfo : EIATTR_COOP_GROUP_INSTR_OFFSETS
	.align		4
.L_1201:
        /*0080*/ 	.byte	0x04, 0x28
        /*0082*/ 	.short	(.L_1203 - .L_1202)


	//   ....[0]....
.L_1202:
        /*0084*/ 	.word	0x0000d0a0


	//   ....[1]....
        /*0088*/ 	.word	0x0000d0b0


	//   ....[2]....
        /*008c*/ 	.word	0x0000d0c0


	//   ....[3]....
        /*0090*/ 	.word	0x0000d0d0


	//   ....[4]....
        /*0094*/ 	.word	0x0000d0e0


	//   ....[5]....
        /*0098*/ 	.word	0x0000d0f0


	//   ....[6]....
        /*009c*/ 	.word	0x0000d100


	//   ....[7]....
        /*00a0*/ 	.word	0x0000d120


	//   ....[8]....
        /*00a4*/ 	.word	0x00017000


	//   ....[9]....
        /*00a8*/ 	.word	0x00017010


	//   ....[10]....
        /*00ac*/ 	.word	0x00017020


	//   ....[11]....
        /*00b0*/ 	.word	0x00017030


	//   ....[12]....
        /*00b4*/ 	.word	0x00017040


	//   ....[13]....
        /*00b8*/ 	.word	0x00017050


	//   ....[14]....
        /*00bc*/ 	.word	0x00017060


	//   ....[15]....
        /*00c0*/ 	.word	0x00017080


	//----- nvinfo : EIATTR_SYSCALL_OFFSETS
	.align		4
.L_1203:
        /*00c4*/ 	.byte	0x04, 0x46
        /*00c6*/ 	.short	(.L_1205 - .L_1204)


	//   ....[0]....
.L_1204:
        /*00c8*/ 	.word	0x00001420


	//   ....[1]....
        /*00cc*/ 	.word	0x00017430


	//   ....[2]....
        /*00d0*/ 	.word	0x00017590


	//   ....[3]....
        /*00d4*/ 	.word	0x000176f0


	//   ....[4]....
        /*00d8*/ 	.word	0x00017850


	//   ....[5]....
        /*00dc*/ 	.word	0x00017bb0


	//   ....[6]....
        /*00e0*/ 	.word	0x00017d10


	//   ....[7]....
        /*00e4*/ 	.word	0x00017e70


	//   ....[8]....
        /*00e8*/ 	.word	0x00017fd0


	//   ....[9]....
        /*00ec*/ 	.word	0x00018430


	//   ....[10]....
        /*00f0*/ 	.word	0x00018590


	//   ....[11]....
        /*00f4*/ 	.word	0x000186f0


	//   ....[12]....
        /*00f8*/ 	.word	0x00018850


	//   ....[13]....
        /*00fc*/ 	.word	0x00018bc0


	//   ....[14]....
        /*0100*/ 	.word	0x00018d20


	//   ....[15]....
        /*0104*/ 	.word	0x00018e80


	//   ....[16]....
        /*0108*/ 	.word	0x00018fe0


	//----- nvinfo : EIATTR_EXIT_INSTR_OFFSETS
	.align		4
.L_1205:
        /*010c*/ 	.byte	0x04, 0x1c
        /*010e*/ 	.short	(.L_1207 - .L_1206)


	//   ....[0]....
.L_1206:
        /*0110*/ 	.word	0x000162f0


	//   ....[1]....
        /*0114*/ 	.word	0x00017130


	//   ....[2]....
        /*0118*/ 	.word	0x000178a0


	//   ....[3]....
        /*011c*/ 	.word	0x000178f0


	//   ....[4]....
        /*0120*/ 	.word	0x00018020


	//   ....[5]....
        /*0124*/ 	.word	0x00018070


	//   ....[6]....
        /*0128*/ 	.word	0x000180a0


	//   ....[7]....
        /*012c*/ 	.word	0x000180e0


	//   ....[8]....
        /*0130*/ 	.word	0x00018120


	//   ....[9]....
        /*0134*/ 	.word	0x000188a0


	//   ....[10]....
        /*0138*/ 	.word	0x000188f0


	//   ....[11]....
        /*013c*/ 	.word	0x00019030


	//   ....[12]....
        /*0140*/ 	.word	0x00019080


	//----- nvinfo : EIATTR_MAX_THREADS
	.align		4
.L_1207:
        /*0144*/ 	.byte	0x04, 0x05
        /*0146*/ 	.short	(.L_1209 - .L_1208)
.L_1208:
        /*0148*/ 	.word	0x00000080
        /*014c*/ 	.word	0x00000001
        /*0150*/ 	.word	0x00000001


	//----- nvinfo : EIATTR_CRS_STACK_SIZE
	.align		4
.L_1209:
        /*0154*/ 	.byte	0x04, 0x1e
        /*0156*/ 	.short	(.L_1211 - .L_1210)
.L_1210:
        /*0158*/ 	.word	0x00000000


	//----- nvinfo : EIATTR_CBANK_PARAM_SIZE
	.align		4
.L_1211:
        /*015c*/ 	.byte	0x03, 0x19
        /*015e*/ 	.short	0x0420


	//----- nvinfo : EIATTR_PARAM_CBANK
	.align		4
        /*0160*/ 	.byte	0x04, 0x0a
        /*0162*/ 	.short	(.L_1213 - .L_1212)
	.align		4
.L_1212:
        /*0164*/ 	.word	index@(.nv.constant0._ZN2at6native13reduce_kernelILi128ELi4ENS0_8ReduceOpIdNS0_14func_wrapper_tIdZNS0_15xor_sum_functorIdvEclERNS_14TensorIteratorEEUlddE_EEjdLi4ELi4EEEEEvT1_)
        /*0168*/ 	.short	0x0210
        /*016a*/ 	.short	0x0420


	//----- nvinfo : EIATTR_SW_WAR
	.align		4
.L_1213:
        /*016c*/ 	.byte	0x04, 0x36
        /*016e*/ 	.short	(.L_1215 - .L_1214)
.L_1214:
        /*0170*/ 	.word	0x00000008
.L_1215:


//--------------------- .nv.info._ZN2at6native13reduce_kernelILi512ELi1ENS0_8ReduceOpIsNS0_14func_wrapper_tImZNS0_15xor_sum_functorIsvEclERNS_14TensorIteratorEEUlmmE_EEjmLi4ELi4EEEEEvT1_ --------------------------
	.section	.nv.info._ZN2at6native13reduce_kernelILi512ELi1ENS0_8ReduceOpIsNS0_14func_wrapper_tImZNS0_15xor_sum_functorIsvEclERNS_14TensorIteratorEEUlmmE_EEjmLi4ELi4EEEEEvT1_,"",@"SHT_CUDA_INFO"
	.sectionflags	@""
	.align	4


	//----- nvinfo : EIATTR_CUDA_API_VERSION
	.align		4
        /*0000*/ 	.byte	0x04, 0x37
        /*0002*/ 	.short	(.L_1217 - .L_1216)
.L_1216:
        /*0004*/ 	.word	0x00000082


	//----- nvinfo : EIATTR_KPARAM_INFO
	.align		4
.L_1217:
        /*0008*/ 	.byte	0x04, 0x17
        /*000a*/ 	.short	(.L_1219 - .L_1218)
.L_1218:
        /*000c*/ 	.word	0x00000000
        /*0010*/ 	.short	0x0000
        /*0012*/ 	.short	0x0000
        /*0014*/ 	.byte	0x00, 0xf0, 0x81, 0x10


	//----- nvinfo : EIATTR_SPARSE_MMA_MASK
	.align		4
.L_1219:
        /*0018*/ 	.byte	0x03, 0x50
        /*001a*/ 	.short	0x0000


	//----- nvinfo : EIATTR_MAXREG_COUNT
	.align		4
        /*001c*/ 	.byte	0x03, 0x1b
        /*001e*/ 	.short	0x0020


	//----- nvinfo : EIATTR_NUM_BARRIERS
	.align		4
        /*0020*/ 	.byte	0x02, 0x4c
        /*0022*/ 	.byte	0x01
	.zero		1


	//----- nvinfo : EIATTR_EXTERNS
	.align		4
        /*0024*/ 	.byte	0x04, 0x0f
        /*0026*/ 	.short	(.L_1221 - .L_1220)


	//   ....[0]....
	.align		4
.L_1220:
        /*0028*/ 	.word	index@(__assertfail)


	//----- nvinfo : EIATTR_MERCURY_ISA_VERSION
	.align		4
.L_1221:
        /*002c*/ 	.byte	0x03, 0x5f
        /*002e*/ 	.short	0x0101


	//----- nvinfo : EIATTR_INT_WARP_WIDE_INSTR_OFFSETS
	.align		4
        /*0030*/ 	.byte	0x04, 0x31
        /*0032*/ 	.short	(.L_1223 - .L_1222)


	//   ....[0]....
.L_1222:
        /*0034*/ 	.word	0x0000dfc0


	//   ....[1]....
        /*0038*/ 	.word	0x0000e0b0


	//----- nvinfo : EIATTR_COOP_GROUP_MASK_REGIDS
	.align		4
.L_1223:
        /*003c*/ 	.byte	0x04, 0x29
        /*003e*/ 	.short	(.L_1225 - .L_1224)


	//   ....[0]....
.L_1224:
        /*0040*/ 	.word	0xffffffff


	//   ....[1]....
        /*0044*/ 	.word	0xffffffff


	//   ....[2]....
        /*0048*/ 	.word	0xffffffff


	//   ....[3]....
        /*004c*/ 	.word	0xffffffff


	//----- nvinfo : EIATTR_COOP_GROUP_INSTR_OFFSETS
	.align		4
.L_1225:
        /*0050*/ 	.byte	0x04, 0x28
        /*0052*/ 	.short	(.L_1227 - .L_1226)


	//   ....[0]....
.L_1226:
        /*0054*/ 	.word	0x0000b880


	//   ....[1]....
        /*0058*/ 	.word	0x0000b890


	//   ....[2]....
        /*005c*/ 	.word	0x0000e830


	//   ....[3]....
        /*0060*/ 	.word	0x0000e840


	//----- nvinfo : EIATTR_SYSCALL_OFFSETS
	.align		4
.L_1227:
        /*0064*/ 	.byte	0x04, 0x46
        /*0066*/ 	.short	(.L_1229 - .L_1228)


	//   ....[0]....
.L_1228:
        /*0068*/ 	.word	0x0000ea90


	//   ....[1]....
        /*006c*/ 	.word	0x0000ecb0


	//   ....[2]....
        /*0070*/ 	.word	0x0000efc0


	//   ....[3]....
        /*0074*/ 	.word	0x0000f1e0


	//----- nvinfo : EIATTR_EXIT_INSTR_OFFSETS
	.align		4
.L_1229:
        /*0078*/ 	.byte	0x04, 0x1c
        /*007a*/ 	.short	(.L_1231 - .L_1230)


	//   ....[0]....
.L_1230:
        /*007c*/ 	.word	0x0000e150


	//   ....[1]....
        /*0080*/ 	.word	0x0000e8a0


	//   ....[2]....
        /*0084*/ 	.word	0x0000eae0


	//   ....[3]....
        /*0088*/ 	.word	0x0000eb00


	//   ....[4]....
        /*008c*/ 	.word	0x0000ed00


	//   ....[5]....
        /*0090*/ 	.word	0x0000ed20


	//   ....[6]....
        /*0094*/ 	.word	0x0000ed50


	//   ....[7]....
        /*0098*/ 	.word	0x0000ed90


	//   ....[8]....
        /*009c*/ 	.word	0x0000edd0


	//   ....[9]....
        /*00a0*/ 	.word	0x0000f010


	//   ....[10]....
        /*00a4*/ 	.word	0x0000f030


	//   ....[11]....
        /*00a8*/ 	.word	0x0000f230


	//   ....[12]....
        /*00ac*/ 	.word	0x0000f250


	//----- nvinfo : EIATTR_MAX_THREADS
	.align		4
.L_1231:
        /*00b0*/ 	.byte	0x04, 0x05
        /*00b2*/ 	.short	(.L_1233 - .L_1232)
.L_1232:
        /*00b4*/ 	.word	0x00000200
        /*00b8*/ 	.word	0x00000001
        /*00bc*/ 	.word	0x00000001


	//----- nvinfo : EIATTR_CRS_STACK_SIZE
	.align		4
.L_1233:
        /*00c0*/ 	.byte	0x04, 0x1e
        /*00c2*/ 	.short	(.L_1235 - .L_1234)
.L_1234:
        /*00c4*/ 	.word	0x00000000


	//----- nvinfo : EIATTR_CBANK_PARAM_SIZE
	.align		4
.L_1235:
        /*00c8*/ 	.byte	0x03, 0x19
        /*00ca*/ 	.short	0x0420


	//----- nvinfo : EIATTR_PARAM_CBANK
	.align		4
        /*00cc*/ 	.byte	0x04, 0x0a
        /*00ce*/ 	.short	(.L_1237 - .L_1236)
	.align		4
.L_1236:
        /*00d0*/ 	.word	index@(.nv.constant0._ZN2at6native13reduce_kernelILi512ELi1ENS0_8ReduceOpIsNS0_14func_wrapper_tImZNS0_15xor_sum_functorIsvEclERNS_14TensorIteratorEEUlmmE_EEjmLi4ELi4EEEEEvT1_)
        /*00d4*/ 	.short	0x0210
        /*00d6*/ 	.short	0x0420


	//----- nvinfo : EIATTR_SW_WAR
	.align		4
.L_1237:
        /*00d8*/ 	.byte	0x04, 0x36
        /*00da*/ 	.short	(.L_1239 - .L_1238)
.L_1238:
        /*00dc*/ 	.word	0x00000008
.L_1239:


//--------------------- .nv.info._ZN2at6native13reduce_kernelILi256ELi2ENS0_8ReduceOpIsNS0_14func_wrapper_tImZNS0_15xor_sum_functorIsvEclERNS_14TensorIteratorEEUlmmE_EEjmLi4ELi4EEEEEvT1_ --------------------------
	.section	.nv.info._ZN2at6native13reduce_kernelILi256ELi2ENS0_8ReduceOpIsNS0_14func_wrapper_tImZNS0_15xor_sum_functorIsvEclERNS_14TensorIteratorEEUlmmE_EEjmLi4ELi4EEEEEvT1_,"",@"SHT_CUDA_INFO"
	.sectionflags	@""
	.align	4


	//----- nvinfo : EIATTR_CUDA_API_VERSION
	.align		4
        /*0000*/ 	.byte	0x04, 0x37
        /*0002*/ 	.short	(.L_1241 - .L_1240)
.L_1240:
        /*0004*/ 	.word	0x00000082


	//----- nvinfo : EIATTR_KPARAM_INFO
	.align		4
.L_1241:
        /*0008*/ 	.byte	0x04, 0x17
        /*000a*/ 	.short	(.L_1243 - .L_1242)
.L_1242:
        /*000c*/ 	.word	0x00000000
        /*0010*/ 	.short	0x0000
        /*0012*/ 	.short	0x0000
        /*0014*/ 	.byte	0x00, 0xf0, 0x81, 0x10


	//----- nvinfo : EIATTR_SPARSE_MMA_MASK
	.align		4
.L_1243:
        /*0018*/ 	.byte	0x03, 0x50
        /*001a*/ 	.short	0x0000


	//----- nvinfo : EIATTR_MAXREG_COUNT
	.align		4
        /*001c*/ 	.byte	0x03, 0x1b
        /*001e*/ 	.short	0x0040


	//----- nvinfo : EIATTR_NUM_BARRIERS
	.align		4
        /*0020*/ 	.byte	0x02, 0x4c
        /*0022*/ 	.byte	0x01
	.zero		1


	//----- nvinfo : EIATTR_EXTERNS
	.align		4
        /*0024*/ 	.byte	0x04, 0x0f
        /*0026*/ 	.short	(.L_1245 - .L_1244)


	//   ....[0]....
	.align		4
.L_1244:
        /*0028*/ 	.word	index@(__assertfail)


	//----- nvinfo : EIATTR_MERCURY_ISA_VERSION
	.align		4
.L_1245:
        /*002c*/ 	.byte	0x03, 0x5f
        /*002e*/ 	.short	0x0101


	//----- nvinfo : EIATTR_INT_WARP_WIDE_INSTR_OFFSETS
	.align		4
        /*0030*/ 	.byte	0x04, 0x31
        /*0032*/ 	.short	(.L_1247 - .L_1246)


	//   ....[0]....
.L_1246:
        /*0034*/ 	.word	0x00011530


	//   ....[1]....
        /*0038*/ 	.word	0x00011620


	//----- nvinfo : EIATTR_COOP_GROUP_MASK_REGIDS
	.align		4
.L_1247:
        /*003c*/ 	.byte	0x04, 0x29
        /*003e*/ 	.short	(.L_1249 - .L_1248)


	//   ....[0]....
.L_1248:
        /*0040*/ 	.word	0xffffffff


	//   ....[1]....
        /*0044*/ 	.word	0xffffffff


	//   ....[2]....
        /*0048*/ 	.word	0xffffffff


	//   ....[3]....
        /*004c*/ 	.word	0xffffffff


	//   ....[4]....
        /*0050*/ 	.word	0xffffffff


	//   ....[5]....
        /*0054*/ 	.word	0xffffffff


	//   ....[6]....
        /*0058*/ 	.word	0xffffffff


	//   ....[7]....
        /*005c*/ 	.word	0xffffffff


	//----- nvinfo : EIATTR_COOP_GROUP_INSTR_OFFSETS
	.align		4
.L_1249:
        /*0060*/ 	.byte	0x04, 0x28
        /*0062*/ 	.short	(.L_1251 - .L_1250)


	//   ....[0]....
.L_1250:
        /*0064*/ 	.word	0x0000caf0


	//   ....[1]....
        /*0068*/ 	.word	0x0000cb00


	//   ....[2]....
        /*006c*/ 	.word	0x0000cb10


	//   ....[3]....
        /*0070*/ 	.word	0x0000cb20


	//   ....[4]....
        /*0074*/ 	.word	0x00012050


	//   ....[5]....
        /*0078*/ 	.word	0x00012060


	//   ....[6]....
        /*007c*/ 	.word	0x00012070


	//   ....[7]....
        /*0080*/ 	.word	0x00012080


	//----- nvinfo : EIATTR_SYSCALL_OFFSETS
	.align		4
.L_1251:
        /*0084*/ 	.byte	0x04, 0x46
        /*0086*/ 	.short	(.L_1253 - .L_1252)


	//   ....[0]....
.L_1252:
        /*0088*/ 	.word	0x000014b0


	//   ....[1]....
        /*008c*/ 	.word	0x00012340


	//   ....[2]....
        /*0090*/ 	.word	0x000124a0


	//   ....[3]....
        /*0094*/ 	.word	0x00012720


	//   ....[4]....
        /*0098*/ 	.word	0x00012880


	//   ....[5]....
        /*009c*/ 	.word	0x00012c00


	//   ....[6]....
        /*00a0*/ 	.word	0x00012d60


	//   ....[7]....
        /*00a4*/ 	.word	0x00012ff0


	//   ....[8]....
        /*00a8*/ 	.word	0x00013150


	//----- nvinfo : EIATTR_EXIT_INSTR_OFFSETS
	.align		4
.L_1253:
        /*00ac*/ 	.byte	0x04, 0x1c
        /*00ae*/ 	.short	(.L_1255 - .L_1254)


	//   ....[0]....
.L_1254:
        /*00b0*/ 	.word	0x000116e0


	//   ....[1]....
        /*00b4*/ 	.word	0x00012100


	//   ....[2]....
        /*00b8*/ 	.word	0x000124f0


	//   ....[3]....
        /*00bc*/ 	.word	0x00012520


	//   ....[4]....
        /*00c0*/ 	.word	0x000128d0


	//   ....[5]....
        /*00c4*/ 	.word	0x00012900


	//   ....[6]....
        /*00c8*/ 	.word	0x00012930


	//   ....[7]....
        /*00cc*/ 	.word	0x00012970


	//   ....[8]....
        /*00d0*/ 	.word	0x000129b0


	//   ....[9]....
        /*00d4*/ 	.word	0x00012db0


	//   ....[10]....
        /*00d8*/ 	.word	0x00012de0


	//   ....[11]....
        /*00dc*/ 	.word	0x000131a0


	//   ....[12]....
        /*00e0*/ 	.word	0x000131d0


	//----- nvinfo : EIATTR_MAX_THREADS
	.align		4
.L_1255:
        /*00e4*/ 	.byte	0x04, 0x05
        /*00e6*/ 	.short	(.L_1257 - .L_1256)
.L_1256:
        /*00e8*/ 	.word	0x00000100
        /*00ec*/ 	.word	0x00000001
        /*00f0*/ 	.word	0x00000001


	//----- nvinfo : EIATTR_CRS_STACK_SIZE
	.align		4
.L_1257:
        /*00f4*/ 	.byte	0x04, 0x1e
        /*00f6*/ 	.short	(.L_1259 - .L_1258)
.L_1258:
        /*00f8*/ 	.word	0x00000000


	//----- nvinfo : EIATTR_CBANK_PARAM_SIZE
	.align		4
.L_1259:
        /*00fc*/ 	.byte	0x03, 0x19
        /*00fe*/ 	.short	0x0420


	//----- nvinfo : EIATTR_PARAM_CBANK
	.align		4
        /*0100*/ 	.byte	0x04, 0x0a
        /*0102*/ 	.short	(.L_1261 - .L_1260)
	.align		4
.L_1260:
        /*0104*/ 	.word	index@(.nv.constant0._ZN2at6native13reduce_kernelILi256ELi2ENS0_8ReduceOpIsNS0_14func_wrapper_tImZNS0_15xor_sum_functorIsvEclERNS_14TensorIteratorEEUlmmE_EEjmLi4ELi4EEEEEvT1_)
        /*0108*/ 	.short	0x0210
        /*010a*/ 	.short	0x0420


	//----- nvinfo : EIATTR_SW_WAR
	.align		4
.L_1261:
        /*010c*/ 	.byte	0x04, 0x36
        /*010e*/ 	.short	(.L_1263 - .L_1262)
.L_1262:
        /*0110*/ 	.word	0x00000008
.L_1263:


//--------------------- .nv.info._ZN2at6native13reduce_kernelILi128ELi4ENS0_8ReduceOpIsNS0_14func_wrapper_tImZNS0_15xor_sum_functorIsvEclERNS_14TensorIteratorEEUlmmE_EEjmLi4ELi4EEEEEvT1_ --------------------------
	.section	.nv.info._ZN2at6native13reduce_kernelILi128ELi4ENS0_8ReduceOpIsNS0_14func_wrapper_tImZNS0_15xor_sum_functorIsvEclERNS_14TensorIteratorEEUlmmE_EEjmLi4ELi4EEEEEvT1_,"",@"SHT_CUDA_INFO"
	.sectionflags	@""
	.align	4


	//----- nvinfo : EIATTR_CUDA_API_VERSION
	.align		4
        /*0000*/ 	.byte	0x04, 0x37
        /*0002*/ 	.short	(.L_1265 - .L_1264)
.L_1264:
        /*0004*/ 	.word	0x00000082


	//----- nvinfo : EIATTR_KPARAM_INFO
	.align		4
.L_1265:
        /*0008*/ 	.byte	0x04, 0x17
        /*000a*/ 	.short	(.L_1267 - .L_1266)
.L_1266:
        /*000c*/ 	.word	0x00000000
        /*0010*/ 	.short	0x0000
        /*0012*/ 	.short	0x0000
        /*0014*/ 	.byte	0x00, 0xf0, 0x81, 0x10


	//----- nvinfo : EIATTR_SPARSE_MMA_MASK
	.align		4
.L_1267:
        /*0018*/ 	.byte	0x03, 0x50
        /*001a*/ 	.short	0x0000


	//----- nvinfo : EIATTR_MAXREG_COUNT
	.align		4
        /*001c*/ 	.byte	0x03, 0x1b
        /*001e*/ 	.short	0x0080


	//----- nvinfo : EIATTR_NUM_BARRIERS
	.align		4
        /*0020*/ 	.byte	0x02, 0x4c
        /*0022*/ 	.byte	0x01
	.zero		1


	//----- nvinfo : EIATTR_EXTERNS
	.align		4
        /*0024*/ 	.byte	0x04, 0x0f
        /*0026*/ 	.short	(.L_1269 - .L_1268)


	//   ....[0]....
	.align		4
.L_1268:
        /*0028*/ 	.word	index@(__assertfail)


	//----- nvinfo : EIATTR_MERCURY_ISA_VERSION
	.align		4
.L_1269:
        /*002c*/ 	.byte	0x03, 0x5f
        /*002e*/ 	.short	0x0101


	//----- nvinfo : EIATTR_INT_WARP_WIDE_INSTR_OFFSETS
	.align		4
        /*0030*/ 	.byte	0x04, 0x31
        /*0032*/ 	.short	(.L_1271 - .L_1270)


	//   ....[0]....
.L_1270:
        /*0034*/ 	.word	0x00017120


	//   ....[1]....
        /*0038*/ 	.word	0x00017210


	//----- nvinfo : EIATTR_COOP_GROUP_MASK_REGIDS
	.align		4
.L_1271:
        /*003c*/ 	.byte	0x04, 0x29
        /*003e*/ 	.short	(.L_1273 - .L_1272)


	//   ....[0]....
.L_1272:
        /*0040*/ 	.word	0xffffffff


	//   ....[1]....
        /*0044*/ 	.word	0xffffffff


	//   ....[2]....
        /*0048*/ 	.word	0xffffffff


	//   ....[3]....
        /*004c*/ 	.word	0xffffffff


	//   ....[4]....
        /*0050*/ 	.word	0xffffffff


	//   ....[5]....
        /*0054*/ 	.word	0xffffffff


	//   ....[6]....
        /*0058*/ 	.word	0xffffffff


	//   ....[7]....
        /*005c*/ 	.word	0xffffffff


	//   ....[8]....
        /*0060*/ 	.word	0xffffffff


	//   ....[9]....
        /*0064*/ 	.word	0xffffffff


	//   ....[10]....
        /*0068*/ 	.word	0xffffffff


	//   ....[11]....
        /*006c*/ 	.word	0xffffffff


	//   ....[12]....
        /*0070*/ 	.word	0xffffffff


	//   ....[13]....
        /*0074*/ 	.word	0xffffffff


	//   ....[14]....
        /*0078*/ 	.word	0xffffffff


	//   ....[15]....
        /*007c*/ 	.word	0xffffffff


	//----- nvinfo : EIATTR_COOP_GROUP_INSTR_OFFSETS
	.align		4
.L_1273:
        /*0080*/ 	.byte	0x04, 0x28
        /*0082*/ 	.short	(.L_1275 - .L_1274)


	//   ....[0]....
.L_1274:
        /*0084*/ 	.word	0x0000e0a0


	//   ....[1]....
        /*0088*/ 	.word	0x0000e0b0


	//   ....[2]....
        /*008c*/ 	.word	0x0000e0c0


	//   ....[3]....
        /*0090*/ 	.word	0x0000e0d0


	//   ....[4]....
        /*0094*/ 	.word	0x0000e0e0


	//   ....[5]....
        /*0098*/ 	.word	0x0000e0f0


	//   ....[6]....
        /*009c*/ 	.word	0x0000e100


	//   ....[7]....
        /*00a0*/ 	.word	0x0000e120


	//   ....[8]....
        /*00a4*/ 	.word	0x00017fe0


	//   ....[9]....
        /*00a8*/ 	.word	0x00017ff0


	//   ....[10]....
        /*00ac*/ 	.word	0x00018000


	//   ....[11]....
        /*00b0*/ 	.word	0x00018010


	//   ....[12]....
        /*00b4*/ 	.word	0x00018020


	//   ....[13]....
        /*00b8*/ 	.word	0x00018030


	//   ....[14]....
        /*00bc*/ 	.word	0x00018040


	//   ....[15]....
        /*00c0*/ 	.word	0x00018060


	//----- nvinfo : EIATTR_SYSCALL_OFFSETS
	.align		4
.L_1275:
        /*00c4*/ 	.byte	0x04, 0x46
        /*00c6*/ 	.short	(.L_1277 - .L_1276)


	//   ....[0]....
.L_1276:
        /*00c8*/ 	.word	0x00001420


	//   ....[1]....
        /*00cc*/ 	.word	0x00018420


	//   ....[2]....
        /*00d0*/ 	.word	0x00018580


	//   ....[3]....
        /*00d4*/ 	.word	0x000186e0


	//   ....[4]....
        /*00d8*/ 	.word	0x00018840


	//   ....[5]....
        /*00dc*/ 	.word	0x00018bb0


	//   ....[6]....
        /*00e0*/ 	.word	0x00018d10


	//   ....[7]....
        /*00e4*/ 	.word	0x00018e70


	//   ....[8]....
        /*00e8*/ 	.word	0x00018fd0


	//   ....[9]....
        /*00ec*/ 	.word	0x000193d0


	//   ....[10]....
        /*00f0*/ 	.word	0x00019530


	//   ....[11]....
        /*00f4*/ 	.word	0x00019690


	//   ....[12]....
        /*00f8*/ 	.word	0x000197f0


	//   ....[13]....
        /*00fc*/ 	.word	0x00019b00


	//   ....[14]....
        /*0100*/ 	.word	0x00019c60


	//   ....[15]....
        /*0104*/ 	.word	0x00019dc0


	//   ....[16]....
        /*0108*/ 	.word	0x00019f20


	//----- nvinfo : EIATTR_EXIT_INSTR_OFFSETS
	.align		4
.L_1277:
        /*010c*/ 	.byte	0x04, 0x1c
        /*010e*/ 	.short	(.L_1279 - .L_1278)


	//   ....[0]....
.L_1278:
        /*0110*/ 	.word	0x000172d0


	//   ....[1]....
        /*0114*/ 	.word	0x00018110


	//   ....[2]....
        /*0118*/ 	.word	0x00018890


	//   ....[3]....
        /*011c*/ 	.word	0x000188e0


	//   ....[4]....
        /*0120*/ 	.word	0x00019020


	//   ....[5]....
        /*0124*/ 	.word	0x00019070


	//   ....[6]....
        /*0128*/ 	.word	0x000190a0


	//   ....[7]....
        /*012c*/ 	.word	0x000190e0


	//   ....[8]....
        /*0130*/ 	.word	0x00019120


	//   ....[9]....
        /*0134*/ 	.word	0x00019840


	//   ....[10]....
        /*0138*/ 	.word	0x00019890


	//   ....[11]....
        /*013c*/ 	.word	0x00019f70


	//   ....[12]....
        /*0140*/ 	.word	0x00019fc0


	//----- nvinfo : EIATTR_MAX_THREADS
	.align		4
.L_1279:
        /*0144*/ 	.byte	0x04, 0x05
        /*0146*/ 	.short	(.L_1281 - .L_1280)
.L_1280:
        /*0148*/ 	.word	0x00000080
        /*014c*/ 	.word	0x00000001
        /*0150*/ 	.word	0x00000001


	//----- nvinfo : EIATTR_CRS_STACK_SIZE
	.align		4
.L_1281:
        /*0154*/ 	.byte	0x04, 0x1e
        /*0156*/ 	.short	(.L_1283 - .L_1282)
.L_1282:
        /*0158*/ 	.word	0x00000000


	//----- nvinfo : EIATTR_CBANK_PARAM_SIZE
	.align		4
.L_1283:
        /*015c*/ 	.byte	0x03, 0x19
        /*015e*/ 	.short	0x0420


	//----- nvinfo : EIATTR_PARAM_CBANK
	.align		4
        /*0160*/ 	.byte	0x04, 0x0a
        /*0162*/ 	.short	(.L_1285 - .L_1284)
	.align		4
.L_1284:
        /*0164*/ 	.word	index@(.nv.constant0._ZN2at6native13reduce_kernelILi128ELi4ENS0_8ReduceOpIsNS0_14func_wrapper_tImZNS0_15xor_sum_functorIsvEclERNS_14TensorIteratorEEUlmmE_EEjmLi4ELi4EEEEEvT1_)
        /*0168*/ 	.short	0x0210
        /*016a*/ 	.short	0x0420


	//----- nvinfo : EIATTR_SW_WAR
	.align		4
.L_1285:
        /*016c*/ 	.byte	0x04, 0x36
        /*016e*/ 	.short	(.L_1287 - .L_1286)
.L_1286:
        /*0170*/ 	.word	0x00000008
.L_1287:


//--------------------- .nv.info._ZN2at6native13reduce_kernelILi512ELi1ENS0_8ReduceOpIlNS0_14func_wrapper_tImZNS0_15xor_sum_functorIlvEclERNS_14TensorIteratorEEUlmmE_EEjmLi4ELi4EEEEEvT1_ --------------------------
	.section	.nv.info._ZN2at6native13reduce_kernelILi512ELi1ENS0_8ReduceOpIlNS0_14func_wrapper_tImZNS0_15xor_sum_functorIlvEclERNS_14TensorIteratorEEUlmmE_EEjmLi4ELi4EEEEEvT1_,"",@"SHT_CUDA_INFO"
	.sectionflags	@""
	.align	4


	//----- nvinfo : EIATTR_CUDA_API_VERSION
	.align		4
        /*0000*/ 	.byte	0x04, 0x37
        /*0002*/ 	.short	(.L_1289 - .L_1288)
.L_1288:
        /*0004*/ 	.word	0x00000082


	//----- nvinfo : EIATTR_KPARAM_INFO
	.align		4
.L_1289:
        /*0008*/ 	.byte	0x04, 0x17
        /*000a*/ 	.short	(.L_1291 - .L_1290)
.L_1290:
        /*000c*/ 	.word	0x00000000
        /*0010*/ 	.short	0x0000
        /*0012*/ 	.short	0x0000
        /*0014*/ 	.byte	0x00, 0xf0, 0x81, 0x10


	//----- nvinfo : EIATTR_SPARSE_MMA_MASK
	.align		4
.L_1291:
        /*0018*/ 	.byte	0x03, 0x50
        /*001a*/ 	.short	0x0000


	//----- nvinfo : EIATTR_MAXREG_COUNT
	.align		4
        /*001c*/ 	.byte	0x03, 0x1b
        /*001e*/ 	.short	0x0020


	//----- nvinfo : EIATTR_NUM_BARRIERS
	.align		4
        /*0020*/ 	.byte	0x02, 0x4c
        /*0022*/ 	.byte	0x01
	.zero		1


	//----- nvinfo : EIATTR_EXTERNS
	.align		4
        /*0024*/ 	.byte	0x04, 0x0f
        /*0026*/ 	.short	(.L_1293 - .L_1292)


	//   ....[0]....
	.align		4
.L_1292:
        /*0028*/ 	.word	index@(__assertfail)


	//----- nvinfo : EIATTR_MERCURY_ISA_VERSION
	.align		4
.L_1293:
        /*002c*/ 	.byte	0x03, 0x5f
        /*002e*/ 	.short	0x0101


	//----- nvinfo : EIATTR_INT_WARP_WIDE_INSTR_OFFSETS
	.align		4
        /*0030*/ 	.byte	0x04, 0x31
        /*0032*/ 	.short	(.L_1295 - .L_1294)


	//   ....[0]....
.L_1294:
        /*0034*/ 	.word	0x0000dc80


	//   ....[1]....
        /*0038*/ 	.word	0x0000dd70


	//----- nvinfo : EIATTR_COOP_GROUP_MASK_REGIDS
	.align		4
.L_1295:
        /*003c*/ 	.byte	0x04, 0x29
        /*003e*/ 	.short	(.L_1297 - .L_1296)


	//   ....[0]....
.L_1296:
        /*0040*/ 	.word	0xffffffff


	//   ....[1]....
        /*0044*/ 	.word	0xffffffff


	//   ....[2]....
        /*0048*/ 	.word	0xffffffff


	//   ....[3]....
        /*004c*/ 	.word	0xffffffff


	//----- nvinfo : EIATTR_COOP_GROUP_INSTR_OFFSETS
	.align		4
.L_1297:
        /*0050*/ 	.byte	0x04, 0x28
        /*0052*/ 	.short	(.L_1299 - .L_1298)


	//   ....[0]....
.L_1298:
        /*0054*/ 	.word	0x0000b520


	//   ....[1]....
        /*0058*/ 	.word	0x0000b530


	//   ....[2]....
        /*005c*/ 	.word	0x0000e570


	//   ....[3]....
        /*0060*/ 	.word	0x0000e580


	//----- nvinfo : EIATTR_SYSCALL_OFFSETS
	.align		4
.L_1299:
        /*0064*/ 	.byte	0x04, 0x46
        /*0066*/ 	.short	(.L_1301 - .L_1300)


	//   ....[0]....
.L_1300:
        /*0068*/ 	.word	0x0000e7d0


	//   ....[1]....
        /*006c*/ 	.word	0x0000e9f0


	//   ....[2]....
        /*0070*/ 	.word	0x0000ed20


	//   ....[3]....
        /*0074*/ 	.word	0x0000ef40


	//----- nvinfo : EIATTR_EXIT_INSTR_OFFSETS
	.align		4
.L_1301:
        /*0078*/ 	.byte	0x04, 0x1c
        /*007a*/ 	.short	(.L_1303 - .L_1302)


	//   ....[0]....
.L_1302:
        /*007c*/ 	.word	0x0000de10


	//   ....[1]....
        /*0080*/ 	.word	0x0000e5e0


	//   ....[2]....
        /*0084*/ 	.word	0x0000e820


	//   ....[3]....
        /*0088*/ 	.word	0x0000e840


	//   ....[4]....
        /*008c*/ 	.word	0x0000ea40


	//   ....[5]....
        /*0090*/ 	.word	0x0000ea60


	//   ....[6]....
        /*0094*/ 	.word	0x0000ea90


	//   ....[7]....
        /*0098*/ 	.word	0x0000eae0


	//   ....[8]....
        /*009c*/ 	.word	0x0000eb30


	//   ....[9]....
        /*00a0*/ 	.word	0x0000ed70


	//   ....[10]....
        /*00a4*/ 	.word	0x0000ed90


	//   ....[11]....
        /*00a8*/ 	.word	0x0000ef90


	//   ....[12]....
        /*00ac*/ 	.word	0x0000efb0


	//----- nvinfo : EIATTR_MAX_THREADS
	.align		4
.L_1303:
        /*00b0*/ 	.byte	0x04, 0x05
        /*00b2*/ 	.short	(.L_1305 - .L_1304)
.L_1304:
        /*00b4*/ 	.word	0x00000200
        /*00b8*/ 	.word	0x00000001
        /*00bc*/ 	.word	0x00000001


	//----- nvinfo : EIATTR_CRS_STACK_SIZE
	.align		4
.L_1305:
        /*00c0*/ 	.byte	0x04, 0x1e
        /*00c2*/ 	.short	(.L_1307 - .L_1306)
.L_1306:
        /*00c4*/ 	.word	0x00000000


	//----- nvinfo : EIATTR_CBANK_PARAM_SIZE
	.align		4
.L_1307:
        /*00c8*/ 	.byte	0x03, 0x19
        /*00ca*/ 	.short	0x0420


	//----- nvinfo : EIATTR_PARAM_CBANK
	.align		4
        /*00cc*/ 	.byte	0x04, 0x0a
        /*00ce*/ 	.short	(.L_1309 - .L_1308)
	.align		4
.L_1308:
        /*00d0*/ 	.word	index@(.nv.constant0._ZN2at6native13reduce_kernelILi512ELi1ENS0_8ReduceOpIlNS0_14func_wrapper_tImZNS0_15xor_sum_functorIlvEclERNS_14TensorIteratorEEUlmmE_EEjmLi4ELi4EEEEEvT1_)
        /*00d4*/ 	.short	0x0210
        /*00d6*/ 	.short	0x0420


	//----- nvinfo : EIATTR_SW_WAR
	.align		4
.L_1309:
        /*00d8*/ 	.byte	0x04, 0x36
        /*00da*/ 	.short	(.L_1311 - .L_1310)
.L_1310:
        /*00dc*/ 	.word	0x00000008
.L_1311:


//--------------------- .nv.info._ZN2at6native13reduce_kernelILi256ELi2ENS0_8ReduceOpIlNS0_14func_wrapper_tImZNS0_15xor_sum_functorIlvEclERNS_14TensorIteratorEEUlmmE_EEjmLi4ELi4EEEEEvT1_ --------------------------
	.section	.nv.info._ZN2at6native13reduce_kernelILi256ELi2ENS0_8ReduceOpIlNS0_14func_wrapper_tImZNS0_15xor_sum_functorIlvEclERNS_14TensorIteratorEEUlmmE_EEjmLi4ELi4EEEEEvT1_,"",@"SHT_CUDA_INFO"
	.sectionflags	@""
	.align	4


	//----- nvinfo : EIATTR_CUDA_API_VERSION
	.align		4
        /*0000*/ 	.byte	0x04, 0x37
        /*0002*/ 	.short	(.L_1313 - .L_1312)
.L_1312:
        /*0004*/ 	.word	0x00000082


	//----- nvinfo : EIATTR_KPARAM_INFO
	.align		4
.L_1313:
        /*0008*/ 	.byte	0x04, 0x17
        /*000a*/ 	.short	(.L_1315 - .L_1314)
.L_1314:
        /*000c*/ 	.word	0x00000000
        /*0010*/ 	.short	0x0000
        /*0012*/ 	.short	0x0000
        /*0014*/ 	.byte	0x00, 0xf0, 0x81, 0x10


	//----- nvinfo : EIATTR_SPARSE_MMA_MASK
	.align		4
.L_1315:
        /*0018*/ 	.byte	0x03, 0x50
        /*001a*/ 	.short	0x0000


	//----- nvinfo : EIATTR_MAXREG_COUNT
	.align		4
        /*001c*/ 	.byte	0x03, 0x1b
        /*001e*/ 	.short	0x0040


	//----- nvinfo : EIATTR_NUM_BARRIERS
	.align		4
        /*0020*/ 	.byte	0x02, 0x4c
        /*0022*/ 	.byte	0x01
	.zero		1


	//----- nvinfo : EIATTR_EXTERNS
	.align		4
        /*0024*/ 	.byte	0x04, 0x0f
        /*0026*/ 	.short	(.L_1317 - .L_1316)


	//   ....[0]....
	.align		4
.L_1316:
        /*0028*/ 	.word	index@(__assertfail)


	//----- nvinfo : EIATTR_MERCURY_ISA_VERSION
	.align		4
.L_1317:
        /*002c*/ 	.byte	0x03, 0x5f
        /*002e*/ 	.short	0x0101


	//----- nvinfo : EIATTR_INT_WARP_WIDE_INSTR_OFFSETS
	.align		4
        /*0030*/ 	.byte	0x04, 0x31
        /*0032*/ 	.short	(.L_1319 - .L_1318)


	//   ....[0]....
.L_1318:
        /*0034*/ 	.word	0x00010b20


	//   ....[1]....
        /*0038*/ 	.word	0x00010c10


	//----- nvinfo : EIATTR_COOP_GROUP_MASK_REGIDS
	.align		4
.L_1319:
        /*003c*/ 	.byte	0x04, 0x29
        /*003e*/ 	.short	(.L_1321 - .L_1320)


	//   ....[0]....
.L_1320:
        /*0040*/ 	.word	0xffffffff


	//   ....[1]....
        /*0044*/ 	.word	0xffffffff


	//   ....[2]....
        /*0048*/ 	.word	0xffffffff


	//   ....[3]....
        /*004c*/ 	.word	0xffffffff


	//   ....[4]....
        /*0050*/ 	.word	0xffffffff


	//   ....[5]....
        /*0054*/ 	.word	0xffffffff


	//   ....[6]....
        /*0058*/ 	.word	0xffffffff


	//   ....[7]....
        /*005c*/ 	.word	0xffffffff


	//----- nvinfo : EIATTR_COOP_GROUP_INSTR_OFFSETS
	.align		4
.L_1321:
        /*0060*/ 	.byte	0x04, 0x28
        /*0062*/ 	.short	(.L_1323 - .L_1322)


	//   ....[0]....
.L_1322:
        /*0064*/ 	.word	0x0000c0d0


	//   ....[1]....
        /*0068*/ 	.word	0x0000c0e0


	//   ....[2]....
        /*006c*/ 	.word	0x0000c0f0


	//   ....[3]....
        /*0070*/ 	.word	0x0000c100


	//   ....[4]....
        /*0074*/ 	.word	0x00011630


	//   ....[5]....
        /*0078*/ 	.word	0x00011640


	//   ....[6]....
        /*007c*/ 	.word	0x00011650


	//   ....[7]....
        /*0080*/ 	.word	0x00011660


	//----- nvinfo : EIATTR_SYSCALL_OFFSETS
	.align		4
.L_1323:
        /*0084*/ 	.byte	0x04, 0x46
        /*0086*/ 	.short	(.L_1325 - .L_1324)


	//   ....[0]....
.L_1324:
        /*0088*/ 	.word	0x000014b0


	//   ....[1]....
        /*008c*/ 	.word	0x00011920


	//   ....[2]....
        /*0090*/ 	.word	0x00011a80


	//   ....[3]....
        /*0094*/ 	.word	0x00011d00


	//   ....[4]....
        /*0098*/ 	.word	0x00011e60


	//   ....[5]....
        /*009c*/ 	.word	0x000121f0


	//   ....[6]....
        /*00a0*/ 	.word	0x00012350


	//   ....[7]....
        /*00a4*/ 	.word	0x000125f0


	//   ....[8]....
        /*00a8*/ 	.word	0x00012750


	//----- nvinfo : EIATTR_EXIT_INSTR_OFFSETS
	.align		4
.L_1325:
        /*00ac*/ 	.byte	0x04, 0x1c
        /*00ae*/ 	.short	(.L_1327 - .L_1326)


	//   ....[0]....
.L_1326:
        /*00b0*/ 	.word	0x00010cd0


	//   ....[1]....
        /*00b4*/ 	.word	0x000116e0


	//   ....[2]....
        /*00b8*/ 	.word	0x00011ad0


	//   ....[3]....
        /*00bc*/ 	.word	0x00011b00


	//   ....[4]....
        /*00c0*/ 	.word	0x00011eb0


	//   ....[5]....
        /*00c4*/ 	.word	0x00011ee0


	//   ....[6]....
        /*00c8*/ 	.word	0x00011f10


	//   ....[7]....
        /*00cc*/ 	.word	0x00011f50


	//   ....[8]....
        /*00d0*/ 	.word	0x00011f90


	//   ....[9]....
        /*00d4*/ 	.word	0x000123a0


	//   ....[10]....
        /*00d8*/ 	.word	0x000123d0


	//   ....[11]....
        /*00dc*/ 	.word	0x000127a0


	//   ....[12]....
        /*00e0*/ 	.word	0x000127d0


	//----- nvinfo : EIATTR_MAX_THREADS
	.align		4
.L_1327:
        /*00e4*/ 	.byte	0x04, 0x05
        /*00e6*/ 	.short	(.L_1329 - .L_1328)
.L_1328:
        /*00e8*/ 	.word	0x00000100
        /*00ec*/ 	.word	0x00000001
        /*00f0*/ 	.word	0x00000001


	//----- nvinfo : EIATTR_CRS_STACK_SIZE
	.align		4
.L_1329:
        /*00f4*/ 	.byte	0x04, 0x1e
        /*00f6*/ 	.short	(.L_1331 - .L_1330)
.L_1330:
        /*00f8*/ 	.word	0x00000000


	//----- nvinfo : EIATTR_CBANK_PARAM_SIZE
	.align		4
.L_1331:
        /*00fc*/ 	.byte	0x03, 0x19
        /*00fe*/ 	.short	0x0420


	//----- nvinfo : EIATTR_PARAM_CBANK
	.align		4
        /*0100*/ 	.byte	0x04, 0x0a
        /*0102*/ 	.short	(.L_1333 - .L_1332)
	.align		4
.L_1332:
        /*0104*/ 	.word	index@(.nv.constant0._ZN2at6native13reduce_kernelILi256ELi2ENS0_8ReduceOpIlNS0_14func_wrapper_tImZNS0_15xor_sum_functorIlvEclERNS_14TensorIteratorEEUlmmE_EEjmLi4ELi4EEEEEvT1_)
        /*0108*/ 	.short	0x0210
        /*010a*/ 	.short	0x0420


	//----- nvinfo : EIATTR_SW_WAR
	.align		4
.L_1333:
        /*010c*/ 	.byte	0x04, 0x36
        /*010e*/ 	.short	(.L_1335 - .L_1334)
.L_1334:
        /*0110*/ 	.word	0x00000008
.L_1335:


//--------------------- .nv.info._ZN2at6native13reduce_kernelILi128ELi4ENS0_8ReduceOpIlNS0_14func_wrapper_tImZNS0_15xor_sum_functorIlvEclERNS_14TensorIteratorEEUlmmE_EEjmLi4ELi4EEEEEvT1_ --------------------------
	.section	.nv.info._ZN2at6native13reduce_kernelILi128ELi4ENS0_8ReduceOpIlNS0_14func_wrapper_tImZNS0_15xor_sum_functorIlvEclERNS_14TensorIteratorEEUlmmE_EEjmLi4ELi4EEEEEvT1_,"",@"SHT_CUDA_INFO"
	.sectionflags	@""
	.align	4


	//----- nvinfo : EIATTR_CUDA_API_VERSION
	.align		4
        /*0000*/ 	.byte	0x04, 0x37
        /*0002*/ 	.short	(.L_1337 - .L_1336)
.L_1336:
        /*0004*/ 	.word	0x00000082


	//----- nvinfo : EIATTR_KPARAM_INFO
	.align		4
.L_1337:
        /*0008*/ 	.byte	0x04, 0x17
        /*000a*/ 	.short	(.L_1339 - .L_1338)
.L_1338:
        /*000c*/ 	.word	0x00000000
        /*0010*/ 	.short	0x0000
        /*0012*/ 	.short	0x0000
        /*0014*/ 	.byte	0x00, 0xf0, 0x81, 0x10


	//----- nvinfo : EIATTR_SPARSE_MMA_MASK
	.align		4
.L_1339:
        /*0018*/ 	.byte	0x03, 0x50
        /*001a*/ 	.short	0x0000


	//----- nvinfo : EIATTR_MAXREG_COUNT
	.align		4
        /*001c*/ 	.byte	0x03, 0x1b
        /*001e*/ 	.short	0x0080


	//----- nvinfo : EIATTR_NUM_BARRIERS
	.align		4
        /*0020*/ 	.byte	0x02, 0x4c
        /*0022*/ 	.byte	0x01
	.zero		1


	//----- nvinfo : EIATTR_EXTERNS
	.align		4
        /*0024*/ 	.byte	0x04, 0x0f
        /*0026*/ 	.short	(.L_1341 - .L_1340)


	//   ....[0]....
	.align		4
.L_1340:
        /*0028*/ 	.word	index@(__assertfail)


	//----- nvinfo : EIATTR_MERCURY_ISA_VERSION
	.align		4
.L_1341:
        /*002c*/ 	.byte	0x03, 0x5f
        /*002e*/ 	.short	0x0101


	//----- nvinfo : EIATTR_INT_WARP_WIDE_INSTR_OFFSETS
	.align		4
        /*0030*/ 	.byte	0x04, 0x31
        /*0032*/ 	.short	(.L_1343 - .L_1342)


	//   ....[0]....
.L_1342:
        /*0034*/ 	.word	0x00015fd0


	//   ....[1]....
        /*0038*/ 	.word	0x000160c0


	//----- nvinfo : EIATTR_COOP_GROUP_MASK_REGIDS
	.align		4
.L_1343:
        /*003c*/ 	.byte	0x04, 0x29
        /*003e*/ 	.short	(.L_1345 - .L_1344)


	//   ....[0]....
.L_1344:
        /*0040*/ 	.word	0xffffffff


	//   ....[1]....
        /*0044*/ 	.word	0xffffffff


	//   ....[2]....
        /*0048*/ 	.word	0xffffffff


	//   ....[3]....
        /*004c*/ 	.word	0xffffffff


	//   ....[4]....
        /*0050*/ 	.word	0xffffffff


	//   ....[5]....
        /*0054*/ 	.word	0xffffffff


	//   ....[6]....
        /*0058*/ 	.word	0xffffffff


	//   ....[7]....
        /*005c*/ 	.word	0xffffffff


	//   ....[8]....
        /*0060*/ 	.word	0xffffffff


	//   ....[9]....
        /*0064*/ 	.word	0xffffffff


	//   ....[10]....
        /*0068*/ 	.word	0xffffffff


	//   ....[11]....
        /*006c*/ 	.word	0xffffffff


	//   ....[12]....
        /*0070*/ 	.word	0xffffffff


	//   ....[13]....
        /*0074*/ 	.word	0xffffffff


	//   ....[14]....
        /*0078*/ 	.word	0xffffffff


	//   ....[15]....
        /*007c*/ 	.word	0xffffffff


	//----- nvinfo : EIATTR_COOP_GROUP_INSTR_OFFSETS
	.align		4
.L_1345:
        /*0080*/ 	.byte	0x04, 0x28
        /*0082*/ 	.short	(.L_1347 - .L_1346)


	//   ....[0]....
.L_1346:
        /*0084*/ 	.word	0x0000cf50


	//   ....[1]....
        /*0088*/ 	.word	0x0000cf60


	//   ....[2]....
        /*008c*/ 	.word	0x0000cf70


	//   ....[3]....
        /*0090*/ 	.word	0x0000cf80


	//   ....[4]....
        /*0094*/ 	.word	0x0000cf90


	//   ....[5]....
        /*0098*/ 	.word	0x0000cfa0


	//   ....[6]....
        /*009c*/ 	.word	0x0000cfb0


	//   ....[7]....
        /*00a0*/ 	.word	0x0000cfd0


	//   ....[8]....
        /*00a4*/ 	.word	0x00016e90


	//   ....[9]....
        /*00a8*/ 	.word	0x00016ea0


	//   ....[10]....
        /*00ac*/ 	.word	0x00016eb0


	//   ....[11]....
        /*00b0*/ 	.word	0x00016ec0


	//   ....[12]....
        /*00b4*/ 	.word	0x00016ed0


	//   ....[13]....
        /*00b8*/ 	.word	0x00016ee0


	//   ....[14]....
        /*00bc*/ 	.word	0x00016ef0


	//   ....[15]....
        /*00c0*/ 	.word	0x00016f10


	//----- nvinfo : EIATTR_SYSCALL_OFFSETS
	.align		4
.L_1347:
        /*00c4*/ 	.byte	0x04, 0x46
        /*00c6*/ 	.short	(.L_1349 - .L_1348)


	//   ....[0]....
.L_1348:
        /*00c8*/ 	.word	0x00001420


	//   ....[1]....
        /*00cc*/ 	.word	0x000172b0


	//   ....[2]....
        /*00d0*/ 	.word	0x00017410


	//   ....[3]....
        /*00d4*/ 	.word	0x00017570


	//   ....[4]....
        /*00d8*/ 	.word	0x000176d0


	//   ....[5]....
        /*00dc*/ 	.word	0x00017a20


	//   ....[6]....
        /*00e0*/ 	.word	0x00017b80


	//   ....[7]....
        /*00e4*/ 	.word	0x00017ce0


	//   ....[8]....
        /*00e8*/ 	.word	0x00017e40


	//   ....[9]....
        /*00ec*/ 	.word	0x00018240


	//   ....[10]....
        /*00f0*/ 	.word	0x000183a0


	//   ....[11]....
        /*00f4*/ 	.word	0x00018500


	//   ....[12]....
        /*00f8*/ 	.word	0x00018660


	//   ....[13]....
        /*00fc*/ 	.word	0x00018970


	//   ....[14]....
        /*0100*/ 	.word	0x00018ad0


	//   ....[15]....
        /*0104*/ 	.word	0x00018c30


	//   ....[16]....
        /*0108*/ 	.word	0x00018d90


	//----- nvinfo : EIATTR_EXIT_INSTR_OFFSETS
	.align		4
.L_1349:
        /*010c*/ 	.byte	0x04, 0x1c
        /*010e*/ 	.short	(.L_1351 - .L_1350)


	//   ....[0]....
.L_1350:
        /*0110*/ 	.word	0x00016180


	//   ....[1]....
        /*0114*/ 	.word	0x00016fc0


	//   ....[2]....
        /*0118*/ 	.word	0x00017720


	//   ....[3]....
        /*011c*/ 	.word	0x00017770


	//   ....[4]....
        /*0120*/ 	.word	0x00017e90


	//   ....[5]....
        /*0124*/ 	.word	0x00017ee0


	//   ....[6]....
        /*0128*/ 	.word	0x00017f10


	//   ....[7]....
        /*012c*/ 	.word	0x00017f50


	//   ....[8]....
        /*0130*/ 	.word	0x00017f90


	//   ....[9]....
        /*0134*/ 	.word	0x000186b0


	//   ....[10]....
        /*0138*/ 	.word	0x00018700


	//   ....[11]....
        /*013c*/ 	.word	0x00018de0


	//   ....[12]....
        /*0140*/ 	.word	0x00018e30


	//----- nvinfo : EIATTR_MAX_THREADS
	.align		4
.L_1351:
        /*0144*/ 	.byte	0x04, 0x05
        /*0146*/ 	.short	(.L_1353 - .L_1352)
.L_1352:
        /*0148*/ 	.word	0x00000080
        /*014c*/ 	.word	0x00000001
        /*0150*/ 	.word	0x00000001


	//----- nvinfo : EIATTR_CRS_STACK_SIZE
	.align		4
.L_1353:
        /*0154*/ 	.byte	0x04, 0x1e
        /*0156*/ 	.short	(.L_1355 - .L_1354)
.L_1354:
        /*0158*/ 	.word	0x00000000


	//----- nvinfo : EIATTR_CBANK_PARAM_SIZE
	.align		4
.L_1355:
        /*015c*/ 	.byte	0x03, 0x19
        /*015e*/ 	.short	0x0420


	//----- nvinfo : EIATTR_PARAM_CBANK
	.align		4
        /*0160*/ 	.byte	0x04, 0x0a
        /*0162*/ 	.short	(.L_1357 - .L_1356)
	.align		4
.L_1356:
        /*0164*/ 	.word	index@(.nv.constant0._ZN2at6native13reduce_kernelILi128ELi4ENS0_8ReduceOpIlNS0_14func_wrapper_tImZNS0_15xor_sum_functorIlvEclERNS_14TensorIteratorEEUlmmE_EEjmLi4ELi4EEEEEvT1_)
        /*0168*/ 	.short	0x0210
        /*016a*/ 	.short	0x0420


	//----- nvinfo : EIATTR_SW_WAR
	.align		4
.L_1357:
        /*016c*/ 	.byte	0x04, 0x36
        /*016e*/ 	.short	(.L_1359 - .L_1358)
.L_1358:
        /*0170*/ 	.word	0x00000008
.L_1359:


//--------------------- .nv.info._ZN2at6native13reduce_kernelILi512ELi1ENS0_8ReduceOpIiNS0_14func_wrapper_tImZNS0_15xor_sum_functorIivEclERNS_14TensorIteratorEEUlmmE_EEjmLi4ELi4EEEEEvT1_ --------------------------
	.section	.nv.info._ZN2at6native13reduce_kernelILi512ELi1ENS0_8ReduceOpIiNS0_14func_wrapper_tImZNS0_15xor_sum_functorIivEclERNS_14TensorIteratorEEUlmmE_EEjmLi4ELi4EEEEEvT1_,"",@"SHT_CUDA_INFO"
	.sectionflags	@""
	.align	4


	//----- nvinfo : EIATTR_CUDA_API_VERSION
	.align		4
        /*0000*/ 	.byte	0x04, 0x37
        /*0002*/ 	.short	(.L_1361 - .L_1360)
.L_1360:
        /*0004*/ 	.word	0x00000082


	//----- nvinfo : EIATTR_KPARAM_INFO
	.align		4
.L_1361:
        /*0008*/ 	.byte	0x04, 0x17
        /*000a*/ 	.short	(.L_1363 - .L_1362)
.L_1362:
        /*000c*/ 	.word	0x00000000
        /*0010*/ 	.short	0x0000
        /*0012*/ 	.short	0x0000
        /*0014*/ 	.byte	0x00, 0xf0, 0x81, 0x10


	//----- nvinfo : EIATTR_SPARSE_MMA_MASK
	.align		4
.L_1363:
        /*0018*/ 	.byte	0x03, 0x50
        /*001a*/ 	.short	0x0000


	//----- nvinfo : EIATTR_MAXREG_COUNT
	.align		4
        /*001c*/ 	.byte	0x03, 0x1b
        /*001e*/ 	.short	0x0020


	//----- nvinfo : EIATTR_NUM_BARRIERS
	.align		4
        /*0020*/ 	.byte	0x02, 0x4c
        /*0022*/ 	.byte	0x01
	.zero		1


	//----- nvinfo : EIATTR_EXTERNS
	.align		4
        /*0024*/ 	.byte	0x04, 0x0f
        /*0026*/ 	.short	(.L_1365 - .L_1364)


	//   ....[0]....
	.align		4
.L_1364:
        /*0028*/ 	.word	index@(__assertfail)


	//----- nvinfo : EIATTR_MERCURY_ISA_VERSION
	.align		4
.L_1365:
        /*002c*/ 	.byte	0x03, 0x5f
        /*002e*/ 	.short	0x0101


	//----- nvinfo : EIATTR_INT_WARP_WIDE_INSTR_OFFSETS
	.align		4
        /*0030*/ 	.byte	0x04, 0x31
        /*0032*/ 	.short	(.L_1367 - .L_1366)


	//   ....[0]....
.L_1366:
        /*0034*/ 	.word	0x0000ddc0


	//   ....[1]....
        /*0038*/ 	.word	0x0000deb0


	//----- nvinfo : EIATTR_COOP_GROUP_MASK_REGIDS
	.align		4
.L_1367:
        /*003c*/ 	.byte	0x04, 0x29
        /*003e*/ 	.short	(.L_1369 - .L_1368)


	//   ....[0]....
.L_1368:
        /*0040*/ 	.word	0xffffffff


	//   ....[1]....
        /*0044*/ 	.word	0xffffffff


	//   ....[2]....
        /*0048*/ 	.word	0xffffffff


	//   ....[3]....
        /*004c*/ 	.word	0xffffffff


	//----- nvinfo : EIATTR_COOP_GROUP_INSTR_OFFSETS
	.align		4
.L_1369:
        /*0050*/ 	.byte	0x04, 0x28
        /*0052*/ 	.short	(.L_1371 - .L_1370)


	//   ....[0]....
.L_1370:
        /*0054*/ 	.word	0x0000b680


	//   ....[1]....
        /*0058*/ 	.word	0x0000b690


	//   ....[2]....
        /*005c*/ 	.word	0x0000e630


	//   ....[3]....
        /*0060*/ 	.word	0x0000e640


	//----- nvinfo : EIATTR_SYSCALL_OFFSETS
	.align		4
.L_1371:
        /*0064*/ 	.byte	0x04, 0x46
        /*0066*/ 	.short	(.L_1373 - .L_1372)


	//   ....[0]....
.L_1372:
        /*0068*/ 	.word	0x0000e890


	//   ....[1]....
        /*006c*/ 	.word	0x0000eab0


	//   ....[2]....
        /*0070*/ 	.word	0x0000edc0


	//   ....[3]....
        /*0074*/ 	.word	0x0000efe0


	//----- nvinfo : EIATTR_EXIT_INSTR_OFFSETS
	.align		4
.L_1373:
        /*0078*/ 	.byte	0x04, 0x1c
        /*007a*/ 	.short	(.L_1375 - .L_1374)


	//   ....[0]....
.L_1374:
        /*007c*/ 	.word	0x0000df50


	//   ....[1]....
        /*0080*/ 	.word	0x0000e6a0


	//   ....[2]....
        /*0084*/ 	.word	0x0000e8e0


	//   ....[3]....
        /*0088*/ 	.word	0x0000e900


	//   ....[4]....
        /*008c*/ 	.word	0x0000eb00


	//   ....[5]....
        /*0090*/ 	.word	0x0000eb20


	//   ....[6]....
        /*0094*/ 	.word	0x0000eb50


	//   ....[7]....
        /*0098*/ 	.word	0x0000eb90


	//   ....[8]....
        /*009c*/ 	.word	0x0000ebd0


	//   ....[9]....
        /*00a0*/ 	.word	0x0000ee10


	//   ....[10]....
        /*00a4*/ 	.word	0x0000ee30


	//   ....[11]....
        /*00a8*/ 	.word	0x0000f030


	//   ....[12]....
        /*00ac*/ 	.word	0x0000f050


	//----- nvinfo : EIATTR_MAX_THREADS
	.align		4
.L_1375:
        /*00b0*/ 	.byte	0x04, 0x05
        /*00b2*/ 	.short	(.L_1377 - .L_1376)
.L_1376:
        /*00b4*/ 	.word	0x00000200
        /*00b8*/ 	.word	0x00000001
        /*00bc*/ 	.word	0x00000001


	//----- nvinfo : EIATTR_CRS_STACK_SIZE
	.align		4
.L_1377:
        /*00c0*/ 	.byte	0x04, 0x1e
        /*00c2*/ 	.short	(.L_1379 - .L_1378)
.L_1378:
        /*00c4*/ 	.word	0x00000000


	//----- nvinfo : EIATTR_CBANK_PARAM_SIZE
	.align		4
.L_1379:
        /*00c8*/ 	.byte	0x03, 0x19
        /*00ca*/ 	.short	0x0420


	//----- nvinfo : EIATTR_PARAM_CBANK
	.align		4
        /*00cc*/ 	.byte	0x04, 0x0a
        /*00ce*/ 	.short	(.L_1381 - .L_1380)
	.align		4
.L_1380:
        /*00d0*/ 	.word	index@(.nv.constant0._ZN2at6native13reduce_kernelILi512ELi1ENS0_8ReduceOpIiNS0_14func_wrapper_tImZNS0_15xor_sum_functorIivEclERNS_14TensorIteratorEEUlmmE_EEjmLi4ELi4EEEEEvT1_)
        /*00d4*/ 	.short	0x0210
        /*00d6*/ 	.short	0x0420


	//----- nvinfo : EIATTR_SW_WAR
	.align		4
.L_1381:
        /*00d8*/ 	.byte	0x04, 0x36
        /*00da*/ 	.short	(.L_1383 - .L_1382)
.L_1382:
        /*00dc*/ 	.word	0x00000008
.L_1383:


//--------------------- .nv.info._ZN2at6native13reduce_kernelILi256ELi2ENS0_8ReduceOpIiNS0_14func_wrapper_tImZNS0_15xor_sum_functorIivEclERNS_14TensorIteratorEEUlmmE_EEjmLi4ELi4EEEEEvT1_ --------------------------
	.section	.nv.info._ZN2at6native13reduce_kernelILi256ELi2ENS0_8ReduceOpIiNS0_14func_wrapper_tImZNS0_15xor_sum_functorIivEclERNS_14TensorIteratorEEUlmmE_EEjmLi4ELi4EEEEEvT1_,"",@"SHT_CUDA_INFO"
	.sectionflags	@""
	.align	4


	//----- nvinfo : EIATTR_CUDA_API_VERSION
	.align		4
        /*0000*/ 	.byte	0x04, 0x37
        /*0002*/ 	.short	(.L_1385 - .L_1384)
.L_1384:
        /*0004*/ 	.word	0x00000082


	//----- nvinfo : EIATTR_KPARAM_INFO
	.align		4
.L_1385:
        /*0008*/ 	.byte	0x04, 0x17
        /*000a*/ 	.short	(.L_1387 - .L_1386)
.L_1386:
        /*000c*/ 	.word	0x00000000
        /*0010*/ 	.short	0x0000
        /*0012*/ 	.short	0x0000
        /*0014*/ 	.byte	0x00, 0xf0, 0x81, 0x10


	//----- nvinfo : EIATTR_SPARSE_MMA_MASK
	.align		4
.L_1387:
        /*0018*/ 	.byte	0x03, 0x50
        /*001a*/ 	.short	0x0000


	//----- nvinfo : EIATTR_MAXREG_COUNT
	.align		4
        /*001c*/ 	.byte	0x03, 0x1b
        /*001e*/ 	.short	0x0040


	//----- nvinfo : EIATTR_NUM_BARRIERS
	.align		4
        /*0020*/ 	.byte	0x02, 0x4c
        /*0022*/ 	.byte	0x01
	.zero		1


	//----- nvinfo : EIATTR_EXTERNS
	.align		4
        /*0024*/ 	.byte	0x04, 0x0f
        /*0026*/ 	.short	(.L_1389 - .L_1388)


	//   ....[0]....
	.align		4
.L_1388:
        /*0028*/ 	.word	index@(__assertfail)


	//----- nvinfo : EIATTR_MERCURY_ISA_VERSION
	.align		4
.L_1389:
        /*002c*/ 	.byte	0x03, 0x5f
        /*002e*/ 	.short	0x0101


	//----- nvinfo : EIATTR_INT_WARP_WIDE_INSTR_OFFSETS
	.align		4
        /*0030*/ 	.byte	0x04, 0x31
        /*0032*/ 	.short	(.L_1391 - .L_1390)


	//   ....[0]....
.L_1390:
        /*0034*/ 	.word	0x00010ec0


	//   ....[1]....
        /*0038*/ 	.word	0x00010fb0


	//----- nvinfo : EIATTR_COOP_GROUP_MASK_REGIDS
	.align		4
.L_1391:
        /*003c*/ 	.byte	0x04, 0x29
        /*003e*/ 	.short	(.L_1393 - .L_1392)


	//   ....[0]....
.L_1392:
        /*0040*/ 	.word	0xffffffff


	//   ....[1]....
        /*0044*/ 	.word	0xffffffff


	//   ....[2]....
        /*0048*/ 	.word	0xffffffff


	//   ....[3]....
        /*004c*/ 	.word	0xffffffff


	//   ....[4]....
        /*0050*/ 	.word	0xffffffff


	//   ....[5]....
        /*0054*/ 	.word	0xffffffff


	//   ....[6]....
        /*0058*/ 	.word	0xffffffff


	//   ....[7]....
        /*005c*/ 	.word	0xffffffff


	//----- nvinfo : EIATTR_COOP_GROUP_INSTR_OFFSETS
	.align		4
.L_1393:
        /*0060*/ 	.byte	0x04, 0x28
        /*0062*/ 	.short	(.L_1395 - .L_1394)


	//   ....[0]....
.L_1394:
        /*0064*/ 	.word	0x0000c470


	//   ....[1]....
        /*0068*/ 	.word	0x0000c480


	//   ....[2]....
        /*006c*/ 	.word	0x0000c490


	//   ....[3]....
        /*0070*/ 	.word	0x0000c4a0


	//   ....[4]....
        /*0074*/ 	.word	0x000119e0


	//   ....[5]....
        /*0078*/ 	.word	0x000119f0


	//   ....[6]....
        /*007c*/ 	.word	0x00011a00


	//   ....[7]....
        /*0080*/ 	.word	0x00011a10


	//----- nvinfo : EIATTR_SYSCALL_OFFSETS
	.align		4
.L_1395:
        /*0084*/ 	.byte	0x04, 0x46
        /*0086*/ 	.short	(.L_1397 - .L_1396)


	//   ....[0]....
.L_1396:
        /*0088*/ 	.word	0x000014b0


	//   ....[1]....
        /*008c*/ 	.word	0x00011cd0


	//   ....[2]....
        /*0090*/ 	.word	0x00011e30


	//   ....[3]....
        /*0094*/ 	.word	0x000120b0


	//   ....[4]....
        /*0098*/ 	.word	0x00012210


	//   ....[5]....
        /*009c*/ 	.word	0x00012580


	//   ....[6]....
        /*00a0*/ 	.word	0x000126e0


	//   ....[7]....
        /*00a4*/ 	.word	0x00012960


	//   ....[8]....
        /*00a8*/ 	.word	0x00012ac0


	//----- nvinfo : EIATTR_EXIT_INSTR_OFFSETS
	.align		4
.L_1397:
        /*00ac*/ 	.byte	0x04, 0x1c
        /*00ae*/ 	.short	(.L_1399 - .L_1398)


	//   ....[0]....
.L_1398:
        /*00b0*/ 	.word	0x00011070


	//   ....[1]....
        /*00b4*/ 	.word	0x00011a90


	//   ....[2]....
        /*00b8*/ 	.word	0x00011e80


	//   ....[3]....
        /*00bc*/ 	.word	0x00011eb0


	//   ....[4]....
        /*00c0*/ 	.word	0x00012260


	//   ....[5]....
        /*00c4*/ 	.word	0x00012290


	//   ....[6]....
        /*00c8*/ 	.word	0x000122c0


	//   ....[7]....
        /*00cc*/ 	.word	0x00012300


	//   ....[8]....
        /*00d0*/ 	.word	0x00012340


	//   ....[9]....
        /*00d4*/ 	.word	0x00012730


	//   ....[10]....
        /*00d8*/ 	.word	0x00012760


	//   ....[11]....
        /*00dc*/ 	.word	0x00012b10


	//   ....[12]....
        /*00e0*/ 	.word	0x00012b40


	//----- nvinfo : EIATTR_MAX_THREADS
	.align		4
.L_1399:
        /*00e4*/ 	.byte	0x04, 0x05
        /*00e6*/ 	.short	(.L_1401 - .L_1400)
.L_1400:
        /*00e8*/ 	.word	0x00000100
        /*00ec*/ 	.word	0x00000001
        /*00f0*/ 	.word	0x00000001


	//----- nvinfo : EIATTR_CRS_STACK_SIZE
	.align		4
.L_1401:
        /*00f4*/ 	.byte	0x04, 0x1e
        /*00f6*/ 	.short	(.L_1403 - .L_1402)
.L_1402:
        /*00f8*/ 	.word	0x00000000


	//----- nvinfo : EIATTR_CBANK_PARAM_SIZE
	.align		4
.L_1403:
        /*00fc*/ 	.byte	0x03, 0x19
        /*00fe*/ 	.short	0x0420


	//----- nvinfo : EIATTR_PARAM_CBANK
	.align		4
        /*0100*/ 	.byte	0x04, 0x0a
        /*0102*/ 	.short	(.L_1405 - .L_1404)
	.align		4
.L_1404:
        /*0104*/ 	.word	index@(.nv.constant0._ZN2at6native13reduce_kernelILi256ELi2ENS0_8ReduceOpIiNS0_14func_wrapper_tImZNS0_15xor_sum_functorIivEclERNS_14TensorIteratorEEUlmmE_EEjmLi4ELi4EEEEEvT1_)
        /*0108*/ 	.short	0x0210
        /*010a*/ 	.short	0x0420


	//----- nvinfo : EIATTR_SW_WAR
	.align		4
.L_1405:
        /*010c*/ 	.byte	0x04, 0x36
        /*010e*/ 	.short	(.L_1407 - .L_1406)
.L_1406:
        /*0110*/ 	.word	0x00000008
.L_1407:


//--------------------- .nv.info._ZN2at6native13reduce_kernelILi128ELi4ENS0_8ReduceOpIiNS0_14func_wrapper_tImZNS0_15xor_sum_functorIivEclERNS_14TensorIteratorEEUlmmE_EEjmLi4ELi4EEEEEvT1_ --------------------------
	.section	.nv.info._ZN2at6native13reduce_kernelILi128ELi4ENS0_8ReduceOpIiNS0_14func_wrapper_tImZNS0_15xor_sum_functorIivEclERNS_14TensorIteratorEEUlmmE_EEjmLi4ELi4EEEEEvT1_,"",@"SHT_CUDA_INFO"
	.sectionflags	@""
	.align	4


	//----- nvinfo : EIATTR_CUDA_API_VERSION
	.align		4
        /*0000*/ 	.byte	0x04, 0x37
        /*0002*/ 	.short	(.L_1409 - .L_1408)
.L_1408:
        /*0004*/ 	.word	0x00000082


	//----- nvinfo : EIATTR_KPARAM_INFO
	.align		4
.L_1409:
        /*0008*/ 	.byte	0x04, 0x17
        /*000a*/ 	.short	(.L_1411 - .L_1410)
.L_1410:
        /*000c*/ 	.word	0x00000000
        /*0010*/ 	.short	0x0000
        /*0012*/ 	.short	0x0000
        /*0014*/ 	.byte	0x00, 0xf0, 0x81, 0x10


	//----- nvinfo : EIATTR_SPARSE_MMA_MASK
	.align		4
.L_1411:
        /*0018*/ 	.byte	0x03, 0x50
        /*001a*/ 	.short	0x0000


	//----- nvinfo : EIATTR_MAXREG_COUNT
	.align		4
        /*001c*/ 	.byte	0x03, 0x1b
        /*001e*/ 	.short	0x0080


	//----- nvinfo : EIATTR_NUM_BARRIERS
	.align		4
        /*0020*/ 	.byte	0x02, 0x4c
        /*0022*/ 	.byte	0x01
	.zero		1


	//----- nvinfo : EIATTR_EXTERNS
	.align		4
        /*0024*/ 	.byte	0x04, 0x0f
        /*0026*/ 	.short	(.L_1413 - .L_1412)


	//   ....[0]....
	.align		4
.L_1412:
        /*0028*/ 	.word	index@(__assertfail)


	//----- nvinfo : EIATTR_MERCURY_ISA_VERSION
	.align		4
.L_1413:
        /*002c*/ 	.byte	0x03, 0x5f
        /*002e*/ 	.short	0x0101


	//----- nvinfo : EIATTR_INT_WARP_WIDE_INSTR_OFFSETS
	.align		4
        /*0030*/ 	.byte	0x04, 0x31
        /*0032*/ 	.short	(.L_1415 - .L_1414)


	//   ....[0]....
.L_1414:
        /*0034*/ 	.word	0x000165d0


	//   ....[1]....
        /*0038*/ 	.word	0x000166c0


	//----- nvinfo : EIATTR_COOP_GROUP_MASK_REGIDS
	.align		4
.L_1415:
        /*003c*/ 	.byte	0x04, 0x29
        /*003e*/ 	.short	(.L_1417 - .L_1416)


	//   ....[0]....
.L_1416:
        /*0040*/ 	.word	0xffffffff


	//   ....[1]....
        /*0044*/ 	.word	0xffffffff


	//   ....[2]....
        /*0048*/ 	.word	0xffffffff


	//   ....[3]....
        /*004c*/ 	.word	0xffffffff


	//   ....[4]....
        /*0050*/ 	.word	0xffffffff


	//   ....[5]....
        /*0054*/ 	.word	0xffffffff


	//   ....[6]....
        /*0058*/ 	.word	0xffffffff


	//   ....[7]....
        /*005c*/ 	.word	0xffffffff


	//   ....[8]....
        /*0060*/ 	.word	0xffffffff


	//   ....[9]....
        /*0064*/ 	.word	0xffffffff


	//   ....[10]....
        /*0068*/ 	.word	0xffffffff


	//   ....[11]....
        /*006c*/ 	.word	0xffffffff


	//   ....[12]....
        /*0070*/ 	.word	0xffffffff


	//   ....[13]....
        /*0074*/ 	.word	0xffffffff


	//   ....[14]....
        /*0078*/ 	.word	0xffffffff


	//   ....[15]....
        /*007c*/ 	.word	0xffffffff


	//----- nvinfo : EIATTR_COOP_GROUP_INSTR_OFFSETS
	.align		4
.L_1417:
        /*0080*/ 	.byte	0x04, 0x28
        /*0082*/ 	.short	(.L_1419 - .L_1418)


	//   ....[0]....
.L_1418:
        /*0084*/ 	.word	0x0000d550


	//   ....[1]....
        /*0088*/ 	.word	0x0000d560


	//   ....[2]....
        /*008c*/ 	.word	0x0000d570


	//   ....[3]....
        /*0090*/ 	.word	0x0000d580


	//   ....[4]....
        /*0094*/ 	.word	0x0000d590


	//   ....[5]....
        /*0098*/ 	.word	0x0000d5a0


	//   ....[6]....
        /*009c*/ 	.word	0x0000d5b0


	//   ....[7]....
        /*00a0*/ 	.word	0x0000d5d0


	//   ....[8]....
        /*00a4*/ 	.word	0x00017490


	//   ....[9]....
        /*00a8*/ 	.word	0x000174a0


	//   ....[10]....
        /*00ac*/ 	.word	0x000174b0


	//   ....[11]....
        /*00b0*/ 	.word	0x000174c0


	//   ....[12]....
        /*00b4*/ 	.word	0x000174d0


	//   ....[13]....
        /*00b8*/ 	.word	0x000174e0


	//   ....[14]....
        /*00bc*/ 	.word	0x000174f0


	//   ....[15]....
        /*00c0*/ 	.word	0x00017510


	//----- nvinfo : EIATTR_SYSCALL_OFFSETS
	.align		4
.L_1419:
        /*00c4*/ 	.byte	0x04, 0x46
        /*00c6*/ 	.short	(.L_1421 - .L_1420)


	//   ....[0]....
.L_1420:
        /*00c8*/ 	.word	0x00001420


	//   ....[1]....
        /*00cc*/ 	.word	0x000178d0


	//   ....[2]....
        /*00d0*/ 	.word	0x00017a30


	//   ....[3]....
        /*00d4*/ 	.word	0x00017b90


	//   ....[4]....
        /*00d8*/ 	.word	0x00017cf0


	//   ....[5]....
        /*00dc*/ 	.word	0x00018060


	//   ....[6]....
        /*00e0*/ 	.word	0x000181c0


	//   ....[7]....
        /*00e4*/ 	.word	0x00018320


	//   ....[8]....
        /*00e8*/ 	.word	0x00018480


	//   ....[9]....
        /*00ec*/ 	.word	0x00018880


	//   ....[10]....
        /*00f0*/ 	.word	0x000189e0


	//   ....[11]....
        /*00f4*/ 	.word	0x00018b40


	//   ....[12]....
        /*00f8*/ 	.word	0x00018ca0


	//   ....[13]....
        /*00fc*/ 	.word	0x00018fb0


	//   ....[14]....
        /*0100*/ 	.word	0x00019110


	//   ....[15]....
        /*0104*/ 	.word	0x00019270


	//   ....[16]....
        /*0108*/ 	.word	0x000193d0


	//----- nvinfo : EIATTR_EXIT_INSTR_OFFSETS
	.align		4
.L_1421:
        /*010c*/ 	.byte	0x04, 0x1c
        /*010e*/ 	.short	(.L_1423 - .L_1422)


	//   ....[0]....
.L_1422:
        /*0110*/ 	.word	0x00016780


	//   ....[1]....
        /*0114*/ 	.word	0x000175c0


	//   ....[2]....
        /*0118*/ 	.word	0x00017d40


	//   ....[3]....
        /*011c*/ 	.word	0x00017d90


	//   ....[4]....
        /*0120*/ 	.word	0x000184d0


	//   ....[5]....
        /*0124*/ 	.word	0x00018520


	//   ....[6]....
        /*0128*/ 	.word	0x00018550


	//   ....[7]....
        /*012c*/ 	.word	0x00018590


	//   ....[8]....
        /*0130*/ 	.word	0x000185d0


	//   ....[9]....
        /*0134*/ 	.word	0x00018cf0


	//   ....[10]....
        /*0138*/ 	.word	0x00018d40


	//   ....[11]....
        /*013c*/ 	.word	0x00019420


	//   ....[12]....
        /*0140*/ 	.word	0x00019470


	//----- nvinfo : EIATTR_MAX_THREADS
	.align		4
.L_1423:
        /*0144*/ 	.byte	0x04, 0x05
        /*0146*/ 	.short	(.L_1425 - .L_1424)
.L_1424:
        /*0148*/ 	.word	0x00000080
        /*014c*/ 	.word	0x00000001
        /*0150*/ 	.word	0x00000001


	//----- nvinfo : EIATTR_CRS_STACK_SIZE
	.align		4
.L_1425:
        /*0154*/ 	.byte	0x04, 0x1e
        /*0156*/ 	.short	(.L_1427 - .L_1426)
.L_1426:
        /*0158*/ 	.word	0x00000000


	//----- nvinfo : EIATTR_CBANK_PARAM_SIZE
	.align		4
.L_1427:
        /*015c*/ 	.byte	0x03, 0x19
        /*015e*/ 	.short	0x0420


	//----- nvinfo : EIATTR_PARAM_CBANK
	.align		4
        /*0160*/ 	.byte	0x04, 0x0a
        /*0162*/ 	.short	(.L_1429 - .L_1428)
	.align		4
.L_1428:
        /*0164*/ 	.word	index@(.nv.constant0._ZN2at6native13reduce_kernelILi128ELi4ENS0_8ReduceOpIiNS0_14func_wrapper_tImZNS0_15xor_sum_functorIivEclERNS_14TensorIteratorEEUlmmE_EEjmLi4ELi4EEEEEvT1_)
        /*0168*/ 	.short	0x0210
        /*016a*/ 	.short	0x0420


	//----- nvinfo : EIATTR_SW_WAR
	.align		4
.L_1429:
        /*016c*/ 	.byte	0x04, 0x36
        /*016e*/ 	.short	(.L_1431 - .L_1430)
.L_1430:
        /*0170*/ 	.word	0x00000008
.L_1431:


//--------------------- .nv.info._ZN2at6native13reduce_kernelILi512ELi1ENS0_8ReduceOpIaNS0_14func_wrapper_tImZNS0_15xor_sum_functorIavEclERNS_14TensorIteratorEEUlmmE_EEjmLi4ELi4EEEEEvT1_ --------------------------
	.section	.nv.info._ZN2at6native13reduce_kernelILi512ELi1ENS0_8ReduceOpIaNS0_14func_wrapper_tImZNS0_15xor_sum_functorIavEclERNS_14TensorIteratorEEUlmmE_EEjmLi4ELi4EEEEEvT1_,"",@"SHT_CUDA_INFO"
	.sectionflags	@""
	.align	4


	//----- nvinfo : EIATTR_CUDA_API_VERSION
	.align		4
        /*0000*/ 	.byte	0x04, 0x37
        /*0002*/ 	.short	(.L_1433 - .L_1432)
.L_1432:
        /*0004*/ 	.word	0x00000082


	//----- nvinfo : EIATTR_KPARAM_INFO
	.align		4
.L_1433:
        /*0008*/ 	.byte	0x04, 0x17
        /*000a*/ 	.short	(.L_1435 - .L_1434)
.L_1434:
        /*000c*/ 	.word	0x00000000
        /*0010*/ 	.short	0x0000
        /*0012*/ 	.short	0x0000
        /*0014*/ 	.byte	0x00, 0xf0, 0x81, 0x10


	//----- nvinfo : EIATTR_SPARSE_MMA_MASK
	.align		4
.L_1435:
        /*0018*/ 	.byte	0x03, 0x50
        /*001a*/ 	.short	0x0000


	//----- nvinfo : EIATTR_MAXREG_COUNT
	.align		4
        /*001c*/ 	.byte	0x03, 0x1b
        /*001e*/ 	.short	0x0020


	//----- nvinfo : EIATTR_NUM_BARRIERS
	.align		4
        /*0020*/ 	.byte	0x02, 0x4c
        /*0022*/ 	.byte	0x01
	.zero		1


	//----- nvinfo : EIATTR_EXTERNS
	.align		4
        /*0024*/ 	.byte	0x04, 0x0f
        /*0026*/ 	.short	(.L_1437 - .L_1436)


	//   ....[0]....
	.align		4
.L_1436:
        /*0028*/ 	.word	index@(__assertfail)


	//----- nvinfo : EIATTR_MERCURY_ISA_VERSION
	.align		4
.L_1437:
        /*002c*/ 	.byte	0x03, 0x5f
        /*002e*/ 	.short	0x0101


	//----- nvinfo : EIATTR_INT_WARP_WIDE_INSTR_OFFSETS
	.align		4
        /*0030*/ 	.byte	0x04, 0x31
        /*0032*/ 	.short	(.L_1439 - .L_1438)


	//   ....[0]....
.L_1438:
        /*0034*/ 	.word	0x0000e220


	//   ....[1]....
        /*0038*/ 	.word	0x0000e310


	//----- nvinfo : EIATTR_COOP_GROUP_MASK_REGIDS
	.align		4
.L_1439:
        /*003c*/ 	.byte	0x04, 0x29
        /*003e*/ 	.short	(.L_1441 - .L_1440)


	//   ....[0]....
.L_1440:
        /*0040*/ 	.word	0xffffffff


	//   ....[1]....
        /*0044*/ 	.word	0xffffffff


	//   ....[2]....
        /*0048*/ 	.word	0xffffffff


	//   ....[3]....
        /*004c*/ 	.word	0xffffffff


	//----- nvinfo : EIATTR_COOP_GROUP_INSTR_OFFSETS
	.align		4
.L_1441:
        /*0050*/ 	.byte	0x04, 0x28
        /*0052*/ 	.short	(.L_1443 - .L_1442)


	//   ....[0]....
.L_1442:
        /*0054*/ 	.word	0x0000bac0


	//   ....[1]....
        /*0058*/ 	.word	0x0000bad0


	//   ....[2]....
        /*005c*/ 	.word	0x0000eb10


	//   ....[3]....
        /*0060*/ 	.word	0x0000eb20


	//----- nvinfo : EIATTR_SYSCALL_OFFSETS
	.align		4
.L_1443:
        /*0064*/ 	.byte	0x04, 0x46
        /*0066*/ 	.short	(.L_1445 - .L_1444)


	//   ....[0]....
.L_1444:
        /*0068*/ 	.word	0x0000ed70


	//   ....[1]....
        /*006c*/ 	.word	0x0000ef90


	//   ....[2]....
        /*0070*/ 	.word	0x0000f2c0


	//   ....[3]....
        /*0074*/ 	.word	0x0000f4e0


	//----- nvinfo : EIATTR_EXIT_INSTR_OFFSETS
	.align		4
.L_1445:
        /*0078*/ 	.byte	0x04, 0x1c
        /*007a*/ 	.short	(.L_1447 - .L_1446)


	//   ....[0]....
.L_1446:
        /*007c*/ 	.word	0x0000e3b0


	//   ....[1]....
        /*0080*/ 	.word	0x0000eb80


	//   ....[2]....
        /*0084*/ 	.word	0x0000edc0


	//   ....[3]....
        /*0088*/ 	.word	0x0000ede0


	//   ....[4]....
        /*008c*/ 	.word	0x0000efe0


	//   ....[5]....
        /*0090*/ 	.word	0x0000f000


	//   ....[6]....
        /*0094*/ 	.word	0x0000f030


	//   ....[7]....
        /*0098*/ 	.word	0x0000f080


	//   ....[8]....
        /*009c*/ 	.word	0x0000f0d0


	//   ....[9]....
        /*00a0*/ 	.word	0x0000f310


	//   ....[10]....
        /*00a4*/ 	.word	0x0000f330


	//   ....[11]....
        /*00a8*/ 	.word	0x0000f530


	//   ....[12]....
        /*00ac*/ 	.word	0x0000f550


	//----- nvinfo : EIATTR_MAX_THREADS
	.align		4
.L_1447:
        /*00b0*/ 	.byte	0x04, 0x05
        /*00b2*/ 	.short	(.L_1449 - .L_1448)
.L_1448:
        /*00b4*/ 	.word	0x00000200
        /*00b8*/ 	.word	0x00000001
        /*00bc*/ 	.word	0x00000001


	//----- nvinfo : EIATTR_CRS_STACK_SIZE
	.align		4
.L_1449:
        /*00c0*/ 	.byte	0x04, 0x1e
        /*00c2*/ 	.short	(.L_1451 - .L_1450)
.L_1450:
        /*00c4*/ 	.word	0x00000000


	//----- nvinfo : EIATTR_CBANK_PARAM_SIZE
	.align		4
.L_1451:
        /*00c8*/ 	.byte	0x03, 0x19
        /*00ca*/ 	.short	0x0420


	//----- nvinfo : EIATTR_PARAM_CBANK
	.align		4
        /*00cc*/ 	.byte	0x04, 0x0a
        /*00ce*/ 	.short	(.L_1453 - .L_1452)
	.align		4
.L_1452:
        /*00d0*/ 	.word	index@(.nv.constant0._ZN2at6native13reduce_kernelILi512ELi1ENS0_8ReduceOpIaNS0_14func_wrapper_tImZNS0_15xor_sum_functorIavEclERNS_14TensorIteratorEEUlmmE_EEjmLi4ELi4EEEEEvT1_)
        /*00d4*/ 	.short	0x0210
        /*00d6*/ 	.short	0x0420


	//----- nvinfo : EIATTR_SW_WAR
	.align		4
.L_1453:
        /*00d8*/ 	.byte	0x04, 0x36
        /*00da*/ 	.short	(.L_1455 - .L_1454)
.L_1454:
        /*00dc*/ 	.word	0x00000008
.L_1455:


//--------------------- .nv.info._ZN2at6native13reduce_kernelILi256ELi2ENS0_8ReduceOpIaNS0_14func_wrapper_tImZNS0_15xor_sum_functorIavEclERNS_14TensorIteratorEEUlmmE_EEjmLi4ELi4EEEEEvT1_ --------------------------
	.section	.nv.info._ZN2at6native13reduce_kernelILi256ELi2ENS0_8ReduceOpIaNS0_14func_wrapper_tImZNS0_15xor_sum_functorIavEclERNS_14TensorIteratorEEUlmmE_EEjmLi4ELi4EEEEEvT1_,"",@"SHT_CUDA_INFO"
	.sectionflags	@""
	.align	4


	//----- nvinfo : EIATTR_CUDA_API_VERSION
	.align		4
        /*0000*/ 	.byte	0x04, 0x37
        /*0002*/ 	.short	(.L_1457 - .L_1456)
.L_1456:
        /*0004*/ 	.word	0x00000082


	//----- nvinfo : EIATTR_KPARAM_INFO
	.align		4
.L_1457:
        /*0008*/ 	.byte	0x04, 0x17
        /*000a*/ 	.short	(.L_1459 - .L_1458)
.L_1458:
        /*000c*/ 	.word	0x00000000
        /*0010*/ 	.short	0x0000
        /*0012*/ 	.short	0x0000
        /*0014*/ 	.byte	0x00, 0xf0, 0x81, 0x10


	//----- nvinfo : EIATTR_SPARSE_MMA_MASK
	.align		4
.L_1459:
        /*0018*/ 	.byte	0x03, 0x50
        /*001a*/ 	.short	0x0000


	//----- nvinfo : EIATTR_MAXREG_COUNT
	.align		4
        /*001c*/ 	.byte	0x03, 0x1b
        /*001e*/ 	.short	0x0040


	//----- nvinfo : EIATTR_NUM_BARRIERS
	.align		4
        /*0020*/ 	.byte	0x02, 0x4c
        /*0022*/ 	.byte	0x01
	.zero		1


	//----- nvinfo : EIATTR_EXTERNS
	.align		4
        /*0024*/ 	.byte	0x04, 0x0f
        /*0026*/ 	.short	(.L_1461 - .L_1460)


	//   ....[0]....
	.align		4
.L_1460:
        /*0028*/ 	.word	index@(__assertfail)


	//----- nvinfo : EIATTR_MERCURY_ISA_VERSION
	.align		4
.L_1461:
        /*002c*/ 	.byte	0x03, 0x5f
        /*002e*/ 	.short	0x0101


	//----- nvinfo : EIATTR_INT_WARP_WIDE_INSTR_OFFSETS
	.align		4
        /*0030*/ 	.byte	0x04, 0x31
        /*0032*/ 	.short	(.L_1463 - .L_1462)


	//   ....[0]....
.L_1462:
        /*0034*/ 	.word	0x00011860


	//   ....[1]....
        /*0038*/ 	.word	0x00011950


	//----- nvinfo : EIATTR_COOP_GROUP_MASK_REGIDS
	.align		4
.L_1463:
        /*003c*/ 	.byte	0x04, 0x29
        /*003e*/ 	.short	(.L_1465 - .L_1464)


	//   ....[0]....
.L_1464:
        /*0040*/ 	.word	0xffffffff


	//   ....[1]....
        /*0044*/ 	.word	0xffffffff


	//   ....[2]....
        /*0048*/ 	.word	0xffffffff


	//   ....[3]....
        /*004c*/ 	.word	0xffffffff


	//   ....[4]....
        /*0050*/ 	.word	0xffffffff


	//   ....[5]....
        /*0054*/ 	.word	0xffffffff


	//   ....[6]....
        /*0058*/ 	.word	0xffffffff


	//   ....[7]....
        /*005c*/ 	.word	0xffffffff


	//----- nvinfo : EIATTR_COOP_GROUP_INSTR_OFFSETS
	.align		4
.L_1465:
        /*0060*/ 	.byte	0x04, 0x28
        /*0062*/ 	.short	(.L_1467 - .L_1466)


	//   ....[0]....
.L_1466:
        /*0064*/ 	.word	0x0000ce10


	//   ....[1]....
        /*0068*/ 	.word	0x0000ce20


	//   ....[2]....
        /*006c*/ 	.word	0x0000ce30


	//   ....[3]....
        /*0070*/ 	.word	0x0000ce40


	//   ....[4]....
        /*0074*/ 	.word	0x00012380


	//   ....[5]....
        /*0078*/ 	.word	0x00012390


	//   ....[6]....
        /*007c*/ 	.word	0x000123a0


	//   ....[7]....
        /*0080*/ 	.word	0x000123b0


	//----- nvinfo : EIATTR_SYSCALL_OFFSETS
	.align		4
.L_1467:
        /*0084*/ 	.byte	0x04, 0x46
        /*0086*/ 	.short	(.L_1469 - .L_1468)


	//   ....[0]....
.L_1468:
        /*0088*/ 	.word	0x000014b0


	//   ....[1]....
        /*008c*/ 	.word	0x00012670


	//   ....[2]....
        /*0090*/ 	.word	0x000127d0


	//   ....[3]....
        /*0094*/ 	.word	0x00012a50


	//   ....[4]....
        /*0098*/ 	.word	0x00012bb0


	//   ....[5]....
        /*009c*/ 	.word	0x00012f20


	//   ....[6]....
        /*00a0*/ 	.word	0x00013080


	//   ....[7]....
        /*00a4*/ 	.word	0x00013300


	//   ....[8]....
        /*00a8*/ 	.word	0x00013460


	//----- nvinfo : EIATTR_EXIT_INSTR_OFFSETS
	.align		4
.L_1469:
        /*00ac*/ 	.byte	0x04, 0x1c
        /*00ae*/ 	.short	(.L_1471 - .L_1470)


	//   ....[0]....
.L_1470:
        /*00b0*/ 	.word	0x00011a10


	//   ....[1]....
        /*00b4*/ 	.word	0x00012430


	//   ....[2]....
        /*00b8*/ 	.word	0x00012820


	//   ....[3]....
        /*00bc*/ 	.word	0x00012850


	//   ....[4]....
        /*00c0*/ 	.word	0x00012c00


	//   ....[5]....
        /*00c4*/ 	.word	0x00012c30


	//   ....[6]....
        /*00c8*/ 	.word	0x00012c60


	//   ....[7]....
        /*00cc*/ 	.word	0x00012ca0


	//   ....[8]....
        /*00d0*/ 	.word	0x00012ce0


	//   ....[9]....
        /*00d4*/ 	.word	0x000130d0


	//   ....[10]....
        /*00d8*/ 	.word	0x00013100


	//   ....[11]....
        /*00dc*/ 	.word	0x000134b0


	//   ....[12]....
        /*00e0*/ 	.word	0x000134e0


	//----- nvinfo : EIATTR_MAX_THREADS
	.align		4
.L_1471:
        /*00e4*/ 	.byte	0x04, 0x05
        /*00e6*/ 	.short	(.L_1473 - .L_1472)
.L_1472:
        /*00e8*/ 	.word	0x00000100
        /*00ec*/ 	.word	0x00000001
        /*00f0*/ 	.word	0x00000001


	//----- nvinfo : EIATTR_CRS_STACK_SIZE
	.align		4
.L_1473:
        /*00f4*/ 	.byte	0x04, 0x1e
        /*00f6*/ 	.short	(.L_1475 - .L_1474)
.L_1474:
        /*00f8*/ 	.word	0x00000000


	//----- nvinfo : EIATTR_CBANK_PARAM_SIZE
	.align		4
.L_1475:
        /*00fc*/ 	.byte	0x03, 0x19
        /*00fe*/ 	.short	0x0420


	//----- nvinfo : EIATTR_PARAM_CBANK
	.align		4
        /*0100*/ 	.byte	0x04, 0x0a
        /*0102*/ 	.short	(.L_1477 - .L_1476)
	.align		4
.L_1476:
        /*0104*/ 	.word	index@(.nv.constant0._ZN2at6native13reduce_kernelILi256ELi2ENS0_8ReduceOpIaNS0_14func_wrapper_tImZNS0_15xor_sum_functorIavEclERNS_14TensorIteratorEEUlmmE_EEjmLi4ELi4EEEEEvT1_)
        /*0108*/ 	.short	0x0210
        /*010a*/ 	.short	0x0420


	//----- nvinfo : EIATTR_SW_WAR
	.align		4
.L_1477:
        /*010c*/ 	.byte	0x04, 0x36
        /*010e*/ 	.short	(.L_1479 - .L_1478)
.L_1478:
        /*0110*/ 	.word	0x00000008
.L_1479:


//--------------------- .nv.info._ZN2at6native13reduce_kernelILi128ELi4ENS0_8ReduceOpIaNS0_14func_wrapper_tImZNS0_15xor_sum_functorIavEclERNS_14TensorIteratorEEUlmmE_EEjmLi4ELi4EEEEEvT1_ --------------------------
	.section	.nv.info._ZN2at6native13reduce_kernelILi128ELi4ENS0_8ReduceOpIaNS0_14func_wrapper_tImZNS0_15xor_sum_functorIavEclERNS_14TensorIteratorEEUlmmE_EEjmLi4ELi4EEEEEvT1_,"",@"SHT_CUDA_INFO"
	.sectionflags	@""
	.align	4


	//----- nvinfo : EIATTR_CUDA_API_VERSION
	.align		4
        /*0000*/ 	.byte	0x04, 0x37
        /*0002*/ 	.short	(.L_1481 - .L_1480)
.L_1480:
        /*0004*/ 	.word	0x00000082


	//----- nvinfo : EIATTR_KPARAM_INFO
	.align		4
.L_1481:
        /*0008*/ 	.byte	0x04, 0x17
        /*000a*/ 	.short	(.L_1483 - .L_1482)
.L_1482:
        /*000c*/ 	.word	0x00000000
        /*0010*/ 	.short	0x0000
        /*0012*/ 	.short	0x0000
        /*0014*/ 	.byte	0x00, 0xf0, 0x81, 0x10


	//----- nvinfo : EIATTR_SPARSE_MMA_MASK
	.align		4
.L_1483:
        /*0018*/ 	.byte	0x03, 0x50
        /*001a*/ 	.short	0x0000


	//----- nvinfo : EIATTR_MAXREG_COUNT
	.align		4
        /*001c*/ 	.byte	0x03, 0x1b
        /*001e*/ 	.short	0x0080


	//----- nvinfo : EIATTR_NUM_BARRIERS
	.align		4
        /*0020*/ 	.byte	0x02, 0x4c
        /*0022*/ 	.byte	0x01
	.zero		1


	//----- nvinfo : EIATTR_EXTERNS
	.align		4
        /*0024*/ 	.byte	0x04, 0x0f
        /*0026*/ 	.short	(.L_1485 - .L_1484)


	//   ....[0]....
	.align		4
.L_1484:
        /*0028*/ 	.word	index@(__assertfail)


	//----- nvinfo : EIATTR_MERCURY_ISA_VERSION
	.align		4
.L_1485:
        /*002c*/ 	.byte	0x03, 0x5f
        /*002e*/ 	.short	0x0101


	//----- nvinfo : EIATTR_INT_WARP_WIDE_INSTR_OFFSETS
	.align		4
        /*0030*/ 	.byte	0x04, 0x31
        /*0032*/ 	.short	(.L_1487 - .L_1486)


	//   ....[0]....
.L_1486:
        /*0034*/ 	.word	0x000178e0


	//   ....[1]....
        /*0038*/ 	.word	0x000179d0


	//----- nvinfo : EIATTR_COOP_GROUP_MASK_REGIDS
	.align		4
.L_1487:
        /*003c*/ 	.byte	0x04, 0x29
        /*003e*/ 	.short	(.L_1489 - .L_1488)


	//   ....[0]....
.L_1488:
        /*0040*/ 	.word	0xffffffff


	//   ....[1]....
        /*0044*/ 	.word	0xffffffff


	//   ....[2]....
        /*0048*/ 	.word	0xffffffff


	//   ....[3]....
        /*004c*/ 	.word	0xffffffff


	//   ....[4]....
        /*0050*/ 	.word	0xffffffff


	//   ....[5]....
        /*0054*/ 	.word	0xffffffff


	//   ....[6]....
        /*0058*/ 	.word	0xffffffff


	//   ....[7]....
        /*005c*/ 	.word	0xffffffff


	//   ....[8]....
        /*0060*/ 	.word	0xffffffff


	//   ....[9]....
        /*0064*/ 	.word	0xffffffff


	//   ....[10]....
        /*0068*/ 	.word	0xffffffff


	//   ....[11]....
        /*006c*/ 	.word	0xffffffff


	//   ....[12]....
        /*0070*/ 	.word	0xffffffff


	//   ....[13]....
        /*0074*/ 	.word	0xffffffff


	//   ....[14]....
        /*0078*/ 	.word	0xffffffff


	//   ....[15]....
        /*007c*/ 	.word	0xffffffff


	//----- nvinfo : EIATTR_COOP_GROUP_INSTR_OFFSETS
	.align		4
.L_1489:
        /*0080*/ 	.byte	0x04, 0x28
        /*0082*/ 	.short	(.L_1491 - .L_1490)


	//   ....[0]....
.L_1490:
        /*0084*/ 	.word	0x0000e880


	//   ....[1]....
        /*0088*/ 	.word	0x0000e890


	//   ....[2]....
        /*008c*/ 	.word	0x0000e8a0


	//   ....[3]....
        /*0090*/ 	.word	0x0000e8b0


	//   ....[4]....
        /*0094*/ 	.word	0x0000e8c0


	//   ....[5]....
        /*0098*/ 	.word	0x0000e8d0


	//   ....[6]....
        /*009c*/ 	.word	0x0000e8e0


	//   ....[7]....
        /*00a0*/ 	.word	0x0000e900


	//   ....[8]....
        /*00a4*/ 	.word	0x000187a0


	//   ....[9]....
        /*00a8*/ 	.word	0x000187b0


	//   ....[10]....
        /*00ac*/ 	.word	0x000187c0


	//   ....[11]....
        /*00b0*/ 	.word	0x000187d0


	//   ....[12]....
        /*00b4*/ 	.word	0x000187e0


	//   ....[13]....
        /*00b8*/ 	.word	0x000187f0


	//   ....[14]....
        /*00bc*/ 	.word	0x00018800


	//   ....[15]....
        /*00c0*/ 	.word	0x00018820


	//----- nvinfo : EIATTR_SYSCALL_OFFSETS
	.align		4
.L_1491:
        /*00c4*/ 	.byte	0x04, 0x46
        /*00c6*/ 	.short	(.L_1493 - .L_1492)


	//   ....[0]....
.L_1492:
        /*00c8*/ 	.word	0x00001420


	//   ....[1]....
        /*00cc*/ 	.word	0x00018be0


	//   ....[2]....
        /*00d0*/ 	.word	0x00018d40


	//   ....[3]....
        /*00d4*/ 	.word	0x00018ea0


	//   ....[4]....
        /*00d8*/ 	.word	0x00019000


	//   ....[5]....
        /*00dc*/ 	.word	0x00019370


	//   ....[6]....
        /*00e0*/ 	.word	0x000194d0


	//   ....[7]....
        /*00e4*/ 	.word	0x00019630


	//   ....[8]....
        /*00e8*/ 	.word	0x00019790


	//   ....[9]....
        /*00ec*/ 	.word	0x00019b90


	//   ....[10]....
        /*00f0*/ 	.word	0x00019cf0


	//   ....[11]....
        /*00f4*/ 	.word	0x00019e50


	//   ....[12]....
        /*00f8*/ 	.word	0x00019fb0


	//   ....[13]....
        /*00fc*/ 	.word	0x0001a2c0


	//   ....[14]....
        /*0100*/ 	.word	0x0001a420


	//   ....[15]....
        /*0104*/ 	.word	0x0001a580


	//   ....[16]....
        /*0108*/ 	.word	0x0001a6e0


	//----- nvinfo : EIATTR_EXIT_INSTR_OFFSETS
	.align		4
.L_1493:
        /*010c*/ 	.byte	0x04, 0x1c
        /*010e*/ 	.short	(.L_1495 - .L_1494)


	//   ....[0]....
.L_1494:
        /*0110*/ 	.word	0x00017a90


	//   ....[1]....
        /*0114*/ 	.word	0x000188d0


	//   ....[2]....
        /*0118*/ 	.word	0x00019050


	//   ....[3]....
        /*011c*/ 	.word	0x000190a0


	//   ....[4]....
        /*0120*/ 	.word	0x000197e0


	//   ....[5]....
        /*0124*/ 	.word	0x00019830


	//   ....[6]....
        /*0128*/ 	.word	0x00019860


	//   ....[7]....
        /*012c*/ 	.word	0x000198a0


	//   ....[8]....
        /*0130*/ 	.word	0x000198e0


	//   ....[9]....
        /*0134*/ 	.word	0x0001a000


	//   ....[10]....
        /*0138*/ 	.word	0x0001a050


	//   ....[11]....
        /*013c*/ 	.word	0x0001a730


	//   ....[12]....
        /*0140*/ 	.word	0x0001a780


	//----- nvinfo : EIATTR_MAX_THREADS
	.align		4
.L_1495:
        /*0144*/ 	.byte	0x04, 0x05
        /*0146*/ 	.short	(.L_1497 - .L_1496)
.L_1496:
        /*0148*/ 	.word	0x00000080
        /*014c*/ 	.word	0x00000001
        /*0150*/ 	.word	0x00000001


	//----- nvinfo : EIATTR_CRS_STACK_SIZE
	.align		4
.L_1497:
        /*0154*/ 	.byte	0x04, 0x1e
        /*0156*/ 	.short	(.L_1499 - .L_1498)
.L_1498:
        /*0158*/ 	.word	0x00000000


	//----- nvinfo : EIATTR_CBANK_PARAM_SIZE
	.align		4
.L_1499:
        /*015c*/ 	.byte	0x03, 0x19
        /*015e*/ 	.short	0x0420


	//----- nvinfo : EIATTR_PARAM_CBANK
	.align		4
        /*0160*/ 	.byte	0x04, 0x0a
        /*0162*/ 	.short	(.L_1501 - .L_1500)
	.align		4
.L_1500:
        /*0164*/ 	.word	index@(.nv.constant0._ZN2at6native13reduce_kernelILi128ELi4ENS0_8ReduceOpIaNS0_14func_wrapper_tImZNS0_15xor_sum_functorIavEclERNS_14TensorIteratorEEUlmmE_EEjmLi4ELi4EEEEEvT1_)
        /*0168*/ 	.short	0x0210
        /*016a*/ 	.short	0x0420


	//----- nvinfo : EIATTR_SW_WAR
	.align		4
.L_1501:
        /*016c*/ 	.byte	0x04, 0x36
        /*016e*/ 	.short	(.L_1503 - .L_1502)
.L_1502:
        /*0170*/ 	.word	0x00000008
.L_1503:


//--------------------- .nv.info._ZN2at6native13reduce_kernelILi512ELi1ENS0_8ReduceOpIhNS0_14func_wrapper_tImZNS0_15xor_sum_functorIhvEclERNS_14TensorIteratorEEUlmmE_EEjmLi4ELi4EEEEEvT1_ --------------------------
	.section	.nv.info._ZN2at6native13reduce_kernelILi512ELi1ENS0_8ReduceOpIhNS0_14func_wrapper_tImZNS0_15xor_sum_functorIhvEclERNS_14TensorIteratorEEUlmmE_EEjmLi4ELi4EEEEEvT1_,"",@"SHT_CUDA_INFO"
	.sectionflags	@""
	.align	4


	//----- nvinfo : EIATTR_CUDA_API_VERSION
	.align		4
        /*0000*/ 	.byte	0x04, 0x37
        /*0002*/ 	.short	(.L_1505 - .L_1504)
.L_1504:
        /*0004*/ 	.word	0x00000082


	//----- nvinfo : EIATTR_KPARAM_INFO
	.align		4
.L_1505:
        /*0008*/ 	.byte	0x04, 0x17
        /*000a*/ 	.short	(.L_1507 - .L_1506)
.L_1506:
        /*000c*/ 	.word	0x00000000
        /*0010*/ 	.short	0x0000
        /*0012*/ 	.short	0x0000
        /*0014*/ 	.byte	0x00, 0xf0, 0x81, 0x10


	//----- nvinfo : EIATTR_SPARSE_MMA_MASK
	.align		4
.L_1507:
        /*0018*/ 	.byte	0x03, 0x50
        /*001a*/ 	.short	0x0000


	//----- nvinfo : EIATTR_MAXREG_COUNT
	.align		4
        /*001c*/ 	.byte	0x03, 0x1b
        /*001e*/ 	.short	0x0020


	//----- nvinfo : EIATTR_NUM_BARRIERS
	.align		4
        /*0020*/ 	.byte	0x02, 0x4c
        /*0022*/ 	.byte	0x01
	.zero		1


	//----- nvinfo : EIATTR_EXTERNS
	.align		4
        /*0024*/ 	.byte	0x04, 0x0f
        /*0026*/ 	.short	(.L_1509 - .L_1508)


	//   ....[0]....
	.align		4
.L_1508:
        /*0028*/ 	.word	index@(__assertfail)


	//----- nvinfo : EIATTR_MERCURY_ISA_VERSION
	.align		4
.L_1509:
        /*002c*/ 	.byte	0x03, 0x5f
        /*002e*/ 	.short	0x0101


	//----- nvinfo : EIATTR_INT_WARP_WIDE_INSTR_OFFSETS
	.align		4
        /*0030*/ 	.byte	0x04, 0x31
        /*0032*/ 	.short	(.L_1511 - .L_1510)


	//   ....[0]....
.L_1510:
        /*0034*/ 	.word	0x0000db00


	//   ....[1]....
        /*0038*/ 	.word	0x0000dbf0


	//----- nvinfo : EIATTR_COOP_GROUP_MASK_REGIDS
	.align		4
.L_1511:
        /*003c*/ 	.byte	0x04, 0x29
        /*003e*/ 	.short	(.L_1513 - .L_1512)


	//   ....[0]....
.L_1512:
        /*0040*/ 	.word	0xffffffff


	//   ....[1]....
        /*0044*/ 	.word	0xffffffff


	//   ....[2]....
        /*0048*/ 	.word	0xffffffff


	//   ....[3]....
        /*004c*/ 	.word	0xffffffff


	//----- nvinfo : EIATTR_COOP_GROUP_INSTR_OFFSETS
	.align		4
.L_1513:
        /*0050*/ 	.byte	0x04, 0x28
        /*0052*/ 	.short	(.L_1515 - .L_1514)


	//   ....[0]....
.L_1514:
        /*0054*/ 	.word	0x0000b3b0


	//   ....[1]....
        /*0058*/ 	.word	0x0000b3c0


	//   ....[2]....
        /*005c*/ 	.word	0x0000e3b0


	//   ....[3]....
        /*0060*/ 	.word	0x0000e3c0


	//----- nvinfo : EIATTR_SYSCALL_OFFSETS
	.align		4
.L_1515:
        /*0064*/ 	.byte	0x04, 0x46
        /*0066*/ 	.short	(.L_1517 - .L_1516)


	//   ....[0]....
.L_1516:
        /*0068*/ 	.word	0x0000e610


	//   ....[1]....
        /*006c*/ 	.word	0x0000e830


	//   ....[2]....
        /*0070*/ 	.word	0x0000eb50


	//   ....[3]....
        /*0074*/ 	.word	0x0000ed70


	//----- nvinfo : EIATTR_EXIT_INSTR_OFFSETS
	.align		4
.L_1517:
        /*0078*/ 	.byte	0x04, 0x1c
        /*007a*/ 	.short	(.L_1519 - .L_1518)


	//   ....[0]....
.L_1518:
        /*007c*/ 	.word	0x0000dc90


	//   ....[1]....
        /*0080*/ 	.word	0x0000e420


	//   ....[2]....
        /*0084*/ 	.word	0x0000e660


	//   ....[3]....
        /*0088*/ 	.word	0x0000e680


	//   ....[4]....
        /*008c*/ 	.word	0x0000e880


	//   ....[5]....
        /*0090*/ 	.word	0x0000e8a0


	//   ....[6]....
        /*0094*/ 	.word	0x0000e8d0


	//   ....[7]....
        /*0098*/ 	.word	0x0000e910


	//   ....[8]....
        /*009c*/ 	.word	0x0000e960


	//   ....[9]....
        /*00a0*/ 	.word	0x0000eba0


	//   ....[10]....
        /*00a4*/ 	.word	0x0000ebc0


	//   ....[11]....
        /*00a8*/ 	.word	0x0000edc0


	//   ....[12]....
        /*00ac*/ 	.word	0x0000ede0


	//----- nvinfo : EIATTR_MAX_THREADS
	.align		4
.L_1519:
        /*00b0*/ 	.byte	0x04, 0x05
        /*00b2*/ 	.short	(.L_1521 - .L_1520)
.L_1520:
        /*00b4*/ 	.word	0x00000200
        /*00b8*/ 	.word	0x00000001
        /*00bc*/ 	.word	0x00000001


	//----- nvinfo : EIATTR_CRS_STACK_SIZE
	.align		4
.L_1521:
        /*00c0*/ 	.byte	0x04, 0x1e
        /*00c2*/ 	.short	(.L_1523 - .L_1522)
.L_1522:
        /*00c4*/ 	.word	0x00000000


	//----- nvinfo : EIATTR_CBANK_PARAM_SIZE
	.align		4
.L_1523:
        /*00c8*/ 	.byte	0x03, 0x19
        /*00ca*/ 	.short	0x0420


	//----- nvinfo : EIATTR_PARAM_CBANK
	.align		4
        /*00cc*/ 	.byte	0x04, 0x0a
        /*00ce*/ 	.short	(.L_1525 - .L_1524)
	.align		4
.L_1524:
        /*00d0*/ 	.word	index@(.nv.constant0._ZN2at6native13reduce_kernelILi512ELi1ENS0_8ReduceOpIhNS0_14func_wrapper_tImZNS0_15xor_sum_functorIhvEclERNS_14TensorIteratorEEUlmmE_EEjmLi4ELi4EEEEEvT1_)
        /*00d4*/ 	.short	0x0210
        /*00d6*/ 	.short	0x0420


	//----- nvinfo : EIATTR_SW_WAR
	.align		4
.L_1525:
        /*00d8*/ 	.byte	0x04, 0x36
        /*00da*/ 	.short	(.L_1527 - .L_1526)
.L_1526:
        /*00dc*/ 	.word	0x00000008
.L_1527:


//--------------------- .nv.info._ZN2at6native13reduce_kernelILi256ELi2ENS0_8ReduceOpIhNS0_14func_wrapper_tImZNS0_15xor_sum_functorIhvEclERNS_14TensorIteratorEEUlmmE_EEjmLi4ELi4EEEEEvT1_ --------------------------
	.section	.nv.info._ZN2at6native13reduce_kernelILi256ELi2ENS0_8ReduceOpIhNS0_14func_wrapper_tImZNS0_15xor_sum_functorIhvEclERNS_14TensorIteratorEEUlmmE_EEjmLi4ELi4EEEEEvT1_,"",@"SHT_CUDA_INFO"
	.sectionflags	@""
	.align	4


	//----- nvinfo : EIATTR_CUDA_API_VERSION
	.align		4
        /*0000*/ 	.byte	0x04, 0x37
        /*0002*/ 	.short	(.L_1529 - .L_1528)
.L_1528:
        /*0004*/ 	.word	0x00000082


	//----- nvinfo : EIATTR_KPARAM_INFO
	.align		4
.L_1529:
        /*0008*/ 	.byte	0x04, 0x17
        /*000a*/ 	.short	(.L_1531 - .L_1530)
.L_1530:
        /*000c*/ 	.word	0x00000000
        /*0010*/ 	.short	0x0000
        /*0012*/ 	.short	0x0000
        /*0014*/ 	.byte	0x00, 0xf0, 0x81, 0x10


	//----- nvinfo : EIATTR_SPARSE_MMA_MASK
	.align		4
.L_1531:
        /*0018*/ 	.byte	0x03, 0x50
        /*001a*/ 	.short	0x0000


	//----- nvinfo : EIATTR_MAXREG_COUNT
	.align		4
        /*001c*/ 	.byte	0x03, 0x1b
        /*001e*/ 	.short	0x0040


	//----- nvinfo : EIATTR_NUM_BARRIERS
	.align		4
        /*0020*/ 	.byte	0x02, 0x4c
        /*0022*/ 	.byte	0x01
	.zero		1


	//----- nvinfo : EIATTR_EXTERNS
	.align		4
        /*0024*/ 	.byte	0x04, 0x0f
        /*0026*/ 	.short	(.L_1533 - .L_1532)


	//   ....[0]....
	.align		4
.L_1532:
        /*0028*/ 	.word	index@(__assertfail)


	//----- nvinfo : EIATTR_MERCURY_ISA_VERSION
	.align		4
.L_1533:
        /*002c*/ 	.byte	0x03, 0x5f
        /*002e*/ 	.short	0x0101


	//----- nvinfo : EIATTR_INT_WARP_WIDE_INSTR_OFFSETS
	.align		4
        /*0030*/ 	.byte	0x04, 0x31
        /*0032*/ 	.short	(.L_1535 - .L_1534)


	//   ....[0]....
.L_1534:
        /*0034*/ 	.word	0x00010b90


	//   ....[1]....
        /*0038*/ 	.word	0x00010c80


	//----- nvinfo : EIATTR_COOP_GROUP_MASK_REGIDS
	.align		4
.L_1535:
        /*003c*/ 	.byte	0x04, 0x29
        /*003e*/ 	.short	(.L_1537 - .L_1536)


	//   ....[0]....
.L_1536:
        /*0040*/ 	.word	0xffffffff


	//   ....[1]....
        /*0044*/ 	.word	0xffffffff


	//   ....[2]....
        /*0048*/ 	.word	0xffffffff


	//   ....[3]....
        /*004c*/ 	.word	0xffffffff


	//   ....[4]....
        /*0050*/ 	.word	0xffffffff


	//   ....[5]....
        /*0054*/ 	.word	0xffffffff


	//   ....[6]....
        /*0058*/ 	.word	0xffffffff


	//   ....[7]....
        /*005c*/ 	.word	0xffffffff


	//----- nvinfo : EIATTR_COOP_GROUP_INSTR_OFFSETS
	.align		4
.L_1537:
        /*0060*/ 	.byte	0x04, 0x28
        /*0062*/ 	.short	(.L_1539 - .L_1538)


	//   ....[0]....
.L_1538:
        /*0064*/ 	.word	0x0000c140


	//   ....[1]....
        /*0068*/ 	.word	0x0000c150


	//   ....[2]....
        /*006c*/ 	.word	0x0000c160


	//   ....[3]....
        /*0070*/ 	.word	0x0000c170


	//   ....[4]....
        /*0074*/ 	.word	0x000116b0


	//   ....[5]....
        /*0078*/ 	.word	0x000116c0


	//   ....[6]....
        /*007c*/ 	.word	0x000116d0


	//   ....[7]....
        /*0080*/ 	.word	0x000116e0


	//----- nvinfo : EIATTR_SYSCALL_OFFSETS
	.align		4
.L_1539:
        /*0084*/ 	.byte	0x04, 0x46
        /*0086*/ 	.short	(.L_1541 - .L_1540)


	//   ....[0]....
.L_1540:
        /*0088*/ 	.word	0x000014b0


	//   ....[1]....
        /*008c*/ 	.word	0x000119a0


	//   ....[2]....
        /*0090*/ 	.word	0x00011b00


	//   ....[3]....
        /*0094*/ 	.word	0x00011d80


	//   ....[4]....
        /*0098*/ 	.word	0x00011ee0


	//   ....[5]....
        /*009c*/ 	.word	0x00012250


	//   ....[6]....
        /*00a0*/ 	.word	0x000123b0


	//   ....[7]....
        /*00a4*/ 	.word	0x00012630


	//   ....[8]....
        /*00a8*/ 	.word	0x00012790


	//----- nvinfo : EIATTR_EXIT_INSTR_OFFSETS
	.align		4
.L_1541:
        /*00ac*/ 	.byte	0x04, 0x1c
        /*00ae*/ 	.short	(.L_1543 - .L_1542)


	//   ....[0]....
.L_1542:
        /*00b0*/ 	.word	0x00010d40


	//   ....[1]....
        /*00b4*/ 	.word	0x00011760


	//   ....[2]....
        /*00b8*/ 	.word	0x00011b50


	//   ....[3]....
        /*00bc*/ 	.word	0x00011b80


	//   ....[4]....
        /*00c0*/ 	.word	0x00011f30


	//   ....[5]....
        /*00c4*/ 	.word	0x00011f60


	//   ....[6]....
        /*00c8*/ 	.word	0x00011f90


	//   ....[7]....
        /*00cc*/ 	.word	0x00011fd0


	//   ....[8]....
        /*00d0*/ 	.word	0x00012010


	//   ....[9]....
        /*00d4*/ 	.word	0x00012400


	//   ....[10]....
        /*00d8*/ 	.word	0x00012430


	//   ....[11]....
        /*00dc*/ 	.word	0x000127e0


	//   ....[12]....
        /*00e0*/ 	.word	0x00012810


	//----- nvinfo : EIATTR_MAX_THREADS
	.align		4
.L_1543:
        /*00e4*/ 	.byte	0x04, 0x05
        /*00e6*/ 	.short	(.L_1545 - .L_1544)
.L_1544:
        /*00e8*/ 	.word	0x00000100
        /*00ec*/ 	.word	0x00000001
        /*00f0*/ 	.word	0x00000001


	//----- nvinfo : EIATTR_CRS_STACK_SIZE
	.align		4
.L_1545:
        /*00f4*/ 	.byte	0x04, 0x1e
        /*00f6*/ 	.short	(.L_1547 - .L_1546)
.L_1546:
        /*00f8*/ 	.word	0x00000000


	//----- nvinfo : EIATTR_CBANK_PARAM_SIZE
	.align		4
.L_1547:
        /*00fc*/ 	.byte	0x03, 0x19
        /*00fe*/ 	.short	0x0420


	//----- nvinfo : EIATTR_PARAM_CBANK
	.align		4
        /*0100*/ 	.byte	0x04, 0x0a
        /*0102*/ 	.short	(.L_1549 - .L_1548)
	.align		4
.L_1548:
        /*0104*/ 	.word	index@(.nv.constant0._ZN2at6native13reduce_kernelILi256ELi2ENS0_8ReduceOpIhNS0_14func_wrapper_tImZNS0_15xor_sum_functorIhvEclERNS_14TensorIteratorEEUlmmE_EEjmLi4ELi4EEEEEvT1_)
        /*0108*/ 	.short	0x0210
        /*010a*/ 	.short	0x0420


	//----- nvinfo : EIATTR_SW_WAR
	.align		4
.L_1549:
        /*010c*/ 	.byte	0x04, 0x36
        /*010e*/ 	.short	(.L_1551 - .L_1550)
.L_1550:
        /*0110*/ 	.word	0x00000008
.L_1551:


//--------------------- .nv.info._ZN2at6native13reduce_kernelILi128ELi4ENS0_8ReduceOpIhNS0_14func_wrapper_tImZNS0_15xor_sum_functorIhvEclERNS_14TensorIteratorEEUlmmE_EEjmLi4ELi4EEEEEvT1_ --------------------------
	.section	.nv.info._ZN2at6native13reduce_kernelILi128ELi4ENS0_8ReduceOpIhNS0_14func_wrapper_tImZNS0_15xor_sum_functorIhvEclERNS_14TensorIteratorEEUlmmE_EEjmLi4ELi4EEEEEvT1_,"",@"SHT_CUDA_INFO"
	.sectionflags	@""
	.align	4


	//----- nvinfo : EIATTR_CUDA_API_VERSION
	.align		4
        /*0000*/ 	.byte	0x04, 0x37
        /*0002*/ 	.short	(.L_1553 - .L_1552)
.L_1552:
        /*0004*/ 	.word	0x00000082


	//----- nvinfo : EIATTR_KPARAM_INFO
	.align		4
.L_1553:
        /*0008*/ 	.byte	0x04, 0x17
        /*000a*/ 	.short	(.L_1555 - .L_1554)
.L_1554:
        /*000c*/ 	.word	0x00000000
        /*0010*/ 	.short	0x0000
        /*0012*/ 	.short	0x0000
        /*0014*/ 	.byte	0x00, 0xf0, 0x81, 0x10


	//----- nvinfo : EIATTR_SPARSE_MMA_MASK
	.align		4
.L_1555:
        /*0018*/ 	.byte	0x03, 0x50
        /*001a*/ 	.short	0x0000


	//----- nvinfo : EIATTR_MAXREG_COUNT
	.align		4
        /*001c*/ 	.byte	0x03, 0x1b
        /*001e*/ 	.short	0x0080


	//----- nvinfo : EIATTR_NUM_BARRIERS
	.align		4
        /*0020*/ 	.byte	0x02, 0x4c
        /*0022*/ 	.byte	0x01
	.zero		1


	//----- nvinfo : EIATTR_EXTERNS
	.align		4
        /*0024*/ 	.byte	0x04, 0x0f
        /*0026*/ 	.short	(.L_1557 - .L_1556)


	//   ....[0]....
	.align		4
.L_1556:
        /*0028*/ 	.word	index@(__assertfail)


	//----- nvinfo : EIATTR_MERCURY_ISA_VERSION
	.align		4
.L_1557:
        /*002c*/ 	.byte	0x03, 0x5f
        /*002e*/ 	.short	0x0101


	//----- nvinfo : EIATTR_INT_WARP_WIDE_INSTR_OFFSETS
	.align		4
        /*0030*/ 	.byte	0x04, 0x31
        /*0032*/ 	.short	(.L_1559 - .L_1558)


	//   ....[0]....
.L_1558:
        /*0034*/ 	.word	0x00016320


	//   ....[1]....
        /*0038*/ 	.word	0x00016410


	//----- nvinfo : EIATTR_COOP_GROUP_MASK_REGIDS
	.align		4
.L_1559:
        /*003c*/ 	.byte	0x04, 0x29
        /*003e*/ 	.short	(.L_1561 - .L_1560)


	//   ....[0]....
.L_1560:
        /*0040*/ 	.word	0xffffffff


	//   ....[1]....
        /*0044*/ 	.word	0xffffffff


	//   ....[2]....
        /*0048*/ 	.word	0xffffffff


	//   ....[3]....
        /*004c*/ 	.word	0xffffffff


	//   ....[4]....
        /*0050*/ 	.word	0xffffffff


	//   ....[5]....
        /*0054*/ 	.word	0xffffffff


	//   ....[6]....
        /*0058*/ 	.word	0xffffffff


	//   ....[7]....
        /*005c*/ 	.word	0xffffffff


	//   ....[8]....
        /*0060*/ 	.word	0xffffffff


	//   ....[9]....
        /*0064*/ 	.word	0xffffffff


	//   ....[10]....
        /*0068*/ 	.word	0xffffffff


	//   ....[11]....
        /*006c*/ 	.word	0xffffffff


	//   ....[12]....
        /*0070*/ 	.word	0xffffffff


	//   ....[13]....
        /*0074*/ 	.word	0xffffffff


	//   ....[14]....
        /*0078*/ 	.word	0xffffffff


	//   ....[15]....
        /*007c*/ 	.word	0xffffffff


	//----- nvinfo : EIATTR_COOP_GROUP_INSTR_OFFSETS
	.align		4
.L_1561:
        /*0080*/ 	.byte	0x04, 0x28
        /*0082*/ 	.short	(.L_1563 - .L_1562)


	//   ....[0]....
.L_1562:
        /*0084*/ 	.word	0x0000d2c0


	//   ....[1]....
        /*0088*/ 	.word	0x0000d2d0


	//   ....[2]....
        /*008c*/ 	.word	0x0000d2e0


	//   ....[3]....
        /*0090*/ 	.word	0x0000d2f0


	//   ....[4]....
        /*0094*/ 	.word	0x0000d300


	//   ....[5]....
        /*0098*/ 	.word	0x0000d310


	//   ....[6]....
        /*009c*/ 	.word	0x0000d320


	//   ....[7]....
        /*00a0*/ 	.word	0x0000d340


	//   ....[8]....
        /*00a4*/ 	.word	0x000171e0


	//   ....[9]....
        /*00a8*/ 	.word	0x000171f0


	//   ....[10]....
        /*00ac*/ 	.word	0x00017200


	//   ....[11]....
        /*00b0*/ 	.word	0x00017210


	//   ....[12]....
        /*00b4*/ 	.word	0x00017220


	//   ....[13]....
        /*00b8*/ 	.word	0x00017230


	//   ....[14]....
        /*00bc*/ 	.word	0x00017240


	//   ....[15]....
        /*00c0*/ 	.word	0x00017260


	//----- nvinfo : EIATTR_SYSCALL_OFFSETS
	.align		4
.L_1563:
        /*00c4*/ 	.byte	0x04, 0x46
        /*00c6*/ 	.short	(.L_1565 - .L_1564)


	//   ....[0]....
.L_1564:
        /*00c8*/ 	.word	0x00001420


	//   ....[1]....
        /*00cc*/ 	.word	0x00017620


	//   ....[2]....
        /*00d0*/ 	.word	0x00017780


	//   ....[3]....
        /*00d4*/ 	.word	0x000178e0


	//   ....[4]....
        /*00d8*/ 	.word	0x00017a40


	//   ....[5]....
        /*00dc*/ 	.word	0x00017db0


	//   ....[6]....
        /*00e0*/ 	.word	0x00017f10


	//   ....[7]....
        /*00e4*/ 	.word	0x00018070


	//   ....[8]....
        /*00e8*/ 	.word	0x000181d0


	//   ....[9]....
        /*00ec*/ 	.word	0x000185d0


	//   ....[10]....
        /*00f0*/ 	.word	0x00018730


	//   ....[11]....
        /*00f4*/ 	.word	0x00018890


	//   ....[12]....
        /*00f8*/ 	.word	0x000189f0


	//   ....[13]....
        /*00fc*/ 	.word	0x00018d00


	//   ....[14]....
        /*0100*/ 	.word	0x00018e60


	//   ....[15]....
        /*0104*/ 	.word	0x00018fc0


	//   ....[16]....
        /*0108*/ 	.word	0x00019120


	//----- nvinfo : EIATTR_EXIT_INSTR_OFFSETS
	.align		4
.L_1565:
        /*010c*/ 	.byte	0x04, 0x1c
        /*010e*/ 	.short	(.L_1567 - .L_1566)


	//   ....[0]....
.L_1566:
        /*0110*/ 	.word	0x000164d0


	//   ....[1]....
        /*0114*/ 	.word	0x00017310


	//   ....[2]....
        /*0118*/ 	.word	0x00017a90


	//   ....[3]....
        /*011c*/ 	.word	0x00017ae0


	//   ....[4]....
        /*0120*/ 	.word	0x00018220


	//   ....[5]....
        /*0124*/ 	.word	0x00018270


	//   ....[6]....
        /*0128*/ 	.word	0x000182a0


	//   ....[7]....
        /*012c*/ 	.word	0x000182e0


	//   ....[8]....
        /*0130*/ 	.word	0x00018320


	//   ....[9]....
        /*0134*/ 	.word	0x00018a40


	//   ....[10]....
        /*0138*/ 	.word	0x00018a90


	//   ....[11]....
        /*013c*/ 	.word	0x00019170


	//   ....[12]....
        /*0140*/ 	.word	0x000191c0


	//----- nvinfo : EIATTR_MAX_THREADS
	.align		4
.L_1567:
        /*0144*/ 	.byte	0x04, 0x05
        /*0146*/ 	.short	(.L_1569 - .L_1568)
.L_1568:
        /*0148*/ 	.word	0x00000080
        /*014c*/ 	.word	0x00000001
        /*0150*/ 	.word	0x00000001


	//----- nvinfo : EIATTR_CRS_STACK_SIZE
	.align		4
.L_1569:
        /*0154*/ 	.byte	0x04, 0x1e
        /*0156*/ 	.short	(.L_1571 - .L_1570)
.L_1570:
        /*0158*/ 	.word	0x00000000


	//----- nvinfo : EIATTR_CBANK_PARAM_SIZE
	.align		4
.L_1571:
        /*015c*/ 	.byte	0x03, 0x19
        /*015e*/ 	.short	0x0420


	//----- nvinfo : EIATTR_PARAM_CBANK
	.align		4
        /*0160*/ 	.byte	0x04, 0x0a
        /*0162*/ 	.short	(.L_1573 - .L_1572)
	.align		4
.L_1572:
        /*0164*/ 	.word	index@(.nv.constant0._ZN2at6native13reduce_kernelILi128ELi4ENS0_8ReduceOpIhNS0_14func_wrapper_tImZNS0_15xor_sum_functorIhvEclERNS_14TensorIteratorEEUlmmE_EEjmLi4ELi4EEEEEvT1_)
        /*0168*/ 	.short	0x0210
        /*016a*/ 	.short	0x0420


	//----- nvinfo : EIATTR_SW_WAR
	.align		4
.L_1573:
        /*016c*/ 	.byte	0x04, 0x36
        /*016e*/ 	.short	(.L_1575 - .L_1574)
.L_1574:
        /*0170*/ 	.word	0x00000008
.L_1575:


//--------------------- .nv.info._ZN2at6native13reduce_kernelILi512ELi1ENS0_8ReduceOpIN3c108BFloat16ENS0_9NanSumOpsIffEEjfLi4ELi4EEEEEvT1_ --------------------------
	.section	.nv.info._ZN2at6native13reduce_kernelILi512ELi1ENS0_8ReduceOpIN3c108BFloat16ENS0_9NanSumOpsIffEEjfLi4ELi4EEEEEvT1_,"",@"SHT_CUDA_INFO"
	.sectionflags	@""
	.align	4


	//----- nvinfo : EIATTR_CUDA_API_VERSION
	.align		4
        /*0000*/ 	.byte	0x04, 0x37
        /*0002*/ 	.short	(.L_1577 - .L_1576)
.L_1576:
        /*0004*/ 	.word	0x00000082


	//----- nvinfo : EIATTR_KPARAM_INFO
	.align		4
.L_1577:
        /*0008*/ 	.byte	0x04, 0x17
        /*000a*/ 	.short	(.L_1579 - .L_1578)
.L_1578:
        /*000c*/ 	.word	0x00000000
        /*0010*/ 	.short	0x0000
        /*0012*/ 	.short	0x0000
        /*0014*/ 	.byte	0x00, 0xf0, 0x61, 0x10


	//----- nvinfo : EIATTR_SPARSE_MMA_MASK
	.align		4
.L_1579:
        /*0018*/ 	.byte	0x03, 0x50
        /*001a*/ 	.short	0x0000


	//----- nvinfo : EIATTR_MAXREG_COUNT
	.align		4
        /*001c*/ 	.byte	0x03, 0x1b
        /*001e*/ 	.short	0x0020


	//----- nvinfo : EIATTR_NUM_BARRIERS
	.align		4
        /*0020*/ 	.byte	0x02, 0x4c
        /*0022*/ 	.byte	0x01
	.zero		1


	//----- nvinfo : EIATTR_EXTERNS
	.align		4
        /*0024*/ 	.byte	0x04, 0x0f
        /*0026*/ 	.short	(.L_1581 - .L_1580)


	//   ....[0]....
	.align		4
.L_1580:
        /*0028*/ 	.word	index@(__assertfail)


	//----- nvinfo : EIATTR_MERCURY_ISA_VERSION
	.align		4
.L_1581:
        /*002c*/ 	.byte	0x03, 0x5f
        /*002e*/ 	.short	0x0101


	//----- nvinfo : EIATTR_INT_WARP_WIDE_INSTR_OFFSETS
	.align		4
        /*0030*/ 	.byte	0x04, 0x31
        /*0032*/ 	.short	(.L_1583 - .L_1582)


	//   ....[0]....
.L_1582:
        /*0034*/ 	.word	0x0000df00


	//   ....[1]....
        /*0038*/ 	.word	0x0000dff0


	//----- nvinfo : EIATTR_COOP_GROUP_MASK_REGIDS
	.align		4
.L_1583:
        /*003c*/ 	.byte	0x04, 0x29
        /*003e*/ 	.short	(.L_1585 - .L_1584)


	//   ....[0]....
.L_1584:
        /*0040*/ 	.word	0xffffffff


	//   ....[1]....
        /*0044*/ 	.word	0xffffffff


	//----- nvinfo : EIATTR_COOP_GROUP_INSTR_OFFSETS
	.align		4
.L_1585:
        /*0048*/ 	.byte	0x04, 0x28
        /*004a*/ 	.short	(.L_1587 - .L_1586)


	//   ....[0]....
.L_1586:
        /*004c*/ 	.word	0x0000b7e0


	//   ....[1]....
        /*0050*/ 	.word	0x0000e720


	//----- nvinfo : EIATTR_SYSCALL_OFFSETS
	.align		4
.L_1587:
        /*0054*/ 	.byte	0x04, 0x46
        /*0056*/ 	.short	(.L_1589 - .L_1588)


	//   ....[0]....
.L_1588:
        /*0058*/ 	.word	0x0000e950


	//   ....[1]....
        /*005c*/ 	.word	0x0000eb60


	//   ....[2]....
        /*0060*/ 	.word	0x0000ee60


	//   ....[3]....
        /*0064*/ 	.word	0x0000f070


	//----- nvinfo : EIATTR_EXIT_INSTR_OFFSETS
	.align		4
.L_1589:
        /*0068*/ 	.byte	0x04, 0x1c
        /*006a*/ 	.short	(.L_1591 - .L_1590)


	//   ....[0]....
.L_1590:
        /*006c*/ 	.word	0x0000e090


	//   ....[1]....
        /*0070*/ 	.word	0x0000e770


	//   ....[2]....
        /*0074*/ 	.word	0x0000e9a0


	//   ....[3]....
        /*0078*/ 	.word	0x0000e9c0


	//   ....[4]....
        /*007c*/ 	.word	0x0000ebb0


	//   ....[5]....
        /*0080*/ 	.word	0x0000ebd0


	//   ....[6]....
        /*0084*/ 	.word	0x0000ec00


	//   ....[7]....
        /*0088*/ 	.word	0x0000ec40


	//   ....[8]....
        /*008c*/ 	.word	0x0000ec80


	//   ....[9]....
        /*0090*/ 	.word	0x0000eeb0


	//   ....[10]....
        /*0094*/ 	.word	0x0000eed0


	//   ....[11]....
        /*0098*/ 	.word	0x0000f0c0


	//   ....[12]....
        /*009c*/ 	.word	0x0000f0e0


	//----- nvinfo : EIATTR_MAX_THREADS
	.align		4
.L_1591:
        /*00a0*/ 	.byte	0x04, 0x05
        /*00a2*/ 	.short	(.L_1593 - .L_1592)
.L_1592:
        /*00a4*/ 	.word	0x00000200
        /*00a8*/ 	.word	0x00000001
        /*00ac*/ 	.word	0x00000001


	//----- nvinfo : EIATTR_CRS_STACK_SIZE
	.align		4
.L_1593:
        /*00b0*/ 	.byte	0x04, 0x1e
        /*00b2*/ 	.short	(.L_1595 - .L_1594)
.L_1594:
        /*00b4*/ 	.word	0x00000000


	//----- nvinfo : EIATTR_CBANK_PARAM_SIZE
	.align		4
.L_1595:
        /*00b8*/ 	.byte	0x03, 0x19
        /*00ba*/ 	.short	0x0418


	//----- nvinfo : EIATTR_PARAM_CBANK
	.align		4
        /*00bc*/ 	.byte	0x04, 0x0a
        /*00be*/ 	.short	(.L_1597 - .L_1596)
	.align		4
.L_1596:
        /*00c0*/ 	.word	index@(.nv.constant0._ZN2at6native13reduce_kernelILi512ELi1ENS0_8ReduceOpIN3c108BFloat16ENS0_9NanSumOpsIffEEjfLi4ELi4EEEEEvT1_)
        /*00c4*/ 	.short	0x0210
        /*00c6*/ 	.short	0x0418


	//----- nvinfo : EIATTR_SW_WAR
	.align		4
.L_1597:
        /*00c8*/ 	.byte	0x04, 0x36
        /*00ca*/ 	.short	(.L_1599 - .L_1598)
.L_1598:
        /*00cc*/ 	.word	0x00000008
.L_1599:


//--------------------- .nv.info._ZN2at6native13reduce_kernelILi256ELi2ENS0_8ReduceOpIN3c108BFloat16ENS0_9NanSumOpsIffEEjfLi4ELi4EEEEEvT1_ --------------------------
	.section	.nv.info._ZN2at6native13reduce_kernelILi256ELi2ENS0_8ReduceOpIN3c108BFloat16ENS0_9NanSumOpsIffEEjfLi4ELi4EEEEEvT1_,"",@"SHT_CUDA_INFO"
	.sectionflags	@""
	.align	4


	//----- nvinfo : EIATTR_CUDA_API_VERSION
	.align		4
        /*0000*/ 	.byte	0x04, 0x37
        /*0002*/ 	.short	(.L_1601 - .L_1600)
.L_1600:
        /*0004*/ 	.word	0x00000082


	//----- nvinfo : EIATTR_KPARAM_INFO
	.align		4
.L_1601:
        /*0008*/ 	.byte	0x04, 0x17
        /*000a*/ 	.short	(.L_1603 - .L_1602)
.L_1602:
        /*000c*/ 	.word	0x00000000
        /*0010*/ 	.short	0x0000
        /*0012*/ 	.short	0x0000
        /*0014*/ 	.byte	0x00, 0xf0, 0x61, 0x10


	//----- nvinfo : EIATTR_SPARSE_MMA_MASK
	.align		4
.L_1603:
        /*0018*/ 	.byte	0x03, 0x50
        /*001a*/ 	.short	0x0000


	//----- nvinfo : EIATTR_MAXREG_COUNT
	.align		4
        /*001c*/ 	.byte	0x03, 0x1b
        /*001e*/ 	.short	0x0040


	//----- nvinfo : EIATTR_NUM_BARRIERS
	.align		4
        /*0020*/ 	.byte	0x02, 0x4c
        /*0022*/ 	.byte	0x01
	.zero		1


	//----- nvinfo : EIATTR_EXTERNS
	.align		4
        /*0024*/ 	.byte	0x04, 0x0f
        /*0026*/ 	.short	(.L_1605 - .L_1604)


	//   ....[0]....
	.align		4
.L_1604:
        /*0028*/ 	.word	index@(__assertfail)


	//----- nvinfo : EIATTR_MERCURY_ISA_VERSION
	.align		4
.L_1605:
        /*002c*/ 	.byte	0x03, 0x5f
        /*002e*/ 	.short	0x0101


	//----- nvinfo : EIATTR_INT_WARP_WIDE_INSTR_OFFSETS
	.align		4
        /*0030*/ 	.byte	0x04, 0x31
        /*0032*/ 	.short	(.L_1607 - .L_1606)


	//   ....[0]....
.L_1606:
        /*0034*/ 	.word	0x00010f20


	//   ....[1]....
        /*0038*/ 	.word	0x00011010


	//----- nvinfo : EIATTR_COOP_GROUP_MASK_REGIDS
	.align		4
.L_1607:
        /*003c*/ 	.byte	0x04, 0x29
        /*003e*/ 	.short	(.L_1609 - .L_1608)


	//   ....[0]....
.L_1608:
        /*0040*/ 	.word	0xffffffff


	//   ....[1]....
        /*0044*/ 	.word	0xffffffff


	//   ....[2]....
        /*0048*/ 	.word	0xffffffff


	//   ....[3]....
        /*004c*/ 	.word	0xffffffff


	//----- nvinfo : EIATTR_COOP_GROUP_INSTR_OFFSETS
	.align		4
.L_1609:
        /*0050*/ 	.byte	0x04, 0x28
        /*0052*/ 	.short	(.L_1611 - .L_1610)


	//   ....[0]....
.L_1610:
        /*0054*/ 	.word	0x0000c510


	//   ....[1]....
        /*0058*/ 	.word	0x0000c520


	//   ....[2]....
        /*005c*/ 	.word	0x00011800


	//   ....[3]....
        /*0060*/ 	.word	0x00011810


	//----- nvinfo : EIATTR_SYSCALL_OFFSETS
	.align		4
.L_1611:
        /*0064*/ 	.byte	0x04, 0x46
        /*0066*/ 	.short	(.L_1613 - .L_1612)


	//   ....[0]....
.L_1612:
        /*0068*/ 	.word	0x000014b0


	//   ....[1]....
        /*006c*/ 	.word	0x00011a80


	//   ....[2]....
        /*0070*/ 	.word	0x00011be0


	//   ....[3]....
        /*0074*/ 	.word	0x00011e30


	//   ....[4]....
        /*0078*/ 	.word	0x00011f90


	//   ....[5]....
        /*007c*/ 	.word	0x000122d0


	//   ....[6]....
        /*0080*/ 	.word	0x00012430


	//   ....[7]....
        /*0084*/ 	.word	0x00012680


	//   ....[8]....
        /*0088*/ 	.word	0x000127e0


	//----- nvinfo : EIATTR_EXIT_INSTR_OFFSETS
	.align		4
.L_1613:
        /*008c*/ 	.byte	0x04, 0x1c
        /*008e*/ 	.short	(.L_1615 - .L_1614)


	//   ....[0]....
.L_1614:
        /*0090*/ 	.word	0x000110d0


	//   ....[1]....
        /*0094*/ 	.word	0x00011870


	//   ....[2]....
        /*0098*/ 	.word	0x00011c30


	//   ....[3]....
        /*009c*/ 	.word	0x00011c60


	//   ....[4]....
        /*00a0*/ 	.word	0x00011fe0


	//   ....[5]....
        /*00a4*/ 	.word	0x00012010


	//   ....[6]....
        /*00a8*/ 	.word	0x00012040


	//   ....[7]....
        /*00ac*/ 	.word	0x00012080


	//   ....[8]....
        /*00b0*/ 	.word	0x000120c0


	//   ....[9]....
        /*00b4*/ 	.word	0x00012480


	//   ....[10]....
        /*00b8*/ 	.word	0x000124b0


	//   ....[11]....
        /*00bc*/ 	.word	0x00012830


	//   ....[12]....
        /*00c0*/ 	.word	0x00012860


	//----- nvinfo : EIATTR_MAX_THREADS
	.align		4
.L_1615:
        /*00c4*/ 	.byte	0x04, 0x05
        /*00c6*/ 	.short	(.L_1617 - .L_1616)
.L_1616:
        /*00c8*/ 	.word	0x00000100
        /*00cc*/ 	.word	0x00000001
        /*00d0*/ 	.word	0x00000001


	//----- nvinfo : EIATTR_CRS_STACK_SIZE
	.align		4
.L_1617:
        /*00d4*/ 	.byte	0x04, 0x1e
        /*00d6*/ 	.short	(.L_1619 - .L_1618)
.L_1618:
        /*00d8*/ 	.word	0x00000000


	//----- nvinfo : EIATTR_CBANK_PARAM_SIZE
	.align		4
.L_1619:
        /*00dc*/ 	.byte	0x03, 0x19
        /*00de*/ 	.short	0x0418


	//----- nvinfo : EIATTR_PARAM_CBANK
	.align		4
        /*00e0*/ 	.byte	0x04, 0x0a
        /*00e2*/ 	.short	(.L_1621 - .L_1620)
	.align		4
.L_1620:
        /*00e4*/ 	.word	index@(.nv.constant0._ZN2at6native13reduce_kernelILi256ELi2ENS0_8ReduceOpIN3c108BFloat16ENS0_9NanSumOpsIffEEjfLi4ELi4EEEEEvT1_)
        /*00e8*/ 	.short	0x0210
        /*00ea*/ 	.short	0x0418


	//----- nvinfo : EIATTR_SW_WAR
	.align		4
.L_1621:
        /*00ec*/ 	.byte	0x04, 0x36
        /*00ee*/ 	.short	(.L_1623 - .L_1622)
.L_1622:
        /*00f0*/ 	.word	0x00000008
.L_1623:


//--------------------- .nv.info._ZN2at6native13reduce_kernelILi128ELi4ENS0_8ReduceOpIN3c108BFloat16ENS0_9NanSumOpsIffEEjfLi4ELi4EEEEEvT1_ --------------------------
	.section	.nv.info._ZN2at6native13reduce_kernelILi128ELi4ENS0_8ReduceOpIN3c108BFloat16ENS0_9NanSumOpsIffEEjfLi4ELi4EEEEEvT1_,"",@"SHT_CUDA_INFO"
	.sectionflags	@""
	.align	4


	//----- nvinfo : EIATTR_CUDA_API_VERSION
	.align		4
        /*0000*/ 	.byte	0x04, 0x37
        /*0002*/ 	.short	(.L_1625 - .L_1624)
.L_1624:
        /*0004*/ 	.word	0x00000082


	//----- nvinfo : EIATTR_KPARAM_INFO
	.align		4
.L_1625:
        /*0008*/ 	.byte	0x04, 0x17
        /*000a*/ 	.short	(.L_1627 - .L_1626)
.L_1626:
        /*000c*/ 	.word	0x00000000
        /*0010*/ 	.short	0x0000
        /*0012*/ 	.short	0x0000
        /*0014*/ 	.byte	0x00, 0xf0, 0x61, 0x10


	//----- nvinfo : EIATTR_SPARSE_MMA_MASK
	.align		4
.L_1627:
        /*0018*/ 	.byte	0x03, 0x50
        /*001a*/ 	.short	0x0000


	//----- nvinfo : EIATTR_MAXREG_COUNT
	.align		4
        /*001c*/ 	.byte	0x03, 0x1b
        /*001e*/ 	.short	0x0080


	//----- nvinfo : EIATTR_NUM_BARRIERS
	.align		4
        /*0020*/ 	.byte	0x02, 0x4c
        /*0022*/ 	.byte	0x01
	.zero		1


	//----- nvinfo : EIATTR_EXTERNS
	.align		4
        /*0024*/ 	.byte	0x04, 0x0f
        /*0026*/ 	.short	(.L_1629 - .L_1628)


	//   ....[0]....
	.align		4
.L_1628:
        /*0028*/ 	.word	index@(__assertfail)


	//----- nvinfo : EIATTR_MERCURY_ISA_VERSION
	.align		4
.L_1629:
        /*002c*/ 	.byte	0x03, 0x5f
        /*002e*/ 	.short	0x0101


	//----- nvinfo : EIATTR_INT_WARP_WIDE_INSTR_OFFSETS
	.align		4
        /*0030*/ 	.byte	0x04, 0x31
        /*0032*/ 	.short	(.L_1631 - .L_1630)


	//   ....[0]....
.L_1630:
        /*0034*/ 	.word	0x00016860


	//   ....[1]....
        /*0038*/ 	.word	0x00016950


	//----- nvinfo : EIATTR_COOP_GROUP_MASK_REGIDS
	.align		4
.L_1631:
        /*003c*/ 	.byte	0x04, 0x29
        /*003e*/ 	.short	(.L_1633 - .L_1632)


	//   ....[0]....
.L_1632:
        /*0040*/ 	.word	0xffffffff


	//   ....[1]....
        /*0044*/ 	.word	0xffffffff


	//   ....[2]....
        /*0048*/ 	.word	0xffffffff


	//   ....[3]....
        /*004c*/ 	.word	0xffffffff


	//   ....[4]....
        /*0050*/ 	.word	0xffffffff


	//   ....[5]....
        /*0054*/ 	.word	0xffffffff


	//   ....[6]....
        /*0058*/ 	.word	0xffffffff


	//   ....[7]....
        /*005c*/ 	.word	0xffffffff


	//----- nvinfo : EIATTR_COOP_GROUP_INSTR_OFFSETS
	.align		4
.L_1633:
        /*0060*/ 	.byte	0x04, 0x28
        /*0062*/ 	.short	(.L_1635 - .L_1634)


	//   ....[0]....
.L_1634:
        /*0064*/ 	.word	0x0000d860


	//   ....[1]....
        /*0068*/ 	.word	0x0000d870


	//   ....[2]....
        /*006c*/ 	.word	0x0000d880


	//   ....[3]....
        /*0070*/ 	.word	0x0000d890


	//   ....[4]....
        /*0074*/ 	.word	0x00017290


	//   ....[5]....
        /*0078*/ 	.word	0x000172a0


	//   ....[6]....
        /*007c*/ 	.word	0x000172b0


	//   ....[7]....
        /*0080*/ 	.word	0x000172c0


	//----- nvinfo : EIATTR_SYSCALL_OFFSETS
	.align		4
.L_1635:
        /*0084*/ 	.byte	0x04, 0x46
        /*0086*/ 	.short	(.L_1637 - .L_1636)


	//   ....[0]....
.L_1636:
        /*0088*/ 	.word	0x00001420


	//   ....[1]....
        /*008c*/ 	.word	0x00017590


	//   ....[2]....
        /*0090*/ 	.word	0x000176f0


	//   ....[3]....
        /*0094*/ 	.word	0x00017850


	//   ....[4]....
        /*0098*/ 	.word	0x000179b0


	//   ....[5]....
        /*009c*/ 	.word	0x00017c60


	//   ....[6]....
        /*00a0*/ 	.word	0x00017dc0


	//   ....[7]....
        /*00a4*/ 	.word	0x00017f20


	//   ....[8]....
        /*00a8*/ 	.word	0x00018080


	//   ....[9]....
        /*00ac*/ 	.word	0x00018420


	//   ....[10]....
        /*00b0*/ 	.word	0x00018580


	//   ....[11]....
        /*00b4*/ 	.word	0x000186e0


	//   ....[12]....
        /*00b8*/ 	.word	0x00018840


	//   ....[13]....
        /*00bc*/ 	.word	0x00018af0


	//   ....[14]....
        /*00c0*/ 	.word	0x00018c50


	//   ....[15]....
        /*00c4*/ 	.word	0x00018db0


	//   ....[16]....
        /*00c8*/ 	.word	0x00018f10


	//----- nvinfo : EIATTR_EXIT_INSTR_OFFSETS
	.align		4
.L_1637:
        /*00cc*/ 	.byte	0x04, 0x1c
        /*00ce*/ 	.short	(.L_1639 - .L_1638)


	//   ....[0]....
.L_1638:
        /*00d0*/ 	.word	0x00016a10


	//   ....[1]....
        /*00d4*/ 	.word	0x00017340


	//   ....[2]....
        /*00d8*/ 	.word	0x00017a00


	//   ....[3]....
        /*00dc*/ 	.word	0x00017a50


	//   ....[4]....
        /*00e0*/ 	.word	0x000180d0


	//   ....[5]....
        /*00e4*/ 	.word	0x00018120


	//   ....[6]....
        /*00e8*/ 	.word	0x00018150


	//   ....[7]....
        /*00ec*/ 	.word	0x00018190


	//   ....[8]....
        /*00f0*/ 	.word	0x000181d0


	//   ....[9]....
        /*00f4*/ 	.word	0x00018890


	//   ....[10]....
        /*00f8*/ 	.word	0x000188e0


	//   ....[11]....
        /*00fc*/ 	.word	0x00018f60


	//   ....[12]....
        /*0100*/ 	.word	0x00018fb0


	//----- nvinfo : EIATTR_MAX_THREADS
	.align		4
.L_1639:
        /*0104*/ 	.byte	0x04, 0x05
        /*0106*/ 	.short	(.L_1641 - .L_1640)
.L_1640:
        /*0108*/ 	.word	0x00000080
        /*010c*/ 	.word	0x00000001
        /*0110*/ 	.word	0x00000001


	//----- nvinfo : EIATTR_CRS_STACK_SIZE
	.align		4
.L_1641:
        /*0114*/ 	.byte	0x04, 0x1e
        /*0116*/ 	.short	(.L_1643 - .L_1642)
.L_1642:
        /*0118*/ 	.word	0x00000000


	//----- nvinfo : EIATTR_CBANK_PARAM_SIZE
	.align		4
.L_1643:
        /*011c*/ 	.byte	0x03, 0x19
        /*011e*/ 	.short	0x0418


	//----- nvinfo : EIATTR_PARAM_CBANK
	.align		4
        /*0120*/ 	.byte	0x04, 0x0a
        /*0122*/ 	.short	(.L_1645 - .L_1644)
	.align		4
.L_1644:
        /*0124*/ 	.word	index@(.nv.constant0._ZN2at6native13reduce_kernelILi128ELi4ENS0_8ReduceOpIN3c108BFloat16ENS0_9NanSumOpsIffEEjfLi4ELi4EEEEEvT1_)
        /*0128*/ 	.short	0x0210
        /*012a*/ 	.short	0x0418


	//----- nvinfo : EIATTR_SW_WAR
	.align		4
.L_1645:
        /*012c*/ 	.byte	0x04, 0x36
        /*012e*/ 	.short	(.L_1647 - .L_1646)
.L_1646:
        /*0130*/ 	.word	0x00000008
.L_1647:


//--------------------- .nv.info._ZN2at6native13reduce_kernelILi512ELi1ENS0_8ReduceOpIN3c108BFloat16ENS0_9NanSumOpsIfS4_EEjS4_Li4ELi4EEEEEvT1_ --------------------------
	.section	.nv.info._ZN2at6native13reduce_kernelILi512ELi1ENS0_8ReduceOpIN3c108BFloat16ENS0_9NanSumOpsIfS4_EEjS4_Li4ELi4EEEEEvT1_,"",@"SHT_CUDA_INFO"
	.sectionflags	@""
	.align	4


	//----- nvinfo : EIATTR_CUDA_API_VERSION
	.align		4
        /*0000*/ 	.byte	0x04, 0x37
        /*0002*/ 	.short	(.L_1649 - .L_1648)
.L_1648:
        /*0004*/ 	.word	0x00000082


	//----- nvinfo : EIATTR_KPARAM_INFO
	.align		4
.L_1649:
        /*0008*/ 	.byte	0x04, 0x17
        /*000a*/ 	.short	(.L_1651 - .L_1650)
.L_1650:
        /*000c*/ 	.word	0x00000000
        /*0010*/ 	.short	0x0000
        /*0012*/ 	.short	0x0000
        /*0014*/ 	.byte	0x00, 0xf0, 0x61, 0x10


	//----- nvinfo : EIATTR_SPARSE_MMA_MASK
	.align		4
.L_1651:
        /*0018*/ 	.byte	0x03, 0x50
        /*001a*/ 	.short	0x0000


	//----- nvinfo : EIATTR_MAXREG_COUNT
	.align		4
        /*001c*/ 	.byte	0x03, 0x1b
        /*001e*/ 	.short	0x0020


	//----- nvinfo : EIATTR_NUM_BARRIERS
	.align		4
        /*0020*/ 	.byte	0x02, 0x4c
        /*0022*/ 	.byte	0x01
	.zero		1


	//----- nvinfo : EIATTR_EXTERNS
	.align		4
        /*0024*/ 	.byte	0x04, 0x0f
        /*0026*/ 	.short	(.L_1653 - .L_1652)


	//   ....[0]....
	.align		4
.L_1652:
        /*0028*/ 	.word	index@(__assertfail)


	//----- nvinfo : EIATTR_MERCURY_ISA_VERSION
	.align		4
.L_1653:
        /*002c*/ 	.byte	0x03, 0x5f
        /*002e*/ 	.short	0x0101


	//----- nvinfo : EIATTR_INT_WARP_WIDE_INSTR_OFFSETS
	.align		4
        /*0030*/ 	.byte	0x04, 0x31
        /*0032*/ 	.short	(.L_1655 - .L_1654)


	//   ....[0]....
.L_1654:
        /*0034*/ 	.word	0x0000e8c0


	//   ....[1]....
        /*0038*/ 	.word	0x0000e9b0


	//----- nvinfo : EIATTR_COOP_GROUP_MASK_REGIDS
	.align		4
.L_1655:
        /*003c*/ 	.byte	0x04, 0x29
        /*003e*/ 	.short	(.L_1657 - .L_1656)


	//   ....[0]....
.L_1656:
        /*0040*/ 	.word	0xffffffff


	//   ....[1]....
        /*0044*/ 	.word	0xffffffff


	//----- nvinfo : EIATTR_COOP_GROUP_INSTR_OFFSETS
	.align		4
.L_1657:
        /*0048*/ 	.byte	0x04, 0x28
        /*004a*/ 	.short	(.L_1659 - .L_1658)


	//   ....[0]....
.L_1658:
        /*004c*/ 	.word	0x0000b970


	//   ....[1]....
        /*0050*/ 	.word	0x0000f0d0


	//----- nvinfo : EIATTR_SYSCALL_OFFSETS
	.align		4
.L_1659:
        /*0054*/ 	.byte	0x04, 0x46
        /*0056*/ 	.short	(.L_1661 - .L_1660)


	//   ....[0]....
.L_1660:
        /*0058*/ 	.word	0x0000f310


	//   ....[1]....
        /*005c*/ 	.word	0x0000f540


	//   ....[2]....
        /*0060*/ 	.word	0x0000f860


	//   ....[3]....
        /*0064*/ 	.word	0x0000fa90


	//----- nvinfo : EIATTR_EXIT_INSTR_OFFSETS
	.align		4
.L_1661:
        /*0068*/ 	.byte	0x04, 0x1c
        /*006a*/ 	.short	(.L_1663 - .L_1662)


	//   ....[0]....
.L_1662:
        /*006c*/ 	.word	0x0000ea50


	//   ....[1]....
        /*0070*/ 	.word	0x0000f120


	//   ....[2]....
        /*0074*/ 	.word	0x0000f360


	//   ....[3]....
        /*0078*/ 	.word	0x0000f380


	//   ....[4]....
        /*007c*/ 	.word	0x0000f590


	//   ....[5]....
        /*0080*/ 	.word	0x0000f5c0


	//   ....[6]....
        /*0084*/ 	.word	0x0000f5f0


	//   ....[7]....
        /*0088*/ 	.word	0x0000f630


	//   ....[8]....
        /*008c*/ 	.word	0x0000f670


	//   ....[9]....
        /*0090*/ 	.word	0x0000f8b0


	//   ....[10]....
        /*0094*/ 	.word	0x0000f8d0


	//   ....[11]....
        /*0098*/ 	.word	0x0000fae0


	//   ....[12]....
        /*009c*/ 	.word	0x0000fb00


	//----- nvinfo : EIATTR_MAX_THREADS
	.align		4
.L_1663:
        /*00a0*/ 	.byte	0x04, 0x05
        /*00a2*/ 	.short	(.L_1665 - .L_1664)
.L_1664:
        /*00a4*/ 	.word	0x00000200
        /*00a8*/ 	.word	0x00000001
        /*00ac*/ 	.word	0x00000001


	//----- nvinfo : EIATTR_CRS_STACK_SIZE
	.align		4
.L_1665:
        /*00b0*/ 	.byte	0x04, 0x1e
        /*00b2*/ 	.short	(.L_1667 - .L_1666)
.L_1666:
        /*00b4*/ 	.word	0x00000000


	//----- nvinfo : EIATTR_CBANK_PARAM_SIZE
	.align		4
.L_1667:
        /*00b8*/ 	.byte	0x03, 0x19
        /*00ba*/ 	.short	0x0418


	//----- nvinfo : EIATTR_PARAM_CBANK
	.align		4
        /*00bc*/ 	.byte	0x04, 0x0a
        /*00be*/ 	.short	(.L_1669 - .L_1668)
	.align		4
.L_1668:
        /*00c0*/ 	.word	index@(.nv.constant0._ZN2at6native13reduce_kernelILi512ELi1ENS0_8ReduceOpIN3c108BFloat16ENS0_9NanSumOpsIfS4_EEjS4_Li4ELi4EEEEEvT1_)
        /*00c4*/ 	.short	0x0210
        /*00c6*/ 	.short	0x0418


	//----- nvinfo : EIATTR_SW_WAR
	.align		4
.L_1669:
        /*00c8*/ 	.byte	0x04, 0x36
        /*00ca*/ 	.short	(.L_1671 - .L_1670)
.L_1670:
        /*00cc*/ 	.word	0x00000008
.L_1671:


//--------------------- .nv.info._ZN2at6native13reduce_kernelILi256ELi2ENS0_8ReduceOpIN3c108BFloat16ENS0_9NanSumOpsIfS4_EEjS4_Li4ELi4EEEEEvT1_ --------------------------
	.section	.nv.info._ZN2at6native13reduce_kernelILi256ELi2ENS0_8ReduceOpIN3c108BFloat16ENS0_9NanSumOpsIfS4_EEjS4_Li4ELi4EEEEEvT1_,"",@"SHT_CUDA_INFO"
	.sectionflags	@""
	.align	4


	//----- nvinfo : EIATTR_CUDA_API_VERSION
	.align		4
        /*0000*/ 	.byte	0x04, 0x37
        /*0002*/ 	.short	(.L_1673 - .L_1672)
.L_1672:
        /*0004*/ 	.word	0x00000082


	//----- nvinfo : EIATTR_KPARAM_INFO
	.align		4
.L_1673:
        /*0008*/ 	.byte	0x04, 0x17
        /*000a*/ 	.short	(.L_1675 - .L_1674)
.L_1674:
        /*000c*/ 	.word	0x00000000
        /*0010*/ 	.short	0x0000
        /*0012*/ 	.short	0x0000
        /*0014*/ 	.byte	0x00, 0xf0, 0x61, 0x10


	//----- nvinfo : EIATTR_SPARSE_MMA_MASK
	.align		4
.L_1675:
        /*0018*/ 	.byte	0x03, 0x50
        /*001a*/ 	.short	0x0000


	//----- nvinfo : EIATTR_MAXREG_COUNT
	.align		4
        /*001c*/ 	.byte	0x03, 0x1b
        /*001e*/ 	.short	0x0040


	//----- nvinfo : EIATTR_NUM_BARRIERS
	.align		4
        /*0020*/ 	.byte	0x02, 0x4c
        /*0022*/ 	.byte	0x01
	.zero		1


	//----- nvinfo : EIATTR_EXTERNS
	.align		4
        /*0024*/ 	.byte	0x04, 0x0f
        /*0026*/ 	.short	(.L_1677 - .L_1676)


	//   ....[0]....
	.align		4
.L_1676:
        /*0028*/ 	.word	index@(__assertfail)


	//----- nvinfo : EIATTR_MERCURY_ISA_VERSION
	.align		4
.L_1677:
        /*002c*/ 	.byte	0x03, 0x5f
        /*002e*/ 	.short	0x0101


	//----- nvinfo : EIATTR_INT_WARP_WIDE_INSTR_OFFSETS
	.align		4
        /*0030*/ 	.byte	0x04, 0x31
        /*0032*/ 	.short	(.L_1679 - .L_1678)


	//   ....[0]....
.L_1678:
        /*0034*/ 	.word	0x00011a60


	//   ....[1]....
        /*0038*/ 	.word	0x00011b50


	//----- nvinfo : EIATTR_COOP_GROUP_MASK_REGIDS
	.align		4
.L_1679:
        /*003c*/ 	.byte	0x04, 0x29
        /*003e*/ 	.short	(.L_1681 - .L_1680)


	//   ....[0]....
.L_1680:
        /*0040*/ 	.word	0xffffffff


	//   ....[1]....
        /*0044*/ 	.word	0xffffffff


	//   ....[2]....
        /*0048*/ 	.word	0xffffffff


	//   ....[3]....
        /*004c*/ 	.word	0xffffffff


	//----- nvinfo : EIATTR_COOP_GROUP_INSTR_OFFSETS
	.align		4
.L_1681:
        /*0050*/ 	.byte	0x04, 0x28
        /*0052*/ 	.short	(.L_1683 - .L_1682)


	//   ....[0]....
.L_1682:
        /*0054*/ 	.word	0x0000c7c0


	//   ....[1]....
        /*0058*/ 	.word	0x0000c7d0


	//   ....[2]....
        /*005c*/ 	.word	0x00012340


	//   ....[3]....
        /*0060*/ 	.word	0x00012350


	//----- nvinfo : EIATTR_SYSCALL_OFFSETS
	.align		4
.L_1683:
        /*0064*/ 	.byte	0x04, 0x46
        /*0066*/ 	.short	(.L_1685 - .L_1684)


	//   ....[0]....
.L_1684:
        /*0068*/ 	.word	0x000014b0


	//   ....[1]....
        /*006c*/ 	.word	0x000125d0


	//   ....[2]....
        /*0070*/ 	.word	0x00012740


	//   ....[3]....
        /*0074*/ 	.word	0x000129c0


	//   ....[4]....
        /*0078*/ 	.word	0x00012b30


	//   ....[5]....
        /*007c*/ 	.word	0x00012ea0


	//   ....[6]....
        /*0080*/ 	.word	0x00013010


	//   ....[7]....
        /*0084*/ 	.word	0x00013290


	//   ....[8]....
        /*0088*/ 	.word	0x00013400


	//----- nvinfo : EIATTR_EXIT_INSTR_OFFSETS
	.align		4
.L_1685:
        /*008c*/ 	.byte	0x04, 0x1c
        /*008e*/ 	.short	(.L_1687 - .L_1686)


	//   ....[0]....
.L_1686:
        /*0090*/ 	.word	0x00011c10


	//   ....[1]....
        /*0094*/ 	.word	0x000123b0


	//   ....[2]....
        /*0098*/ 	.word	0x00012790


	//   ....[3]....
        /*009c*/ 	.word	0x000127c0


	//   ....[4]....
        /*00a0*/ 	.word	0x00012b80


	//   ....[5]....
        /*00a4*/ 	.word	0x00012bd0


	//   ....[6]....
        /*00a8*/ 	.word	0x00012c00


	//   ....[7]....
        /*00ac*/ 	.word	0x00012c40


	//   ....[8]....
        /*00b0*/ 	.word	0x00012c80


	//   ....[9]....
        /*00b4*/ 	.word	0x00013060


	//   ....[10]....
        /*00b8*/ 	.word	0x00013090


	//   ....[11]....
        /*00bc*/ 	.word	0x00013450


	//   ....[12]....
        /*00c0*/ 	.word	0x000134a0


	//----- nvinfo : EIATTR_MAX_THREADS
	.align		4
.L_1687:
        /*00c4*/ 	.byte	0x04, 0x05
        /*00c6*/ 	.short	(.L_1689 - .L_1688)
.L_1688:
        /*00c8*/ 	.word	0x00000100
        /*00cc*/ 	.word	0x00000001
        /*00d0*/ 	.word	0x00000001


	//----- nvinfo : EIATTR_CRS_STACK_SIZE
	.align		4
.L_1689:
        /*00d4*/ 	.byte	0x04, 0x1e
        /*00d6*/ 	.short	(.L_1691 - .L_1690)
.L_1690:
        /*00d8*/ 	.word	0x00000000


	//----- nvinfo : EIATTR_CBANK_PARAM_SIZE
	.align		4
.L_1691:
        /*00dc*/ 	.byte	0x03, 0x19
        /*00de*/ 	.short	0x0418


	//----- nvinfo : EIATTR_PARAM_CBANK
	.align		4
        /*00e0*/ 	.byte	0x04, 0x0a
        /*00e2*/ 	.short	(.L_1693 - .L_1692)
	.align		4
.L_1692:
        /*00e4*/ 	.word	index@(.nv.constant0._ZN2at6native13reduce_kernelILi256ELi2ENS0_8ReduceOpIN3c108BFloat16ENS0_9NanSumOpsIfS4_EEjS4_Li4ELi4EEEEEvT1_)
        /*00e8*/ 	.short	0x0210
        /*00ea*/ 	.short	0x0418


	//----- nvinfo : EIATTR_SW_WAR
	.align		4
.L_1693:
        /*00ec*/ 	.byte	0x04, 0x36
        /*00ee*/ 	.short	(.L_1695 - .L_1694)
.L_1694:
        /*00f0*/ 	.word	0x00000008
.L_1695:


//--------------------- .nv.info._ZN2at6native13reduce_kernelILi128ELi4ENS0_8ReduceOpIN3c108BFloat16ENS0_9NanSumOpsIfS4_EEjS4_Li4ELi4EEEEEvT1_ --------------------------
	.section	.nv.info._ZN2at6native13reduce_kernelILi128ELi4ENS0_8ReduceOpIN3c108BFloat16ENS0_9NanSumOpsIfS4_EEjS4_Li4ELi4EEEEEvT1_,"",@"SHT_CUDA_INFO"
	.sectionflags	@""
	.align	4


	//----- nvinfo : EIATTR_CUDA_API_VERSION
	.align		4
        /*0000*/ 	.byte	0x04, 0x37
        /*0002*/ 	.short	(.L_1697 - .L_1696)
.L_1696:
        /*0004*/ 	.word	0x00000082


	//----- nvinfo : EIATTR_KPARAM_INFO
	.align		4
.L_1697:
        /*0008*/ 	.byte	0x04, 0x17
        /*000a*/ 	.short	(.L_1699 - .L_1698)
.L_1698:
        /*000c*/ 	.word	0x00000000
        /*0010*/ 	.short	0x0000
        /*0012*/ 	.short	0x0000
        /*0014*/ 	.byte	0x00, 0xf0, 0x61, 0x10


	//----- nvinfo : EIATTR_SPARSE_MMA_MASK
	.align		4
.L_1699:
        /*0018*/ 	.byte	0x03, 0x50
        /*001a*/ 	.short	0x0000


	//----- nvinfo : EIATTR_MAXREG_COUNT
	.align		4
        /*001c*/ 	.byte	0x03, 0x1b
        /*001e*/ 	.short	0x0080


	//----- nvinfo : EIATTR_NUM_BARRIERS
	.align		4
        /*0020*/ 	.byte	0x02, 0x4c
        /*0022*/ 	.byte	0x01
	.zero		1


	//----- nvinfo : EIATTR_EXTERNS
	.align		4
        /*0024*/ 	.byte	0x04, 0x0f
        /*0026*/ 	.short	(.L_1701 - .L_1700)


	//   ....[0]....
	.align		4
.L_1700:
        /*0028*/ 	.word	index@(__assertfail)


	//----- nvinfo : EIATTR_MERCURY_ISA_VERSION
	.align		4
.L_1701:
        /*002c*/ 	.byte	0x03, 0x5f
        /*002e*/ 	.short	0x0101


	//----- nvinfo : EIATTR_INT_WARP_WIDE_INSTR_OFFSETS
	.align		4
        /*0030*/ 	.byte	0x04, 0x31
        /*0032*/ 	.short	(.L_1703 - .L_1702)


	//   ....[0]....
.L_1702:
        /*0034*/ 	.word	0x00017610


	//   ....[1]....
        /*0038*/ 	.word	0x00017700


	//----- nvinfo : EIATTR_COOP_GROUP_MASK_REGIDS
	.align		4
.L_1703:
        /*003c*/ 	.byte	0x04, 0x29
        /*003e*/ 	.short	(.L_1705 - .L_1704)


	//   ....[0]....
.L_1704:
        /*0040*/ 	.word	0xffffffff


	//   ....[1]....
        /*0044*/ 	.word	0xffffffff


	//   ....[2]....
        /*0048*/ 	.word	0xffffffff


	//   ....[3]....
        /*004c*/ 	.word	0xffffffff


	//   ....[4]....
        /*0050*/ 	.word	0xffffffff


	//   ....[5]....
        /*0054*/ 	.word	0xffffffff


	//   ....[6]....
        /*0058*/ 	.word	0xffffffff


	//   ....[7]....
        /*005c*/ 	.word	0xffffffff


	//----- nvinfo : EIATTR_COOP_GROUP_INSTR_OFFSETS
	.align		4
.L_1705:
        /*0060*/ 	.byte	0x04, 0x28
        /*0062*/ 	.short	(.L_1707 - .L_1706)


	//   ....[0]....
.L_1706:
        /*0064*/ 	.word	0x0000dd40


	//   ....[1]....
        /*0068*/ 	.word	0x0000dd50


	//   ....[2]....
        /*006c*/ 	.word	0x0000dd60


	//   ....[3]....
        /*0070*/ 	.word	0x0000dd70


	//   ....[4]....
        /*0074*/ 	.word	0x00018040


	//   ....[5]....
        /*0078*/ 	.word	0x00018050


	//   ....[6]....
        /*007c*/ 	.word	0x00018060


	//   ....[7]....
        /*0080*/ 	.word	0x00018070


	//----- nvinfo : EIATTR_SYSCALL_OFFSETS
	.align		4
.L_1707:
        /*0084*/ 	.byte	0x04, 0x46
        /*0086*/ 	.short	(.L_1709 - .L_1708)


	//   ....[0]....
.L_1708:
        /*0088*/ 	.word	0x00001420


	//   ....[1]....
        /*008c*/ 	.word	0x00018350


	//   ....[2]....
        /*0090*/ 	.word	0x000184c0


	//   ....[3]....
        /*0094*/ 	.word	0x00018630


	//   ....[4]....
        /*0098*/ 	.word	0x000187a0


	//   ....[5]....
        /*009c*/ 	.word	0x00018aa0


	//   ....[6]....
        /*00a0*/ 	.word	0x00018c10


	//   ....[7]....
        /*00a4*/ 	.word	0x00018d80


	//   ....[8]....
        /*00a8*/ 	.word	0x00018ef0


	//   ....[9]....
        /*00ac*/ 	.word	0x000192e0


	//   ....[10]....
        /*00b0*/ 	.word	0x00019450


	//   ....[11]....
        /*00b4*/ 	.word	0x000195c0


	//   ....[12]....
        /*00b8*/ 	.word	0x00019730


	//   ....[13]....
        /*00bc*/ 	.word	0x00019a30


	//   ....[14]....
        /*00c0*/ 	.word	0x00019ba0


	//   ....[15]....
        /*00c4*/ 	.word	0x00019d10


	//   ....[16]....
        /*00c8*/ 	.word	0x00019e80


	//----- nvinfo : EIATTR_EXIT_INSTR_OFFSETS
	.align		4
.L_1709:
        /*00cc*/ 	.byte	0x04, 0x1c
        /*00ce*/ 	.short	(.L_1711 - .L_1710)


	//   ....[0]....
.L_1710:
        /*00d0*/ 	.word	0x000177c0


	//   ....[1]....
        /*00d4*/ 	.word	0x000180f0


	//   ....[2]....
        /*00d8*/ 	.word	0x000187f0


	//   ....[3]....
        /*00dc*/ 	.word	0x00018840


	//   ....[4]....
        /*00e0*/ 	.word	0x00018f40


	//   ....[5]....
        /*00e4*/ 	.word	0x00018fd0


	//   ....[6]....
        /*00e8*/ 	.word	0x00019000


	//   ....[7]....
        /*00ec*/ 	.word	0x00019040


	//   ....[8]....
        /*00f0*/ 	.word	0x00019080


	//   ....[9]....
        /*00f4*/ 	.word	0x00019780


	//   ....[10]....
        /*00f8*/ 	.word	0x000197d0


	//   ....[11]....
        /*00fc*/ 	.word	0x00019ed0


	//   ....[12]....
        /*0100*/ 	.word	0x00019f60


	//----- nvinfo : EIATTR_MAX_THREADS
	.align		4
.L_1711:
        /*0104*/ 	.byte	0x04, 0x05
        /*0106*/ 	.short	(.L_1713 - .L_1712)
.L_1712:
        /*0108*/ 	.word	0x00000080
        /*010c*/ 	.word	0x00000001
        /*0110*/ 	.word	0x00000001


	//----- nvinfo : EIATTR_CRS_STACK_SIZE
	.align		4
.L_1713:
        /*0114*/ 	.byte	0x04, 0x1e
        /*0116*/ 	.short	(.L_1715 - .L_1714)
.L_1714:
        /*0118*/ 	.word	0x00000000


	//----- nvinfo : EIATTR_CBANK_PARAM_SIZE
	.align		4
.L_1715:
        /*011c*/ 	.byte	0x03, 0x19
        /*011e*/ 	.short	0x0418


	//----- nvinfo : EIATTR_PARAM_CBANK
	.align		4
        /*0120*/ 	.byte	0x04, 0x0a
        /*0122*/ 	.short	(.L_1717 - .L_1716)
	.align		4
.L_1716:
        /*0124*/ 	.word	index@(.nv.constant0._ZN2at6native13reduce_kernelILi128ELi4ENS0_8ReduceOpIN3c108BFloat16ENS0_9NanSumOpsIfS4_EEjS4_Li4ELi4EEEEEvT1_)
        /*0128*/ 	.short	0x0210
        /*012a*/ 	.short	0x0418


	//----- nvinfo : EIATTR_SW_WAR
	.align		4
.L_1717:
        /*012c*/ 	.byte	0x04, 0x36
        /*012e*/ 	.short	(.L_1719 - .L_1718)
.L_1718:
        /*0130*/ 	.word	0x00000008
.L_1719:


//--------------------- .nv.info._ZN2at6native13reduce_kernelILi512ELi1ENS0_8ReduceOpIN3c104HalfENS0_9NanSumOpsIffEEjfLi4ELi4EEEEEvT1_ --------------------------
	.section	.nv.info._ZN2at6native13reduce_kernelILi512ELi1ENS0_8ReduceOpIN3c104HalfENS0_9NanSumOpsIffEEjfLi4ELi4EEEEEvT1_,"",@"SHT_CUDA_INFO"
	.sectionflags	@""
	.align	4


	//----- nvinfo : EIATTR_CUDA_API_VERSION
	.align		4
        /*0000*/ 	.byte	0x04, 0x37
        /*0002*/ 	.short	(.L_1721 - .L_1720)
.L_1720:
        /*0004*/ 	.word	0x00000082


	//----- nvinfo : EIATTR_KPARAM_INFO
	.align		4
.L_1721:
        /*0008*/ 	.byte	0x04, 0x17
        /*000a*/ 	.short	(.L_1723 - .L_1722)
.L_1722:
        /*000c*/ 	.word	0x00000000
        /*0010*/ 	.short	0x0000
        /*0012*/ 	.short	0x0000
        /*0014*/ 	.byte	0x00, 0xf0, 0x61, 0x10


	//----- nvinfo : EIATTR_SPARSE_MMA_MASK
	.align		4
.L_1723:
        /*0018*/ 	.byte	0x03, 0x50
        /*001a*/ 	.short	0x0000


	//----- nvinfo : EIATTR_MAXREG_COUNT
	.align		4
        /*001c*/ 	.byte	0x03, 0x1b
        /*001e*/ 	.short	0x0020


	//----- nvinfo : EIATTR_NUM_BARRIERS
	.align		4
        /*0020*/ 	.byte	0x02, 0x4c
        /*0022*/ 	.byte	0x01
	.zero		1


	//----- nvinfo : EIATTR_EXTERNS
	.align		4
        /*0024*/ 	.byte	0x04, 0x0f
        /*0026*/ 	.short	(.L_1725 - .L_1724)


	//   ....[0]....
	.align		4
.L_1724:
        /*0028*/ 	.word	index@(__assertfail)


	//----- nvinfo : EIATTR_MERCURY_ISA_VERSION
	.align		4
.L_1725:
        /*002c*/ 	.byte	0x03, 0x5f
        /*002e*/ 	.short	0x0101


	//----- nvinfo : EIATTR_INT_WARP_WIDE_INSTR_OFFSETS
	.align		4
        /*0030*/ 	.byte	0x04, 0x31
        /*0032*/ 	.short	(.L_1727 - .L_1726)


	//   ....[0]....
.L_1726:
        /*0034*/ 	.word	0x0000dee0


	//   ....[1]....
        /*0038*/ 	.word	0x0000dfd0


	//----- nvinfo : EIATTR_COOP_GROUP_MASK_REGIDS
	.align		4
.L_1727:
        /*003c*/ 	.byte	0x04, 0x29
        /*003e*/ 	.short	(.L_1729 - .L_1728)


	//   ....[0]....
.L_1728:
        /*0040*/ 	.word	0xffffffff


	//   ....[1]....
        /*0044*/ 	.word	0xffffffff


	//----- nvinfo : EIATTR_COOP_GROUP_INSTR_OFFSETS
	.align		4
.L_1729:
        /*0048*/ 	.byte	0x04, 0x28
        /*004a*/ 	.short	(.L_1731 - .L_1730)


	//   ....[0]....
.L_1730:
        /*004c*/ 	.word	0x0000b7c0


	//   ....[1]....
        /*0050*/ 	.word	0x0000e700


	//----- nvinfo : EIATTR_SYSCALL_OFFSETS
	.align		4
.L_1731:
        /*0054*/ 	.byte	0x04, 0x46
        /*0056*/ 	.short	(.L_1733 - .L_1732)


	//   ....[0]....
.L_1732:
        /*0058*/ 	.word	0x0000e930


	//   ....[1]....
        /*005c*/ 	.word	0x0000eb40


	//   ....[2]....
        /*0060*/ 	.word	0x0000ee40


	//   ....[3]....
        /*0064*/ 	.word	0x0000f050


	//----- nvinfo : EIATTR_EXIT_INSTR_OFFSETS
	.align		4
.L_1733:
        /*0068*/ 	.byte	0x04, 0x1c
        /*006a*/ 	.short	(.L_1735 - .L_1734)


	//   ....[0]....
.L_1734:
        /*006c*/ 	.word	0x0000e070


	//   ....[1]....
        /*0070*/ 	.word	0x0000e750


	//   ....[2]....
        /*0074*/ 	.word	0x0000e980


	//   ....[3]....
        /*0078*/ 	.word	0x0000e9a0


	//   ....[4]....
        /*007c*/ 	.word	0x0000eb90


	//   ....[5]....
        /*0080*/ 	.word	0x0000ebb0


	//   ....[6]....
        /*0084*/ 	.word	0x0000ebe0


	//   ....[7]....
        /*0088*/ 	.word	0x0000ec20


	//   ....[8]....
        /*008c*/ 	.word	0x0000ec60


	//   ....[9]....
        /*0090*/ 	.word	0x0000ee90


	//   ....[10]....
        /*0094*/ 	.word	0x0000eeb0


	//   ....[11]....
        /*0098*/ 	.word	0x0000f0a0


	//   ....[12]....
        /*009c*/ 	.word	0x0000f0c0


	//----- nvinfo : EIATTR_MAX_THREADS
	.align		4
.L_1735:
        /*00a0*/ 	.byte	0x04, 0x05
        /*00a2*/ 	.short	(.L_1737 - .L_1736)
.L_1736:
        /*00a4*/ 	.word	0x00000200
        /*00a8*/ 	.word	0x00000001
        /*00ac*/ 	.word	0x00000001


	//----- nvinfo : EIATTR_CRS_STACK_SIZE
	.align		4
.L_1737:
        /*00b0*/ 	.byte	0x04, 0x1e
        /*00b2*/ 	.short	(.L_1739 - .L_1738)
.L_1738:
        /*00b4*/ 	.word	0x00000000


	//----- nvinfo : EIATTR_CBANK_PARAM_SIZE
	.align		4
.L_1739:
        /*00b8*/ 	.byte	0x03, 0x19
        /*00ba*/ 	.short	0x0418


	//----- nvinfo : EIATTR_PARAM_CBANK
	.align		4
        /*00bc*/ 	.byte	0x04, 0x0a
        /*00be*/ 	.short	(.L_1741 - .L_1740)
	.align		4
.L_1740:
        /*00c0*/ 	.word	index@(.nv.constant0._ZN2at6native13reduce_kernelILi512ELi1ENS0_8ReduceOpIN3c104HalfENS0_9NanSumOpsIffEEjfLi4ELi4EEEEEvT1_)
        /*00c4*/ 	.short	0x0210
        /*00c6*/ 	.short	0x0418


	//----- nvinfo : EIATTR_SW_WAR
	.align		4
.L_1741:
        /*00c8*/ 	.byte	0x04, 0x36
        /*00ca*/ 	.short	(.L_1743 - .L_1742)
.L_1742:
        /*00cc*/ 	.word	0x00000008
.L_1743:


//--------------------- .nv.info._ZN2at6native13reduce_kernelILi256ELi2ENS0_8ReduceOpIN3c104HalfENS0_9NanSumOpsIffEEjfLi4ELi4EEEEEvT1_ --------------------------
	.section	.nv.info._ZN2at6native13reduce_kernelILi256ELi2ENS0_8ReduceOpIN3c104HalfENS0_9NanSumOpsIffEEjfLi4ELi4EEEEEvT1_,"",@"SHT_CUDA_INFO"
	.sectionflags	@""
	.align	4


	//----- nvinfo : EIATTR_CUDA_API_VERSION
	.align		4
        /*0000*/ 	.byte	0x04, 0x37
        /*0002*/ 	.short	(.L_1745 - .L_1744)
.L_1744:
        /*0004*/ 	.word	0x00000082


	//----- nvinfo : EIATTR_KPARAM_INFO
	.align		4
.L_1745:
        /*0008*/ 	.byte	0x04, 0x17
        /*000a*/ 	.short	(.L_1747 - .L_1746)
.L_1746:
        /*000c*/ 	.word	0x00000000
        /*0010*/ 	.short	0x0000
        /*0012*/ 	.short	0x0000
        /*0014*/ 	.byte	0x00, 0xf0, 0x61, 0x10


	//----- nvinfo : EIATTR_SPARSE_MMA_MASK
	.align		4
.L_1747:
        /*0018*/ 	.byte	0x03, 0x50
        /*001a*/ 	.short	0x0000


	//----- nvinfo : EIATTR_MAXREG_COUNT
	.align		4
        /*001c*/ 	.byte	0x03, 0x1b
        /*001e*/ 	.short	0x0040


	//----- nvinfo : EIATTR_NUM_BARRIERS
	.align		4
        /*0020*/ 	.byte	0x02, 0x4c
        /*0022*/ 	.byte	0x01
	.zero		1


	//----- nvinfo : EIATTR_EXTERNS
	.align		4
        /*0024*/ 	.byte	0x04, 0x0f
        /*0026*/ 	.short	(.L_1749 - .L_1748)


	//   ....[0]....
	.align		4
.L_1748:
        /*0028*/ 	.word	index@(__assertfail)


	//----- nvinfo : EIATTR_MERCURY_ISA_VERSION
	.align		4
.L_1749:
        /*002c*/ 	.byte	0x03, 0x5f
        /*002e*/ 	.short	0x0101


	//----- nvinfo : EIATTR_INT_WARP_WIDE_INSTR_OFFSETS
	.align		4
        /*0030*/ 	.byte	0x04, 0x31
        /*0032*/ 	.short	(.L_1751 - .L_1750)


	//   ....[0]....
.L_1750:
        /*0034*/ 	.word	0x00010c10


	//   ....[1]....
        /*0038*/ 	.word	0x00010d00


	//----- nvinfo : EIATTR_COOP_GROUP_MASK_REGIDS
	.align		4
.L_1751:
        /*003c*/ 	.byte	0x04, 0x29
        /*003e*/ 	.short	(.L_1753 - .L_1752)


	//   ....[0]....
.L_1752:
        /*0040*/ 	.word	0xffffffff


	//   ....[1]....
        /*0044*/ 	.word	0xffffffff


	//   ....[2]....
        /*0048*/ 	.word	0xffffffff


	//   ....[3]....
        /*004c*/ 	.word	0xffffffff


	//----- nvinfo : EIATTR_COOP_GROUP_INSTR_OFFSETS
	.align		4
.L_1753:
        /*0050*/ 	.byte	0x04, 0x28
        /*0052*/ 	.short	(.L_1755 - .L_1754)


	//   ....[0]....
.L_1754:
        /*0054*/ 	.word	0x0000c200


	//   ....[1]....
        /*0058*/ 	.word	0x0000c210


	//   ....[2]....
        /*005c*/ 	.word	0x000114f0


	//   ....[3]....
        /*0060*/ 	.word	0x00011500


	//----- nvinfo : EIATTR_SYSCALL_OFFSETS
	.align		4
.L_1755:
        /*0064*/ 	.byte	0x04, 0x46
        /*0066*/ 	.short	(.L_1757 - .L_1756)


	//   ....[0]....
.L_1756:
        /*0068*/ 	.word	0x000014b0


	//   ....[1]....
        /*006c*/ 	.word	0x00011770


	//   ....[2]....
        /*0070*/ 	.word	0x000118d0


	//   ....[3]....
        /*0074*/ 	.word	0x00011b20


	//   ....[4]....
        /*0078*/ 	.word	0x00011c80


	//   ....[5]....
        /*007c*/ 	.word	0x00011fc0


	//   ....[6]....
        /*0080*/ 	.word	0x00012120


	//   ....[7]....
        /*0084*/ 	.word	0x00012370


	//   ....[8]....
        /*0088*/ 	.word	0x000124d0


	//----- nvinfo : EIATTR_EXIT_INSTR_OFFSETS
	.align		4
.L_1757:
        /*008c*/ 	.byte	0x04, 0x1c
        /*008e*/ 	.short	(.L_1759 - .L_1758)


	//   ....[0]....
.L_1758:
        /*0090*/ 	.word	0x00010dc0


	//   ....[1]....
        /*0094*/ 	.word	0x00011560


	//   ....[2]....
        /*0098*/ 	.word	0x00011920


	//   ....[3]....
        /*009c*/ 	.word	0x00011950


	//   ....[4]....
        /*00a0*/ 	.word	0x00011cd0


	//   ....[5]....
        /*00a4*/ 	.word	0x00011d00


	//   ....[6]....
        /*00a8*/ 	.word	0x00011d30


	//   ....[7]....
        /*00ac*/ 	.word	0x00011d70


	//   ....[8]....
        /*00b0*/ 	.word	0x00011db0


	//   ....[9]....
        /*00b4*/ 	.word	0x00012170


	//   ....[10]....
        /*00b8*/ 	.word	0x000121a0


	//   ....[11]....
        /*00bc*/ 	.word	0x00012520


	//   ....[12]....
        /*00c0*/ 	.word	0x00012550


	//----- nvinfo : EIATTR_MAX_THREADS
	.align		4
.L_1759:
        /*00c4*/ 	.byte	0x04, 0x05
        /*00c6*/ 	.short	(.L_1761 - .L_1760)
.L_1760:
        /*00c8*/ 	.word	0x00000100
        /*00cc*/ 	.word	0x00000001
        /*00d0*/ 	.word	0x00000001


	//----- nvinfo : EIATTR_CRS_STACK_SIZE
	.align		4
.L_1761:
        /*00d4*/ 	.byte	0x04, 0x1e
        /*00d6*/ 	.short	(.L_1763 - .L_1762)
.L_1762:
        /*00d8*/ 	.word	0x00000000


	//----- nvinfo : EIATTR_CBANK_PARAM_SIZE
	.align		4
.L_1763:
        /*00dc*/ 	.byte	0x03, 0x19
        /*00de*/ 	.short	0x0418


	//----- nvinfo : EIATTR_PARAM_CBANK
	.align		4
        /*00e0*/ 	.byte	0x04, 0x0a
        /*00e2*/ 	.short	(.L_1765 - .L_1764)
	.align		4
.L_1764:
        /*00e4*/ 	.word	index@(.nv.constant0._ZN2at6native13reduce_kernelILi256ELi2ENS0_8ReduceOpIN3c104HalfENS0_9NanSumOpsIffEEjfLi4ELi4EEEEEvT1_)
        /*00e8*/ 	.short	0x0210
        /*00ea*/ 	.short	0x0418


	//----- nvinfo : EIATTR_SW_WAR
	.align		4
.L_1765:
        /*00ec*/ 	.byte	0x04, 0x36
        /*00ee*/ 	.short	(.L_1767 - .L_1766)
.L_1766:
        /*00f0*/ 	.word	0x00000008
.L_1767:


//--------------------- .nv.info._ZN2at6native13reduce_kernelILi128ELi4ENS0_8ReduceOpIN3c104HalfENS0_9NanSumOpsIffEEjfLi4ELi4EEEEEvT1_ --------------------------
	.section	.nv.info._ZN2at6native13reduce_kernelILi128ELi4ENS0_8ReduceOpIN3c104HalfENS0_9NanSumOpsIffEEjfLi4ELi4EEEEEvT1_,"",@"SHT_CUDA_INFO"
	.sectionflags	@""
	.align	4


	//----- nvinfo : EIATTR_CUDA_API_VERSION
	.align		4
        /*0000*/ 	.byte	0x04, 0x37
        /*0002*/ 	.short	(.L_1769 - .L_1768)
.L_1768:
        /*0004*/ 	.word	0x00000082


	//----- nvinfo : EIATTR_KPARAM_INFO
	.align		4
.L_1769:
        /*0008*/ 	.byte	0x04, 0x17
        /*000a*/ 	.short	(.L_1771 - .L_1770)
.L_1770:
        /*000c*/ 	.word	0x00000000
        /*0010*/ 	.short	0x0000
        /*0012*/ 	.short	0x0000
        /*0014*/ 	.byte	0x00, 0xf0, 0x61, 0x10


	//----- nvinfo : EIATTR_SPARSE_MMA_MASK
	.align		4
.L_1771:
        /*0018*/ 	.byte	0x03, 0x50
        /*001a*/ 	.short	0x0000


	//----- nvinfo : EIATTR_MAXREG_COUNT
	.align		4
        /*001c*/ 	.byte	0x03, 0x1b
        /*001e*/ 	.short	0x0080


	//----- nvinfo : EIATTR_NUM_BARRIERS
	.align		4
        /*0020*/ 	.byte	0x02, 0x4c
        /*0022*/ 	.byte	0x01
	.zero		1


	//----- nvinfo : EIATTR_EXTERNS
	.align		4
        /*0024*/ 	.byte	0x04, 0x0f
        /*0026*/ 	.short	(.L_1773 - .L_1772)


	//   ....[0]....
	.align		4
.L_1772:
        /*0028*/ 	.word	index@(__assertfail)


	//----- nvinfo : EIATTR_MERCURY_ISA_VERSION
	.align		4
.L_1773:
        /*002c*/ 	.byte	0x03, 0x5f
        /*002e*/ 	.short	0x0101


	//----- nvinfo : EIATTR_INT_WARP_WIDE_INSTR_OFFSETS
	.align		4
        /*0030*/ 	.byte	0x04, 0x31
        /*0032*/ 	.short	(.L_1775 - .L_1774)


	//   ....[0]....
.L_1774:
        /*0034*/ 	.word	0x00016430


	//   ....[1]....
        /*0038*/ 	.word	0x00016520


	//----- nvinfo : EIATTR_COOP_GROUP_MASK_REGIDS
	.align		4
.L_1775:
        /*003c*/ 	.byte	0x04, 0x29
        /*003e*/ 	.short	(.L_1777 - .L_1776)


	//   ....[0]....
.L_1776:
        /*0040*/ 	.word	0xffffffff


	//   ....[1]....
        /*0044*/ 	.word	0xffffffff


	//   ....[2]....
        /*0048*/ 	.word	0xffffffff


	//   ....[3]....
        /*004c*/ 	.word	0xffffffff


	//   ....[4]....
        /*0050*/ 	.word	0xffffffff


	//   ....[5]....
        /*0054*/ 	.word	0xffffffff


	//   ....[6]....
        /*0058*/ 	.word	0xffffffff


	//   ....[7]....
        /*005c*/ 	.word	0xffffffff


	//----- nvinfo : EIATTR_COOP_GROUP_INSTR_OFFSETS
	.align		4
.L_1777:
        /*0060*/ 	.byte	0x04, 0x28
        /*0062*/ 	.short	(.L_1779 - .L_1778)


	//   ....[0]....
.L_1778:
        /*0064*/ 	.word	0x0000d430


	//   ....[1]....
        /*0068*/ 	.word	0x0000d440


	//   ....[2]....
        /*006c*/ 	.word	0x0000d450


	//   ....[3]....
        /*0070*/ 	.word	0x0000d460


	//   ....[4]....
        /*0074*/ 	.word	0x00016e60


	//   ....[5]....
        /*0078*/ 	.word	0x00016e70


	//   ....[6]....
        /*007c*/ 	.word	0x00016e80


	//   ....[7]....
        /*0080*/ 	.word	0x00016e90


	//----- nvinfo : EIATTR_SYSCALL_OFFSETS
	.align		4
.L_1779:
        /*0084*/ 	.byte	0x04, 0x46
        /*0086*/ 	.short	(.L_1781 - .L_1780)


	//   ....[0]....
.L_1780:
        /*0088*/ 	.word	0x00001420


	//   ....[1]....
        /*008c*/ 	.word	0x00017160


	//   ....[2]....
        /*0090*/ 	.word	0x000172c0


	//   ....[3]....
        /*0094*/ 	.word	0x00017420


	//   ....[4]....
        /*0098*/ 	.word	0x00017580


	//   ....[5]....
        /*009c*/ 	.word	0x00017830


	//   ....[6]....
        /*00a0*/ 	.word	0x00017990


	//   ....[7]....
        /*00a4*/ 	.word	0x00017af0


	//   ....[8]....
        /*00a8*/ 	.word	0x00017c50


	//   ....[9]....
        /*00ac*/ 	.word	0x00017ff0


	//   ....[10]....
        /*00b0*/ 	.word	0x00018150


	//   ....[11]....
        /*00b4*/ 	.word	0x000182b0


	//   ....[12]....
        /*00b8*/ 	.word	0x00018410


	//   ....[13]....
        /*00bc*/ 	.word	0x000186c0


	//   ....[14]....
        /*00c0*/ 	.word	0x00018820


	//   ....[15]....
        /*00c4*/ 	.word	0x00018980


	//   ....[16]....
        /*00c8*/ 	.word	0x00018ae0


	//----- nvinfo : EIATTR_EXIT_INSTR_OFFSETS
	.align		4
.L_1781:
        /*00cc*/ 	.byte	0x04, 0x1c
        /*00ce*/ 	.short	(.L_1783 - .L_1782)


	//   ....[0]....
.L_1782:
        /*00d0*/ 	.word	0x000165e0


	//   ....[1]....
        /*00d4*/ 	.word	0x00016f10


	//   ....[2]....
        /*00d8*/ 	.word	0x000175d0


	//   ....[3]....
        /*00dc*/ 	.word	0x00017620


	//   ....[4]....
        /*00e0*/ 	.word	0x00017ca0


	//   ....[5]....
        /*00e4*/ 	.word	0x00017cf0


	//   ....[6]....
        /*00e8*/ 	.word	0x00017d20


	//   ....[7]....
        /*00ec*/ 	.word	0x00017d60


	//   ....[8]....
        /*00f0*/ 	.word	0x00017da0


	//   ....[9]....
        /*00f4*/ 	.word	0x00018460


	//   ....[10]....
        /*00f8*/ 	.word	0x000184b0


	//   ....[11]....
        /*00fc*/ 	.word	0x00018b30


	//   ....[12]....
        /*0100*/ 	.word	0x00018b80


	//----- nvinfo : EIATTR_MAX_THREADS
	.align		4
.L_1783:
        /*0104*/ 	.byte	0x04, 0x05
        /*0106*/ 	.short	(.L_1785 - .L_1784)
.L_1784:
        /*0108*/ 	.word	0x00000080
        /*010c*/ 	.word	0x00000001
        /*0110*/ 	.word	0x00000001


	//----- nvinfo : EIATTR_CRS_STACK_SIZE
	.align		4
.L_1785:
        /*0114*/ 	.byte	0x04, 0x1e
        /*0116*/ 	.short	(.L_1787 - .L_1786)
.L_1786:
        /*0118*/ 	.word	0x00000000


	//----- nvinfo : EIATTR_CBANK_PARAM_SIZE
	.align		4
.L_1787:
        /*011c*/ 	.byte	0x03, 0x19
        /*011e*/ 	.short	0x0418


	//----- nvinfo : EIATTR_PARAM_CBANK
	.align		4
        /*0120*/ 	.byte	0x04, 0x0a
        /*0122*/ 	.short	(.L_1789 - .L_1788)
	.align		4
.L_1788:
        /*0124*/ 	.word	index@(.nv.constant0._ZN2at6native13reduce_kernelILi128ELi4ENS0_8ReduceOpIN3c104HalfENS0_9NanSumOpsIffEEjfLi4ELi4EEEEEvT1_)
        /*0128*/ 	.short	0x0210
        /*012a*/ 	.short	0x0418


	//----- nvinfo : EIATTR_SW_WAR
	.align		4
.L_1789:
        /*012c*/ 	.byte	0x04, 0x36
        /*012e*/ 	.short	(.L_1791 - .L_1790)
.L_1790:
        /*0130*/ 	.word	0x00000008
.L_1791:


//--------------------- .nv.info._ZN2at6native13reduce_kernelILi512ELi1ENS0_8ReduceOpIN3c104HalfENS0_9NanSumOpsIfS4_EEjS4_Li4ELi4EEEEEvT1_ --------------------------
	.section	.nv.info._ZN2at6native13reduce_kernelILi512ELi1ENS0_8ReduceOpIN3c104HalfENS0_9NanSumOpsIfS4_EEjS4_Li4ELi4EEEEEvT1_,"",@"SHT_CUDA_INFO"
	.sectionflags	@""
	.align	4


	//----- nvinfo : EIATTR_CUDA_API_VERSION
	.align		4
        /*0000*/ 	.byte	0x04, 0x37
        /*0002*/ 	.short	(.L_1793 - .L_1792)
.L_1792:
        /*0004*/ 	.word	0x00000082


	//----- nvinfo : EIATTR_KPARAM_INFO
	.align		4
.L_1793:
        /*0008*/ 	.byte	0x04, 0x17
        /*000a*/ 	.short	(.L_1795 - .L_1794)
.L_1794:
        /*000c*/ 	.word	0x00000000
        /*0010*/ 	.short	0x0000
        /*0012*/ 	.short	0x0000
        /*0014*/ 	.byte	0x00, 0xf0, 0x61, 0x10


	//----- nvinfo : EIATTR_SPARSE_MMA_MASK
	.align		4
.L_1795:
        /*0018*/ 	.byte	0x03, 0x50
        /*001a*/ 	.short	0x0000


	//----- nvinfo : EIATTR_MAXREG_COUNT
	.align		4
        /*001c*/ 	.byte	0x03, 0x1b
        /*001e*/ 	.short	0x0020


	//----- nvinfo : EIATTR_NUM_BARRIERS
	.align		4
        /*0020*/ 	.byte	0x02, 0x4c
        /*0022*/ 	.byte	0x01
	.zero		1


	//----- nvinfo : EIATTR_EXTERNS
	.align		4
        /*0024*/ 	.byte	0x04, 0x0f
        /*0026*/ 	.short	(.L_1797 - .L_1796)


	//   ....[0]....
	.align		4
.L_1796:
        /*0028*/ 	.word	index@(__assertfail)


	//----- nvinfo : EIATTR_MERCURY_ISA_VERSION
	.align		4
.L_1797:
        /*002c*/ 	.byte	0x03, 0x5f
        /*002e*/ 	.short	0x0101


	//----- nvinfo : EIATTR_INT_WARP_WIDE_INSTR_OFFSETS
	.align		4
        /*0030*/ 	.byte	0x04, 0x31
        /*0032*/ 	.short	(.L_1799 - .L_1798)


	//   ....[0]....
.L_1798:
        /*0034*/ 	.word	0x0000e8b0


	//   ....[1]....
        /*0038*/ 	.word	0x0000e9a0


	//----- nvinfo : EIATTR_COOP_GROUP_MASK_REGIDS
	.align		4
.L_1799:
        /*003c*/ 	.byte	0x04, 0x29
        /*003e*/ 	.short	(.L_1801 - .L_1800)


	//   ....[0]....
.L_1800:
        /*0040*/ 	.word	0xffffffff


	//   ....[1]....
        /*0044*/ 	.word	0xffffffff


	//----- nvinfo : EIATTR_COOP_GROUP_INSTR_OFFSETS
	.align		4
.L_1801:
        /*0048*/ 	.byte	0x04, 0x28
        /*004a*/ 	.short	(.L_1803 - .L_1802)


	//   ....[0]....
.L_1802:
        /*004c*/ 	.word	0x0000b960


	//   ....[1]....
        /*0050*/ 	.word	0x0000f0c0


	//----- nvinfo : EIATTR_SYSCALL_OFFSETS
	.align		4
.L_1803:
        /*0054*/ 	.byte	0x04, 0x46
        /*0056*/ 	.short	(.L_1805 - .L_1804)


	//   ....[0]....
.L_1804:
        /*0058*/ 	.word	0x0000f300


	//   ....[1]....
        /*005c*/ 	.word	0x0000f530


	//   ....[2]....
        /*0060*/ 	.word	0x0000f850


	//   ....[3]....
        /*0064*/ 	.word	0x0000fa80


	//----- nvinfo : EIATTR_EXIT_INSTR_OFFSETS
	.align		4
.L_1805:
        /*0068*/ 	.byte	0x04, 0x1c
        /*006a*/ 	.short	(.L_1807 - .L_1806)


	//   ....[0]....
.L_1806:
        /*006c*/ 	.word	0x0000ea40


	//   ....[1]....
        /*0070*/ 	.word	0x0000f110


	//   ....[2]....
        /*0074*/ 	.word	0x0000f350


	//   ....[3]....
        /*0078*/ 	.word	0x0000f370


	//   ....[4]....
        /*007c*/ 	.word	0x0000f580


	//   ....[5]....
        /*0080*/ 	.word	0x0000f5b0


	//   ....[6]....
        /*0084*/ 	.word	0x0000f5e0


	//   ....[7]....
        /*0088*/ 	.word	0x0000f620


	//   ....[8]....
        /*008c*/ 	.word	0x0000f660


	//   ....[9]....
        /*0090*/ 	.word	0x0000f8a0


	//   ....[10]....
        /*0094*/ 	.word	0x0000f8c0


	//   ....[11]....
        /*0098*/ 	.word	0x0000fad0


	//   ....[12]....
        /*009c*/ 	.word	0x0000faf0


	//----- nvinfo : EIATTR_MAX_THREADS
	.align		4
.L_1807:
        /*00a0*/ 	.byte	0x04, 0x05
        /*00a2*/ 	.short	(.L_1809 - .L_1808)
.L_1808:
        /*00a4*/ 	.word	0x00000200
        /*00a8*/ 	.word	0x00000001
        /*00ac*/ 	.word	0x00000001


	//----- nvinfo : EIATTR_CRS_STACK_SIZE
	.align		4
.L_1809:
        /*00b0*/ 	.byte	0x04, 0x1e
        /*00b2*/ 	.short	(.L_1811 - .L_1810)
.L_1810:
        /*00b4*/ 	.word	0x00000000


	//----- nvinfo : EIATTR_CBANK_PARAM_SIZE
	.align		4
.L_1811:
        /*00b8*/ 	.byte	0x03, 0x19
        /*00ba*/ 	.short	0x0418


	//----- nvinfo : EIATTR_PARAM_CBANK
	.align		4
        /*00bc*/ 	.byte	0x04, 0x0a
        /*00be*/ 	.short	(.L_1813 - .L_1812)
	.align		4
.L_1812:
        /*00c0*/ 	.word	index@(.nv.constant0._ZN2at6native13reduce_kernelILi512ELi1ENS0_8ReduceOpIN3c104HalfENS0_9NanSumOpsIfS4_EEjS4_Li4ELi4EEEEEvT1_)
        /*00c4*/ 	.short	0x0210
        /*00c6*/ 	.short	0x0418


	//----- nvinfo : EIATTR_SW_WAR
	.align		4
.L_1813:
        /*00c8*/ 	.byte	0x04, 0x36
        /*00ca*/ 	.short	(.L_1815 - .L_1814)
.L_1814:
        /*00cc*/ 	.word	0x00000008
.L_1815:


//--------------------- .nv.info._ZN2at6native13reduce_kernelILi256ELi2ENS0_8ReduceOpIN3c104HalfENS0_9NanSumOpsIfS4_EEjS4_Li4ELi4EEEEEvT1_ --------------------------
	.section	.nv.info._ZN2at6native13reduce_kernelILi256ELi2ENS0_8ReduceOpIN3c104HalfENS0_9NanSumOpsIfS4_EEjS4_Li4ELi4EEEEEvT1_,"",@"SHT_CUDA_INFO"
	.sectionflags	@""
	.align	4


	//----- nvinfo : EIATTR_CUDA_API_VERSION
	.align		4
        /*0000*/ 	.byte	0x04, 0x37
        /*0002*/ 	.short	(.L_1817 - .L_1816)
.L_1816:
        /*0004*/ 	.word	0x00000082


	//----- nvinfo : EIATTR_KPARAM_INFO
	.align		4
.L_1817:
        /*0008*/ 	.byte	0x04, 0x17
        /*000a*/ 	.short	(.L_1819 - .L_1818)
.L_1818:
        /*000c*/ 	.word	0x00000000
        /*0010*/ 	.short	0x0000
        /*0012*/ 	.short	0x0000
        /*0014*/ 	.byte	0x00, 0xf0, 0x61, 0x10


	//----- nvinfo : EIATTR_SPARSE_MMA_MASK
	.align		4
.L_1819:
        /*0018*/ 	.byte	0x03, 0x50
        /*001a*/ 	.short	0x0000


	//----- nvinfo : EIATTR_MAXREG_COUNT
	.align		4
        /*001c*/ 	.byte	0x03, 0x1b
        /*001e*/ 	.short	0x0040


	//----- nvinfo : EIATTR_NUM_BARRIERS
	.align		4
        /*0020*/ 	.byte	0x02, 0x4c
        /*0022*/ 	.byte	0x01
	.zero		1


	//----- nvinfo : EIATTR_EXTERNS
	.align		4
        /*0024*/ 	.byte	0x04, 0x0f
        /*0026*/ 	.short	(.L_1821 - .L_1820)


	//   ....[0]....
	.align		4
.L_1820:
        /*0028*/ 	.word	index@(__assertfail)


	//----- nvinfo : EIATTR_MERCURY_ISA_VERSION
	.align		4
.L_1821:
        /*002c*/ 	.byte	0x03, 0x5f
        /*002e*/ 	.short	0x0101


	//----- nvinfo : EIATTR_INT_WARP_WIDE_INSTR_OFFSETS
	.align		4
        /*0030*/ 	.byte	0x04, 0x31
        /*0032*/ 	.short	(.L_1823 - .L_1822)


	//   ....[0]....
.L_1822:
        /*0034*/ 	.word	0x000118d0


	//   ....[1]....
        /*0038*/ 	.word	0x000119c0


	//----- nvinfo : EIATTR_COOP_GROUP_MASK_REGIDS
	.align		4
.L_1823:
        /*003c*/ 	.byte	0x04, 0x29
        /*003e*/ 	.short	(.L_1825 - .L_1824)


	//   ....[0]....
.L_1824:
        /*0040*/ 	.word	0xffffffff


	//   ....[1]....
        /*0044*/ 	.word	0xffffffff


	//   ....[2]....
        /*0048*/ 	.word	0xffffffff


	//   ....[3]....
        /*004c*/ 	.word	0xffffffff


	//----- nvinfo : EIATTR_COOP_GROUP_INSTR_OFFSETS
	.align		4
.L_1825:
        /*0050*/ 	.byte	0x04, 0x28
        /*0052*/ 	.short	(.L_1827 - .L_1826)


	//   ....[0]....
.L_1826:
        /*0054*/ 	.word	0x0000c630


	//   ....[1]....
        /*0058*/ 	.word	0x0000c640


	//   ....[2]....
        /*005c*/ 	.word	0x000121b0


	//   ....[3]....
        /*0060*/ 	.word	0x000121c0


	//----- nvinfo : EIATTR_SYSCALL_OFFSETS
	.align		4
.L_1827:
        /*0064*/ 	.byte	0x04, 0x46
        /*0066*/ 	.short	(.L_1829 - .L_1828)


	//   ....[0]....
.L_1828:
        /*0068*/ 	.word	0x000014b0


	//   ....[1]....
        /*006c*/ 	.word	0x00012440


	//   ....[2]....
        /*0070*/ 	.word	0x000125b0


	//   ....[3]....
        /*0074*/ 	.word	0x00012830


	//   ....[4]....
        /*0078*/ 	.word	0x000129a0


	//   ....[5]....
        /*007c*/ 	.word	0x00012d10


	//   ....[6]....
        /*0080*/ 	.word	0x00012e80


	//   ....[7]....
        /*0084*/ 	.word	0x00013100


	//   ....[8]....
        /*0088*/ 	.word	0x00013270


	//----- nvinfo : EIATTR_EXIT_INSTR_OFFSETS
	.align		4
.L_1829:
        /*008c*/ 	.byte	0x04, 0x1c
        /*008e*/ 	.short	(.L_1831 - .L_1830)


	//   ....[0]....
.L_1830:
        /*0090*/ 	.word	0x00011a80


	//   ....[1]....
        /*0094*/ 	.word	0x00012220


	//   ....[2]....
        /*0098*/ 	.word	0x00012600


	//   ....[3]....
        /*009c*/ 	.word	0x00012630


	//   ....[4]....
        /*00a0*/ 	.word	0x000129f0


	//   ....[5]....
        /*00a4*/ 	.word	0x00012a40


	//   ....[6]....
        /*00a8*/ 	.word	0x00012a70


	//   ....[7]....
        /*00ac*/ 	.word	0x00012ab0


	//   ....[8]....
        /*00b0*/ 	.word	0x00012af0


	//   ....[9]....
        /*00b4*/ 	.word	0x00012ed0


	//   ....[10]....
        /*00b8*/ 	.word	0x00012f00


	//   ....[11]....
        /*00bc*/ 	.word	0x000132c0


	//   ....[12]....
        /*00c0*/ 	.word	0x00013310


	//----- nvinfo : EIATTR_MAX_THREADS
	.align		4
.L_1831:
        /*00c4*/ 	.byte	0x04, 0x05
        /*00c6*/ 	.short	(.L_1833 - .L_1832)
.L_1832:
        /*00c8*/ 	.word	0x00000100
        /*00cc*/ 	.word	0x00000001
        /*00d0*/ 	.word	0x00000001


	//----- nvinfo : EIATTR_CRS_STACK_SIZE
	.align		4
.L_1833:
        /*00d4*/ 	.byte	0x04, 0x1e
        /*00d6*/ 	.short	(.L_1835 - .L_1834)
.L_1834:
        /*00d8*/ 	.word	0x00000000


	//----- nvinfo : EIATTR_CBANK_PARAM_SIZE
	.align		4
.L_1835:
        /*00dc*/ 	.byte	0x03, 0x19
        /*00de*/ 	.short	0x0418


	//----- nvinfo : EIATTR_PARAM_CBANK
	.align		4
        /*00e0*/ 	.byte	0x04, 0x0a
        /*00e2*/ 	.short	(.L_1837 - .L_1836)
	.align		4
.L_1836:
        /*00e4*/ 	.word	index@(.nv.constant0._ZN2at6native13reduce_kernelILi256ELi2ENS0_8ReduceOpIN3c104HalfENS0_9NanSumOpsIfS4_EEjS4_Li4ELi4EEEEEvT1_)
        /*00e8*/ 	.short	0x0210
        /*00ea*/ 	.short	0x0418


	//----- nvinfo : EIATTR_SW_WAR
	.align		4
.L_1837:
        /*00ec*/ 	.byte	0x04, 0x36
        /*00ee*/ 	.short	(.L_1839 - .L_1838)
.L_1838:
        /*00f0*/ 	.word	0x00000008
.L_1839:


//--------------------- .nv.info._ZN2at6native13reduce_kernelILi128ELi4ENS0_8ReduceOpIN3c104HalfENS0_9NanSumOpsIfS4_EEjS4_Li4ELi4EEEEEvT1_ --------------------------
	.section	.nv.info._ZN2at6native13reduce_kernelILi128ELi4ENS0_8ReduceOpIN3c104HalfENS0_9NanSumOpsIfS4_EEjS4_Li4ELi4EEEEEvT1_,"",@"SHT_CUDA_INFO"
	.sectionflags	@""
	.align	4


	//----- nvinfo : EIATTR_CUDA_API_VERSION
	.align		4
        /*0000*/ 	.byte	0x04, 0x37
        /*0002*/ 	.short	(.L_1841 - .L_1840)
.L_1840:
        /*0004*/ 	.word	0x00000082


	//----- nvinfo : EIATTR_KPARAM_INFO
	.align		4
.L_1841:
        /*0008*/ 	.byte	0x04, 0x17
        /*000a*/ 	.short	(.L_1843 - .L_1842)
.L_1842:
        /*000c*/ 	.word	0x00000000
        /*0010*/ 	.short	0x0000
        /*0012*/ 	.short	0x0000
        /*0014*/ 	.byte	0x00, 0xf0, 0x61, 0x10


	//----- nvinfo : EIATTR_SPARSE_MMA_MASK
	.align		4
.L_1843:
        /*0018*/ 	.byte	0x03, 0x50
        /*001a*/ 	.short	0x0000


	//----- nvinfo : EIATTR_MAXREG_COUNT
	.align		4
        /*001c*/ 	.byte	0x03, 0x1b
        /*001e*/ 	.short	0x0080


	//----- nvinfo : EIATTR_NUM_BARRIERS
	.align		4
        /*0020*/ 	.byte	0x02, 0x4c
        /*0022*/ 	.byte	0x01
	.zero		1


	//----- nvinfo : EIATTR_EXTERNS
	.align		4
        /*0024*/ 	.byte	0x04, 0x0f
        /*0026*/ 	.short	(.L_1845 - .L_1844)


	//   ....[0]....
	.align		4
.L_1844:
        /*0028*/ 	.word	index@(__assertfail)


	//----- nvinfo : EIATTR_MERCURY_ISA_VERSION
	.align		4
.L_1845:
        /*002c*/ 	.byte	0x03, 0x5f
        /*002e*/ 	.short	0x0101


	//----- nvinfo : EIATTR_INT_WARP_WIDE_INSTR_OFFSETS
	.align		4
        /*0030*/ 	.byte	0x04, 0x31
        /*0032*/ 	.short	(.L_1847 - .L_1846)


	//   ....[0]....
.L_1846:
        /*0034*/ 	.word	0x000171a0


	//   ....[1]....
        /*0038*/ 	.word	0x00017290


	//----- nvinfo : EIATTR_COOP_GROUP_MASK_REGIDS
	.align		4
.L_1847:
        /*003c*/ 	.byte	0x04, 0x29
        /*003e*/ 	.short	(.L_1849 - .L_1848)


	//   ....[0]....
.L_1848:
        /*0040*/ 	.word	0xffffffff


	//   ....[1]....
        /*0044*/ 	.word	0xffffffff


	//   ....[2]....
        /*0048*/ 	.word	0xffffffff


	//   ....[3]....
        /*004c*/ 	.word	0xffffffff


	//   ....[4]....
        /*0050*/ 	.word	0xffffffff


	//   ....[5]....
        /*0054*/ 	.word	0xffffffff


	//   ....[6]....
        /*0058*/ 	.word	0xffffffff


	//   ....[7]....
        /*005c*/ 	.word	0xffffffff


	//----- nvinfo : EIATTR_COOP_GROUP_INSTR_OFFSETS
	.align		4
.L_1849:
        /*0060*/ 	.byte	0x04, 0x28
        /*0062*/ 	.short	(.L_1851 - .L_1850)


	//   ....[0]....
.L_1850:
        /*0064*/ 	.word	0x0000d8d0


	//   ....[1]....
        /*0068*/ 	.word	0x0000d8e0


	//   ....[2]....
        /*006c*/ 	.word	0x0000d8f0


	//   ....[3]....
        /*0070*/ 	.word	0x0000d900


	//   ....[4]....
        /*0074*/ 	.word	0x00017bd0


	//   ....[5]....
        /*0078*/ 	.word	0x00017be0


	//   ....[6]....
        /*007c*/ 	.word	0x00017bf0


	//   ....[7]....
        /*0080*/ 	.word	0x00017c00


	//----- nvinfo : EIATTR_SYSCALL_OFFSETS
	.align		4
.L_1851:
        /*0084*/ 	.byte	0x04, 0x46
        /*0086*/ 	.short	(.L_1853 - .L_1852)


	//   ....[0]....
.L_1852:
        /*0088*/ 	.word	0x00001420


	//   ....[1]....
        /*008c*/ 	.word	0x00017ee0


	//   ....[2]....
        /*0090*/ 	.word	0x00018050


	//   ....[3]....
        /*0094*/ 	.word	0x000181c0


	//   ....[4]....
        /*0098*/ 	.word	0x00018330


	//   ....[5]....
        /*009c*/ 	.word	0x00018630


	//   ....[6]....
        /*00a0*/ 	.word	0x000187a0


	//   ....[7]....
        /*00a4*/ 	.word	0x00018910


	//   ....[8]....
        /*00a8*/ 	.word	0x00018a80


	//   ....[9]....
        /*00ac*/ 	.word	0x00018e70


	//   ....[10]....
        /*00b0*/ 	.word	0x00018fe0


	//   ....[11]....
        /*00b4*/ 	.word	0x00019150


	//   ....[12]....
        /*00b8*/ 	.word	0x000192c0


	//   ....[13]....
        /*00bc*/ 	.word	0x000195c0


	//   ....[14]....
        /*00c0*/ 	.word	0x00019730


	//   ....[15]....
        /*00c4*/ 	.word	0x000198a0


	//   ....[16]....
        /*00c8*/ 	.word	0x00019a10


	//----- nvinfo : EIATTR_EXIT_INSTR_OFFSETS
	.align		4
.L_1853:
        /*00cc*/ 	.byte	0x04, 0x1c
        /*00ce*/ 	.short	(.L_1855 - .L_1854)


	//   ....[0]....
.L_1854:
        /*00d0*/ 	.word	0x00017350


	//   ....[1]....
        /*00d4*/ 	.word	0x00017c80


	//   ....[2]....
        /*00d8*/ 	.word	0x00018380


	//   ....[3]....
        /*00dc*/ 	.word	0x000183d0


	//   ....[4]....
        /*00e0*/ 	.word	0x00018ad0


	//   ....[5]....
        /*00e4*/ 	.word	0x00018b60


	//   ....[6]....
        /*00e8*/ 	.word	0x00018b90


	//   ....[7]....
        /*00ec*/ 	.word	0x00018bd0


	//   ....[8]....
        /*00f0*/ 	.word	0x00018c10


	//   ....[9]....
        /*00f4*/ 	.word	0x00019310


	//   ....[10]....
        /*00f8*/ 	.word	0x00019360


	//   ....[11]....
        /*00fc*/ 	.word	0x00019a60


	//   ....[12]....
        /*0100*/ 	.word	0x00019af0


	//----- nvinfo : EIATTR_MAX_THREADS
	.align		4
.L_1855:
        /*0104*/ 	.byte	0x04, 0x05
        /*0106*/ 	.short	(.L_1857 - .L_1856)
.L_1856:
        /*0108*/ 	.word	0x00000080
        /*010c*/ 	.word	0x00000001
        /*0110*/ 	.word	0x00000001


	//----- nvinfo : EIATTR_CRS_STACK_SIZE
	.align		4
.L_1857:
        /*0114*/ 	.byte	0x04, 0x1e
        /*0116*/ 	.short	(.L_1859 - .L_1858)
.L_1858:
        /*0118*/ 	.word	0x00000000


	//----- nvinfo : EIATTR_CBANK_PARAM_SIZE
	.align		4
.L_1859:
        /*011c*/ 	.byte	0x03, 0x19
        /*011e*/ 	.short	0x0418


	//----- nvinfo : EIATTR_PARAM_CBANK
	.align		4
        /*0120*/ 	.byte	0x04, 0x0a
        /*0122*/ 	.short	(.L_1861 - .L_1860)
	.align		4
.L_1860:
        /*0124*/ 	.word	index@(.nv.constant0._ZN2at6native13reduce_kernelILi128ELi4ENS0_8ReduceOpIN3c104HalfENS0_9NanSumOpsIfS4_EEjS4_Li4ELi4EEEEEvT1_)
        /*0128*/ 	.short	0x0210
        /*012a*/ 	.short	0x0418


	//----- nvinfo : EIATTR_SW_WAR
	.align		4
.L_1861:
        /*012c*/ 	.byte	0x04, 0x36
        /*012e*/ 	.short	(.L_1863 - .L_1862)
.L_1862:
        /*0130*/ 	.word	0x00000008
.L_1863:


//--------------------- .nv.info._ZN2at6native13reduce_kernelILi512ELi1ENS0_8ReduceOpIfNS0_9NanSumOpsIffEEjfLi4ELi4EEEEEvT1_ --------------------------
	.section	.nv.info._ZN2at6native13reduce_kernelILi512ELi1ENS0_8ReduceOpIfNS0_9NanSumOpsIffEEjfLi4ELi4EEEEEvT1_,"",@"SHT_CUDA_INFO"
	.sectionflags	@""
	.align	4


	//----- nvinfo : EIATTR_CUDA_API_VERSION
	.align		4
        /*0000*/ 	.byte	0x04, 0x37
        /*0002*/ 	.short	(.L_1865 - .L_1864)
.L_1864:
        /*0004*/ 	.word	0x00000082


	//----- nvinfo : EIATTR_KPARAM_INFO
	.align		4
.L_1865:
        /*0008*/ 	.byte	0x04, 0x17
        /*000a*/ 	.short	(.L_1867 - .L_1866)
.L_1866:
        /*000c*/ 	.word	0x00000000
        /*0010*/ 	.short	0x0000
        /*0012*/ 	.short	0x0000
        /*0014*/ 	.byte	0x00, 0xf0, 0x61, 0x10


	//----- nvinfo : EIATTR_SPARSE_MMA_MASK
	.align		4
.L_1867:
        /*0018*/ 	.byte	0x03, 0x50
        /*001a*/ 	.short	0x0000


	//----- nvinfo : EIATTR_MAXREG_COUNT
	.align		4
        /*001c*/ 	.byte	0x03, 0x1b
        /*001e*/ 	.short	0x0020


	//----- nvinfo : EIATTR_NUM_BARRIERS
	.align		4
        /*0020*/ 	.byte	0x02, 0x4c
        /*0022*/ 	.byte	0x01
	.zero		1


	//----- nvinfo : EIATTR_EXTERNS
	.align		4
        /*0024*/ 	.byte	0x04, 0x0f
        /*0026*/ 	.short	(.L_1869 - .L_1868)


	//   ....[0]....
	.align		4
.L_1868:
        /*0028*/ 	.word	index@(__assertfail)


	//----- nvinfo : EIATTR_MERCURY_ISA_VERSION
	.align		4
.L_1869:
        /*002c*/ 	.byte	0x03, 0x5f
        /*002e*/ 	.short	0x0101


	//----- nvinfo : EIATTR_INT_WARP_WIDE_INSTR_OFFSETS
	.align		4
        /*0030*/ 	.byte	0x04, 0x31
        /*0032*/ 	.short	(.L_1871 - .L_1870)


	//   ....[0]....
.L_1870:
        /*0034*/ 	.word	0x0000dd40


	//   ....[1]....
        /*0038*/ 	.word	0x0000de30


	//----- nvinfo : EIATTR_COOP_GROUP_MASK_REGIDS
	.align		4
.L_1871:
        /*003c*/ 	.byte	0x04, 0x29
        /*003e*/ 	.short	(.L_1873 - .L_1872)


	//   ....[0]....
.L_1872:
        /*0040*/ 	.word	0xffffffff


	//   ....[1]....
        /*0044*/ 	.word	0xffffffff


	//----- nvinfo : EIATTR_COOP_GROUP_INSTR_OFFSETS
	.align		4
.L_1873:
        /*0048*/ 	.byte	0x04, 0x28
        /*004a*/ 	.short	(.L_1875 - .L_1874)


	//   ....[0]....
.L_1874:
        /*004c*/ 	.word	0x0000b620


	//   ....[1]....
        /*0050*/ 	.word	0x0000e560


	//----- nvinfo : EIATTR_SYSCALL_OFFSETS
	.align		4
.L_1875:
        /*0054*/ 	.byte	0x04, 0x46
        /*0056*/ 	.short	(.L_1877 - .L_1876)


	//   ....[0]....
.L_1876:
        /*0058*/ 	.word	0x0000e790


	//   ....[1]....
        /*005c*/ 	.word	0x0000e9a0


	//   ....[2]....
        /*0060*/ 	.word	0x0000eca0


	//   ....[3]....
        /*0064*/ 	.word	0x0000eeb0


	//----- nvinfo : EIATTR_EXIT_INSTR_OFFSETS
	.align		4
.L_1877:
        /*0068*/ 	.byte	0x04, 0x1c
        /*006a*/ 	.short	(.L_1879 - .L_1878)


	//   ....[0]....
.L_1878:
        /*006c*/ 	.word	0x0000ded0


	//   ....[1]....
        /*0070*/ 	.word	0x0000e5b0


	//   ....[2]....
        /*0074*/ 	.word	0x0000e7e0


	//   ....[3]....
        /*0078*/ 	.word	0x0000e800


	//   ....[4]....
        /*007c*/ 	.word	0x0000e9f0


	//   ....[5]....
        /*0080*/ 	.word	0x0000ea10


	//   ....[6]....
        /*0084*/ 	.word	0x0000ea40


	//   ....[7]....
        /*0088*/ 	.word	0x0000ea80


	//   ....[8]....
        /*008c*/ 	.word	0x0000eac0


	//   ....[9]....
        /*0090*/ 	.word	0x0000ecf0


	//   ....[10]....
        /*0094*/ 	.word	0x0000ed10


	//   ....[11]....
        /*0098*/ 	.word	0x0000ef00


	//   ....[12]....
        /*009c*/ 	.word	0x0000ef20


	//----- nvinfo : EIATTR_MAX_THREADS
	.align		4
.L_1879:
        /*00a0*/ 	.byte	0x04, 0x05
        /*00a2*/ 	.short	(.L_1881 - .L_1880)
.L_1880:
        /*00a4*/ 	.word	0x00000200
        /*00a8*/ 	.word	0x00000001
        /*00ac*/ 	.word	0x00000001


	//----- nvinfo : EIATTR_CRS_STACK_SIZE
	.align		4
.L_1881:
        /*00b0*/ 	.byte	0x04, 0x1e
        /*00b2*/ 	.short	(.L_1883 - .L_1882)
.L_1882:
        /*00b4*/ 	.word	0x00000000


	//----- nvinfo : EIATTR_CBANK_PARAM_SIZE
	.align		4
.L_1883:
        /*00b8*/ 	.byte	0x03, 0x19
        /*00ba*/ 	.short	0x0418


	//----- nvinfo : EIATTR_PARAM_CBANK
	.align		4
        /*00bc*/ 	.byte	0x04, 0x0a
        /*00be*/ 	.short	(.L_1885 - .L_1884)
	.align		4
.L_1884:
        /*00c0*/ 	.word	index@(.nv.constant0._ZN2at6native13reduce_kernelILi512ELi1ENS0_8ReduceOpIfNS0_9NanSumOpsIffEEjfLi4ELi4EEEEEvT1_)
        /*00c4*/ 	.short	0x0210
        /*00c6*/ 	.short	0x0418


	//----- nvinfo : EIATTR_SW_WAR
	.align		4
.L_1885:
        /*00c8*/ 	.byte	0x04, 0x36
        /*00ca*/ 	.short	(.L_1887 - .L_1886)
.L_1886:
        /*00cc*/ 	.word	0x00000008
.L_1887:


//--------------------- .nv.info._ZN2at6native13reduce_kernelILi256ELi2ENS0_8ReduceOpIfNS0_9NanSumOpsIffEEjfLi4ELi4EEEEEvT1_ --------------------------
	.section	.nv.info._ZN2at6native13reduce_kernelILi256ELi2ENS0_8ReduceOpIfNS0_9NanSumOpsIffEEjfLi4ELi4EEEEEvT1_,"",@"SHT_CUDA_INFO"
	.sectionflags	@""
	.align	4


	//----- nvinfo : EIATTR_CUDA_API_VERSION
	.align		4
        /*0000*/ 	.byte	0x04, 0x37
        /*0002*/ 	.short	(.L_1889 - .L_1888)
.L_1888:
        /*0004*/ 	.word	0x00000082


	//----- nvinfo : EIATTR_KPARAM_INFO
	.align		4
.L_1889:
        /*0008*/ 	.byte	0x04, 0x17
        /*000a*/ 	.short	(.L_1891 - .L_1890)
.L_1890:
        /*000c*/ 	.word	0x00000000
        /*0010*/ 	.short	0x0000
        /*0012*/ 	.short	0x0000
        /*0014*/ 	.byte	0x00, 0xf0, 0x61, 0x10


	//----- nvinfo : EIATTR_SPARSE_MMA_MASK
	.align		4
.L_1891:
        /*0018*/ 	.byte	0x03, 0x50
        /*001a*/ 	.short	0x0000


	//----- nvinfo : EIATTR_MAXREG_COUNT
	.align		4
        /*001c*/ 	.byte	0x03, 0x1b
        /*001e*/ 	.short	0x0040


	//----- nvinfo : EIATTR_NUM_BARRIERS
	.align		4
        /*0020*/ 	.byte	0x02, 0x4c
        /*0022*/ 	.byte	0x01
	.zero		1


	//----- nvinfo : EIATTR_EXTERNS
	.align		4
        /*0024*/ 	.byte	0x04, 0x0f
        /*0026*/ 	.short	(.L_1893 - .L_1892)


	//   ....[0]....
	.align		4
.L_1892:
        /*0028*/ 	.word	index@(__assertfail)


	//----- nvinfo : EIATTR_MERCURY_ISA_VERSION
	.align		4
.L_1893:
        /*002c*/ 	.byte	0x03, 0x5f
        /*002e*/ 	.short	0x0101


	//----- nvinfo : EIATTR_INT_WARP_WIDE_INSTR_OFFSETS
	.align		4
        /*0030*/ 	.byte	0x04, 0x31
        /*0032*/ 	.short	(.L_1895 - .L_1894)


	//   ....[0]....
.L_1894:
        /*0034*/ 	.word	0x000109b0


	//   ....[1]....
        /*0038*/ 	.word	0x00010aa0


	//----- nvinfo : EIATTR_COOP_GROUP_MASK_REGIDS
	.align		4
.L_1895:
        /*003c*/ 	.byte	0x04, 0x29
        /*003e*/ 	.short	(.L_1897 - .L_1896)


	//   ....[0]....
.L_1896:
        /*0040*/ 	.word	0xffffffff


	//   ....[1]....
        /*0044*/ 	.word	0xffffffff


	//   ....[2]....
        /*0048*/ 	.word	0xffffffff


	//   ....[3]....
        /*004c*/ 	.word	0xffffffff


	//----- nvinfo : EIATTR_COOP_GROUP_INSTR_OFFSETS
	.align		4
.L_1897:
        /*0050*/ 	.byte	0x04, 0x28
        /*0052*/ 	.short	(.L_1899 - .L_1898)


	//   ....[0]....
.L_1898:
        /*0054*/ 	.word	0x0000bfa0


	//   ....[1]....
        /*0058*/ 	.word	0x0000bfb0


	//   ....[2]....
        /*005c*/ 	.word	0x00011290


	//   ....[3]....
        /*0060*/ 	.word	0x000112a0


	//----- nvinfo : EIATTR_SYSCALL_OFFSETS
	.align		4
.L_1899:
        /*0064*/ 	.byte	0x04, 0x46
        /*0066*/ 	.short	(.L_1901 - .L_1900)


	//   ....[0]....
.L_1900:
        /*0068*/ 	.word	0x000014b0


	//   ....[1]....
        /*006c*/ 	.word	0x00011510


	//   ....[2]....
        /*0070*/ 	.word	0x00011670


	//   ....[3]....
        /*0074*/ 	.word	0x000118c0


	//   ....[4]....
        /*0078*/ 	.word	0x00011a20


	//   ....[5]....
        /*007c*/ 	.word	0x00011d60


	//   ....[6]....
        /*0080*/ 	.word	0x00011ec0


	//   ....[7]....
        /*0084*/ 	.word	0x00012110


	//   ....[8]....
        /*0088*/ 	.word	0x00012270


	//----- nvinfo : EIATTR_EXIT_INSTR_OFFSETS
	.align		4
.L_1901:
        /*008c*/ 	.byte	0x04, 0x1c
        /*008e*/ 	.short	(.L_1903 - .L_1902)


	//   ....[0]....
.L_1902:
        /*0090*/ 	.word	0x00010b60


	//   ....[1]....
        /*0094*/ 	.word	0x00011300


	//   ....[2]....
        /*0098*/ 	.word	0x000116c0


	//   ....[3]....
        /*009c*/ 	.word	0x000116f0


	//   ....[4]....
        /*00a0*/ 	.word	0x00011a70


	//   ....[5]....
        /*00a4*/ 	.word	0x00011aa0


	//   ....[6]....
        /*00a8*/ 	.word	0x00011ad0


	//   ....[7]....
        /*00ac*/ 	.word	0x00011b10


	//   ....[8]....
        /*00b0*/ 	.word	0x00011b50


	//   ....[9]....
        /*00b4*/ 	.word	0x00011f10


	//   ....[10]....
        /*00b8*/ 	.word	0x00011f40


	//   ....[11]....
        /*00bc*/ 	.word	0x000122c0


	//   ....[12]....
        /*00c0*/ 	.word	0x000122f0


	//----- nvinfo : EIATTR_MAX_THREADS
	.align		4
.L_1903:
        /*00c4*/ 	.byte	0x04, 0x05
        /*00c6*/ 	.short	(.L_1905 - .L_1904)
.L_1904:
        /*00c8*/ 	.word	0x00000100
        /*00cc*/ 	.word	0x00000001
        /*00d0*/ 	.word	0x00000001


	//----- nvinfo : EIATTR_CRS_STACK_SIZE
	.align		4
.L_1905:
        /*00d4*/ 	.byte	0x04, 0x1e
        /*00d6*/ 	.short	(.L_1907 - .L_1906)
.L_1906:
        /*00d8*/ 	.word	0x00000000


	//----- nvinfo : EIATTR_CBANK_PARAM_SIZE
	.align		4
.L_1907:
        /*00dc*/ 	.byte	0x03, 0x19
        /*00de*/ 	.short	0x0418


	//----- nvinfo : EIATTR_PARAM_CBANK
	.align		4
        /*00e0*/ 	.byte	0x04, 0x0a
        /*00e2*/ 	.short	(.L_1909 - .L_1908)
	.align		4
.L_1908:
        /*00e4*/ 	.word	index@(.nv.constant0._ZN2at6native13reduce_kernelILi256ELi2ENS0_8ReduceOpIfNS0_9NanSumOpsIffEEjfLi4ELi4EEEEEvT1_)
        /*00e8*/ 	.short	0x0210
        /*00ea*/ 	.short	0x0418


	//----- nvinfo : EIATTR_SW_WAR
	.align		4
.L_1909:
        /*00ec*/ 	.byte	0x04, 0x36
        /*00ee*/ 	.short	(.L_1911 - .L_1910)
.L_1910:
        /*00f0*/ 	.word	0x00000008
.L_1911:


//--------------------- .nv.info._ZN2at6native13reduce_kernelILi128ELi4ENS0_8ReduceOpIfNS0_9NanSumOpsIffEEjfLi4ELi4EEEEEvT1_ --------------------------
	.section	.nv.info._ZN2at6native13reduce_kernelILi128ELi4ENS0_8ReduceOpIfNS0_9NanSumOpsIffEEjfLi4ELi4EEEEEvT1_,"",@"SHT_CUDA_INFO"
	.sectionflags	@""
	.align	4


	//----- nvinfo : EIATTR_CUDA_API_VERSION
	.align		4
        /*0000*/ 	.byte	0x04, 0x37
        /*0002*/ 	.short	(.L_1913 - .L_1912)
.L_1912:
        /*0004*/ 	.word	0x00000082


	//----- nvinfo : EIATTR_KPARAM_INFO
	.align		4
.L_1913:
        /*0008*/ 	.byte	0x04, 0x17
        /*000a*/ 	.short	(.L_1915 - .L_1914)
.L_1914:
        /*000c*/ 	.word	0x00000000
        /*0010*/ 	.short	0x0000
        /*0012*/ 	.short	0x0000
        /*0014*/ 	.byte	0x00, 0xf0, 0x61, 0x10


	//----- nvinfo : EIATTR_SPARSE_MMA_MASK
	.align		4
.L_1915:
        /*0018*/ 	.byte	0x03, 0x50
        /*001a*/ 	.short	0x0000


	//----- nvinfo : EIATTR_MAXREG_COUNT
	.align		4
        /*001c*/ 	.byte	0x03, 0x1b
        /*001e*/ 	.short	0x0080


	//----- nvinfo : EIATTR_NUM_BARRIERS
	.align		4
        /*0020*/ 	.byte	0x02, 0x4c
        /*0022*/ 	.byte	0x01
	.zero		1


	//----- nvinfo : EIATTR_EXTERNS
	.align		4
        /*0024*/ 	.byte	0x04, 0x0f
        /*0026*/ 	.short	(.L_1917 - .L_1916)


	//   ....[0]....
	.align		4
.L_1916:
        /*0028*/ 	.word	index@(__assertfail)


	//----- nvinfo : EIATTR_MERCURY_ISA_VERSION
	.align		4
.L_1917:
        /*002c*/ 	.byte	0x03, 0x5f
        /*002e*/ 	.short	0x0101


	//----- nvinfo : EIATTR_INT_WARP_WIDE_INSTR_OFFSETS
	.align		4
        /*0030*/ 	.byte	0x04, 0x31
        /*0032*/ 	.short	(.L_1919 - .L_1918)


	//   ....[0]....
.L_1918:
        /*0034*/ 	.word	0x00015c80


	//   ....[1]....
        /*0038*/ 	.word	0x00015d70


	//----- nvinfo : EIATTR_COOP_GROUP_MASK_REGIDS
	.align		4
.L_1919:
        /*003c*/ 	.byte	0x04, 0x29
        /*003e*/ 	.short	(.L_1921 - .L_1920)


	//   ....[0]....
.L_1920:
        /*0040*/ 	.word	0xffffffff


	//   ....[1]....
        /*0044*/ 	.word	0xffffffff


	//   ....[2]....
        /*0048*/ 	.word	0xffffffff


	//   ....[3]....
        /*004c*/ 	.word	0xffffffff


	//   ....[4]....
        /*0050*/ 	.word	0xffffffff


	//   ....[5]....
        /*0054*/ 	.word	0xffffffff


	//   ....[6]....
        /*0058*/ 	.word	0xffffffff


	//   ....[7]....
        /*005c*/ 	.word	0xffffffff


	//----- nvinfo : EIATTR_COOP_GROUP_INSTR_OFFSETS
	.align		4
.L_1921:
        /*0060*/ 	.byte	0x04, 0x28
        /*0062*/ 	.short	(.L_1923 - .L_1922)


	//   ....[0]....
.L_1922:
        /*0064*/ 	.word	0x0000cc80


	//   ....[1]....
        /*0068*/ 	.word	0x0000cc90


	//   ....[2]....
        /*006c*/ 	.word	0x0000cca0


	//   ....[3]....
        /*0070*/ 	.word	0x0000ccb0


	//   ....[4]....
        /*0074*/ 	.word	0x000166b0


	//   ....[5]....
        /*0078*/ 	.word	0x000166c0


	//   ....[6]....
        /*007c*/ 	.word	0x000166d0


	//   ....[7]....
        /*0080*/ 	.word	0x000166e0


	//----- nvinfo : EIATTR_SYSCALL_OFFSETS
	.align		4
.L_1923:
        /*0084*/ 	.byte	0x04, 0x46
        /*0086*/ 	.short	(.L_1925 - .L_1924)


	//   ....[0]....
.L_1924:
        /*0088*/ 	.word	0x00001420


	//   ....[1]....
        /*008c*/ 	.word	0x000169b0


	//   ....[2]....
        /*0090*/ 	.word	0x00016b10


	//   ....[3]....
        /*0094*/ 	.word	0x00016c70


	//   ....[4]....
        /*0098*/ 	.word	0x00016dd0


	//   ....[5]....
        /*009c*/ 	.word	0x00017080


	//   ....[6]....
        /*00a0*/ 	.word	0x000171e0


	//   ....[7]....
        /*00a4*/ 	.word	0x00017340


	//   ....[8]....
        /*00a8*/ 	.word	0x000174a0


	//   ....[9]....
        /*00ac*/ 	.word	0x00017840


	//   ....[10]....
        /*00b0*/ 	.word	0x000179a0


	//   ....[11]....
        /*00b4*/ 	.word	0x00017b00


	//   ....[12]....
        /*00b8*/ 	.word	0x00017c60


	//   ....[13]....
        /*00bc*/ 	.word	0x00017f10


	//   ....[14]....
        /*00c0*/ 	.word	0x00018070


	//   ....[15]....
        /*00c4*/ 	.word	0x000181d0


	//   ....[16]....
        /*00c8*/ 	.word	0x00018330


	//----- nvinfo : EIATTR_EXIT_INSTR_OFFSETS
	.align		4
.L_1925:
        /*00cc*/ 	.byte	0x04, 0x1c
        /*00ce*/ 	.short	(.L_1927 - .L_1926)


	//   ....[0]....
.L_1926:
        /*00d0*/ 	.word	0x00015e30


	//   ....[1]....
        /*00d4*/ 	.word	0x00016760


	//   ....[2]....
        /*00d8*/ 	.word	0x00016e20


	//   ....[3]....
        /*00dc*/ 	.word	0x00016e70


	//   ....[4]....
        /*00e0*/ 	.word	0x000174f0


	//   ....[5]....
        /*00e4*/ 	.word	0x00017540


	//   ....[6]....
        /*00e8*/ 	.word	0x00017570


	//   ....[7]....
        /*00ec*/ 	.word	0x000175b0


	//   ....[8]....
        /*00f0*/ 	.word	0x000175f0


	//   ....[9]....
        /*00f4*/ 	.word	0x00017cb0


	//   ....[10]....
        /*00f8*/ 	.word	0x00017d00


	//   ....[11]....
        /*00fc*/ 	.word	0x00018380


	//   ....[12]....
        /*0100*/ 	.word	0x000183d0


	//----- nvinfo : EIATTR_MAX_THREADS
	.align		4
.L_1927:
        /*0104*/ 	.byte	0x04, 0x05
        /*0106*/ 	.short	(.L_1929 - .L_1928)
.L_1928:
        /*0108*/ 	.word	0x00000080
        /*010c*/ 	.word	0x00000001
        /*0110*/ 	.word	0x00000001


	//----- nvinfo : EIATTR_CRS_STACK_SIZE
	.align		4
.L_1929:
        /*0114*/ 	.byte	0x04, 0x1e
        /*0116*/ 	.short	(.L_1931 - .L_1930)
.L_1930:
        /*0118*/ 	.word	0x00000000


	//----- nvinfo : EIATTR_CBANK_PARAM_SIZE
	.align		4
.L_1931:
        /*011c*/ 	.byte	0x03, 0x19
        /*011e*/ 	.short	0x0418


	//----- nvinfo : EIATTR_PARAM_CBANK
	.align		4
        /*0120*/ 	.byte	0x04, 0x0a
        /*0122*/ 	.short	(.L_1933 - .L_1932)
	.align		4
.L_1932:
        /*0124*/ 	.word	index@(.nv.constant0._ZN2at6native13reduce_kernelILi128ELi4ENS0_8ReduceOpIfNS0_9NanSumOpsIffEEjfLi4ELi4EEEEEvT1_)
        /*0128*/ 	.short	0x0210
        /*012a*/ 	.short	0x0418


	//----- nvinfo : EIATTR_SW_WAR
	.align		4
.L_1933:
        /*012c*/ 	.byte	0x04, 0x36
        /*012e*/ 	.short	(.L_1935 - .L_1934)
.L_1934:
        /*0130*/ 	.word	0x00000008
.L_1935:


//--------------------- .nv.info._ZN2at6native13reduce_kernelILi512ELi1ENS0_8ReduceOpIdNS0_9NanSumOpsIddEEjdLi4ELi4EEEEEvT1_ --------------------------
	.section	.nv.info._ZN2at6native13reduce_kernelILi512ELi1ENS0_8ReduceOpIdNS0_9NanSumOpsIddEEjdLi4ELi4EEEEEvT1_,"",@"SHT_CUDA_INFO"
	.sectionflags	@""
	.align	4


	//----- nvinfo : EIATTR_CUDA_API_VERSION
	.align		4
        /*0000*/ 	.byte	0x04, 0x37
        /*0002*/ 	.short	(.L_1937 - .L_1936)
.L_1936:
        /*0004*/ 	.word	0x00000082


	//----- nvinfo : EIATTR_KPARAM_INFO
	.align		4
.L_1937:
        /*0008*/ 	.byte	0x04, 0x17
        /*000a*/ 	.short	(.L_1939 - .L_1938)
.L_1938:
        /*000c*/ 	.word	0x00000000
        /*0010*/ 	.short	0x0000
        /*0012*/ 	.short	0x0000
        /*0014*/ 	.byte	0x00, 0xf0, 0x81, 0x10


	//----- nvinfo : EIATTR_SPARSE_MMA_MASK
	.align		4
.L_1939:
        /*0018*/ 	.byte	0x03, 0x50
        /*001a*/ 	.short	0x0000


	//----- nvinfo : EIATTR_MAXREG_COUNT
	.align		4
        /*001c*/ 	.byte	0x03, 0x1b
        /*001e*/ 	.short	0x0020


	//----- nvinfo : EIATTR_NUM_BARRIERS
	.align		4
        /*0020*/ 	.byte	0x02, 0x4c
        /*0022*/ 	.byte	0x01
	.zero		1


	//----- nvinfo : EIATTR_EXTERNS
	.align		4
        /*0024*/ 	.byte	0x04, 0x0f
        /*0026*/ 	.short	(.L_1941 - .L_1940)


	//   ....[0]....
	.align		4
.L_1940:
        /*0028*/ 	.word	index@(__assertfail)


	//----- nvinfo : EIATTR_ANNOTATIONS
	.align		4
.L_1941:
        /*002c*/ 	.byte	0x04, 0x55
        /*002e*/ 	.short	(.L_1943 - .L_1942)


	//   ....[0]....
.L_1942:
        /*0030*/ 	.word	0x00000001
        /*0034*/ 	.byte	0x00, 0x71, 0x00, 0x00, 0x01, 0x00, 0x00, 0x00, 0xa0, 0x71, 0x00, 0x00, 0x01, 0x00, 0x00, 0x00
        /* <DEDUP_REMOVED lines=42> */
        /*02e4*/ 	.byte	0x30, 0x99, 0x00, 0x00, 0x01, 0x00, 0x00, 0x00, 0xc0, 0x99, 0x00, 0x00


	//----- nvinfo : EIATTR_MERCURY_ISA_VERSION
	.align		4
.L_1943:
        /*02f0*/ 	.byte	0x03, 0x5f
        /*02f2*/ 	.short	0x0101


	//----- nvinfo : EIATTR_INT_WARP_WIDE_INSTR_OFFSETS
	.align		4
        /*02f4*/ 	.byte	0x04, 0x31
        /*02f6*/ 	.short	(.L_1945 - .L_1944)


	//   ....[0]....
.L_1944:
        /*02f8*/ 	.word	0x0000e7d0


	//   ....[1]....
        /*02fc*/ 	.word	0x0000e8c0


	//----- nvinfo : EIATTR_COOP_GROUP_MASK_REGIDS
	.align		4
.L_1945:
        /*0300*/ 	.byte	0x04, 0x29
        /*0302*/ 	.short	(.L_1947 - .L_1946)


	//   ....[0]....
.L_1946:
        /*0304*/ 	.word	0xffffffff


	//   ....[1]....
        /*0308*/ 	.word	0xffffffff


	//   ....[2]....
        /*030c*/ 	.word	0xffffffff


	//   ....[3]....
        /*0310*/ 	.word	0xffffffff


	//----- nvinfo : EIATTR_COOP_GROUP_INSTR_OFFSETS
	.align		4
.L_1947:
        /*0314*/ 	.byte	0x04, 0x28
        /*0316*/ 	.short	(.L_1949 - .L_1948)


	//   ....[0]....
.L_1948:
        /*0318*/ 	.word	0x0000c080


	//   ....[1]....
        /*031c*/ 	.word	0x0000c090


	//   ....[2]....
        /*0320*/ 	.word	0x0000f080


	//   ....[3]....
        /*0324*/ 	.word	0x0000f090


	//----- nvinfo : EIATTR_SYSCALL_OFFSETS
	.align		4
.L_1949:
        /*0328*/ 	.byte	0x04, 0x46
        /*032a*/ 	.short	(.L_1951 - .L_1950)


	//   ....[0]....
.L_1950:
        /*032c*/ 	.word	0x0000f2c0


	//   ....[1]....
        /*0330*/ 	.word	0x0000f4d0


	//   ....[2]....
        /*0334*/ 	.word	0x0000f7f0


	//   ....[3]....
        /*0338*/ 	.word	0x0000fa00


	//----- nvinfo : EIATTR_EXIT_INSTR_OFFSETS
	.align		4
.L_1951:
        /*033c*/ 	.byte	0x04, 0x1c
        /*033e*/ 	.short	(.L_1953 - .L_1952)


	//   ....[0]....
.L_1952:
        /*0340*/ 	.word	0x0000e960


	//   ....[1]....
        /*0344*/ 	.word	0x0000f0e0


	//   ....[2]....
        /*0348*/ 	.word	0x0000f310


	//   ....[3]....
        /*034c*/ 	.word	0x0000f330


	//   ....[4]....
        /*0350*/ 	.word	0x0000f520


	//   ....[5]....
        /*0354*/ 	.word	0x0000f540


	//   ....[6]....
        /*0358*/ 	.word	0x0000f570


	//   ....[7]....
        /*035c*/ 	.word	0x0000f5c0


	//   ....[8]....
        /*0360*/ 	.word	0x0000f610


	//   ....[9]....
        /*0364*/ 	.word	0x0000f840


	//   ....[10]....
        /*0368*/ 	.word	0x0000f860


	//   ....[11]....
        /*036c*/ 	.word	0x0000fa50


	//   ....[12]....
        /*0370*/ 	.word	0x0000fa70


	//----- nvinfo : EIATTR_MAX_THREADS
	.align		4
.L_1953:
        /*0374*/ 	.byte	0x04, 0x05
        /*0376*/ 	.short	(.L_1955 - .L_1954)
.L_1954:
        /*0378*/ 	.word	0x00000200
        /*037c*/ 	.word	0x00000001
        /*0380*/ 	.word	0x00000001


	//----- nvinfo : EIATTR_CRS_STACK_SIZE
	.align		4
.L_1955:
        /*0384*/ 	.byte	0x04, 0x1e
        /*0386*/ 	.short	(.L_1957 - .L_1956)
.L_1956:
        /*0388*/ 	.word	0x00000000


	//----- nvinfo : EIATTR_CBANK_PARAM_SIZE
	.align		4
.L_1957:
        /*038c*/ 	.byte	0x03, 0x19
        /*038e*/ 	.short	0x0420


	//----- nvinfo : EIATTR_PARAM_CBANK
	.align		4
        /*0390*/ 	.byte	0x04, 0x0a
        /*0392*/ 	.short	(.L_1959 - .L_1958)
	.align		4
.L_1958:
        /*0394*/ 	.word	index@(.nv.constant0._ZN2at6native13reduce_kernelILi512ELi1ENS0_8ReduceOpIdNS0_9NanSumOpsIddEEjdLi4ELi4EEEEEvT1_)
        /*0398*/ 	.short	0x0210
        /*039a*/ 	.short	0x0420


	//----- nvinfo : EIATTR_SW_WAR
	.align		4
.L_1959:
        /*039c*/ 	.byte	0x04, 0x36
        /*039e*/ 	.short	(.L_1961 - .L_1960)
.L_1960:
        /*03a0*/ 	.word	0x00000008
.L_1961:


//--------------------- .nv.info._ZN2at6native13reduce_kernelILi256ELi2ENS0_8ReduceOpIdNS0_9NanSumOpsIddEEjdLi4ELi4EEEEEvT1_ --------------------------
	.section	.nv.info._ZN2at6native13reduce_kernelILi256ELi2ENS0_8ReduceOpIdNS0_9NanSumOpsIddEEjdLi4ELi4EEEEEvT1_,"",@"SHT_CUDA_INFO"
	.sectionflags	@""
	.align	4


	//----- nvinfo : EIATTR_CUDA_API_VERSION
	.align		4
        /*0000*/ 	.byte	0x04, 0x37
        /*0002*/ 	.short	(.L_1963 - .L_1962)
.L_1962:
        /*0004*/ 	.word	0x00000082


	//----- nvinfo : EIATTR_KPARAM_INFO
	.align		4
.L_1963:
        /*0008*/ 	.byte	0x04, 0x17
        /*000a*/ 	.short	(.L_1965 - .L_1964)
.L_1964:
        /*000c*/ 	.word	0x00000000
        /*0010*/ 	.short	0x0000
        /*0012*/ 	.short	0x0000
        /*0014*/ 	.byte	0x00, 0xf0, 0x81, 0x10


	//----- nvinfo : EIATTR_SPARSE_MMA_MASK
	.align		4
.L_1965:
        /*0018*/ 	.byte	0x03, 0x50
        /*001a*/ 	.short	0x0000


	//----- nvinfo : EIATTR_MAXREG_COUNT
	.align		4
        /*001c*/ 	.byte	0x03, 0x1b
        /*001e*/ 	.short	0x0040


	//----- nvinfo : EIATTR_NUM_BARRIERS
	.align		4
        /*0020*/ 	.byte	0x02, 0x4c
        /*0022*/ 	.byte	0x01
	.zero		1


	//----- nvinfo : EIATTR_EXTERNS
	.align		4
        /*0024*/ 	.byte	0x04, 0x0f
        /*0026*/ 	.short	(.L_1967 - .L_1966)


	//   ....[0]....
	.align		4
.L_1966:
        /*0028*/ 	.word	index@(__assertfail)


	//----- nvinfo : EIATTR_MERCURY_ISA_VERSION
	.align		4
.L_1967:
        /*002c*/ 	.byte	0x03, 0x5f
        /*002e*/ 	.short	0x0101


	//----- nvinfo : EIATTR_INT_WARP_WIDE_INSTR_OFFSETS
	.align		4
        /*0030*/ 	.byte	0x04, 0x31
        /*0032*/ 	.short	(.L_1969 - .L_1968)


	//   ....[0]....
.L_1968:
        /*0034*/ 	.word	0x00010eb0


	//   ....[1]....
        /*0038*/ 	.word	0x00010fa0


	//----- nvinfo : EIATTR_COOP_GROUP_MASK_REGIDS
	.align		4
.L_1969:
        /*003c*/ 	.byte	0x04, 0x29
        /*003e*/ 	.short	(.L_1971 - .L_1970)


	//   ....[0]....
.L_1970:
        /*0040*/ 	.word	0xffffffff


	//   ....[1]....
        /*0044*/ 	.word	0xffffffff


	//   ....[2]....
        /*0048*/ 	.word	0xffffffff


	//   ....[3]....
        /*004c*/ 	.word	0xffffffff


	//   ....[4]....
        /*0050*/ 	.word	0xffffffff


	//   ....[5]....
        /*0054*/ 	.word	0xffffffff


	//   ....[6]....
        /*0058*/ 	.word	0xffffffff


	//   ....[7]....
        /*005c*/ 	.word	0xffffffff


	//----- nvinfo : EIATTR_COOP_GROUP_INSTR_OFFSETS
	.align		4
.L_1971:
        /*0060*/ 	.byte	0x04, 0x28
        /*0062*/ 	.short	(.L_1973 - .L_1972)


	//   ....[0]....
.L_1972:
        /*0064*/ 	.word	0x0000c480


	//   ....[1]....
        /*0068*/ 	.word	0x0000c490


	//   ....[2]....
        /*006c*/ 	.word	0x0000c4a0


	//   ....[3]....
        /*0070*/ 	.word	0x0000c4b0


	//   ....[4]....
        /*0074*/ 	.word	0x000117e0


	//   ....[5]....
        /*0078*/ 	.word	0x000117f0


	//   ....[6]....
        /*007c*/ 	.word	0x00011800


	//   ....[7]....
        /*0080*/ 	.word	0x00011810


	//----- nvinfo : EIATTR_SYSCALL_OFFSETS
	.align		4
.L_1973:
        /*0084*/ 	.byte	0x04, 0x46
        /*0086*/ 	.short	(.L_1975 - .L_1974)


	//   ....[0]....
.L_1974:
        /*0088*/ 	.word	0x000014b0


	//   ....[1]....
        /*008c*/ 	.word	0x00011a80


	//   ....[2]....
        /*0090*/ 	.word	0x00011be0


	//   ....[3]....
        /*0094*/ 	.word	0x00011e30


	//   ....[4]....
        /*0098*/ 	.word	0x00011f90


	//   ....[5]....
        /*009c*/ 	.word	0x000122d0


	//   ....[6]....
        /*00a0*/ 	.word	0x00012430


	//   ....[7]....
        /*00a4*/ 	.word	0x00012680


	//   ....[8]....
        /*00a8*/ 	.word	0x000127e0


	//----- nvinfo : EIATTR_EXIT_INSTR_OFFSETS
	.align		4
.L_1975:
        /*00ac*/ 	.byte	0x04, 0x1c
        /*00ae*/ 	.short	(.L_1977 - .L_1976)


	//   ....[0]....
.L_1976:
        /*00b0*/ 	.word	0x00011060


	//   ....[1]....
        /*00b4*/ 	.word	0x00011870


	//   ....[2]....
        /*00b8*/ 	.word	0x00011c30


	//   ....[3]....
        /*00bc*/ 	.word	0x00011c60


	//   ....[4]....
        /*00c0*/ 	.word	0x00011fe0


	//   ....[5]....
        /*00c4*/ 	.word	0x00012010


	//   ....[6]....
        /*00c8*/ 	.word	0x00012040


	//   ....[7]....
        /*00cc*/ 	.word	0x00012080


	//   ....[8]....
        /*00d0*/ 	.word	0x000120c0


	//   ....[9]....
        /*00d4*/ 	.word	0x00012480


	//   ....[10]....
        /*00d8*/ 	.word	0x000124b0


	//   ....[11]....
        /*00dc*/ 	.word	0x00012830


	//   ....[12]....
        /*00e0*/ 	.word	0x00012860


	//----- nvinfo : EIATTR_MAX_THREADS
	.align		4
.L_1977:
        /*00e4*/ 	.byte	0x04, 0x05
        /*00e6*/ 	.short	(.L_1979 - .L_1978)
.L_1978:
        /*00e8*/ 	.word	0x00000100
        /*00ec*/ 	.word	0x00000001
        /*00f0*/ 	.word	0x00000001


	//----- nvinfo : EIATTR_CRS_STACK_SIZE
	.align		4
.L_1979:
        /*00f4*/ 	.byte	0x04, 0x1e
        /*00f6*/ 	.short	(.L_1981 - .L_1980)
.L_1980:
        /*00f8*/ 	.word	0x00000000


	//----- nvinfo : EIATTR_CBANK_PARAM_SIZE
	.align		4
.L_1981:
        /*00fc*/ 	.byte	0x03, 0x19
        /*00fe*/ 	.short	0x0420


	//----- nvinfo : EIATTR_PARAM_CBANK
	.align		4
        /*0100*/ 	.byte	0x04, 0x0a
        /*0102*/ 	.short	(.L_1983 - .L_1982)
	.align		4
.L_1982:
        /*0104*/ 	.word	index@(.nv.constant0._ZN2at6native13reduce_kernelILi256ELi2ENS0_8ReduceOpIdNS0_9NanSumOpsIddEEjdLi4ELi4EEEEEvT1_)
        /*0108*/ 	.short	0x0210
        /*010a*/ 	.short	0x0420


	//----- nvinfo : EIATTR_SW_WAR
	.align		4
.L_1983:
        /*010c*/ 	.byte	0x04, 0x36
        /*010e*/ 	.short	(.L_1985 - .L_1984)
.L_1984:
        /*0110*/ 	.word	0x00000008
.L_1985:


//--------------------- .nv.info._ZN2at6native13reduce_kernelILi128ELi4ENS0_8ReduceOpIdNS0_9NanSumOpsIddEEjdLi4ELi4EEEEEvT1_ --------------------------
	.section	.nv.info._ZN2at6native13reduce_kernelILi128ELi4ENS0_8ReduceOpIdNS0_9NanSumOpsIddEEjdLi4ELi4EEEEEvT1_,"",@"SHT_CUDA_INFO"
	.sectionflags	@""
	.align	4


	//----- nvinfo : EIATTR_CUDA_API_VERSION
	.align		4
        /*0000*/ 	.byte	0x04, 0x37
        /*0002*/ 	.short	(.L_1987 - .L_1986)
.L_1986:
        /*0004*/ 	.word	0x00000082


	//----- nvinfo : EIATTR_KPARAM_INFO
	.align		4
.L_1987:
        /*0008*/ 	.byte	0x04, 0x17
        /*000a*/ 	.short	(.L_1989 - .L_1988)
.L_1988:
        /*000c*/ 	.word	0x00000000
        /*0010*/ 	.short	0x0000
        /*0012*/ 	.short	0x0000
        /*0014*/ 	.byte	0x00, 0xf0, 0x81, 0x10


	//----- nvinfo : EIATTR_SPARSE_MMA_MASK
	.align		4
.L_1989:
        /*0018*/ 	.byte	0x03, 0x50
        /*001a*/ 	.short	0x0000


	//----- nvinfo : EIATTR_MAXREG_COUNT
	.align		4
        /*001c*/ 	.byte	0x03, 0x1b
        /*001e*/ 	.short	0x0080


	//----- nvinfo : EIATTR_NUM_BARRIERS
	.align		4
        /*0020*/ 	.byte	0x02, 0x4c
        /*0022*/ 	.byte	0x01
	.zero		1


	//----- nvinfo : EIATTR_EXTERNS
	.align		4
        /*0024*/ 	.byte	0x04, 0x0f
        /*0026*/ 	.short	(.L_1991 - .L_1990)


	//   ....[0]....
	.align		4
.L_1990:
        /*0028*/ 	.word	index@(__assertfail)


	//----- nvinfo : EIATTR_MERCURY_ISA_VERSION
	.align		4
.L_1991:
        /*002c*/ 	.byte	0x03, 0x5f
        /*002e*/ 	.short	0x0101


	//----- nvinfo : EIATTR_INT_WARP_WIDE_INSTR_OFFSETS
	.align		4
        /*0030*/ 	.byte	0x04, 0x31
        /*0032*/ 	.short	(.L_1993 - .L_1992)


	//   ....[0]....
.L_1992:
        /*0034*/ 	.word	0x00016a00


	//   ....[1]....
        /*0038*/ 	.word	0x00016af0


	//----- nvinfo : EIATTR_COOP_GROUP_MASK_REGIDS
	.align		4
.L_1993:
        /*003c*/ 	.byte	0x04, 0x29
        /*003e*/ 	.short	(.L_1995 - .L_1994)


	//   ....[0]....
.L_1994:
        /*0040*/ 	.word	0xffffffff


	//   ....[1]....
        /*0044*/ 	.word	0xffffffff


	//   ....[2]....
        /*0048*/ 	.word	0xffffffff


	//   ....[3]....
        /*004c*/ 	.word	0xffffffff


	//   ....[4]....
        /*0050*/ 	.word	0xffffffff


	//   ....[5]....
        /*0054*/ 	.word	0xffffffff


	//   ....[6]....
        /*0058*/ 	.word	0xffffffff


	//   ....[7]....
        /*005c*/ 	.word	0xffffffff


	//   ....[8]....
        /*0060*/ 	.word	0xffffffff


	//   ....[9]....
        /*0064*/ 	.word	0xffffffff


	//   ....[10]....
        /*0068*/ 	.word	0xffffffff


	//   ....[11]....
        /*006c*/ 	.word	0xffffffff


	//   ....[12]....
        /*0070*/ 	.word	0xffffffff


	//   ....[13]....
        /*0074*/ 	.word	0xffffffff


	//   ....[14]....
        /*0078*/ 	.word	0xffffffff


	//   ....[15]....
        /*007c*/ 	.word	0xffffffff


	//----- nvinfo : EIATTR_COOP_GROUP_INSTR_OFFSETS
	.align		4
.L_1995:
        /*0080*/ 	.byte	0x04, 0x28
        /*0082*/ 	.short	(.L_1997 - .L_1996)


	//   ....[0]....
.L_1996:
        /*0084*/ 	.word	0x0000d9d0


	//   ....[1]....
        /*0088*/ 	.word	0x0000d9e0


	//   ....[2]....
        /*008c*/ 	.word	0x0000d9f0


	//   ....[3]....
        /*0090*/ 	.word	0x0000da00


	//   ....[4]....
        /*0094*/ 	.word	0x0000da10


	//   ....[5]....
        /*0098*/ 	.word	0x0000da20


	//   ....[6]....
        /*009c*/ 	.word	0x0000da30


	//   ....[7]....
        /*00a0*/ 	.word	0x0000da40


	//   ....[8]....
        /*00a4*/ 	.word	0x000175a0


	//   ....[9]....
        /*00a8*/ 	.word	0x000175b0


	//   ....[10]....
        /*00ac*/ 	.word	0x000175c0


	//   ....[11]....
        /*00b0*/ 	.word	0x000175d0


	//   ....[12]....
        /*00b4*/ 	.word	0x000175e0


	//   ....[13]....
        /*00b8*/ 	.word	0x000175f0


	//   ....[14]....
        /*00bc*/ 	.word	0x00017600


	//   ....[15]....
        /*00c0*/ 	.word	0x00017610


	//----- nvinfo : EIATTR_SYSCALL_OFFSETS
	.align		4
.L_1997:
        /*00c4*/ 	.byte	0x04, 0x46
        /*00c6*/ 	.short	(.L_1999 - .L_1998)


	//   ....[0]....
.L_1998:
        /*00c8*/ 	.word	0x00001420


	//   ....[1]....
        /*00cc*/ 	.word	0x000178e0


	//   ....[2]....
        /*00d0*/ 	.word	0x00017a40


	//   ....[3]....
        /*00d4*/ 	.word	0x00017ba0


	//   ....[4]....
        /*00d8*/ 	.word	0x00017d00


	//   ....[5]....
        /*00dc*/ 	.word	0x00017fb0


	//   ....[6]....
        /*00e0*/ 	.word	0x00018110


	//   ....[7]....
        /*00e4*/ 	.word	0x00018270


	//   ....[8]....
        /*00e8*/ 	.word	0x000183d0


	//   ....[9]....
        /*00ec*/ 	.word	0x00018770


	//   ....[10]....
        /*00f0*/ 	.word	0x000188d0


	//   ....[11]....
        /*00f4*/ 	.word	0x00018a30


	//   ....[12]....
        /*00f8*/ 	.word	0x00018b90


	//   ....[13]....
        /*00fc*/ 	.word	0x00018e40


	//   ....[14]....
        /*0100*/ 	.word	0x00018fa0


	//   ....[15]....
        /*0104*/ 	.word	0x00019100


	//   ....[16]....
        /*0108*/ 	.word	0x00019260


	//----- nvinfo : EIATTR_EXIT_INSTR_OFFSETS
	.align		4
.L_1999:
        /*010c*/ 	.byte	0x04, 0x1c
        /*010e*/ 	.short	(.L_2001 - .L_2000)


	//   ....[0]....
.L_2000:
        /*0110*/ 	.word	0x00016bb0


	//   ....[1]....
        /*0114*/ 	.word	0x00017690


	//   ....[2]....
        /*0118*/ 	.word	0x00017d50


	//   ....[3]....
        /*011c*/ 	.word	0x00017da0


	//   ....[4]....
        /*0120*/ 	.word	0x00018420


	//   ....[5]....
        /*0124*/ 	.word	0x00018470


	//   ....[6]....
        /*0128*/ 	.word	0x000184a0


	//   ....[7]....
        /*012c*/ 	.word	0x000184e0


	//   ....[8]....
        /*0130*/ 	.word	0x00018520


	//   ....[9]....
        /*0134*/ 	.word	0x00018be0


	//   ....[10]....
        /*0138*/ 	.word	0x00018c30


	//   ....[11]....
        /*013c*/ 	.word	0x000192b0


	//   ....[12]....
        /*0140*/ 	.word	0x00019300


	//----- nvinfo : EIATTR_MAX_THREADS
	.align		4
.L_2001:
        /*0144*/ 	.byte	0x04, 0x05
        /*0146*/ 	.short	(.L_2003 - .L_2002)
.L_2002:
        /*0148*/ 	.word	0x00000080
        /*014c*/ 	.word	0x00000001
        /*0150*/ 	.word	0x00000001


	//----- nvinfo : EIATTR_CRS_STACK_SIZE
	.align		4
.L_2003:
        /*0154*/ 	.byte	0x04, 0x1e
        /*0156*/ 	.short	(.L_2005 - .L_2004)
.L_2004:
        /*0158*/ 	.word	0x00000000


	//----- nvinfo : EIATTR_CBANK_PARAM_SIZE
	.align		4
.L_2005:
        /*015c*/ 	.byte	0x03, 0x19
        /*015e*/ 	.short	0x0420


	//----- nvinfo : EIATTR_PARAM_CBANK
	.align		4
        /*0160*/ 	.byte	0x04, 0x0a
        /*0162*/ 	.short	(.L_2007 - .L_2006)
	.align		4
.L_2006:
        /*0164*/ 	.word	index@(.nv.constant0._ZN2at6native13reduce_kernelILi128ELi4ENS0_8ReduceOpIdNS0_9NanSumOpsIddEEjdLi4ELi4EEEEEvT1_)
        /*0168*/ 	.short	0x0210
        /*016a*/ 	.short	0x0420


	//----- nvinfo : EIATTR_SW_WAR
	.align		4
.L_2007:
        /*016c*/ 	.byte	0x04, 0x36
        /*016e*/ 	.short	(.L_2009 - .L_2008)
.L_2008:
        /*0170*/ 	.word	0x00000008
.L_2009:


//--------------------- .nv.info._ZN2at6native13reduce_kernelILi512ELi1ENS0_8ReduceOpIN3c108BFloat16ENS0_14func_wrapper_tIfZNS0_11sum_functorIS4_ffEclERNS_14TensorIteratorEEUlffE_EEjfLi4ELi8EEEEEvT1_ --------------------------
	.section	.nv.info._ZN2at6native13reduce_kernelILi512ELi1ENS0_8ReduceOpIN3c108BFloat16ENS0_14func_wrapper_tIfZNS0_11sum_functorIS4_ffEclERNS_14TensorIteratorEEUlffE_EEjfLi4ELi8EEEEEvT1_,"",@"SHT_CUDA_INFO"
	.sectionflags	@""
	.align	4


	//----- nvinfo : EIATTR_CUDA_API_VERSION
	.align		4
        /*0000*/ 	.byte	0x04, 0x37
        /*0002*/ 	.short	(.L_2011 - .L_2010)
.L_2010:
        /*0004*/ 	.word	0x00000082


	//----- nvinfo : EIATTR_KPARAM_INFO
	.align		4
.L_2011:
        /*0008*/ 	.byte	0x04, 0x17
        /*000a*/ 	.short	(.L_2013 - .L_2012)
.L_2012:
        /*000c*/ 	.word	0x00000000
        /*0010*/ 	.short	0x0000
        /*0012*/ 	.short	0x0000
        /*0014*/ 	.byte	0x00, 0xf0, 0x61, 0x10


	//----- nvinfo : EIATTR_SPARSE_MMA_MASK
	.align		4
.L_2013:
        /*0018*/ 	.byte	0x03, 0x50
        /*001a*/ 	.short	0x0000


	//----- nvinfo : EIATTR_MAXREG_COUNT
	.align		4
        /*001c*/ 	.byte	0x03, 0x1b
        /*001e*/ 	.short	0x0020


	//----- nvinfo : EIATTR_NUM_BARRIERS
	.align		4
        /*0020*/ 	.byte	0x02, 0x4c
        /*0022*/ 	.byte	0x01
	.zero		1


	//----- nvinfo : EIATTR_EXTERNS
	.align		4
        /*0024*/ 	.byte	0x04, 0x0f
        /*0026*/ 	.short	(.L_2015 - .L_2014)


	//   ....[0]....
	.align		4
.L_2014:
        /*0028*/ 	.word	index@(__assertfail)


	//----- nvinfo : EIATTR_MERCURY_ISA_VERSION
	.align		4
.L_2015:
        /*002c*/ 	.byte	0x03, 0x5f
        /*002e*/ 	.short	0x0101


	//----- nvinfo : EIATTR_INT_WARP_WIDE_INSTR_OFFSETS
	.align		4
        /*0030*/ 	.byte	0x04, 0x31
        /*0032*/ 	.short	(.L_2017 - .L_2016)


	//   ....[0]....
.L_2016:
        /*0034*/ 	.word	0x0000dcf0


	//   ....[1]....
        /*0038*/ 	.word	0x0000dde0


	//----- nvinfo : EIATTR_COOP_GROUP_MASK_REGIDS
	.align		4
.L_2017:
        /*003c*/ 	.byte	0x04, 0x29
        /*003e*/ 	.short	(.L_2019 - .L_2018)


	//   ....[0]....
.L_2018:
        /*0040*/ 	.word	0xffffffff


	//   ....[1]....
        /*0044*/ 	.word	0xffffffff


	//----- nvinfo : EIATTR_COOP_GROUP_INSTR_OFFSETS
	.align		4
.L_2019:
        /*0048*/ 	.byte	0x04, 0x28
        /*004a*/ 	.short	(.L_2021 - .L_2020)


	//   ....[0]....
.L_2020:
        /*004c*/ 	.word	0x0000b5d0


	//   ....[1]....
        /*0050*/ 	.word	0x0000e510


	//----- nvinfo : EIATTR_SYSCALL_OFFSETS
	.align		4
.L_2021:
        /*0054*/ 	.byte	0x04, 0x46
        /*0056*/ 	.short	(.L_2023 - .L_2022)


	//   ....[0]....
.L_2022:
        /*0058*/ 	.word	0x0000e740


	//   ....[1]....
        /*005c*/ 	.word	0x0000e950


	//   ....[2]....
        /*0060*/ 	.word	0x0000ec50


	//   ....[3]....
        /*0064*/ 	.word	0x0000ee60


	//----- nvinfo : EIATTR_EXIT_INSTR_OFFSETS
	.align		4
.L_2023:
        /*0068*/ 	.byte	0x04, 0x1c
        /*006a*/ 	.short	(.L_2025 - .L_2024)


	//   ....[0]....
.L_2024:
        /*006c*/ 	.word	0x0000de80


	//   ....[1]....
        /*0070*/ 	.word	0x0000e560


	//   ....[2]....
        /*0074*/ 	.word	0x0000e790


	//   ....[3]....
        /*0078*/ 	.word	0x0000e7b0


	//   ....[4]....
        /*007c*/ 	.word	0x0000e9a0


	//   ....[5]....
        /*0080*/ 	.word	0x0000e9c0


	//   ....[6]....
        /*0084*/ 	.word	0x0000e9f0


	//   ....[7]....
        /*0088*/ 	.word	0x0000ea30


	//   ....[8]....
        /*008c*/ 	.word	0x0000ea70


	//   ....[9]....
        /*0090*/ 	.word	0x0000eca0


	//   ....[10]....
        /*0094*/ 	.word	0x0000ecc0


	//   ....[11]....
        /*0098*/ 	.word	0x0000eeb0


	//   ....[12]....
        /*009c*/ 	.word	0x0000eed0


	//----- nvinfo : EIATTR_MAX_THREADS
	.align		4
.L_2025:
        /*00a0*/ 	.byte	0x04, 0x05
        /*00a2*/ 	.short	(.L_2027 - .L_2026)
.L_2026:
        /*00a4*/ 	.word	0x00000200
        /*00a8*/ 	.word	0x00000001
        /*00ac*/ 	.word	0x00000001


	//----- nvinfo : EIATTR_CRS_STACK_SIZE
	.align		4
.L_2027:
        /*00b0*/ 	.byte	0x04, 0x1e
        /*00b2*/ 	.short	(.L_2029 - .L_2028)
.L_2028:
        /*00b4*/ 	.word	0x00000000


	//----- nvinfo : EIATTR_CBANK_PARAM_SIZE
	.align		4
.L_2029:
        /*00b8*/ 	.byte	0x03, 0x19
        /*00ba*/ 	.short	0x0418


	//----- nvinfo : EIATTR_PARAM_CBANK
	.align		4
        /*00bc*/ 	.byte	0x04, 0x0a
        /*00be*/ 	.short	(.L_2031 - .L_2030)
	.align		4
.L_2030:
        /*00c0*/ 	.word	index@(.nv.constant0._ZN2at6native13reduce_kernelILi512ELi1ENS0_8ReduceOpIN3c108BFloat16ENS0_14func_wrapper_tIfZNS0_11sum_functorIS4_ffEclERNS_14TensorIteratorEEUlffE_EEjfLi4ELi8EEEEEvT1_)
        /*00c4*/ 	.short	0x0210
        /*00c6*/ 	.short	0x0418


	//----- nvinfo : EIATTR_SW_WAR
	.align		4
.L_2031:
        /*00c8*/ 	.byte	0x04, 0x36
        /*00ca*/ 	.short	(.L_2033 - .L_2032)
.L_2032:
        /*00cc*/ 	.word	0x00000008
.L_2033:


//--------------------- .nv.info._ZN2at6native13reduce_kernelILi256ELi2ENS0_8ReduceOpIN3c108BFloat16ENS0_14func_wrapper_tIfZNS0_11sum_functorIS4_ffEclERNS_14TensorIteratorEEUlffE_EEjfLi4ELi8EEEEEvT1_ --------------------------
	.section	.nv.info._ZN2at6native13reduce_kernelILi256ELi2ENS0_8ReduceOpIN3c108BFloat16ENS0_14func_wrapper_tIfZNS0_11sum_functorIS4_ffEclERNS_14TensorIteratorEEUlffE_EEjfLi4ELi8EEEEEvT1_,"",@"SHT_CUDA_INFO"
	.sectionflags	@""
	.align	4


	//----- nvinfo : EIATTR_CUDA_API_VERSION
	.align		4
        /*0000*/ 	.byte	0x04, 0x37
        /*0002*/ 	.short	(.L_2035 - .L_2034)
.L_2034:
        /*0004*/ 	.word	0x00000082


	//----- nvinfo : EIATTR_KPARAM_INFO
	.align		4
.L_2035:
        /*0008*/ 	.byte	0x04, 0x17
        /*000a*/ 	.short	(.L_2037 - .L_2036)
.L_2036:
        /*000c*/ 	.word	0x00000000
        /*0010*/ 	.short	0x0000
        /*0012*/ 	.short	0x0000
        /*0014*/ 	.byte	0x00, 0xf0, 0x61, 0x10


	//----- nvinfo : EIATTR_SPARSE_MMA_MASK
	.align		4
.L_2037:
        /*0018*/ 	.byte	0x03, 0x50
        /*001a*/ 	.short	0x0000


	//----- nvinfo : EIATTR_MAXREG_COUNT
	.align		4
        /*001c*/ 	.byte	0x03, 0x1b
        /*001e*/ 	.short	0x0040


	//----- nvinfo : EIATTR_NUM_BARRIERS
	.align		4
        /*0020*/ 	.byte	0x02, 0x4c
        /*0022*/ 	.byte	0x01
	.zero		1


	//----- nvinfo : EIATTR_EXTERNS
	.align		4
        /*0024*/ 	.byte	0x04, 0x0f
        /*0026*/ 	.short	(.L_2039 - .L_2038)


	//   ....[0]....
	.align		4
.L_2038:
        /*0028*/ 	.word	index@(__assertfail)


	//----- nvinfo : EIATTR_MERCURY_ISA_VERSION
	.align		4
.L_2039:
        /*002c*/ 	.byte	0x03, 0x5f
        /*002e*/ 	.short	0x0101


	//----- nvinfo : EIATTR_INT_WARP_WIDE_INSTR_OFFSETS
	.align		4
        /*0030*/ 	.byte	0x04, 0x31
        /*0032*/ 	.short	(.L_2041 - .L_2040)


	//   ....[0]....
.L_2040:
        /*0034*/ 	.word	0x000109c0


	//   ....[1]....
        /*0038*/ 	.word	0x00010ab0


	//----- nvinfo : EIATTR_COOP_GROUP_MASK_REGIDS
	.align		4
.L_2041:
        /*003c*/ 	.byte	0x04, 0x29
        /*003e*/ 	.short	(.L_2043 - .L_2042)


	//   ....[0]....
.L_2042:
        /*0040*/ 	.word	0xffffffff


	//   ....[1]....
        /*0044*/ 	.word	0xffffffff


	//   ....[2]....
        /*0048*/ 	.word	0xffffffff


	//   ....[3]....
        /*004c*/ 	.word	0xffffffff


	//----- nvinfo : EIATTR_COOP_GROUP_INSTR_OFFSETS
	.align		4
.L_2043:
        /*0050*/ 	.byte	0x04, 0x28
        /*0052*/ 	.short	(.L_2045 - .L_2044)


	//   ....[0]....
.L_2044:
        /*0054*/ 	.word	0x0000bfb0


	//   ....[1]....
        /*0058*/ 	.word	0x0000bfc0


	//   ....[2]....
        /*005c*/ 	.word	0x000112a0


	//   ....[3]....
        /*0060*/ 	.word	0x000112b0


	//----- nvinfo : EIATTR_SYSCALL_OFFSETS
	.align		4
.L_2045:
        /*0064*/ 	.byte	0x04, 0x46
        /*0066*/ 	.short	(.L_2047 - .L_2046)


	//   ....[0]....
.L_2046:
        /*0068*/ 	.word	0x000014b0


	//   ....[1]....
        /*006c*/ 	.word	0x00011520


	//   ....[2]....
        /*0070*/ 	.word	0x00011680


	//   ....[3]....
        /*0074*/ 	.word	0x000118d0


	//   ....[4]....
        /*0078*/ 	.word	0x00011a30


	//   ....[5]....
        /*007c*/ 	.word	0x00011d70


	//   ....[6]....
        /*0080*/ 	.word	0x00011ed0


	//   ....[7]....
        /*0084*/ 	.word	0x00012120


	//   ....[8]....
        /*0088*/ 	.word	0x00012280


	//----- nvinfo : EIATTR_EXIT_INSTR_OFFSETS
	.align		4
.L_2047:
        /*008c*/ 	.byte	0x04, 0x1c
        /*008e*/ 	.short	(.L_2049 - .L_2048)


	//   ....[0]....
.L_2048:
        /*0090*/ 	.word	0x00010b70


	//   ....[1]....
        /*0094*/ 	.word	0x00011310


	//   ....[2]....
        /*0098*/ 	.word	0x000116d0


	//   ....[3]....
        /*009c*/ 	.word	0x00011700


	//   ....[4]....
        /*00a0*/ 	.word	0x00011a80


	//   ....[5]....
        /*00a4*/ 	.word	0x00011ab0


	//   ....[6]....
        /*00a8*/ 	.word	0x00011ae0


	//   ....[7]....
        /*00ac*/ 	.word	0x00011b20


	//   ....[8]....
        /*00b0*/ 	.word	0x00011b60


	//   ....[9]....
        /*00b4*/ 	.word	0x00011f20


	//   ....[10]....
        /*00b8*/ 	.word	0x00011f50


	//   ....[11]....
        /*00bc*/ 	.word	0x000122d0


	//   ....[12]....
        /*00c0*/ 	.word	0x00012300


	//----- nvinfo : EIATTR_MAX_THREADS
	.align		4
.L_2049:
        /*00c4*/ 	.byte	0x04, 0x05
        /*00c6*/ 	.short	(.L_2051 - .L_2050)
.L_2050:
        /*00c8*/ 	.word	0x00000100
        /*00cc*/ 	.word	0x00000001
        /*00d0*/ 	.word	0x00000001


	//----- nvinfo : EIATTR_CRS_STACK_SIZE
	.align		4
.L_2051:
        /*00d4*/ 	.byte	0x04, 0x1e
        /*00d6*/ 	.short	(.L_2053 - .L_2052)
.L_2052:
        /*00d8*/ 	.word	0x00000000


	//----- nvinfo : EIATTR_CBANK_PARAM_SIZE
	.align		4
.L_2053:
        /*00dc*/ 	.byte	0x03, 0x19
        /*00de*/ 	.short	0x0418


	//----- nvinfo : EIATTR_PARAM_CBANK
	.align		4
        /*00e0*/ 	.byte	0x04, 0x0a
        /*00e2*/ 	.short	(.L_2055 - .L_2054)
	.align		4
.L_2054:
        /*00e4*/ 	.word	index@(.nv.constant0._ZN2at6native13reduce_kernelILi256ELi2ENS0_8ReduceOpIN3c108BFloat16ENS0_14func_wrapper_tIfZNS0_11sum_functorIS4_ffEclERNS_14TensorIteratorEEUlffE_EEjfLi4ELi8EEEEEvT1_)
        /*00e8*/ 	.short	0x0210
        /*00ea*/ 	.short	0x0418


	//----- nvinfo : EIATTR_SW_WAR
	.align		4
.L_2055:
        /*00ec*/ 	.byte	0x04, 0x36
        /*00ee*/ 	.short	(.L_2057 - .L_2056)
.L_2056:
        /*00f0*/ 	.word	0x00000008
.L_2057:


//--------------------- .nv.info._ZN2at6native13reduce_kernelILi128ELi4ENS0_8ReduceOpIN3c108BFloat16ENS0_14func_wrapper_tIfZNS0_11sum_functorIS4_ffEclERNS_14TensorIteratorEEUlffE_EEjfLi4ELi8EEEEEvT1_ --------------------------
	.section	.nv.info._ZN2at6native13reduce_kernelILi128ELi4ENS0_8ReduceOpIN3c108BFloat16ENS0_14func_wrapper_tIfZNS0_11sum_functorIS4_ffEclERNS_14TensorIteratorEEUlffE_EEjfLi4ELi8EEEEEvT1_,"",@"SHT_CUDA_INFO"
	.sectionflags	@""
	.align	4


	//----- nvinfo : EIATTR_CUDA_API_VERSION
	.align		4
        /*0000*/ 	.byte	0x04, 0x37
        /*0002*/ 	.short	(.L_2059 - .L_2058)
.L_2058:
        /*0004*/ 	.word	0x00000082


	//----- nvinfo : EIATTR_KPARAM_INFO
	.align		4
.L_2059:
        /*0008*/ 	.byte	0x04, 0x17
        /*000a*/ 	.short	(.L_2061 - .L_2060)
.L_2060:
        /*000c*/ 	.word	0x00000000
        /*0010*/ 	.short	0x0000
        /*0012*/ 	.short	0x0000
        /*0014*/ 	.byte	0x00, 0xf0, 0x61, 0x10


	//----- nvinfo : EIATTR_SPARSE_MMA_MASK
	.align		4
.L_2061:
        /*0018*/ 	.byte	0x03, 0x50
        /*001a*/ 	.short	0x0000


	//----- nvinfo : EIATTR_MAXREG_COUNT
	.align		4
        /*001c*/ 	.byte	0x03, 0x1b
        /*001e*/ 	.short	0x0080


	//----- nvinfo : EIATTR_NUM_BARRIERS
	.align		4
        /*0020*/ 	.byte	0x02, 0x4c
        /*0022*/ 	.byte	0x01
	.zero		1


	//----- nvinfo : EIATTR_EXTERNS
	.align		4
        /*0024*/ 	.byte	0x04, 0x0f
        /*0026*/ 	.short	(.L_2063 - .L_2062)


	//   ....[0]....
	.align		4
.L_2062:
        /*0028*/ 	.word	index@(__assertfail)


	//----- nvinfo : EIATTR_MERCURY_ISA_VERSION
	.align		4
.L_2063:
        /*002c*/ 	.byte	0x03, 0x5f
        /*002e*/ 	.short	0x0101


	//----- nvinfo : EIATTR_INT_WARP_WIDE_INSTR_OFFSETS
	.align		4
        /*0030*/ 	.byte	0x04, 0x31
        /*0032*/ 	.short	(.L_2065 - .L_2064)


	//   ....[0]....
.L_2064:
        /*0034*/ 	.word	0x00015cd0


	//   ....[1]....
        /*0038*/ 	.word	0x00015dc0


	//----- nvinfo : EIATTR_COOP_GROUP_MASK_REGIDS
	.align		4
.L_2065:
        /*003c*/ 	.byte	0x04, 0x29
        /*003e*/ 	.short	(.L_2067 - .L_2066)


	//   ....[0]....
.L_2066:
        /*0040*/ 	.word	0xffffffff


	//   ....[1]....
        /*0044*/ 	.word	0xffffffff


	//   ....[2]....
        /*0048*/ 	.word	0xffffffff


	//   ....[3]....
        /*004c*/ 	.word	0xffffffff


	//   ....[4]....
        /*0050*/ 	.word	0xffffffff


	//   ....[5]....
        /*0054*/ 	.word	0xffffffff


	//   ....[6]....
        /*0058*/ 	.word	0xffffffff


	//   ....[7]....
        /*005c*/ 	.word	0xffffffff


	//----- nvinfo : EIATTR_COOP_GROUP_INSTR_OFFSETS
	.align		4
.L_2067:
        /*0060*/ 	.byte	0x04, 0x28
        /*0062*/ 	.short	(.L_2069 - .L_2068)


	//   ....[0]....
.L_2068:
        /*0064*/ 	.word	0x0000ccd0


	//   ....[1]....
        /*0068*/ 	.word	0x0000cce0


	//   ....[2]....
        /*006c*/ 	.word	0x0000ccf0


	//   ....[3]....
        /*0070*/ 	.word	0x0000cd00


	//   ....[4]....
        /*0074*/ 	.word	0x00016700


	//   ....[5]....
        /*0078*/ 	.word	0x00016710


	//   ....[6]....
        /*007c*/ 	.word	0x00016720


	//   ....[7]....
        /*0080*/ 	.word	0x00016730


	//----- nvinfo : EIATTR_SYSCALL_OFFSETS
	.align		4
.L_2069:
        /*0084*/ 	.byte	0x04, 0x46
        /*0086*/ 	.short	(.L_2071 - .L_2070)


	//   ....[0]....
.L_2070:
        /*0088*/ 	.word	0x00001420


	//   ....[1]....
        /*008c*/ 	.word	0x00016a00


	//   ....[2]....
        /*0090*/ 	.word	0x00016b60


	//   ....[3]....
        /*0094*/ 	.word	0x00016cc0


	//   ....[4]....
        /*0098*/ 	.word	0x00016e20


	//   ....[5]....
        /*009c*/ 	.word	0x000170d0


	//   ....[6]....
        /*00a0*/ 	.word	0x00017230


	//   ....[7]....
        /*00a4*/ 	.word	0x00017390


	//   ....[8]....
        /*00a8*/ 	.word	0x000174f0


	//   ....[9]....
        /*00ac*/ 	.word	0x00017890


	//   ....[10]....
        /*00b0*/ 	.word	0x000179f0


	//   ....[11]....
        /*00b4*/ 	.word	0x00017b50


	//   ....[12]....
        /*00b8*/ 	.word	0x00017cb0


	//   ....[13]....
        /*00bc*/ 	.word	0x00017f60


	//   ....[14]....
        /*00c0*/ 	.word	0x000180c0


	//   ....[15]....
        /*00c4*/ 	.word	0x00018220


	//   ....[16]....
        /*00c8*/ 	.word	0x00018380


	//----- nvinfo : EIATTR_EXIT_INSTR_OFFSETS
	.align		4
.L_2071:
        /*00cc*/ 	.byte	0x04, 0x1c
        /*00ce*/ 	.short	(.L_2073 - .L_2072)


	//   ....[0]....
.L_2072:
        /*00d0*/ 	.word	0x00015e80


	//   ....[1]....
        /*00d4*/ 	.word	0x000167b0


	//   ....[2]....
        /*00d8*/ 	.word	0x00016e70


	//   ....[3]....
        /*00dc*/ 	.word	0x00016ec0


	//   ....[4]....
        /*00e0*/ 	.word	0x00017540


	//   ....[5]....
        /*00e4*/ 	.word	0x00017590


	//   ....[6]....
        /*00e8*/ 	.word	0x000175c0


	//   ....[7]....
        /*00ec*/ 	.word	0x00017600


	//   ....[8]....
        /*00f0*/ 	.word	0x00017640


	//   ....[9]....
        /*00f4*/ 	.word	0x00017d00


	//   ....[10]....
        /*00f8*/ 	.word	0x00017d50


	//   ....[11]....
        /*00fc*/ 	.word	0x000183d0


	//   ....[12]....
        /*0100*/ 	.word	0x00018420


	//----- nvinfo : EIATTR_MAX_THREADS
	.align		4
.L_2073:
        /*0104*/ 	.byte	0x04, 0x05
        /*0106*/ 	.short	(.L_2075 - .L_2074)
.L_2074:
        /*0108*/ 	.word	0x00000080
        /*010c*/ 	.word	0x00000001
        /*0110*/ 	.word	0x00000001


	//----- nvinfo : EIATTR_CRS_STACK_SIZE
	.align		4
.L_2075:
        /*0114*/ 	.byte	0x04, 0x1e
        /*0116*/ 	.short	(.L_2077 - .L_2076)
.L_2076:
        /*0118*/ 	.word	0x00000000


	//----- nvinfo : EIATTR_CBANK_PARAM_SIZE
	.align		4
.L_2077:
        /*011c*/ 	.byte	0x03, 0x19
        /*011e*/ 	.short	0x0418


	//----- nvinfo : EIATTR_PARAM_CBANK
	.align		4
        /*0120*/ 	.byte	0x04, 0x0a
        /*0122*/ 	.short	(.L_2079 - .L_2078)
	.align		4
.L_2078:
        /*0124*/ 	.word	index@(.nv.constant0._ZN2at6native13reduce_kernelILi128ELi4ENS0_8ReduceOpIN3c108BFloat16ENS0_14func_wrapper_tIfZNS0_11sum_functorIS4_ffEclERNS_14TensorIteratorEEUlffE_EEjfLi4ELi8EEEEEvT1_)
        /*0128*/ 	.short	0x0210
        /*012a*/ 	.short	0x0418


	//----- nvinfo : EIATTR_SW_WAR
	.align		4
.L_2079:
        /*012c*/ 	.byte	0x04, 0x36
        /*012e*/ 	.short	(.L_2081 - .L_2080)
.L_2080:
        /*0130*/ 	.word	0x00000008
.L_2081:


//--------------------- .nv.info._ZN2at6native13reduce_kernelILi512ELi1ENS0_8ReduceOpIN3c108BFloat16ENS0_14func_wrapper_tIS4_ZNS0_11sum_functorIS4_fS4_EclERNS_14TensorIteratorEEUlffE_EEjS4_Li4ELi8EEEEEvT1_ --------------------------
	.section	.nv.info._ZN2at6native13reduce_kernelILi512ELi1ENS0_8ReduceOpIN3c108BFloat16ENS0_14func_wrapper_tIS4_ZNS0_11sum_functorIS4_fS4_EclERNS_14TensorIteratorEEUlffE_EEjS4_Li4ELi8EEEEEvT1_,"",@"SHT_CUDA_INFO"
	.sectionflags	@""
	.align	4


	//----- nvinfo : EIATTR_CUDA_API_VERSION
	.align		4
        /*0000*/ 	.byte	0x04, 0x37
        /*0002*/ 	.short	(.L_2083 - .L_2082)
.L_2082:
        /*0004*/ 	.word	0x00000082


	//----- nvinfo : EIATTR_KPARAM_INFO
	.align		4
.L_2083:
        /*0008*/ 	.byte	0x04, 0x17
        /*000a*/ 	.short	(.L_2085 - .L_2084)
.L_2084:
        /*000c*/ 	.word	0x00000000
        /*0010*/ 	.short	0x0000
        /*0012*/ 	.short	0x0000
        /*0014*/ 	.byte	0x00, 0xf0, 0x61, 0x10


	//----- nvinfo : EIATTR_SPARSE_MMA_MASK
	.align		4
.L_2085:
        /*0018*/ 	.byte	0x03, 0x50
        /*001a*/ 	.short	0x0000


	//----- nvinfo : EIATTR_MAXREG_COUNT
	.align		4
        /*001c*/ 	.byte	0x03, 0x1b
        /*001e*/ 	.short	0x0020


	//----- nvinfo : EIATTR_NUM_BARRIERS
	.align		4
        /*0020*/ 	.byte	0x02, 0x4c
        /*0022*/ 	.byte	0x01
	.zero		1


	//----- nvinfo : EIATTR_EXTERNS
	.align		4
        /*0024*/ 	.byte	0x04, 0x0f
        /*0026*/ 	.short	(.L_2087 - .L_2086)


	//   ....[0]....
	.align		4
.L_2086:
        /*0028*/ 	.word	index@(__assertfail)


	//----- nvinfo : EIATTR_MERCURY_ISA_VERSION
	.align		4
.L_2087:
        /*002c*/ 	.byte	0x03, 0x5f
        /*002e*/ 	.short	0x0101


	//----- nvinfo : EIATTR_INT_WARP_WIDE_INSTR_OFFSETS
	.align		4
        /*0030*/ 	.byte	0x04, 0x31
        /*0032*/ 	.short	(.L_2089 - .L_2088)


	//   ....[0]....
.L_2088:
        /*0034*/ 	.word	0x0000e530


	//   ....[1]....
        /*0038*/ 	.word	0x0000e620


	//----- nvinfo : EIATTR_COOP_GROUP_MASK_REGIDS
	.align		4
.L_2089:
        /*003c*/ 	.byte	0x04, 0x29
        /*003e*/ 	.short	(.L_2091 - .L_2090)


	//   ....[0]....
.L_2090:
        /*0040*/ 	.word	0xffffffff


	//   ....[1]....
        /*0044*/ 	.word	0xffffffff


	//----- nvinfo : EIATTR_COOP_GROUP_INSTR_OFFSETS
	.align		4
.L_2091:
        /*0048*/ 	.byte	0x04, 0x28
        /*004a*/ 	.short	(.L_2093 - .L_2092)


	//   ....[0]....
.L_2092:
        /*004c*/ 	.word	0x0000b5d0


	//   ....[1]....
        /*0050*/ 	.word	0x0000ed50


	//----- nvinfo : EIATTR_SYSCALL_OFFSETS
	.align		4
.L_2093:
        /*0054*/ 	.byte	0x04, 0x46
        /*0056*/ 	.short	(.L_2095 - .L_2094)


	//   ....[0]....
.L_2094:
        /*0058*/ 	.word	0x0000ef90


	//   ....[1]....
        /*005c*/ 	.word	0x0000f1c0


	//   ....[2]....
        /*0060*/ 	.word	0x0000f4e0


	//   ....[3]....
        /*0064*/ 	.word	0x0000f710


	//----- nvinfo : EIATTR_EXIT_INSTR_OFFSETS
	.align		4
.L_2095:
        /*0068*/ 	.byte	0x04, 0x1c
        /*006a*/ 	.short	(.L_2097 - .L_2096)


	//   ....[0]....
.L_2096:
        /*006c*/ 	.word	0x0000e6c0


	//   ....[1]....
        /*0070*/ 	.word	0x0000eda0


	//   ....[2]....
        /*0074*/ 	.word	0x0000efe0


	//   ....[3]....
        /*0078*/ 	.word	0x0000f000


	//   ....[4]....
        /*007c*/ 	.word	0x0000f210


	//   ....[5]....
        /*0080*/ 	.word	0x0000f240


	//   ....[6]....
        /*0084*/ 	.word	0x0000f270


	//   ....[7]....
        /*0088*/ 	.word	0x0000f2b0


	//   ....[8]....
        /*008c*/ 	.word	0x0000f2f0


	//   ....[9]....
        /*0090*/ 	.word	0x0000f530


	//   ....[10]....
        /*0094*/ 	.word	0x0000f550


	//   ....[11]....
        /*0098*/ 	.word	0x0000f760


	//   ....[12]....
        /*009c*/ 	.word	0x0000f780


	//----- nvinfo : EIATTR_MAX_THREADS
	.align		4
.L_2097:
        /*00a0*/ 	.byte	0x04, 0x05
        /*00a2*/ 	.short	(.L_2099 - .L_2098)
.L_2098:
        /*00a4*/ 	.word	0x00000200
        /*00a8*/ 	.word	0x00000001
        /*00ac*/ 	.word	0x00000001


	//----- nvinfo : EIATTR_CRS_STACK_SIZE
	.align		4
.L_2099:
        /*00b0*/ 	.byte	0x04, 0x1e
        /*00b2*/ 	.short	(.L_2101 - .L_2100)
.L_2100:
        /*00b4*/ 	.word	0x00000000


	//----- nvinfo : EIATTR_CBANK_PARAM_SIZE
	.align		4
.L_2101:
        /*00b8*/ 	.byte	0x03, 0x19
        /*00ba*/ 	.short	0x0418


	//----- nvinfo : EIATTR_PARAM_CBANK
	.align		4
        /*00bc*/ 	.byte	0x04, 0x0a
        /*00be*/ 	.short	(.L_2103 - .L_2102)
	.align		4
.L_2102:
        /*00c0*/ 	.word	index@(.nv.constant0._ZN2at6native13reduce_kernelILi512ELi1ENS0_8ReduceOpIN3c108BFloat16ENS0_14func_wrapper_tIS4_ZNS0_11sum_functorIS4_fS4_EclERNS_14TensorIteratorEEUlffE_EEjS4_Li4ELi8EEEEEvT1_)
        /*00c4*/ 	.short	0x0210
        /*00c6*/ 	.short	0x0418


	//----- nvinfo : EIATTR_SW_WAR
	.align		4
.L_2103:
        /*00c8*/ 	.byte	0x04, 0x36
        /*00ca*/ 	.short	(.L_2105 - .L_2104)
.L_2104:
        /*00cc*/ 	.word	0x00000008
.L_2105:


//--------------------- .nv.info._ZN2at6native13reduce_kernelILi256ELi2ENS0_8ReduceOpIN3c108BFloat16ENS0_14func_wrapper_tIS4_ZNS0_11sum_functorIS4_fS4_EclERNS_14TensorIteratorEEUlffE_EEjS4_Li4ELi8EEEEEvT1_ --------------------------
	.section	.nv.info._ZN2at6native13reduce_kernelILi256ELi2ENS0_8ReduceOpIN3c108BFloat16ENS0_14func_wrapper_tIS4_ZNS0_11sum_functorIS4_fS4_EclERNS_14TensorIteratorEEUlffE_EEjS4_Li4ELi8EEEEEvT1_,"",@"SHT_CUDA_INFO"
	.sectionflags	@""
	.align	4


	//----- nvinfo : EIATTR_CUDA_API_VERSION
	.align		4
        /*0000*/ 	.byte	0x04, 0x37
        /*0002*/ 	.short	(.L_2107 - .L_2106)
.L_2106:
        /*0004*/ 	.word	0x00000082


	//----- nvinfo : EIATTR_KPARAM_INFO
	.align		4
.L_2107:
        /*0008*/ 	.byte	0x04, 0x17
        /*000a*/ 	.short	(.L_2109 - .L_2108)
.L_2108:
        /*000c*/ 	.word	0x00000000
        /*0010*/ 	.short	0x0000
        /*0012*/ 	.short	0x0000
        /*0014*/ 	.byte	0x00, 0xf0, 0x61, 0x10


	//----- nvinfo : EIATTR_SPARSE_MMA_MASK
	.align		4
.L_2109:
        /*0018*/ 	.byte	0x03, 0x50
        /*001a*/ 	.short	0x0000


	//----- nvinfo : EIATTR_MAXREG_COUNT
	.align		4
        /*001c*/ 	.byte	0x03, 0x1b
        /*001e*/ 	.short	0x0040


	//----- nvinfo : EIATTR_NUM_BARRIERS
	.align		4
        /*0020*/ 	.byte	0x02, 0x4c
        /*0022*/ 	.byte	0x01
	.zero		1


	//----- nvinfo : EIATTR_EXTERNS
	.align		4
        /*0024*/ 	.byte	0x04, 0x0f
        /*0026*/ 	.short	(.L_2111 - .L_2110)


	//   ....[0]....
	.align		4
.L_2110:
        /*0028*/ 	.word	index@(__assertfail)


	//----- nvinfo : EIATTR_MERCURY_ISA_VERSION
	.align		4
.L_2111:
        /*002c*/ 	.byte	0x03, 0x5f
        /*002e*/ 	.short	0x0101


	//----- nvinfo : EIATTR_INT_WARP_WIDE_INSTR_OFFSETS
	.align		4
        /*0030*/ 	.byte	0x04, 0x31
        /*0032*/ 	.short	(.L_2113 - .L_2112)


	//   ....[0]....
.L_2112:
        /*0034*/ 	.word	0x00011250


	//   ....[1]....
        /*0038*/ 	.word	0x00011340


	//----- nvinfo : EIATTR_COOP_GROUP_MASK_REGIDS
	.align		4
.L_2113:
        /*003c*/ 	.byte	0x04, 0x29
        /*003e*/ 	.short	(.L_2115 - .L_2114)


	//   ....[0]....
.L_2114:
        /*0040*/ 	.word	0xffffffff


	//   ....[1]....
        /*0044*/ 	.word	0xffffffff


	//   ....[2]....
        /*0048*/ 	.word	0xffffffff


	//   ....[3]....
        /*004c*/ 	.word	0xffffffff


	//----- nvinfo : EIATTR_COOP_GROUP_INSTR_OFFSETS
	.align		4
.L_2115:
        /*0050*/ 	.byte	0x04, 0x28
        /*0052*/ 	.short	(.L_2117 - .L_2116)


	//   ....[0]....
.L_2116:
        /*0054*/ 	.word	0x0000bfb0


	//   ....[1]....
        /*0058*/ 	.word	0x0000bfc0


	//   ....[2]....
        /*005c*/ 	.word	0x00011b30


	//   ....[3]....
        /*0060*/ 	.word	0x00011b40


	//----- nvinfo : EIATTR_SYSCALL_OFFSETS
	.align		4
.L_2117:
        /*0064*/ 	.byte	0x04, 0x46
        /*0066*/ 	.short	(.L_2119 - .L_2118)


	//   ....[0]....
.L_2118:
        /*0068*/ 	.word	0x000014b0


	//   ....[1]....
        /*006c*/ 	.word	0x00011dc0


	//   ....[2]....
        /*0070*/ 	.word	0x00011f30


	//   ....[3]....
        /*0074*/ 	.word	0x000121b0


	//   ....[4]....
        /*0078*/ 	.word	0x00012320


	//   ....[5]....
        /*007c*/ 	.word	0x00012690


	//   ....[6]....
        /*0080*/ 	.word	0x00012800


	//   ....[7]....
        /*0084*/ 	.word	0x00012a80


	//   ....[8]....
        /*0088*/ 	.word	0x00012bf0


	//----- nvinfo : EIATTR_EXIT_INSTR_OFFSETS
	.align		4
.L_2119:
        /*008c*/ 	.byte	0x04, 0x1c
        /*008e*/ 	.short	(.L_2121 - .L_2120)


	//   ....[0]....
.L_2120:
        /*0090*/ 	.word	0x00011400


	//   ....[1]....
        /*0094*/ 	.word	0x00011ba0


	//   ....[2]....
        /*0098*/ 	.word	0x00011f80


	//   ....[3]....
        /*009c*/ 	.word	0x00011fb0


	//   ....[4]....
        /*00a0*/ 	.word	0x00012370


	//   ....[5]....
        /*00a4*/ 	.word	0x000123c0


	//   ....[6]....
        /*00a8*/ 	.word	0x000123f0


	//   ....[7]....
        /*00ac*/ 	.word	0x00012430


	//   ....[8]....
        /*00b0*/ 	.word	0x00012470


	//   ....[9]....
        /*00b4*/ 	.word	0x00012850


	//   ....[10]....
        /*00b8*/ 	.word	0x00012880


	//   ....[11]....
        /*00bc*/ 	.word	0x00012c40


	//   ....[12]....
        /*00c0*/ 	.word	0x00012c90


	//----- nvinfo : EIATTR_MAX_THREADS
	.align		4
.L_2121:
        /*00c4*/ 	.byte	0x04, 0x05
        /*00c6*/ 	.short	(.L_2123 - .L_2122)
.L_2122:
        /*00c8*/ 	.word	0x00000100
        /*00cc*/ 	.word	0x00000001
        /*00d0*/ 	.word	0x00000001


	//----- nvinfo : EIATTR_CRS_STACK_SIZE
	.align		4
.L_2123:
        /*00d4*/ 	.byte	0x04, 0x1e
        /*00d6*/ 	.short	(.L_2125 - .L_2124)
.L_2124:
        /*00d8*/ 	.word	0x00000000


	//----- nvinfo : EIATTR_CBANK_PARAM_SIZE
	.align		4
.L_2125:
        /*00dc*/ 	.byte	0x03, 0x19
        /*00de*/ 	.short	0x0418


	//----- nvinfo : EIATTR_PARAM_CBANK
	.align		4
        /*00e0*/ 	.byte	0x04, 0x0a
        /*00e2*/ 	.short	(.L_2127 - .L_2126)
	.align		4
.L_2126:
        /*00e4*/ 	.word	index@(.nv.constant0._ZN2at6native13reduce_kernelILi256ELi2ENS0_8ReduceOpIN3c108BFloat16ENS0_14func_wrapper_tIS4_ZNS0_11sum_functorIS4_fS4_EclERNS_14TensorIteratorEEUlffE_EEjS4_Li4ELi8EEEEEvT1_)
        /*00e8*/ 	.short	0x0210
        /*00ea*/ 	.short	0x0418


	//----- nvinfo : EIATTR_SW_WAR
	.align		4
.L_2127:
        /*00ec*/ 	.byte	0x04, 0x36
        /*00ee*/ 	.short	(.L_2129 - .L_2128)
.L_2128:
        /*00f0*/ 	.word	0x00000008
.L_2129:


//--------------------- .nv.info._ZN2at6native13reduce_kernelILi128ELi4ENS0_8ReduceOpIN3c108BFloat16ENS0_14func_wrapper_tIS4_ZNS0_11sum_functorIS4_fS4_EclERNS_14TensorIteratorEEUlffE_EEjS4_Li4ELi8EEEEEvT1_ --------------------------
	.section	.nv.info._ZN2at6native13reduce_kernelILi128ELi4ENS0_8ReduceOpIN3c108BFloat16ENS0_14func_wrapper_tIS4_ZNS0_11sum_functorIS4_fS4_EclERNS_14TensorIteratorEEUlffE_EEjS4_Li4ELi8EEEEEvT1_,"",@"SHT_CUDA_INFO"
	.sectionflags	@""
	.align	4


	//----- nvinfo : EIATTR_CUDA_API_VERSION
	.align		4
        /*0000*/ 	.byte	0x04, 0x37
        /*0002*/ 	.short	(.L_2131 - .L_2130)
.L_2130:
        /*0004*/ 	.word	0x00000082


	//----- nvinfo : EIATTR_KPARAM_INFO
	.align		4
.L_2131:
        /*0008*/ 	.byte	0x04, 0x17
        /*000a*/ 	.short	(.L_2133 - .L_2132)
.L_2132:
        /*000c*/ 	.word	0x00000000
        /*0010*/ 	.short	0x0000
        /*0012*/ 	.short	0x0000
        /*0014*/ 	.byte	0x00, 0xf0, 0x61, 0x10


	//----- nvinfo : EIATTR_SPARSE_MMA_MASK
	.align		4
.L_2133:
        /*0018*/ 	.byte	0x03, 0x50
        /*001a*/ 	.short	0x0000


	//----- nvinfo : EIATTR_MAXREG_COUNT
	.align		4
        /*001c*/ 	.byte	0x03, 0x1b
        /*001e*/ 	.short	0x0080


	//----- nvinfo : EIATTR_NUM_BARRIERS
	.align		4
        /*0020*/ 	.byte	0x02, 0x4c
        /*0022*/ 	.byte	0x01
	.zero		1


	//----- nvinfo : EIATTR_EXTERNS
	.align		4
        /*0024*/ 	.byte	0x04, 0x0f
        /*0026*/ 	.short	(.L_2135 - .L_2134)


	//   ....[0]....
	.align		4
.L_2134:
        /*0028*/ 	.word	index@(__assertfail)


	//----- nvinfo : EIATTR_MERCURY_ISA_VERSION
	.align		4
.L_2135:
        /*002c*/ 	.byte	0x03, 0x5f
        /*002e*/ 	.short	0x0101


	//----- nvinfo : EIATTR_INT_WARP_WIDE_INSTR_OFFSETS
	.align		4
        /*0030*/ 	.byte	0x04, 0x31
        /*0032*/ 	.short	(.L_2137 - .L_2136)


	//   ....[0]....
.L_2136:
        /*0034*/ 	.word	0x000165a0


	//   ....[1]....
        /*0038*/ 	.word	0x00016690


	//----- nvinfo : EIATTR_COOP_GROUP_MASK_REGIDS
	.align		4
.L_2137:
        /*003c*/ 	.byte	0x04, 0x29
        /*003e*/ 	.short	(.L_2139 - .L_2138)


	//   ....[0]....
.L_2138:
        /*0040*/ 	.word	0xffffffff


	//   ....[1]....
        /*0044*/ 	.word	0xffffffff


	//   ....[2]....
        /*0048*/ 	.word	0xffffffff


	//   ....[3]....
        /*004c*/ 	.word	0xffffffff


	//   ....[4]....
        /*0050*/ 	.word	0xffffffff


	//   ....[5]....
        /*0054*/ 	.word	0xffffffff


	//   ....[6]....
        /*0058*/ 	.word	0xffffffff


	//   ....[7]....
        /*005c*/ 	.word	0xffffffff


	//----- nvinfo : EIATTR_COOP_GROUP_INSTR_OFFSETS
	.align		4
.L_2139:
        /*0060*/ 	.byte	0x04, 0x28
        /*0062*/ 	.short	(.L_2141 - .L_2140)


	//   ....[0]....
.L_2140:
        /*0064*/ 	.word	0x0000ccd0


	//   ....[1]....
        /*0068*/ 	.word	0x0000cce0


	//   ....[2]....
        /*006c*/ 	.word	0x0000ccf0


	//   ....[3]....
        /*0070*/ 	.word	0x0000cd00


	//   ....[4]....
        /*0074*/ 	.word	0x00016fd0


	//   ....[5]....
        /*0078*/ 	.word	0x00016fe0


	//   ....[6]....
        /*007c*/ 	.word	0x00016ff0


	//   ....[7]....
        /*0080*/ 	.word	0x00017000


	//----- nvinfo : EIATTR_SYSCALL_OFFSETS
	.align		4
.L_2141:
        /*0084*/ 	.byte	0x04, 0x46
        /*0086*/ 	.short	(.L_2143 - .L_2142)


	//   ....[0]....
.L_2142:
        /*0088*/ 	.word	0x00001420


	//   ....[1]....
        /*008c*/ 	.word	0x000172e0


	//   ....[2]....
        /*0090*/ 	.word	0x00017450


	//   ....[3]....
        /*0094*/ 	.word	0x000175c0


	//   ....[4]....
        /*0098*/ 	.word	0x00017730


	//   ....[5]....
        /*009c*/ 	.word	0x00017a30


	//   ....[6]....
        /*00a0*/ 	.word	0x00017ba0


	//   ....[7]....
        /*00a4*/ 	.word	0x00017d10


	//   ....[8]....
        /*00a8*/ 	.word	0x00017e80


	//   ....[9]....
        /*00ac*/ 	.word	0x00018270


	//   ....[10]....
        /*00b0*/ 	.word	0x000183e0


	//   ....[11]....
        /*00b4*/ 	.word	0x00018550


	//   ....[12]....
        /*00b8*/ 	.word	0x000186c0


	//   ....[13]....
        /*00bc*/ 	.word	0x000189c0


	//   ....[14]....
        /*00c0*/ 	.word	0x00018b30


	//   ....[15]....
        /*00c4*/ 	.word	0x00018ca0


	//   ....[16]....
        /*00c8*/ 	.word	0x00018e10


	//----- nvinfo : EIATTR_EXIT_INSTR_OFFSETS
	.align		4
.L_2143:
        /*00cc*/ 	.byte	0x04, 0x1c
        /*00ce*/ 	.short	(.L_2145 - .L_2144)


	//   ....[0]....
.L_2144:
        /*00d0*/ 	.word	0x00016750


	//   ....[1]....
        /*00d4*/ 	.word	0x00017080


	//   ....[2]....
        /*00d8*/ 	.word	0x00017780


	//   ....[3]....
        /*00dc*/ 	.word	0x000177d0


	//   ....[4]....
        /*00e0*/ 	.word	0x00017ed0


	//   ....[5]....
        /*00e4*/ 	.word	0x00017f60


	//   ....[6]....
        /*00e8*/ 	.word	0x00017f90


	//   ....[7]....
        /*00ec*/ 	.word	0x00017fd0


	//   ....[8]....
        /*00f0*/ 	.word	0x00018010


	//   ....[9]....
        /*00f4*/ 	.word	0x00018710


	//   ....[10]....
        /*00f8*/ 	.word	0x00018760


	//   ....[11]....
        /*00fc*/ 	.word	0x00018e60


	//   ....[12]....
        /*0100*/ 	.word	0x00018ef0


	//----- nvinfo : EIATTR_MAX_THREADS
	.align		4
.L_2145:
        /*0104*/ 	.byte	0x04, 0x05
        /*0106*/ 	.short	(.L_2147 - .L_2146)
.L_2146:
        /*0108*/ 	.word	0x00000080
        /*010c*/ 	.word	0x00000001
        /*0110*/ 	.word	0x00000001


	//----- nvinfo : EIATTR_CRS_STACK_SIZE
	.align		4
.L_2147:
        /*0114*/ 	.byte	0x04, 0x1e
        /*0116*/ 	.short	(.L_2149 - .L_2148)
.L_2148:
        /*0118*/ 	.word	0x00000000


	//----- nvinfo : EIATTR_CBANK_PARAM_SIZE
	.align		4
.L_2149:
        /*011c*/ 	.byte	0x03, 0x19
        /*011e*/ 	.short	0x0418


	//----- nvinfo : EIATTR_PARAM_CBANK
	.align		4
        /*0120*/ 	.byte	0x04, 0x0a
        /*0122*/ 	.short	(.L_2151 - .L_2150)
	.align		4
.L_2150:
        /*0124*/ 	.word	index@(.nv.constant0._ZN2at6native13reduce_kernelILi128ELi4ENS0_8ReduceOpIN3c108BFloat16ENS0_14func_wrapper_tIS4_ZNS0_11sum_functorIS4_fS4_EclERNS_14TensorIteratorEEUlffE_EEjS4_Li4ELi8EEEEEvT1_)
        /*0128*/ 	.short	0x0210
        /*012a*/ 	.short	0x0418


	//----- nvinfo : EIATTR_SW_WAR
	.align		4
.L_2151:
        /*012c*/ 	.byte	0x04, 0x36
        /*012e*/ 	.short	(.L_2153 - .L_2152)
.L_2152:
        /*0130*/ 	.word	0x00000008
.L_2153:


//--------------------- .nv.info._ZN2at6native13reduce_kernelILi512ELi1ENS0_8ReduceOpIN3c104HalfENS0_14func_wrapper_tIfZNS0_11sum_functorIS4_ffEclERNS_14TensorIteratorEEUlffE_EEjfLi4ELi8EEEEEvT1_ --------------------------
	.section	.nv.info._ZN2at6native13reduce_kernelILi512ELi1ENS0_8ReduceOpIN3c104HalfENS0_14func_wrapper_tIfZNS0_11sum_functorIS4_ffEclERNS_14TensorIteratorEEUlffE_EEjfLi4ELi8EEEEEvT1_,"",@"SHT_CUDA_INFO"
	.sectionflags	@""
	.align	4


	//----- nvinfo : EIATTR_CUDA_API_VERSION
	.align		4
        /*0000*/ 	.byte	0x04, 0x37
        /*0002*/ 	.short	(.L_2155 - .L_2154)
.L_2154:
        /*0004*/ 	.word	0x00000082


	//----- nvinfo : EIATTR_KPARAM_INFO
	.align		4
.L_2155:
        /*0008*/ 	.byte	0x04, 0x17
        /*000a*/ 	.short	(.L_2157 - .L_2156)
.L_2156:
        /*000c*/ 	.word	0x00000000
        /*0010*/ 	.short	0x0000
        /*0012*/ 	.short	0x0000
        /*0014*/ 	.byte	0x00, 0xf0, 0x61, 0x10


	//----- nvinfo : EIATTR_SPARSE_MMA_MASK
	.align		4
.L_2157:
        /*0018*/ 	.byte	0x03, 0x50
        /*001a*/ 	.short	0x0000


	//----- nvinfo : EIATTR_MAXREG_COUNT
	.align		4
        /*001c*/ 	.byte	0x03, 0x1b
        /*001e*/ 	.short	0x0020


	//----- nvinfo : EIATTR_NUM_BARRIERS
	.align		4
        /*0020*/ 	.byte	0x02, 0x4c
        /*0022*/ 	.byte	0x01
	.zero		1


	//----- nvinfo : EIATTR_EXTERNS
	.align		4
        /*0024*/ 	.byte	0x04, 0x0f
        /*0026*/ 	.short	(.L_2159 - .L_2158)


	//   ....[0]....
	.align		4
.L_2158:
        /*0028*/ 	.word	index@(__assertfail)


	//----- nvinfo : EIATTR_MERCURY_ISA_VERSION
	.align		4
.L_2159:
        /*002c*/ 	.byte	0x03, 0x5f
        /*002e*/ 	.short	0x0101


	//----- nvinfo : EIATTR_INT_WARP_WIDE_INSTR_OFFSETS
	.align		4
        /*0030*/ 	.byte	0x04, 0x31
        /*0032*/ 	.short	(.L_2161 - .L_2160)


	//   ....[0]....
.L_2160:
        /*0034*/ 	.word	0x0000dcc0


	//   ....[1]....
        /*0038*/ 	.word	0x0000ddb0


	//----- nvinfo : EIATTR_COOP_GROUP_MASK_REGIDS
	.align		4
.L_2161:
        /*003c*/ 	.byte	0x04, 0x29
        /*003e*/ 	.short	(.L_2163 - .L_2162)


	//   ....[0]....
.L_2162:
        /*0040*/ 	.word	0xffffffff


	//   ....[1]....
        /*0044*/ 	.word	0xffffffff


	//----- nvinfo : EIATTR_COOP_GROUP_INSTR_OFFSETS
	.align		4
.L_2163:
        /*0048*/ 	.byte	0x04, 0x28
        /*004a*/ 	.short	(.L_2165 - .L_2164)


	//   ....[0]....
.L_2164:
        /*004c*/ 	.word	0x0000b5a0


	//   ....[1]....
        /*0050*/ 	.word	0x0000e4e0


	//----- nvinfo : EIATTR_SYSCALL_OFFSETS
	.align		4
.L_2165:
        /*0054*/ 	.byte	0x04, 0x46
        /*0056*/ 	.short	(.L_2167 - .L_2166)


	//   ....[0]....
.L_2166:
        /*0058*/ 	.word	0x0000e710


	//   ....[1]....
        /*005c*/ 	.word	0x0000e920


	//   ....[2]....
        /*0060*/ 	.word	0x0000ec20


	//   ....[3]....
        /*0064*/ 	.word	0x0000ee30


	//----- nvinfo : EIATTR_EXIT_INSTR_OFFSETS
	.align		4
.L_2167:
        /*0068*/ 	.byte	0x04, 0x1c
        /*006a*/ 	.short	(.L_2169 - .L_2168)


	//   ....[0]....
.L_2168:
        /*006c*/ 	.word	0x0000de50


	//   ....[1]....
        /*0070*/ 	.word	0x0000e530


	//   ....[2]....
        /*0074*/ 	.word	0x0000e760


	//   ....[3]....
        /*0078*/ 	.word	0x0000e780


	//   ....[4]....
        /*007c*/ 	.word	0x0000e970


	//   ....[5]....
        /*0080*/ 	.word	0x0000e990


	//   ....[6]....
        /*0084*/ 	.word	0x0000e9c0


	//   ....[7]....
        /*0088*/ 	.word	0x0000ea00


	//   ....[8]....
        /*008c*/ 	.word	0x0000ea40


	//   ....[9]....
        /*0090*/ 	.word	0x0000ec70


	//   ....[10]....
        /*0094*/ 	.word	0x0000ec90


	//   ....[11]....
        /*0098*/ 	.word	0x0000ee80


	//   ....[12]....
        /*009c*/ 	.word	0x0000eea0


	//----- nvinfo : EIATTR_MAX_THREADS
	.align		4
.L_2169:
        /*00a0*/ 	.byte	0x04, 0x05
        /*00a2*/ 	.short	(.L_2171 - .L_2170)
.L_2170:
        /*00a4*/ 	.word	0x00000200
        /*00a8*/ 	.word	0x00000001
        /*00ac*/ 	.word	0x00000001


	//----- nvinfo : EIATTR_CRS_STACK_SIZE
	.align		4
.L_2171:
        /*00b0*/ 	.byte	0x04, 0x1e
        /*00b2*/ 	.short	(.L_2173 - .L_2172)
.L_2172:
        /*00b4*/ 	.word	0x00000000


	//----- nvinfo : EIATTR_CBANK_PARAM_SIZE
	.align		4
.L_2173:
        /*00b8*/ 	.byte	0x03, 0x19
        /*00ba*/ 	.short	0x0418


	//----- nvinfo : EIATTR_PARAM_CBANK
	.align		4
        /*00bc*/ 	.byte	0x04, 0x0a
        /*00be*/ 	.short	(.L_2175 - .L_2174)
	.align		4
.L_2174:
        /*00c0*/ 	.word	index@(.nv.constant0._ZN2at6native13reduce_kernelILi512ELi1ENS0_8ReduceOpIN3c104HalfENS0_14func_wrapper_tIfZNS0_11sum_functorIS4_ffEclERNS_14TensorIteratorEEUlffE_EEjfLi4ELi8EEEEEvT1_)
        /*00c4*/ 	.short	0x0210
        /*00c6*/ 	.short	0x0418


	//----- nvinfo : EIATTR_SW_WAR
	.align		4
.L_2175:
        /*00c8*/ 	.byte	0x04, 0x36
        /*00ca*/ 	.short	(.L_2177 - .L_2176)
.L_2176:
        /*00cc*/ 	.word	0x00000008
.L_2177:


//--------------------- .nv.info._ZN2at6native13reduce_kernelILi256ELi2ENS0_8ReduceOpIN3c104HalfENS0_14func_wrapper_tIfZNS0_11sum_functorIS4_ffEclERNS_14TensorIteratorEEUlffE_EEjfLi4ELi8EEEEEvT1_ --------------------------
	.section	.nv.info._ZN2at6native13reduce_kernelILi256ELi2ENS0_8ReduceOpIN3c104HalfENS0_14func_wrapper_tIfZNS0_11sum_functorIS4_ffEclERNS_14TensorIteratorEEUlffE_EEjfLi4ELi8EEEEEvT1_,"",@"SHT_CUDA_INFO"
	.sectionflags	@""
	.align	4


	//----- nvinfo : EIATTR_CUDA_API_VERSION
	.align		4
        /*0000*/ 	.byte	0x04, 0x37
        /*0002*/ 	.short	(.L_2179 - .L_2178)
.L_2178:
        /*0004*/ 	.word	0x00000082


	//----- nvinfo : EIATTR_KPARAM_INFO
	.align		4
.L_2179:
        /*0008*/ 	.byte	0x04, 0x17
        /*000a*/ 	.short	(.L_2181 - .L_2180)
.L_2180:
        /*000c*/ 	.word	0x00000000
        /*0010*/ 	.short	0x0000
        /*0012*/ 	.short	0x0000
        /*0014*/ 	.byte	0x00, 0xf0, 0x61, 0x10


	//----- nvinfo : EIATTR_SPARSE_MMA_MASK
	.align		4
.L_2181:
        /*0018*/ 	.byte	0x03, 0x50
        /*001a*/ 	.short	0x0000


	//----- nvinfo : EIATTR_MAXREG_COUNT
	.align		4
        /*001c*/ 	.byte	0x03, 0x1b
        /*001e*/ 	.short	0x0040


	//----- nvinfo : EIATTR_NUM_BARRIERS
	.align		4
        /*0020*/ 	.byte	0x02, 0x4c
        /*0022*/ 	.byte	0x01
	.zero		1


	//----- nvinfo : EIATTR_EXTERNS
	.align		4
        /*0024*/ 	.byte	0x04, 0x0f
        /*0026*/ 	.short	(.L_2183 - .L_2182)


	//   ....[0]....
	.align		4
.L_2182:
        /*0028*/ 	.word	index@(__assertfail)


	//----- nvinfo : EIATTR_MERCURY_ISA_VERSION
	.align		4
.L_2183:
        /*002c*/ 	.byte	0x03, 0x5f
        /*002e*/ 	.short	0x0101


	//----- nvinfo : EIATTR_INT_WARP_WIDE_INSTR_OFFSETS
	.align		4
        /*0030*/ 	.byte	0x04, 0x31
        /*0032*/ 	.short	(.L_2185 - .L_2184)


	//   ....[0]....
.L_2184:
        /*0034*/ 	.word	0x000106c0


	//   ....[1]....
        /*0038*/ 	.word	0x000107b0


	//----- nvinfo : EIATTR_COOP_GROUP_MASK_REGIDS
	.align		4
.L_2185:
        /*003c*/ 	.byte	0x04, 0x29
        /*003e*/ 	.short	(.L_2187 - .L_2186)


	//   ....[0]....
.L_2186:
        /*0040*/ 	.word	0xffffffff


	//   ....[1]....
        /*0044*/ 	.word	0xffffffff


	//   ....[2]....
        /*0048*/ 	.word	0xffffffff


	//   ....[3]....
        /*004c*/ 	.word	0xffffffff


	//----- nvinfo : EIATTR_COOP_GROUP_INSTR_OFFSETS
	.align		4
.L_2187:
        /*0050*/ 	.byte	0x04, 0x28
        /*0052*/ 	.short	(.L_2189 - .L_2188)


	//   ....[0]....
.L_2188:
        /*0054*/ 	.word	0x0000bcb0


	//   ....[1]....
        /*0058*/ 	.word	0x0000bcc0


	//   ....[2]....
        /*005c*/ 	.word	0x00010fa0


	//   ....[3]....
        /*0060*/ 	.word	0x00010fb0


	//----- nvinfo : EIATTR_SYSCALL_OFFSETS
	.align		4
.L_2189:
        /*0064*/ 	.byte	0x04, 0x46
        /*0066*/ 	.short	(.L_2191 - .L_2190)


	//   ....[0]....
.L_2190:
        /*0068*/ 	.word	0x000014b0


	//   ....[1]....
        /*006c*/ 	.word	0x00011220


	//   ....[2]....
        /*0070*/ 	.word	0x00011380


	//   ....[3]....
        /*0074*/ 	.word	0x000115d0


	//   ....[4]....
        /*0078*/ 	.word	0x00011730


	//   ....[5]....
        /*007c*/ 	.word	0x00011a70


	//   ....[6]....
        /*0080*/ 	.word	0x00011bd0


	//   ....[7]....
        /*0084*/ 	.word	0x00011e20


	//   ....[8]....
        /*0088*/ 	.word	0x00011f80


	//----- nvinfo : EIATTR_EXIT_INSTR_OFFSETS
	.align		4
.L_2191:
        /*008c*/ 	.byte	0x04, 0x1c
        /*008e*/ 	.short	(.L_2193 - .L_2192)


	//   ....[0]....
.L_2192:
        /*0090*/ 	.word	0x00010870


	//   ....[1]....
        /*0094*/ 	.word	0x00011010


	//   ....[2]....
        /*0098*/ 	.word	0x000113d0


	//   ....[3]....
        /*009c*/ 	.word	0x00011400


	//   ....[4]....
        /*00a0*/ 	.word	0x00011780


	//   ....[5]....
        /*00a4*/ 	.word	0x000117b0


	//   ....[6]....
        /*00a8*/ 	.word	0x000117e0


	//   ....[7]....
        /*00ac*/ 	.word	0x00011820


	//   ....[8]....
        /*00b0*/ 	.word	0x00011860


	//   ....[9]....
        /*00b4*/ 	.word	0x00011c20


	//   ....[10]....
        /*00b8*/ 	.word	0x00011c50


	//   ....[11]....
        /*00bc*/ 	.word	0x00011fd0


	//   ....[12]....
        /*00c0*/ 	.word	0x00012000


	//----- nvinfo : EIATTR_MAX_THREADS
	.align		4
.L_2193:
        /*00c4*/ 	.byte	0x04, 0x05
        /*00c6*/ 	.short	(.L_2195 - .L_2194)
.L_2194:
        /*00c8*/ 	.word	0x00000100
        /*00cc*/ 	.word	0x00000001
        /*00d0*/ 	.word	0x00000001


	//----- nvinfo : EIATTR_CRS_STACK_SIZE
	.align		4
.L_2195:
        /*00d4*/ 	.byte	0x04, 0x1e
        /*00d6*/ 	.short	(.L_2197 - .L_2196)
.L_2196:
        /*00d8*/ 	.word	0x00000000


	//----- nvinfo : EIATTR_CBANK_PARAM_SIZE
	.align		4
.L_2197:
        /*00dc*/ 	.byte	0x03, 0x19
        /*00de*/ 	.short	0x0418


	//----- nvinfo : EIATTR_PARAM_CBANK
	.align		4
        /*00e0*/ 	.byte	0x04, 0x0a
        /*00e2*/ 	.short	(.L_2199 - .L_2198)
	.align		4
.L_2198:
        /*00e4*/ 	.word	index@(.nv.constant0._ZN2at6native13reduce_kernelILi256ELi2ENS0_8ReduceOpIN3c104HalfENS0_14func_wrapper_tIfZNS0_11sum_functorIS4_ffEclERNS_14TensorIteratorEEUlffE_EEjfLi4ELi8EEEEEvT1_)
        /*00e8*/ 	.short	0x0210
        /*00ea*/ 	.short	0x0418


	//----- nvinfo : EIATTR_SW_WAR
	.align		4
.L_2199:
        /*00ec*/ 	.byte	0x04, 0x36
        /*00ee*/ 	.short	(.L_2201 - .L_2200)
.L_2200:
        /*00f0*/ 	.word	0x00000008
.L_2201:


//--------------------- .nv.info._ZN2at6native13reduce_kernelILi128ELi4ENS0_8ReduceOpIN3c104HalfENS0_14func_wrapper_tIfZNS0_11sum_functorIS4_ffEclERNS_14TensorIteratorEEUlffE_EEjfLi4ELi8EEEEEvT1_ --------------------------
	.section	.nv.info._ZN2at6native13reduce_kernelILi128ELi4ENS0_8ReduceOpIN3c104HalfENS0_14func_wrapper_tIfZNS0_11sum_functorIS4_ffEclERNS_14TensorIteratorEEUlffE_EEjfLi4ELi8EEEEEvT1_,"",@"SHT_CUDA_INFO"
	.sectionflags	@""
	.align	4


	//----- nvinfo : EIATTR_CUDA_API_VERSION
	.align		4
        /*0000*/ 	.byte	0x04, 0x37
        /*0002*/ 	.short	(.L_2203 - .L_2202)
.L_2202:
        /*0004*/ 	.word	0x00000082


	//----- nvinfo : EIATTR_KPARAM_INFO
	.align		4
.L_2203:
        /*0008*/ 	.byte	0x04, 0x17
        /*000a*/ 	.short	(.L_2205 - .L_2204)
.L_2204:
        /*000c*/ 	.word	0x00000000
        /*0010*/ 	.short	0x0000
        /*0012*/ 	.short	0x0000
        /*0014*/ 	.byte	0x00, 0xf0, 0x61, 0x10


	//----- nvinfo : EIATTR_SPARSE_MMA_MASK
	.align		4
.L_2205:
        /*0018*/ 	.byte	0x03, 0x50
        /*001a*/ 	.short	0x0000


	//----- nvinfo : EIATTR_MAXREG_COUNT
	.align		4
        /*001c*/ 	.byte	0x03, 0x1b
        /*001e*/ 	.short	0x0080


	//----- nvinfo : EIATTR_NUM_BARRIERS
	.align		4
        /*0020*/ 	.byte	0x02, 0x4c
        /*0022*/ 	.byte	0x01
	.zero		1


	//----- nvinfo : EIATTR_EXTERNS
	.align		4
        /*0024*/ 	.byte	0x04, 0x0f
        /*0026*/ 	.short	(.L_2207 - .L_2206)


	//   ....[0]....
	.align		4
.L_2206:
        /*0028*/ 	.word	index@(__assertfail)


	//----- nvinfo : EIATTR_MERCURY_ISA_VERSION
	.align		4
.L_2207:
        /*002c*/ 	.byte	0x03, 0x5f
        /*002e*/ 	.short	0x0101


	//----- nvinfo : EIATTR_INT_WARP_WIDE_INSTR_OFFSETS
	.align		4
        /*0030*/ 	.byte	0x04, 0x31
        /*0032*/ 	.short	(.L_2209 - .L_2208)


	//   ....[0]....
.L_2208:
        /*0034*/ 	.word	0x00015880


	//   ....[1]....
        /*0038*/ 	.word	0x00015970


	//----- nvinfo : EIATTR_COOP_GROUP_MASK_REGIDS
	.align		4
.L_2209:
        /*003c*/ 	.byte	0x04, 0x29
        /*003e*/ 	.short	(.L_2211 - .L_2210)


	//   ....[0]....
.L_2210:
        /*0040*/ 	.word	0xffffffff


	//   ....[1]....
        /*0044*/ 	.word	0xffffffff


	//   ....[2]....
        /*0048*/ 	.word	0xffffffff


	//   ....[3]....
        /*004c*/ 	.word	0xffffffff


	//   ....[4]....
        /*0050*/ 	.word	0xffffffff


	//   ....[5]....
        /*0054*/ 	.word	0xffffffff


	//   ....[6]....
        /*0058*/ 	.word	0xffffffff


	//   ....[7]....
        /*005c*/ 	.word	0xffffffff


	//----- nvinfo : EIATTR_COOP_GROUP_INSTR_OFFSETS
	.align		4
.L_2211:
        /*0060*/ 	.byte	0x04, 0x28
        /*0062*/ 	.short	(.L_2213 - .L_2212)


	//   ....[0]....
.L_2212:
        /*0064*/ 	.word	0x0000c880


	//   ....[1]....
        /*0068*/ 	.word	0x0000c890


	//   ....[2]....
        /*006c*/ 	.word	0x0000c8a0


	//   ....[3]....
        /*0070*/ 	.word	0x0000c8b0


	//   ....[4]....
        /*0074*/ 	.word	0x000162b0


	//   ....[5]....
        /*0078*/ 	.word	0x000162c0


	//   ....[6]....
        /*007c*/ 	.word	0x000162d0


	//   ....[7]....
        /*0080*/ 	.word	0x000162e0


	//----- nvinfo : EIATTR_SYSCALL_OFFSETS
	.align		4
.L_2213:
        /*0084*/ 	.byte	0x04, 0x46
        /*0086*/ 	.short	(.L_2215 - .L_2214)


	//   ....[0]....
.L_2214:
        /*0088*/ 	.word	0x00001420


	//   ....[1]....
        /*008c*/ 	.word	0x000165b0


	//   ....[2]....
        /*0090*/ 	.word	0x00016710


	//   ....[3]....
        /*0094*/ 	.word	0x00016870


	//   ....[4]....
        /*0098*/ 	.word	0x000169d0


	//   ....[5]....
        /*009c*/ 	.word	0x00016c80


	//   ....[6]....
        /*00a0*/ 	.word	0x00016de0


	//   ....[7]....
        /*00a4*/ 	.word	0x00016f40


	//   ....[8]....
        /*00a8*/ 	.word	0x000170a0


	//   ....[9]....
        /*00ac*/ 	.word	0x00017440


	//   ....[10]....
        /*00b0*/ 	.word	0x000175a0


	//   ....[11]....
        /*00b4*/ 	.word	0x00017700


	//   ....[12]....
        /*00b8*/ 	.word	0x00017860


	//   ....[13]....
        /*00bc*/ 	.word	0x00017b10


	//   ....[14]....
        /*00c0*/ 	.word	0x00017c70


	//   ....[15]....
        /*00c4*/ 	.word	0x00017dd0


	//   ....[16]....
        /*00c8*/ 	.word	0x00017f30


	//----- nvinfo : EIATTR_EXIT_INSTR_OFFSETS
	.align		4
.L_2215:
        /*00cc*/ 	.byte	0x04, 0x1c
        /*00ce*/ 	.short	(.L_2217 - .L_2216)


	//   ....[0]....
.L_2216:
        /*00d0*/ 	.word	0x00015a30


	//   ....[1]....
        /*00d4*/ 	.word	0x00016360


	//   ....[2]....
        /*00d8*/ 	.word	0x00016a20


	//   ....[3]....
        /*00dc*/ 	.word	0x00016a70


	//   ....[4]....
        /*00e0*/ 	.word	0x000170f0


	//   ....[5]....
        /*00e4*/ 	.word	0x00017140


	//   ....[6]....
        /*00e8*/ 	.word	0x00017170


	//   ....[7]....
        /*00ec*/ 	.word	0x000171b0


	//   ....[8]....
        /*00f0*/ 	.word	0x000171f0


	//   ....[9]....
        /*00f4*/ 	.word	0x000178b0


	//   ....[10]....
        /*00f8*/ 	.word	0x00017900


	//   ....[11]....
        /*00fc*/ 	.word	0x00017f80


	//   ....[12]....
        /*0100*/ 	.word	0x00017fd0


	//----- nvinfo : EIATTR_MAX_THREADS
	.align		4
.L_2217:
        /*0104*/ 	.byte	0x04, 0x05
        /*0106*/ 	.short	(.L_2219 - .L_2218)
.L_2218:
        /*0108*/ 	.word	0x00000080
        /*010c*/ 	.word	0x00000001
        /*0110*/ 	.word	0x00000001


	//----- nvinfo : EIATTR_CRS_STACK_SIZE
	.align		4
.L_2219:
        /*0114*/ 	.byte	0x04, 0x1e
        /*0116*/ 	.short	(.L_2221 - .L_2220)
.L_2220:
        /*0118*/ 	.word	0x00000000


	//----- nvinfo : EIATTR_CBANK_PARAM_SIZE
	.align		4
.L_2221:
        /*011c*/ 	.byte	0x03, 0x19
        /*011e*/ 	.short	0x0418


	//----- nvinfo : EIATTR_PARAM_CBANK
	.align		4
        /*0120*/ 	.byte	0x04, 0x0a
        /*0122*/ 	.short	(.L_2223 - .L_2222)
	.align		4
.L_2222:
        /*0124*/ 	.word	index@(.nv.constant0._ZN2at6native13reduce_kernelILi128ELi4ENS0_8ReduceOpIN3c104HalfENS0_14func_wrapper_tIfZNS0_11sum_functorIS4_ffEclERNS_14TensorIteratorEEUlffE_EEjfLi4ELi8EEEEEvT1_)
        /*0128*/ 	.short	0x0210
        /*012a*/ 	.short	0x0418


	//----- nvinfo : EIATTR_SW_WAR
	.align		4
.L_2223:
        /*012c*/ 	.byte	0x04, 0x36
        /*012e*/ 	.short	(.L_2225 - .L_2224)
.L_2224:
        /*0130*/ 	.word	0x00000008
.L_2225:


//--------------------- .nv.info._ZN2at6native13reduce_kernelILi512ELi1ENS0_8ReduceOpIN3c104HalfENS0_14func_wrapper_tIS4_ZNS0_11sum_functorIS4_fS4_EclERNS_14TensorIteratorEEUlffE_EEjS4_Li4ELi8EEEEEvT1_ --------------------------
	.section	.nv.info._ZN2at6native13reduce_kernelILi512ELi1ENS0_8ReduceOpIN3c104HalfENS0_14func_wrapper_tIS4_ZNS0_11sum_functorIS4_fS4_EclERNS_14TensorIteratorEEUlffE_EEjS4_Li4ELi8EEEEEvT1_,"",@"SHT_CUDA_INFO"
	.sectionflags	@""
	.align	4


	//----- nvinfo : EIATTR_CUDA_API_VERSION
	.align		4
        /*0000*/ 	.byte	0x04, 0x37
        /*0002*/ 	.short	(.L_2227 - .L_2226)
.L_2226:
        /*0004*/ 	.word	0x00000082


	//----- nvinfo : EIATTR_KPARAM_INFO
	.align		4
.L_2227:
        /*0008*/ 	.byte	0x04, 0x17
        /*000a*/ 	.short	(.L_2229 - .L_2228)
.L_2228:
        /*000c*/ 	.word	0x00000000
        /*0010*/ 	.short	0x0000
        /*0012*/ 	.short	0x0000
        /*0014*/ 	.byte	0x00, 0xf0, 0x61, 0x10


	//----- nvinfo : EIATTR_SPARSE_MMA_MASK
	.align		4
.L_2229:
        /*0018*/ 	.byte	0x03, 0x50
        /*001a*/ 	.short	0x0000


	//----- nvinfo : EIATTR_MAXREG_COUNT
	.align		4
        /*001c*/ 	.byte	0x03, 0x1b
        /*001e*/ 	.short	0x0020


	//----- nvinfo : EIATTR_NUM_BARRIERS
	.align		4
        /*0020*/ 	.byte	0x02, 0x4c
        /*0022*/ 	.byte	0x01
	.zero		1


	//----- nvinfo : EIATTR_EXTERNS
	.align		4
        /*0024*/ 	.byte	0x04, 0x0f
        /*0026*/ 	.short	(.L_2231 - .L_2230)


	//   ....[0]....
	.align		4
.L_2230:
        /*0028*/ 	.word	index@(__assertfail)


	//----- nvinfo : EIATTR_MERCURY_ISA_VERSION
	.align		4
.L_2231:
        /*002c*/ 	.byte	0x03, 0x5f
        /*002e*/ 	.short	0x0101


	//----- nvinfo : EIATTR_INT_WARP_WIDE_INSTR_OFFSETS
	.align		4
        /*0030*/ 	.byte	0x04, 0x31
        /*0032*/ 	.short	(.L_2233 - .L_2232)


	//   ....[0]....
.L_2232:
        /*0034*/ 	.word	0x0000e4f0


	//   ....[1]....
        /*0038*/ 	.word	0x0000e5e0


	//----- nvinfo : EIATTR_COOP_GROUP_MASK_REGIDS
	.align		4
.L_2233:
        /*003c*/ 	.byte	0x04, 0x29
        /*003e*/ 	.short	(.L_2235 - .L_2234)


	//   ....[0]....
.L_2234:
        /*0040*/ 	.word	0xffffffff


	//   ....[1]....
        /*0044*/ 	.word	0xffffffff


	//----- nvinfo : EIATTR_COOP_GROUP_INSTR_OFFSETS
	.align		4
.L_2235:
        /*0048*/ 	.byte	0x04, 0x28
        /*004a*/ 	.short	(.L_2237 - .L_2236)


	//   ....[0]....
.L_2236:
        /*004c*/ 	.word	0x0000b590


	//   ....[1]....
        /*0050*/ 	.word	0x0000ed10


	//----- nvinfo : EIATTR_SYSCALL_OFFSETS
	.align		4
.L_2237:
        /*0054*/ 	.byte	0x04, 0x46
        /*0056*/ 	.short	(.L_2239 - .L_2238)


	//   ....[0]....
.L_2238:
        /*0058*/ 	.word	0x0000ef50


	//   ....[1]....
        /*005c*/ 	.word	0x0000f180


	//   ....[2]....
        /*0060*/ 	.word	0x0000f4a0


	//   ....[3]....
        /*0064*/ 	.word	0x0000f6d0


	//----- nvinfo : EIATTR_EXIT_INSTR_OFFSETS
	.align		4
.L_2239:
        /*0068*/ 	.byte	0x04, 0x1c
        /*006a*/ 	.short	(.L_2241 - .L_2240)


	//   ....[0]....
.L_2240:
        /*006c*/ 	.word	0x0000e680


	//   ....[1]....
        /*0070*/ 	.word	0x0000ed60


	//   ....[2]....
        /*0074*/ 	.word	0x0000efa0


	//   ....[3]....
        /*0078*/ 	.word	0x0000efc0


	//   ....[4]....
        /*007c*/ 	.word	0x0000f1d0


	//   ....[5]....
        /*0080*/ 	.word	0x0000f200


	//   ....[6]....
        /*0084*/ 	.word	0x0000f230


	//   ....[7]....
        /*0088*/ 	.word	0x0000f270


	//   ....[8]....
        /*008c*/ 	.word	0x0000f2b0


	//   ....[9]....
        /*0090*/ 	.word	0x0000f4f0


	//   ....[10]....
        /*0094*/ 	.word	0x0000f510


	//   ....[11]....
        /*0098*/ 	.word	0x0000f720


	//   ....[12]....
        /*009c*/ 	.word	0x0000f740


	//----- nvinfo : EIATTR_MAX_THREADS
	.align		4
.L_2241:
        /*00a0*/ 	.byte	0x04, 0x05
        /*00a2*/ 	.short	(.L_2243 - .L_2242)
.L_2242:
        /*00a4*/ 	.word	0x00000200
        /*00a8*/ 	.word	0x00000001
        /*00ac*/ 	.word	0x00000001


	//----- nvinfo : EIATTR_CRS_STACK_SIZE
	.align		4
.L_2243:
        /*00b0*/ 	.byte	0x04, 0x1e
        /*00b2*/ 	.short	(.L_2245 - .L_2244)
.L_2244:
        /*00b4*/ 	.word	0x00000000


	//----- nvinfo : EIATTR_CBANK_PARAM_SIZE
	.align		4
.L_2245:
        /*00b8*/ 	.byte	0x03, 0x19
        /*00ba*/ 	.short	0x0418


	//----- nvinfo : EIATTR_PARAM_CBANK
	.align		4
        /*00bc*/ 	.byte	0x04, 0x0a
        /*00be*/ 	.short	(.L_2247 - .L_2246)
	.align		4
.L_2246:
        /*00c0*/ 	.word	index@(.nv.constant0._ZN2at6native13reduce_kernelILi512ELi1ENS0_8ReduceOpIN3c104HalfENS0_14func_wrapper_tIS4_ZNS0_11sum_functorIS4_fS4_EclERNS_14TensorIteratorEEUlffE_EEjS4_Li4ELi8EEEEEvT1_)
        /*00c4*/ 	.short	0x0210
        /*00c6*/ 	.short	0x0418


	//----- nvinfo : EIATTR_SW_WAR
	.align		4
.L_2247:
        /*00c8*/ 	.byte	0x04, 0x36
        /*00ca*/ 	.short	(.L_2249 - .L_2248)
.L_2248:
        /*00cc*/ 	.word	0x00000008
.L_2249:


//--------------------- .nv.info._ZN2at6native13reduce_kernelILi256ELi2ENS0_8ReduceOpIN3c104HalfENS0_14func_wrapper_tIS4_ZNS0_11sum_functorIS4_fS4_EclERNS_14TensorIteratorEEUlffE_EEjS4_Li4ELi8EEEEEvT1_ --------------------------
	.section	.nv.info._ZN2at6native13reduce_kernelILi256ELi2ENS0_8ReduceOpIN3c104HalfENS0_14func_wrapper_tIS4_ZNS0_11sum_functorIS4_fS4_EclERNS_14TensorIteratorEEUlffE_EEjS4_Li4ELi8EEEEEvT1_,"",@"SHT_CUDA_INFO"
	.sectionflags	@""
	.align	4


	//----- nvinfo : EIATTR_CUDA_API_VERSION
	.align		4
        /*0000*/ 	.byte	0x04, 0x37
        /*0002*/ 	.short	(.L_2251 - .L_2250)
.L_2250:
        /*0004*/ 	.word	0x00000082


	//----- nvinfo : EIATTR_KPARAM_INFO
	.align		4
.L_2251:
        /*0008*/ 	.byte	0x04, 0x17
        /*000a*/ 	.short	(.L_2253 - .L_2252)
.L_2252:
        /*000c*/ 	.word	0x00000000
        /*0010*/ 	.short	0x0000
        /*0012*/ 	.short	0x0000
        /*0014*/ 	.byte	0x00, 0xf0, 0x61, 0x10


	//----- nvinfo : EIATTR_SPARSE_MMA_MASK
	.align		4
.L_2253:
        /*0018*/ 	.byte	0x03, 0x50
        /*001a*/ 	.short	0x0000


	//----- nvinfo : EIATTR_MAXREG_COUNT
	.align		4
        /*001c*/ 	.byte	0x03, 0x1b
        /*001e*/ 	.short	0x0040


	//----- nvinfo : EIATTR_NUM_BARRIERS
	.align		4
        /*0020*/ 	.byte	0x02, 0x4c
        /*0022*/ 	.byte	0x01
	.zero		1


	//----- nvinfo : EIATTR_EXTERNS
	.align		4
        /*0024*/ 	.byte	0x04, 0x0f
        /*0026*/ 	.short	(.L_2255 - .L_2254)


	//   ....[0]....
	.align		4
.L_2254:
        /*0028*/ 	.word	index@(__assertfail)


	//----- nvinfo : EIATTR_MERCURY_ISA_VERSION
	.align		4
.L_2255:
        /*002c*/ 	.byte	0x03, 0x5f
        /*002e*/ 	.short	0x0101


	//----- nvinfo : EIATTR_INT_WARP_WIDE_INSTR_OFFSETS
	.align		4
        /*0030*/ 	.byte	0x04, 0x31
        /*0032*/ 	.short	(.L_2257 - .L_2256)


	//   ....[0]....
.L_2256:
        /*0034*/ 	.word	0x00010f50


	//   ....[1]....
        /*0038*/ 	.word	0x00011040


	//----- nvinfo : EIATTR_COOP_GROUP_MASK_REGIDS
	.align		4
.L_2257:
        /*003c*/ 	.byte	0x04, 0x29
        /*003e*/ 	.short	(.L_2259 - .L_2258)


	//   ....[0]....
.L_2258:
        /*0040*/ 	.word	0xffffffff


	//   ....[1]....
        /*0044*/ 	.word	0xffffffff


	//   ....[2]....
        /*0048*/ 	.word	0xffffffff


	//   ....[3]....
        /*004c*/ 	.word	0xffffffff


	//----- nvinfo : EIATTR_COOP_GROUP_INSTR_OFFSETS
	.align		4
.L_2259:
        /*0050*/ 	.byte	0x04, 0x28
        /*0052*/ 	.short	(.L_2261 - .L_2260)


	//   ....[0]....
.L_2260:
        /*0054*/ 	.word	0x0000bcb0


	//   ....[1]....
        /*0058*/ 	.word	0x0000bcc0


	//   ....[2]....
        /*005c*/ 	.word	0x00011830


	//   ....[3]....
        /*0060*/ 	.word	0x00011840


	//----- nvinfo : EIATTR_SYSCALL_OFFSETS
	.align		4
.L_2261:
        /*0064*/ 	.byte	0x04, 0x46
        /*0066*/ 	.short	(.L_2263 - .L_2262)


	//   ....[0]....
.L_2262:
        /*0068*/ 	.word	0x000014b0


	//   ....[1]....
        /*006c*/ 	.word	0x00011ac0


	//   ....[2]....
        /*0070*/ 	.word	0x00011c30


	//   ....[3]....
        /*0074*/ 	.word	0x00011eb0


	//   ....[4]....
        /*0078*/ 	.word	0x00012020


	//   ....[5]....
        /*007c*/ 	.word	0x00012390


	//   ....[6]....
        /*0080*/ 	.word	0x00012500


	//   ....[7]....
        /*0084*/ 	.word	0x00012780


	//   ....[8]....
        /*0088*/ 	.word	0x000128f0


	//----- nvinfo : EIATTR_EXIT_INSTR_OFFSETS
	.align		4
.L_2263:
        /*008c*/ 	.byte	0x04, 0x1c
        /*008e*/ 	.short	(.L_2265 - .L_2264)


	//   ....[0]....
.L_2264:
        /*0090*/ 	.word	0x00011100


	//   ....[1]....
        /*0094*/ 	.word	0x000118a0


	//   ....[2]....
        /*0098*/ 	.word	0x00011c80


	//   ....[3]....
        /*009c*/ 	.word	0x00011cb0


	//   ....[4]....
        /*00a0*/ 	.word	0x00012070


	//   ....[5]....
        /*00a4*/ 	.word	0x000120c0


	//   ....[6]....
        /*00a8*/ 	.word	0x000120f0


	//   ....[7]....
        /*00ac*/ 	.word	0x00012130


	//   ....[8]....
        /*00b0*/ 	.word	0x00012170


	//   ....[9]....
        /*00b4*/ 	.word	0x00012550


	//   ....[10]....
        /*00b8*/ 	.word	0x00012580


	//   ....[11]....
        /*00bc*/ 	.word	0x00012940


	//   ....[12]....
        /*00c0*/ 	.word	0x00012990


	//----- nvinfo : EIATTR_MAX_THREADS
	.align		4
.L_2265:
        /*00c4*/ 	.byte	0x04, 0x05
        /*00c6*/ 	.short	(.L_2267 - .L_2266)
.L_2266:
        /*00c8*/ 	.word	0x00000100
        /*00cc*/ 	.word	0x00000001
        /*00d0*/ 	.word	0x00000001


	//----- nvinfo : EIATTR_CRS_STACK_SIZE
	.align		4
.L_2267:
        /*00d4*/ 	.byte	0x04, 0x1e
        /*00d6*/ 	.short	(.L_2269 - .L_2268)
.L_2268:
        /*00d8*/ 	.word	0x00000000


	//----- nvinfo : EIATTR_CBANK_PARAM_SIZE
	.align		4
.L_2269:
        /*00dc*/ 	.byte	0x03, 0x19
        /*00de*/ 	.short	0x0418


	//----- nvinfo : EIATTR_PARAM_CBANK
	.align		4
        /*00e0*/ 	.byte	0x04, 0x0a
        /*00e2*/ 	.short	(.L_2271 - .L_2270)
	.align		4
.L_2270:
        /*00e4*/ 	.word	index@(.nv.constant0._ZN2at6native13reduce_kernelILi256ELi2ENS0_8ReduceOpIN3c104HalfENS0_14func_wrapper_tIS4_ZNS0_11sum_functorIS4_fS4_EclERNS_14TensorIteratorEEUlffE_EEjS4_Li4ELi8EEEEEvT1_)
        /*00e8*/ 	.short	0x0210
        /*00ea*/ 	.short	0x0418


	//----- nvinfo : EIATTR_SW_WAR
	.align		4
.L_2271:
        /*00ec*/ 	.byte	0x04, 0x36
        /*00ee*/ 	.short	(.L_2273 - .L_2272)
.L_2272:
        /*00f0*/ 	.word	0x00000008
.L_2273:


//--------------------- .nv.info._ZN2at6native13reduce_kernelILi128ELi4ENS0_8ReduceOpIN3c104HalfENS0_14func_wrapper_tIS4_ZNS0_11sum_functorIS4_fS4_EclERNS_14TensorIteratorEEUlffE_EEjS4_Li4ELi8EEEEEvT1_ --------------------------
	.section	.nv.info._ZN2at6native13reduce_kernelILi128ELi4ENS0_8ReduceOpIN3c104HalfENS0_14func_wrapper_tIS4_ZNS0_11sum_functorIS4_fS4_EclERNS_14TensorIteratorEEUlffE_EEjS4_Li4ELi8EEEEEvT1_,"",@"SHT_CUDA_INFO"
	.sectionflags	@""
	.align	4


	//----- nvinfo : EIATTR_CUDA_API_VERSION
	.align		4
        /*0000*/ 	.byte	0x04, 0x37
        /*0002*/ 	.short	(.L_2275 - .L_2274)
.L_2274:
        /*0004*/ 	.word	0x00000082


	//----- nvinfo : EIATTR_KPARAM_INFO
	.align		4
.L_2275:
        /*0008*/ 	.byte	0x04, 0x17
        /*000a*/ 	.short	(.L_2277 - .L_2276)
.L_2276:
        /*000c*/ 	.word	0x00000000
        /*0010*/ 	.short	0x0000
        /*0012*/ 	.short	0x0000
        /*0014*/ 	.byte	0x00, 0xf0, 0x61, 0x10


	//----- nvinfo : EIATTR_SPARSE_MMA_MASK
	.align		4
.L_2277:
        /*0018*/ 	.byte	0x03, 0x50
        /*001a*/ 	.short	0x0000


	//----- nvinfo : EIATTR_MAXREG_COUNT
	.align		4
        /*001c*/ 	.byte	0x03, 0x1b
        /*001e*/ 	.short	0x0080


	//----- nvinfo : EIATTR_NUM_BARRIERS
	.align		4
        /*0020*/ 	.byte	0x02, 0x4c
        /*0022*/ 	.byte	0x01
	.zero		1


	//----- nvinfo : EIATTR_EXTERNS
	.align		4
        /*0024*/ 	.byte	0x04, 0x0f
        /*0026*/ 	.short	(.L_2279 - .L_2278)


	//   ....[0]....
	.align		4
.L_2278:
        /*0028*/ 	.word	index@(__assertfail)


	//----- nvinfo : EIATTR_MERCURY_ISA_VERSION
	.align		4
.L_2279:
        /*002c*/ 	.byte	0x03, 0x5f
        /*002e*/ 	.short	0x0101


	//----- nvinfo : EIATTR_INT_WARP_WIDE_INSTR_OFFSETS
	.align		4
        /*0030*/ 	.byte	0x04, 0x31
        /*0032*/ 	.short	(.L_2281 - .L_2280)


	//   ....[0]....
.L_2280:
        /*0034*/ 	.word	0x00016110


	//   ....[1]....
        /*0038*/ 	.word	0x00016200


	//----- nvinfo : EIATTR_COOP_GROUP_MASK_REGIDS
	.align		4
.L_2281:
        /*003c*/ 	.byte	0x04, 0x29
        /*003e*/ 	.short	(.L_2283 - .L_2282)


	//   ....[0]....
.L_2282:
        /*0040*/ 	.word	0xffffffff


	//   ....[1]....
        /*0044*/ 	.word	0xffffffff


	//   ....[2]....
        /*0048*/ 	.word	0xffffffff


	//   ....[3]....
        /*004c*/ 	.word	0xffffffff


	//   ....[4]....
        /*0050*/ 	.word	0xffffffff


	//   ....[5]....
        /*0054*/ 	.word	0xffffffff


	//   ....[6]....
        /*0058*/ 	.word	0xffffffff


	//   ....[7]....
        /*005c*/ 	.word	0xffffffff


	//----- nvinfo : EIATTR_COOP_GROUP_INSTR_OFFSETS
	.align		4
.L_2283:
        /*0060*/ 	.byte	0x04, 0x28
        /*0062*/ 	.short	(.L_2285 - .L_2284)


	//   ....[0]....
.L_2284:
        /*0064*/ 	.word	0x0000c880


	//   ....[1]....
        /*0068*/ 	.word	0x0000c890


	//   ....[2]....
        /*006c*/ 	.word	0x0000c8a0


	//   ....[3]....
        /*0070*/ 	.word	0x0000c8b0


	//   ....[4]....
        /*0074*/ 	.word	0x00016b40


	//   ....[5]....
        /*0078*/ 	.word	0x00016b50


	//   ....[6]....
        /*007c*/ 	.word	0x00016b60


	//   ....[7]....
        /*0080*/ 	.word	0x00016b70


	//----- nvinfo : EIATTR_SYSCALL_OFFSETS
	.align		4
.L_2285:
        /*0084*/ 	.byte	0x04, 0x46
        /*0086*/ 	.short	(.L_2287 - .L_2286)


	//   ....[0]....
.L_2286:
        /*0088*/ 	.word	0x00001420


	//   ....[1]....
        /*008c*/ 	.word	0x00016e50


	//   ....[2]....
        /*0090*/ 	.word	0x00016fc0


	//   ....[3]....
        /*0094*/ 	.word	0x00017130


	//   ....[4]....
        /*0098*/ 	.word	0x000172a0


	//   ....[5]....
        /*009c*/ 	.word	0x000175a0


	//   ....[6]....
        /*00a0*/ 	.word	0x00017710


	//   ....[7]....
        /*00a4*/ 	.word	0x00017880


	//   ....[8]....
        /*00a8*/ 	.word	0x000179f0


	//   ....[9]....
        /*00ac*/ 	.word	0x00017de0


	//   ....[10]....
        /*00b0*/ 	.word	0x00017f50


	//   ....[11]....
        /*00b4*/ 	.word	0x000180c0


	//   ....[12]....
        /*00b8*/ 	.word	0x00018230


	//   ....[13]....
        /*00bc*/ 	.word	0x00018530


	//   ....[14]....
        /*00c0*/ 	.word	0x000186a0


	//   ....[15]....
        /*00c4*/ 	.word	0x00018810


	//   ....[16]....
        /*00c8*/ 	.word	0x00018980


	//----- nvinfo : EIATTR_EXIT_INSTR_OFFSETS
	.align		4
.L_2287:
        /*00cc*/ 	.byte	0x04, 0x1c
        /*00ce*/ 	.short	(.L_2289 - .L_2288)


	//   ....[0]....
.L_2288:
        /*00d0*/ 	.word	0x000162c0


	//   ....[1]....
        /*00d4*/ 	.word	0x00016bf0


	//   ....[2]....
        /*00d8*/ 	.word	0x000172f0


	//   ....[3]....
        /*00dc*/ 	.word	0x00017340


	//   ....[4]....
        /*00e0*/ 	.word	0x00017a40


	//   ....[5]....
        /*00e4*/ 	.word	0x00017ad0


	//   ....[6]....
        /*00e8*/ 	.word	0x00017b00


	//   ....[7]....
        /*00ec*/ 	.word	0x00017b40


	//   ....[8]....
        /*00f0*/ 	.word	0x00017b80


	//   ....[9]....
        /*00f4*/ 	.word	0x00018280


	//   ....[10]....
        /*00f8*/ 	.word	0x000182d0


	//   ....[11]....
        /*00fc*/ 	.word	0x000189d0


	//   ....[12]....
        /*0100*/ 	.word	0x00018a60


	//----- nvinfo : EIATTR_MAX_THREADS
	.align		4
.L_2289:
        /*0104*/ 	.byte	0x04, 0x05
        /*0106*/ 	.short	(.L_2291 - .L_2290)
.L_2290:
        /*0108*/ 	.word	0x00000080
        /*010c*/ 	.word	0x00000001
        /*0110*/ 	.word	0x00000001


	//----- nvinfo : EIATTR_CRS_STACK_SIZE
	.align		4
.L_2291:
        /*0114*/ 	.byte	0x04, 0x1e
        /*0116*/ 	.short	(.L_2293 - .L_2292)
.L_2292:
        /*0118*/ 	.word	0x00000000


	//----- nvinfo : EIATTR_CBANK_PARAM_SIZE
	.align		4
.L_2293:
        /*011c*/ 	.byte	0x03, 0x19
        /*011e*/ 	.short	0x0418


	//----- nvinfo : EIATTR_PARAM_CBANK
	.align		4
        /*0120*/ 	.byte	0x04, 0x0a
        /*0122*/ 	.short	(.L_2295 - .L_2294)
	.align		4
.L_2294:
        /*0124*/ 	.word	index@(.nv.constant0._ZN2at6native13reduce_kernelILi128ELi4ENS0_8ReduceOpIN3c104HalfENS0_14func_wrapper_tIS4_ZNS0_11sum_functorIS4_fS4_EclERNS_14TensorIteratorEEUlffE_EEjS4_Li4ELi8EEEEEvT1_)
        /*0128*/ 	.short	0x0210
        /*012a*/ 	.short	0x0418


	//----- nvinfo : EIATTR_SW_WAR
	.align		4
.L_2295:
        /*012c*/ 	.byte	0x04, 0x36
        /*012e*/ 	.short	(.L_2297 - .L_2296)
.L_2296:
        /*0130*/ 	.word	0x00000008
.L_2297:


//--------------------- .nv.info._ZN2at6native13reduce_kernelILi512ELi1ENS0_8ReduceOpIbNS0_14func_wrapper_tIbZNS0_11sum_functorIbbbEclERNS_14TensorIteratorEEUlbbE_EEjbLi4ELi4EEEEEvT1_ --------------------------
	.section	.nv.info._ZN2at6native13reduce_kernelILi512ELi1ENS0_8ReduceOpIbNS0_14func_wrapper_tIbZNS0_11sum_functorIbbbEclERNS_14TensorIteratorEEUlbbE_EEjbLi4ELi4EEEEEvT1_,"",@"SHT_CUDA_INFO"
	.sectionflags	@""
	.align	4


	//----- nvinfo : EIATTR_CUDA_API_VERSION
	.align		4
        /*0000*/ 	.byte	0x04, 0x37
        /*0002*/ 	.short	(.L_2299 - .L_2298)
.L_2298:
        /*0004*/ 	.word	0x00000082


	//----- nvinfo : EIATTR_KPARAM_INFO
	.align		4
.L_2299:
        /*0008*/ 	.byte	0x04, 0x17
        /*000a*/ 	.short	(.L_2301 - .L_2300)
.L_2300:
        /*000c*/ 	.word	0x00000000
        /*0010*/ 	.short	0x0000
        /*0012*/ 	.short	0x0000
        /*0014*/ 	.byte	0x00, 0xf0, 0x41, 0x10


	//----- nvinfo : EIATTR_SPARSE_MMA_MASK
	.align		4
.L_2301:
        /*0018*/ 	.byte	0x03, 0x50
        /*001a*/ 	.short	0x0000


	//----- nvinfo : EIATTR_MAXREG_COUNT
	.align		4
        /*001c*/ 	.byte	0x03, 0x1b
        /*001e*/ 	.short	0x0020


	//----- nvinfo : EIATTR_NUM_BARRIERS
	.align		4
        /*0020*/ 	.byte	0x02, 0x4c
        /*0022*/ 	.byte	0x01
	.zero		1


	//----- nvinfo : EIATTR_EXTERNS
	.align		4
        /*0024*/ 	.byte	0x04, 0x0f
        /*0026*/ 	.short	(.L_2303 - .L_2302)


	//   ....[0]....
	.align		4
.L_2302:
        /*0028*/ 	.word	index@(__assertfail)


	//----- nvinfo : EIATTR_MERCURY_ISA_VERSION
	.align		4
.L_2303:
        /*002c*/ 	.byte	0x03, 0x5f
        /*002e*/ 	.short	0x0101


	//----- nvinfo : EIATTR_INT_WARP_WIDE_INSTR_OFFSETS
	.align		4
        /*0030*/ 	.byte	0x04, 0x31
        /*0032*/ 	.short	(.L_2305 - .L_2304)


	//   ....[0]....
.L_2304:
        /*0034*/ 	.word	0x0000eb50


	//   ....[1]....
        /*0038*/ 	.word	0x0000ec40


	//----- nvinfo : EIATTR_COOP_GROUP_MASK_REGIDS
	.align		4
.L_2305:
        /*003c*/ 	.byte	0x04, 0x29
        /*003e*/ 	.short	(.L_2307 - .L_2306)


	//   ....[0]....
.L_2306:
        /*0040*/ 	.word	0xffffffff


	//   ....[1]....
        /*0044*/ 	.word	0xffffffff


	//----- nvinfo : EIATTR_COOP_GROUP_INSTR_OFFSETS
	.align		4
.L_2307:
        /*0048*/ 	.byte	0x04, 0x28
        /*004a*/ 	.short	(.L_2309 - .L_2308)


	//   ....[0]....
.L_2308:
        /*004c*/ 	.word	0x0000c450


	//   ....[1]....
        /*0050*/ 	.word	0x0000f500


	//----- nvinfo : EIATTR_SYSCALL_OFFSETS
	.align		4
.L_2309:
        /*0054*/ 	.byte	0x04, 0x46
        /*0056*/ 	.short	(.L_2311 - .L_2310)


	//   ....[0]....
.L_2310:
        /*0058*/ 	.word	0x0000f7a0


	//   ....[1]....
        /*005c*/ 	.word	0x0000fa40


	//   ....[2]....
        /*0060*/ 	.word	0x0000fdc0


	//   ....[3]....
        /*0064*/ 	.word	0x00010080


	//----- nvinfo : EIATTR_EXIT_INSTR_OFFSETS
	.align		4
.L_2311:
        /*0068*/ 	.byte	0x04, 0x1c
        /*006a*/ 	.short	(.L_2313 - .L_2312)


	//   ....[0]....
.L_2312:
        /*006c*/ 	.word	0x0000ece0


	//   ....[1]....
        /*0070*/ 	.word	0x0000f580


	//   ....[2]....
        /*0074*/ 	.word	0x0000f810


	//   ....[3]....
        /*0078*/ 	.word	0x0000f830


	//   ....[4]....
        /*007c*/ 	.word	0x0000fab0


	//   ....[5]....
        /*0080*/ 	.word	0x0000faf0


	//   ....[6]....
        /*0084*/ 	.word	0x0000fb20


	//   ....[7]....
        /*0088*/ 	.word	0x0000fb60


	//   ....[8]....
        /*008c*/ 	.word	0x0000fba0


	//   ....[9]....
        /*0090*/ 	.word	0x0000fe30


	//   ....[10]....
        /*0094*/ 	.word	0x0000fe50


	//   ....[11]....
        /*0098*/ 	.word	0x000100d0


	//   ....[12]....
        /*009c*/ 	.word	0x000100f0


	//----- nvinfo : EIATTR_MAX_THREADS
	.align		4
.L_2313:
        /*00a0*/ 	.byte	0x04, 0x05
        /*00a2*/ 	.short	(.L_2315 - .L_2314)
.L_2314:
        /*00a4*/ 	.word	0x00000200
        /*00a8*/ 	.word	0x00000001
        /*00ac*/ 	.word	0x00000001


	//----- nvinfo : EIATTR_CRS_STACK_SIZE
	.align		4
.L_2315:
        /*00b0*/ 	.byte	0x04, 0x1e
        /*00b2*/ 	.short	(.L_2317 - .L_2316)
.L_2316:
        /*00b4*/ 	.word	0x00000000


	//----- nvinfo : EIATTR_CBANK_PARAM_SIZE
	.align		4
.L_2317:
        /*00b8*/ 	.byte	0x03, 0x19
        /*00ba*/ 	.short	0x0410


	//----- nvinfo : EIATTR_PARAM_CBANK
	.align		4
        /*00bc*/ 	.byte	0x04, 0x0a
        /*00be*/ 	.short	(.L_2319 - .L_2318)
	.align		4
.L_2318:
        /*00c0*/ 	.word	index@(.nv.constant0._ZN2at6native13reduce_kernelILi512ELi1ENS0_8ReduceOpIbNS0_14func_wrapper_tIbZNS0_11sum_functorIbbbEclERNS_14TensorIteratorEEUlbbE_EEjbLi4ELi4EEEEEvT1_)
        /*00c4*/ 	.short	0x0210
        /*00c6*/ 	.short	0x0410


	//----- nvinfo : EIATTR_SW_WAR
	.align		4
.L_2319:
        /*00c8*/ 	.byte	0x04, 0x36
        /*00ca*/ 	.short	(.L_2321 - .L_2320)
.L_2320:
        /*00cc*/ 	.word	0x00000008
.L_2321:


//--------------------- .nv.info._ZN2at6native13reduce_kernelILi256ELi2ENS0_8ReduceOpIbNS0_14func_wrapper_tIbZNS0_11sum_functorIbbbEclERNS_14TensorIteratorEEUlbbE_EEjbLi4ELi4EEEEEvT1_ --------------------------
	.section	.nv.info._ZN2at6native13reduce_kernelILi256ELi2ENS0_8ReduceOpIbNS0_14func_wrapper_tIbZNS0_11sum_functorIbbbEclERNS_14TensorIteratorEEUlbbE_EEjbLi4ELi4EEEEEvT1_,"",@"SHT_CUDA_INFO"
	.sectionflags	@""
	.align	4


	//----- nvinfo : EIATTR_CUDA_API_VERSION
	.align		4
        /*0000*/ 	.byte	0x04, 0x37
        /*0002*/ 	.short	(.L_2323 - .L_2322)
.L_2322:
        /*0004*/ 	.word	0x00000082


	//----- nvinfo : EIATTR_KPARAM_INFO
	.align		4
.L_2323:
        /*0008*/ 	.byte	0x04, 0x17
        /*000a*/ 	.short	(.L_2325 - .L_2324)
.L_2324:
        /*000c*/ 	.word	0x00000000
        /*0010*/ 	.short	0x0000
        /*0012*/ 	.short	0x0000
        /*0014*/ 	.byte	0x00, 0xf0, 0x41, 0x10


	//----- nvinfo : EIATTR_SPARSE_MMA_MASK
	.align		4
.L_2325:
        /*0018*/ 	.byte	0x03, 0x50
        /*001a*/ 	.short	0x0000


	//----- nvinfo : EIATTR_MAXREG_COUNT
	.align		4
        /*001c*/ 	.byte	0x03, 0x1b
        /*001e*/ 	.short	0x0040


	//----- nvinfo : EIATTR_NUM_BARRIERS
	.align		4
        /*0020*/ 	.byte	0x02, 0x4c
        /*0022*/ 	.byte	0x01
	.zero		1


	//----- nvinfo : EIATTR_EXTERNS
	.align		4
        /*0024*/ 	.byte	0x04, 0x0f
        /*0026*/ 	.short	(.L_2327 - .L_2326)


	//   ....[0]....
	.align		4
.L_2326:
        /*0028*/ 	.word	index@(__assertfail)


	//----- nvinfo : EIATTR_MERCURY_ISA_VERSION
	.align		4
.L_2327:
        /*002c*/ 	.byte	0x03, 0x5f
        /*002e*/ 	.short	0x0101


	//----- nvinfo : EIATTR_INT_WARP_WIDE_INSTR_OFFSETS
	.align		4
        /*0030*/ 	.byte	0x04, 0x31
        /*0032*/ 	.short	(.L_2329 - .L_2328)


	//   ....[0]....
.L_2328:
        /*0034*/ 	.word	0x00012830


	//   ....[1]....
        /*0038*/ 	.word	0x00012920


	//----- nvinfo : EIATTR_COOP_GROUP_MASK_REGIDS
	.align		4
.L_2329:
        /*003c*/ 	.byte	0x04, 0x29
        /*003e*/ 	.short	(.L_2331 - .L_2330)


	//   ....[0]....
.L_2330:
        /*0040*/ 	.word	0xffffffff


	//   ....[1]....
        /*0044*/ 	.word	0xffffffff


	//   ....[2]....
        /*0048*/ 	.word	0xffffffff


	//   ....[3]....
        /*004c*/ 	.word	0xffffffff


	//----- nvinfo : EIATTR_COOP_GROUP_INSTR_OFFSETS
	.align		4
.L_2331:
        /*0050*/ 	.byte	0x04, 0x28
        /*0052*/ 	.short	(.L_2333 - .L_2332)


	//   ....[0]....
.L_2332:
        /*0054*/ 	.word	0x0000de60


	//   ....[1]....
        /*0058*/ 	.word	0x0000de70


	//   ....[2]....
        /*005c*/ 	.word	0x00013430


	//   ....[3]....
        /*0060*/ 	.word	0x00013440


	//----- nvinfo : EIATTR_SYSCALL_OFFSETS
	.align		4
.L_2333:
        /*0064*/ 	.byte	0x04, 0x46
        /*0066*/ 	.short	(.L_2335 - .L_2334)


	//   ....[0]....
.L_2334:
        /*0068*/ 	.word	0x00001490


	//   ....[1]....
        /*006c*/ 	.word	0x00013790


	//   ....[2]....
        /*0070*/ 	.word	0x00013910


	//   ....[3]....
        /*0074*/ 	.word	0x00013c60


	//   ....[4]....
        /*0078*/ 	.word	0x00013de0


	//   ....[5]....
        /*007c*/ 	.word	0x00014200


	//   ....[6]....
        /*0080*/ 	.word	0x00014380


	//   ....[7]....
        /*0084*/ 	.word	0x000146d0


	//   ....[8]....
        /*0088*/ 	.word	0x00014850


	//----- nvinfo : EIATTR_EXIT_INSTR_OFFSETS
	.align		4
.L_2335:
        /*008c*/ 	.byte	0x04, 0x1c
        /*008e*/ 	.short	(.L_2337 - .L_2336)


	//   ....[0]....
.L_2336:
        /*0090*/ 	.word	0x000129e0


	//   ....[1]....
        /*0094*/ 	.word	0x00013500


	//   ....[2]....
        /*0098*/ 	.word	0x00013980


	//   ....[3]....
        /*009c*/ 	.word	0x000139b0


	//   ....[4]....
        /*00a0*/ 	.word	0x00013e50


	//   ....[5]....
        /*00a4*/ 	.word	0x00013ec0


	//   ....[6]....
        /*00a8*/ 	.word	0x00013ef0


	//   ....[7]....
        /*00ac*/ 	.word	0x00013f30


	//   ....[8]....
        /*00b0*/ 	.word	0x00013f70


	//   ....[9]....
        /*00b4*/ 	.word	0x000143f0


	//   ....[10]....
        /*00b8*/ 	.word	0x00014420


	//   ....[11]....
        /*00bc*/ 	.word	0x000148c0


	//   ....[12]....
        /*00c0*/ 	.word	0x00014930


	//----- nvinfo : EIATTR_MAX_THREADS
	.align		4
.L_2337:
        /*00c4*/ 	.byte	0x04, 0x05
        /*00c6*/ 	.short	(.L_2339 - .L_2338)
.L_2338:
        /*00c8*/ 	.word	0x00000100
        /*00cc*/ 	.word	0x00000001
        /*00d0*/ 	.word	0x00000001


	//----- nvinfo : EIATTR_CRS_STACK_SIZE
	.align		4
.L_2339:
        /*00d4*/ 	.byte	0x04, 0x1e
        /*00d6*/ 	.short	(.L_2341 - .L_2340)
.L_2340:
        /*00d8*/ 	.word	0x00000000


	//----- nvinfo : EIATTR_CBANK_PARAM_SIZE
	.align		4
.L_2341:
        /*00dc*/ 	.byte	0x03, 0x19
        /*00de*/ 	.short	0x0410


	//----- nvinfo : EIATTR_PARAM_CBANK
	.align		4
        /*00e0*/ 	.byte	0x04, 0x0a
        /*00e2*/ 	.short	(.L_2343 - .L_2342)
	.align		4
.L_2342:
        /*00e4*/ 	.word	index@(.nv.constant0._ZN2at6native13reduce_kernelILi256ELi2ENS0_8ReduceOpIbNS0_14func_wrapper_tIbZNS0_11sum_functorIbbbEclERNS_14TensorIteratorEEUlbbE_EEjbLi4ELi4EEEEEvT1_)
        /*00e8*/ 	.short	0x0210
        /*00ea*/ 	.short	0x0410


	//----- nvinfo : EIATTR_SW_WAR
	.align		4
.L_2343:
        /*00ec*/ 	.byte	0x04, 0x36
        /*00ee*/ 	.short	(.L_2345 - .L_2344)
.L_2344:
        /*00f0*/ 	.word	0x00000008
.L_2345:


//--------------------- .nv.info._ZN2at6native13reduce_kernelILi128ELi4ENS0_8ReduceOpIbNS0_14func_wrapper_tIbZNS0_11sum_functorIbbbEclERNS_14TensorIteratorEEUlbbE_EEjbLi4ELi4EEEEEvT1_ --------------------------
	.section	.nv.info._ZN2at6native13reduce_kernelILi128ELi4ENS0_8ReduceOpIbNS0_14func_wrapper_tIbZNS0_11sum_functorIbbbEclERNS_14TensorIteratorEEUlbbE_EEjbLi4ELi4EEEEEvT1_,"",@"SHT_CUDA_INFO"
	.sectionflags	@""
	.align	4


	//----- nvinfo : EIATTR_CUDA_API_VERSION
	.align		4
        /*0000*/ 	.byte	0x04, 0x37
        /*0002*/ 	.short	(.L_2347 - .L_2346)
.L_2346:
        /*0004*/ 	.word	0x00000082


	//----- nvinfo : EIATTR_KPARAM_INFO
	.align		4
.L_2347:
        /*0008*/ 	.byte	0x04, 0x17
        /*000a*/ 	.short	(.L_2349 - .L_2348)
.L_2348:
        /*000c*/ 	.word	0x00000000
        /*0010*/ 	.short	0x0000
        /*0012*/ 	.short	0x0000
        /*0014*/ 	.byte	0x00, 0xf0, 0x41, 0x10


	//----- nvinfo : EIATTR_SPARSE_MMA_MASK
	.align		4
.L_2349:
        /*0018*/ 	.byte	0x03, 0x50
        /*001a*/ 	.short	0x0000


	//----- nvinfo : EIATTR_MAXREG_COUNT
	.align		4
        /*001c*/ 	.byte	0x03, 0x1b
        /*001e*/ 	.short	0x0080


	//----- nvinfo : EIATTR_NUM_BARRIERS
	.align		4
        /*0020*/ 	.byte	0x02, 0x4c
        /*0022*/ 	.byte	0x01
	.zero		1


	//----- nvinfo : EIATTR_EXTERNS
	.align		4
        /*0024*/ 	.byte	0x04, 0x0f
        /*0026*/ 	.short	(.L_2351 - .L_2350)


	//   ....[0]....
	.align		4
.L_2350:
        /*0028*/ 	.word	index@(__assertfail)


	//----- nvinfo : EIATTR_MERCURY_ISA_VERSION
	.align		4
.L_2351:
        /*002c*/ 	.byte	0x03, 0x5f
        /*002e*/ 	.short	0x0101


	//----- nvinfo : EIATTR_INT_WARP_WIDE_INSTR_OFFSETS
	.align		4
        /*0030*/ 	.byte	0x04, 0x31
        /*0032*/ 	.short	(.L_2353 - .L_2352)


	//   ....[0]....
.L_2352:
        /*0034*/ 	.word	0x00019c00


	//   ....[1]....
        /*0038*/ 	.word	0x00019cf0


	//----- nvinfo : EIATTR_COOP_GROUP_MASK_REGIDS
	.align		4
.L_2353:
        /*003c*/ 	.byte	0x04, 0x29
        /*003e*/ 	.short	(.L_2355 - .L_2354)


	//   ....[0]....
.L_2354:
        /*0040*/ 	.word	0xffffffff


	//   ....[1]....
        /*0044*/ 	.word	0xffffffff


	//   ....[2]....
        /*0048*/ 	.word	0xffffffff


	//   ....[3]....
        /*004c*/ 	.word	0xffffffff


	//   ....[4]....
        /*0050*/ 	.word	0xffffffff


	//   ....[5]....
        /*0054*/ 	.word	0xffffffff


	//   ....[6]....
        /*0058*/ 	.word	0xffffffff


	//   ....[7]....
        /*005c*/ 	.word	0xffffffff


	//----- nvinfo : EIATTR_COOP_GROUP_INSTR_OFFSETS
	.align		4
.L_2355:
        /*0060*/ 	.byte	0x04, 0x28
        /*0062*/ 	.short	(.L_2357 - .L_2356)


	//   ....[0]....
.L_2356:
        /*0064*/ 	.word	0x00010c30


	//   ....[1]....
        /*0068*/ 	.word	0x00010c70


	//   ....[2]....
        /*006c*/ 	.word	0x00010c80


	//   ....[3]....
        /*0070*/ 	.word	0x00010c90


	//   ....[4]....
        /*0074*/ 	.word	0x0001aca0


	//   ....[5]....
        /*0078*/ 	.word	0x0001ace0


	//   ....[6]....
        /*007c*/ 	.word	0x0001acf0


	//   ....[7]....
        /*0080*/ 	.word	0x0001ad00


	//----- nvinfo : EIATTR_SYSCALL_OFFSETS
	.align		4
.L_2357:
        /*0084*/ 	.byte	0x04, 0x46
        /*0086*/ 	.short	(.L_2359 - .L_2358)


	//   ....[0]....
.L_2358:
        /*0088*/ 	.word	0x00001410


	//   ....[1]....
        /*008c*/ 	.word	0x0001b190


	//   ....[2]....
        /*0090*/ 	.word	0x0001b310


	//   ....[3]....
        /*0094*/ 	.word	0x0001b490


	//   ....[4]....
        /*0098*/ 	.word	0x0001b610


	//   ....[5]....
        /*009c*/ 	.word	0x0001ba80


	//   ....[6]....
        /*00a0*/ 	.word	0x0001bc00


	//   ....[7]....
        /*00a4*/ 	.word	0x0001bd80


	//   ....[8]....
        /*00a8*/ 	.word	0x0001bf00


	//   ....[9]....
        /*00ac*/ 	.word	0x0001c440


	//   ....[10]....
        /*00b0*/ 	.word	0x0001c5c0


	//   ....[11]....
        /*00b4*/ 	.word	0x0001c740


	//   ....[12]....
        /*00b8*/ 	.word	0x0001c8c0


	//   ....[13]....
        /*00bc*/ 	.word	0x0001cd30


	//   ....[14]....
        /*00c0*/ 	.word	0x0001ceb0


	//   ....[15]....
        /*00c4*/ 	.word	0x0001d030


	//   ....[16]....
        /*00c8*/ 	.word	0x0001d1b0


	//----- nvinfo : EIATTR_EXIT_INSTR_OFFSETS
	.align		4
.L_2359:
        /*00cc*/ 	.byte	0x04, 0x1c
        /*00ce*/ 	.short	(.L_2361 - .L_2360)


	//   ....[0]....
.L_2360:
        /*00d0*/ 	.word	0x00019db0


	//   ....[1]....
        /*00d4*/ 	.word	0x0001ae40


	//   ....[2]....
        /*00d8*/ 	.word	0x0001b680


	//   ....[3]....
        /*00dc*/ 	.word	0x0001b6d0


	//   ....[4]....
        /*00e0*/ 	.word	0x0001bf70


	//   ....[5]....
        /*00e4*/ 	.word	0x0001c040


	//   ....[6]....
        /*00e8*/ 	.word	0x0001c070


	//   ....[7]....
        /*00ec*/ 	.word	0x0001c0b0


	//   ....[8]....
        /*00f0*/ 	.word	0x0001c0f0


	//   ....[9]....
        /*00f4*/ 	.word	0x0001c930


	//   ....[10]....
        /*00f8*/ 	.word	0x0001c980


	//   ....[11]....
        /*00fc*/ 	.word	0x0001d220


	//   ....[12]....
        /*0100*/ 	.word	0x0001d2f0


	//----- nvinfo : EIATTR_MAX_THREADS
	.align		4
.L_2361:
        /*0104*/ 	.byte	0x04, 0x05
        /*0106*/ 	.short	(.L_2363 - .L_2362)
.L_2362:
        /*0108*/ 	.word	0x00000080
        /*010c*/ 	.word	0x00000001
        /*0110*/ 	.word	0x00000001


	//----- nvinfo : EIATTR_CRS_STACK_SIZE
	.align		4
.L_2363:
        /*0114*/ 	.byte	0x04, 0x1e
        /*0116*/ 	.short	(.L_2365 - .L_2364)
.L_2364:
        /*0118*/ 	.word	0x00000000


	//----- nvinfo : EIATTR_CBANK_PARAM_SIZE
	.align		4
.L_2365:
        /*011c*/ 	.byte	0x03, 0x19
        /*011e*/ 	.short	0x0410


	//----- nvinfo : EIATTR_PARAM_CBANK
	.align		4
        /*0120*/ 	.byte	0x04, 0x0a
        /*0122*/ 	.short	(.L_2367 - .L_2366)
	.align		4
.L_2366:
        /*0124*/ 	.word	index@(.nv.constant0._ZN2at6native13reduce_kernelILi128ELi4ENS0_8ReduceOpIbNS0_14func_wrapper_tIbZNS0_11sum_functorIbbbEclERNS_14TensorIteratorEEUlbbE_EEjbLi4ELi4EEEEEvT1_)
        /*0128*/ 	.short	0x0210
        /*012a*/ 	.short	0x0410


	//----- nvinfo : EIATTR_SW_WAR
	.align		4
.L_2367:
        /*012c*/ 	.byte	0x04, 0x36
        /*012e*/ 	.short	(.L_2369 - .L_2368)
.L_2368:
        /*0130*/ 	.word	0x00000008
.L_2369:


//--------------------- .nv.info._ZN2at6native13reduce_kernelILi512ELi1ENS0_8ReduceOpIN3c107complexIfEENS0_14func_wrapper_tIS5_ZNS0_11sum_functorIS5_S5_S5_EclERNS_14TensorIteratorEEUlS5_S5_E_EEjS5_Li4ELi4EEEEEvT1_ --------------------------
	.section	.nv.info._ZN2at6native13reduce_kernelILi512ELi1ENS0_8ReduceOpIN3c107complexIfEENS0_14func_wrapper_tIS5_ZNS0_11sum_functorIS5_S5_S5_EclERNS_14TensorIteratorEEUlS5_S5_E_EEjS5_Li4ELi4EEEEEvT1_,"",@"SHT_CUDA_INFO"
	.sectionflags	@""
	.align	4


	//----- nvinfo : EIATTR_CUDA_API_VERSION
	.align		4
        /*0000*/ 	.byte	0x04, 0x37
        /*0002*/ 	.short	(.L_2371 - .L_2370)
.L_2370:
        /*0004*/ 	.word	0x00000082


	//----- nvinfo : EIATTR_KPARAM_INFO
	.align		4
.L_2371:
        /*0008*/ 	.byte	0x04, 0x17
        /*000a*/ 	.short	(.L_2373 - .L_2372)
.L_2372:
        /*000c*/ 	.word	0x00000000
        /*0010*/ 	.short	0x0000
        /*0012*/ 	.short	0x0000
        /*0014*/ 	.byte	0x00, 0xf0, 0x81, 0x10


	//----- nvinfo : EIATTR_SPARSE_MMA_MASK
	.align		4
.L_2373:
        /*0018*/ 	.byte	0x03, 0x50
        /*001a*/ 	.short	0x0000


	//----- nvinfo : EIATTR_MAXREG_COUNT
	.align		4
        /*001c*/ 	.byte	0x03, 0x1b
        /*001e*/ 	.short	0x0020


	//----- nvinfo : EIATTR_NUM_BARRIERS
	.align		4
        /*0020*/ 	.byte	0x02, 0x4c
        /*0022*/ 	.byte	0x01
	.zero		1


	//----- nvinfo : EIATTR_EXTERNS
	.align		4
        /*0024*/ 	.byte	0x04, 0x0f
        /*0026*/ 	.short	(.L_2375 - .L_2374)


	//   ....[0]....
	.align		4
.L_2374:
        /*0028*/ 	.word	index@(__assertfail)


	//----- nvinfo : EIATTR_MERCURY_ISA_VERSION
	.align		4
.L_2375:
        /*002c*/ 	.byte	0x03, 0x5f
        /*002e*/ 	.short	0x0101


	//----- nvinfo : EIATTR_INT_WARP_WIDE_INSTR_OFFSETS
	.align		4
        /*0030*/ 	.byte	0x04, 0x31
        /*0032*/ 	.short	(.L_2377 - .L_2376)


	//   ....[0]....
.L_2376:
        /*0034*/ 	.word	0x0000ddb0


	//   ....[1]....
        /*0038*/ 	.word	0x0000dea0


	//----- nvinfo : EIATTR_COOP_GROUP_MASK_REGIDS
	.align		4
.L_2377:
        /*003c*/ 	.byte	0x04, 0x29
        /*003e*/ 	.short	(.L_2379 - .L_2378)


	//   ....[0]....
.L_2378:
        /*0040*/ 	.word	0xffffffff


	//   ....[1]....
        /*0044*/ 	.word	0xffffffff


	//   ....[2]....
        /*0048*/ 	.word	0xffffffff


	//   ....[3]....
        /*004c*/ 	.word	0xffffffff


	//----- nvinfo : EIATTR_COOP_GROUP_INSTR_OFFSETS
	.align		4
.L_2379:
        /*0050*/ 	.byte	0x04, 0x28
        /*0052*/ 	.short	(.L_2381 - .L_2380)


	//   ....[0]....
.L_2380:
        /*0054*/ 	.word	0x0000b650


	//   ....[1]....
        /*0058*/ 	.word	0x0000b660


	//   ....[2]....
        /*005c*/ 	.word	0x0000e690


	//   ....[3]....
        /*0060*/ 	.word	0x0000e6a0


	//----- nvinfo : EIATTR_SYSCALL_OFFSETS
	.align		4
.L_2381:
        /*0064*/ 	.byte	0x04, 0x46
        /*0066*/ 	.short	(.L_2383 - .L_2382)


	//   ....[0]....
.L_2382:
        /*0068*/ 	.word	0x0000e8f0


	//   ....[1]....
        /*006c*/ 	.word	0x0000eb10


	//   ....[2]....
        /*0070*/ 	.word	0x0000ee40


	//   ....[3]....
        /*0074*/ 	.word	0x0000f060


	//----- nvinfo : EIATTR_EXIT_INSTR_OFFSETS
	.align		4
.L_2383:
        /*0078*/ 	.byte	0x04, 0x1c
        /*007a*/ 	.short	(.L_2385 - .L_2384)


	//   ....[0]....
.L_2384:
        /*007c*/ 	.word	0x0000df40


	//   ....[1]....
        /*0080*/ 	.word	0x0000e700


	//   ....[2]....
        /*0084*/ 	.word	0x0000e940


	//   ....[3]....
        /*0088*/ 	.word	0x0000e960


	//   ....[4]....
        /*008c*/ 	.word	0x0000eb60


	//   ....[5]....
        /*0090*/ 	.word	0x0000eb80


	//   ....[6]....
        /*0094*/ 	.word	0x0000ebb0


	//   ....[7]....
        /*0098*/ 	.word	0x0000ec00


	//   ....[8]....
        /*009c*/ 	.word	0x0000ec50


	//   ....[9]....
        /*00a0*/ 	.word	0x0000ee90


	//   ....[10]....
        /*00a4*/ 	.word	0x0000eeb0


	//   ....[11]....
        /*00a8*/ 	.word	0x0000f0b0


	//   ....[12]....
        /*00ac*/ 	.word	0x0000f0d0


	//----- nvinfo : EIATTR_MAX_THREADS
	.align		4
.L_2385:
        /*00b0*/ 	.byte	0x04, 0x05
        /*00b2*/ 	.short	(.L_2387 - .L_2386)
.L_2386:
        /*00b4*/ 	.word	0x00000200
        /*00b8*/ 	.word	0x00000001
        /*00bc*/ 	.word	0x00000001


	//----- nvinfo : EIATTR_CRS_STACK_SIZE
	.align		4
.L_2387:
        /*00c0*/ 	.byte	0x04, 0x1e
        /*00c2*/ 	.short	(.L_2389 - .L_2388)
.L_2388:
        /*00c4*/ 	.word	0x00000000


	//----- nvinfo : EIATTR_CBANK_PARAM_SIZE
	.align		4
.L_2389:
        /*00c8*/ 	.byte	0x03, 0x19
        /*00ca*/ 	.short	0x0420


	//----- nvinfo : EIATTR_PARAM_CBANK
	.align		4
        /*00cc*/ 	.byte	0x04, 0x0a
        /*00ce*/ 	.short	(.L_2391 - .L_2390)
	.align		4
.L_2390:
        /*00d0*/ 	.word	index@(.nv.constant0._ZN2at6native13reduce_kernelILi512ELi1ENS0_8ReduceOpIN3c107complexIfEENS0_14func_wrapper_tIS5_ZNS0_11sum_functorIS5_S5_S5_EclERNS_14TensorIteratorEEUlS5_S5_E_EEjS5_Li4ELi4EEEEEvT1_)
        /*00d4*/ 	.short	0x0210
        /*00d6*/ 	.short	0x0420


	//----- nvinfo : EIATTR_SW_WAR
	.align		4
.L_2391:
        /*00d8*/ 	.byte	0x04, 0x36
        /*00da*/ 	.short	(.L_2393 - .L_2392)
.L_2392:
        /*00dc*/ 	.word	0x00000008
.L_2393:


//--------------------- .nv.info._ZN2at6native13reduce_kernelILi256ELi2ENS0_8ReduceOpIN3c107complexIfEENS0_14func_wrapper_tIS5_ZNS0_11sum_functorIS5_S5_S5_EclERNS_14TensorIteratorEEUlS5_S5_E_EEjS5_Li4ELi4EEEEEvT1_ --------------------------
	.section	.nv.info._ZN2at6native13reduce_kernelILi256ELi2ENS0_8ReduceOpIN3c107complexIfEENS0_14func_wrapper_tIS5_ZNS0_11sum_functorIS5_S5_S5_EclERNS_14TensorIteratorEEUlS5_S5_E_EEjS5_Li4ELi4EEEEEvT1_,"",@"SHT_CUDA_INFO"
	.sectionflags	@""
	.align	4


	//----- nvinfo : EIATTR_CUDA_API_VERSION
	.align		4
        /*0000*/ 	.byte	0x04, 0x37
        /*0002*/ 	.short	(.L_2395 - .L_2394)
.L_2394:
        /*0004*/ 	.word	0x00000082


	//----- nvinfo : EIATTR_KPARAM_INFO
	.align		4
.L_2395:
        /*0008*/ 	.byte	0x04, 0x17
        /*000a*/ 	.short	(.L_2397 - .L_2396)
.L_2396:
        /*000c*/ 	.word	0x00000000
        /*0010*/ 	.short	0x0000
        /*0012*/ 	.short	0x0000
        /*0014*/ 	.byte	0x00, 0xf0, 0x81, 0x10


	//----- nvinfo : EIATTR_SPARSE_MMA_MASK
	.align		4
.L_2397:
        /*0018*/ 	.byte	0x03, 0x50
        /*001a*/ 	.short	0x0000


	//----- nvinfo : EIATTR_MAXREG_COUNT
	.align		4
        /*001c*/ 	.byte	0x03, 0x1b
        /*001e*/ 	.short	0x0040


	//----- nvinfo : EIATTR_NUM_BARRIERS
	.align		4
        /*0020*/ 	.byte	0x02, 0x4c
        /*0022*/ 	.byte	0x01
	.zero		1


	//----- nvinfo : EIATTR_EXTERNS
	.align		4
        /*0024*/ 	.byte	0x04, 0x0f
        /*0026*/ 	.short	(.L_2399 - .L_2398)


	//   ....[0]....
	.align		4
.L_2398:
        /*0028*/ 	.word	index@(__assertfail)


	//----- nvinfo : EIATTR_MERCURY_ISA_VERSION
	.align		4
.L_2399:
        /*002c*/ 	.byte	0x03, 0x5f
        /*002e*/ 	.short	0x0101


	//----- nvinfo : EIATTR_INT_WARP_WIDE_INSTR_OFFSETS
	.align		4
        /*0030*/ 	.byte	0x04, 0x31
        /*0032*/ 	.short	(.L_2401 - .L_2400)


	//   ....[0]....
.L_2400:
        /*0034*/ 	.word	0x00010c90


	//   ....[1]....
        /*0038*/ 	.word	0x00010d80


	//----- nvinfo : EIATTR_COOP_GROUP_MASK_REGIDS
	.align		4
.L_2401:
        /*003c*/ 	.byte	0x04, 0x29
        /*003e*/ 	.short	(.L_2403 - .L_2402)


	//   ....[0]....
.L_2402:
        /*0040*/ 	.word	0xffffffff


	//   ....[1]....
        /*0044*/ 	.word	0xffffffff


	//   ....[2]....
        /*0048*/ 	.word	0xffffffff


	//   ....[3]....
        /*004c*/ 	.word	0xffffffff


	//   ....[4]....
        /*0050*/ 	.word	0xffffffff


	//   ....[5]....
        /*0054*/ 	.word	0xffffffff


	//   ....[6]....
        /*0058*/ 	.word	0xffffffff


	//   ....[7]....
        /*005c*/ 	.word	0xffffffff


	//----- nvinfo : EIATTR_COOP_GROUP_INSTR_OFFSETS
	.align		4
.L_2403:
        /*0060*/ 	.byte	0x04, 0x28
        /*0062*/ 	.short	(.L_2405 - .L_2404)


	//   ....[0]....
.L_2404:
        /*0064*/ 	.word	0x0000c240


	//   ....[1]....
        /*0068*/ 	.word	0x0000c250


	//   ....[2]....
        /*006c*/ 	.word	0x0000c260


	//   ....[3]....
        /*0070*/ 	.word	0x0000c270


	//   ....[4]....
        /*0074*/ 	.word	0x00011640


	//   ....[5]....
        /*0078*/ 	.word	0x00011650


	//   ....[6]....
        /*007c*/ 	.word	0x00011660


	//   ....[7]....
        /*0080*/ 	.word	0x00011670


	//----- nvinfo : EIATTR_SYSCALL_OFFSETS
	.align		4
.L_2405:
        /*0084*/ 	.byte	0x04, 0x46
        /*0086*/ 	.short	(.L_2407 - .L_2406)


	//   ....[0]....
.L_2406:
        /*0088*/ 	.word	0x000014d0


	//   ....[1]....
        /*008c*/ 	.word	0x00011920


	//   ....[2]....
        /*0090*/ 	.word	0x00011a80


	//   ....[3]....
        /*0094*/ 	.word	0x00011cf0


	//   ....[4]....
        /*0098*/ 	.word	0x00011e50


	//   ....[5]....
        /*009c*/ 	.word	0x000121b0


	//   ....[6]....
        /*00a0*/ 	.word	0x00012310


	//   ....[7]....
        /*00a4*/ 	.word	0x00012580


	//   ....[8]....
        /*00a8*/ 	.word	0x000126e0


	//----- nvinfo : EIATTR_EXIT_INSTR_OFFSETS
	.align		4
.L_2407:
        /*00ac*/ 	.byte	0x04, 0x1c
        /*00ae*/ 	.short	(.L_2409 - .L_2408)


	//   ....[0]....
.L_2408:
        /*00b0*/ 	.word	0x00010e40


	//   ....[1]....
        /*00b4*/ 	.word	0x000116f0


	//   ....[2]....
        /*00b8*/ 	.word	0x00011ad0


	//   ....[3]....
        /*00bc*/ 	.word	0x00011b00


	//   ....[4]....
        /*00c0*/ 	.word	0x00011ea0


	//   ....[5]....
        /*00c4*/ 	.word	0x00011ed0


	//   ....[6]....
        /*00c8*/ 	.word	0x00011f00


	//   ....[7]....
        /*00cc*/ 	.word	0x00011f40


	//   ....[8]....
        /*00d0*/ 	.word	0x00011f80


	//   ....[9]....
        /*00d4*/ 	.word	0x00012360


	//   ....[10]....
        /*00d8*/ 	.word	0x00012390


	//   ....[11]....
        /*00dc*/ 	.word	0x00012730


	//   ....[12]....
        /*00e0*/ 	.word	0x00012760


	//----- nvinfo : EIATTR_MAX_THREADS
	.align		4
.L_2409:
        /*00e4*/ 	.byte	0x04, 0x05
        /*00e6*/ 	.short	(.L_2411 - .L_2410)
.L_2410:
        /*00e8*/ 	.word	0x00000100
        /*00ec*/ 	.word	0x00000001
        /*00f0*/ 	.word	0x00000001


	//----- nvinfo : EIATTR_CRS_STACK_SIZE
	.align		4
.L_2411:
        /*00f4*/ 	.byte	0x04, 0x1e
        /*00f6*/ 	.short	(.L_2413 - .L_2412)
.L_2412:
        /*00f8*/ 	.word	0x00000000


	//----- nvinfo : EIATTR_CBANK_PARAM_SIZE
	.align		4
.L_2413:
        /*00fc*/ 	.byte	0x03, 0x19
        /*00fe*/ 	.short	0x0420


	//----- nvinfo : EIATTR_PARAM_CBANK
	.align		4
        /*0100*/ 	.byte	0x04, 0x0a
        /*0102*/ 	.short	(.L_2415 - .L_2414)
	.align		4
.L_2414:
        /*0104*/ 	.word	index@(.nv.constant0._ZN2at6native13reduce_kernelILi256ELi2ENS0_8ReduceOpIN3c107complexIfEENS0_14func_wrapper_tIS5_ZNS0_11sum_functorIS5_S5_S5_EclERNS_14TensorIteratorEEUlS5_S5_E_EEjS5_Li4ELi4EEEEEvT1_)
        /*0108*/ 	.short	0x0210
        /*010a*/ 	.short	0x0420


	//----- nvinfo : EIATTR_SW_WAR
	.align		4
.L_2415:
        /*010c*/ 	.byte	0x04, 0x36
        /*010e*/ 	.short	(.L_2417 - .L_2416)
.L_2416:
        /*0110*/ 	.word	0x00000008
.L_2417:


//--------------------- .nv.info._ZN2at6native13reduce_kernelILi128ELi4ENS0_8ReduceOpIN3c107complexIfEENS0_14func_wrapper_tIS5_ZNS0_11sum_functorIS5_S5_S5_EclERNS_14TensorIteratorEEUlS5_S5_E_EEjS5_Li4ELi4EEEEEvT1_ --------------------------
	.section	.nv.info._ZN2at6native13reduce_kernelILi128ELi4ENS0_8ReduceOpIN3c107complexIfEENS0_14func_wrapper_tIS5_ZNS0_11sum_functorIS5_S5_S5_EclERNS_14TensorIteratorEEUlS5_S5_E_EEjS5_Li4ELi4EEEEEvT1_,"",@"SHT_CUDA_INFO"
	.sectionflags	@""
	.align	4


	//----- nvinfo : EIATTR_CUDA_API_VERSION
	.align		4
        /*0000*/ 	.byte	0x04, 0x37
        /*0002*/ 	.short	(.L_2419 - .L_2418)
.L_2418:
        /*0004*/ 	.word	0x00000082


	//----- nvinfo : EIATTR_KPARAM_INFO
	.align		4
.L_2419:
        /*0008*/ 	.byte	0x04, 0x17
        /*000a*/ 	.short	(.L_2421 - .L_2420)
.L_2420:
        /*000c*/ 	.word	0x00000000
        /*0010*/ 	.short	0x0000
        /*0012*/ 	.short	0x0000
        /*0014*/ 	.byte	0x00, 0xf0, 0x81, 0x10


	//----- nvinfo : EIATTR_SPARSE_MMA_MASK
	.align		4
.L_2421:
        /*0018*/ 	.byte	0x03, 0x50
        /*001a*/ 	.short	0x0000


	//----- nvinfo : EIATTR_MAXREG_COUNT
	.align		4
        /*001c*/ 	.byte	0x03, 0x1b
        /*001e*/ 	.short	0x0080


	//----- nvinfo : EIATTR_NUM_BARRIERS
	.align		4
        /*0020*/ 	.byte	0x02, 0x4c
        /*0022*/ 	.byte	0x01
	.zero		1


	//----- nvinfo : EIATTR_EXTERNS
	.align		4
        /*0024*/ 	.byte	0x04, 0x0f
        /*0026*/ 	.short	(.L_2423 - .L_2422)


	//   ....[0]....
	.align		4
.L_2422:
        /*0028*/ 	.word	index@(__assertfail)


	//----- nvinfo : EIATTR_MERCURY_ISA_VERSION
	.align		4
.L_2423:
        /*002c*/ 	.byte	0x03, 0x5f
        /*002e*/ 	.short	0x0101


	//----- nvinfo : EIATTR_INT_WARP_WIDE_INSTR_OFFSETS
	.align		4
        /*0030*/ 	.byte	0x04, 0x31
        /*0032*/ 	.short	(.L_2425 - .L_2424)


	//   ....[0]....
.L_2424:
        /*0034*/ 	.word	0x00016420


	//   ....[1]....
        /*0038*/ 	.word	0x00016510


	//----- nvinfo : EIATTR_COOP_GROUP_MASK_REGIDS
	.align		4
.L_2425:
        /*003c*/ 	.byte	0x04, 0x29
        /*003e*/ 	.short	(.L_2427 - .L_2426)


	//   ....[0]....
.L_2426:
        /*0040*/ 	.word	0xffffffff


	//   ....[1]....
        /*0044*/ 	.word	0xffffffff


	//   ....[2]....
        /*0048*/ 	.word	0xffffffff


	//   ....[3]....
        /*004c*/ 	.word	0xffffffff


	//   ....[4]....
        /*0050*/ 	.word	0xffffffff


	//   ....[5]....
        /*0054*/ 	.word	0xffffffff


	//   ....[6]....
        /*0058*/ 	.word	0xffffffff


	//   ....[7]....
        /*005c*/ 	.word	0xffffffff


	//   ....[8]....
        /*0060*/ 	.word	0xffffffff


	//   ....[9]....
        /*0064*/ 	.word	0xffffffff


	//   ....[10]....
        /*0068*/ 	.word	0xffffffff


	//   ....[11]....
        /*006c*/ 	.word	0xffffffff


	//   ....[12]....
        /*0070*/ 	.word	0xffffffff


	//   ....[13]....
        /*0074*/ 	.word	0xffffffff


	//   ....[14]....
        /*0078*/ 	.word	0xffffffff


	//   ....[15]....
        /*007c*/ 	.word	0xffffffff


	//----- nvinfo : EIATTR_COOP_GROUP_INSTR_OFFSETS
	.align		4
.L_2427:
        /*0080*/ 	.byte	0x04, 0x28
        /*0082*/ 	.short	(.L_2429 - .L_2428)


	//   ....[0]....
.L_2428:
        /*0084*/ 	.word	0x0000d3c0


	//   ....[1]....
        /*0088*/ 	.word	0x0000d3d0


	//   ....[2]....
        /*008c*/ 	.word	0x0000d3e0


	//   ....[3]....
        /*0090*/ 	.word	0x0000d3f0


	//   ....[4]....
        /*0094*/ 	.word	0x0000d400


	//   ....[5]....
        /*0098*/ 	.word	0x0000d410


	//   ....[6]....
        /*009c*/ 	.word	0x0000d420


	//   ....[7]....
        /*00a0*/ 	.word	0x0000d440


	//   ....[8]....
        /*00a4*/ 	.word	0x000170d0


	//   ....[9]....
        /*00a8*/ 	.word	0x000170e0


	//   ....[10]....
        /*00ac*/ 	.word	0x000170f0


	//   ....[11]....
        /*00b0*/ 	.word	0x00017100


	//   ....[12]....
        /*00b4*/ 	.word	0x00017110


	//   ....[13]....
        /*00b8*/ 	.word	0x00017120


	//   ....[14]....
        /*00bc*/ 	.word	0x00017130


	//   ....[15]....
        /*00c0*/ 	.word	0x00017150


	//----- nvinfo : EIATTR_SYSCALL_OFFSETS
	.align		4
.L_2429:
        /*00c4*/ 	.byte	0x04, 0x46
        /*00c6*/ 	.short	(.L_2431 - .L_2430)


	//   ....[0]....
.L_2430:
        /*00c8*/ 	.word	0x000014f0


	//   ....[1]....
        /*00cc*/ 	.word	0x00017490


	//   ....[2]....
        /*00d0*/ 	.word	0x000175f0


	//   ....[3]....
        /*00d4*/ 	.word	0x00017750


	//   ....[4]....
        /*00d8*/ 	.word	0x000178b0


	//   ....[5]....
        /*00dc*/ 	.word	0x00017ba0


	//   ....[6]....
        /*00e0*/ 	.word	0x00017d00


	//   ....[7]....
        /*00e4*/ 	.word	0x00017e60


	//   ....[8]....
        /*00e8*/ 	.word	0x00017fc0


	//   ....[9]....
        /*00ec*/ 	.word	0x000183a0


	//   ....[10]....
        /*00f0*/ 	.word	0x00018500


	//   ....[11]....
        /*00f4*/ 	.word	0x00018660


	//   ....[12]....
        /*00f8*/ 	.word	0x000187c0


	//   ....[13]....
        /*00fc*/ 	.word	0x00018ab0


	//   ....[14]....
        /*0100*/ 	.word	0x00018c10


	//   ....[15]....
        /*0104*/ 	.word	0x00018d70


	//   ....[16]....
        /*0108*/ 	.word	0x00018ed0


	//----- nvinfo : EIATTR_EXIT_INSTR_OFFSETS
	.align		4
.L_2431:
        /*010c*/ 	.byte	0x04, 0x1c
        /*010e*/ 	.short	(.L_2433 - .L_2432)


	//   ....[0]....
.L_2432:
        /*0110*/ 	.word	0x000165d0


	//   ....[1]....
        /*0114*/ 	.word	0x00017200


	//   ....[2]....
        /*0118*/ 	.word	0x00017900


	//   ....[3]....
        /*011c*/ 	.word	0x00017950


	//   ....[4]....
        /*0120*/ 	.word	0x00018010


	//   ....[5]....
        /*0124*/ 	.word	0x00018060


	//   ....[6]....
        /*0128*/ 	.word	0x00018090


	//   ....[7]....
        /*012c*/ 	.word	0x000180d0


	//   ....[8]....
        /*0130*/ 	.word	0x00018110


	//   ....[9]....
        /*0134*/ 	.word	0x00018810


	//   ....[10]....
        /*0138*/ 	.word	0x00018860


	//   ....[11]....
        /*013c*/ 	.word	0x00018f20


	//   ....[12]....
        /*0140*/ 	.word	0x00018f70


	//----- nvinfo : EIATTR_MAX_THREADS
	.align		4
.L_2433:
        /*0144*/ 	.byte	0x04, 0x05
        /*0146*/ 	.short	(.L_2435 - .L_2434)
.L_2434:
        /*0148*/ 	.word	0x00000080
        /*014c*/ 	.word	0x00000001
        /*0150*/ 	.word	0x00000001


	//----- nvinfo : EIATTR_CRS_STACK_SIZE
	.align		4
.L_2435:
        /*0154*/ 	.byte	0x04, 0x1e
        /*0156*/ 	.short	(.L_2437 - .L_2436)
.L_2436:
        /*0158*/ 	.word	0x00000000


	//----- nvinfo : EIATTR_CBANK_PARAM_SIZE
	.align		4
.L_2437:
        /*015c*/ 	.byte	0x03, 0x19
        /*015e*/ 	.short	0x0420


	//----- nvinfo : EIATTR_PARAM_CBANK
	.align		4
        /*0160*/ 	.byte	0x04, 0x0a
        /*0162*/ 	.short	(.L_2439 - .L_2438)
	.align		4
.L_2438:
        /*0164*/ 	.word	index@(.nv.constant0._ZN2at6native13reduce_kernelILi128ELi4ENS0_8ReduceOpIN3c107complexIfEENS0_14func_wrapper_tIS5_ZNS0_11sum_functorIS5_S5_S5_EclERNS_14TensorIteratorEEUlS5_S5_E_EEjS5_Li4ELi4EEEEEvT1_)
        /*0168*/ 	.short	0x0210
        /*016a*/ 	.short	0x0420


	//----- nvinfo : EIATTR_SW_WAR
	.align		4
.L_2439:
        /*016c*/ 	.byte	0x04, 0x36
        /*016e*/ 	.short	(.L_2441 - .L_2440)
.L_2440:
        /*0170*/ 	.word	0x00000008
.L_2441:


//--------------------- .nv.info._ZN2at6native13reduce_kernelILi256ELi1ENS0_8ReduceOpIN3c107complexIdEENS0_14func_wrapper_tIS5_ZNS0_11sum_functorIS5_S5_S5_EclERNS_14TensorIteratorEEUlS5_S5_E_EEjS5_Li4ELi4EEEEEvT1_ --------------------------
	.section	.nv.info._ZN2at6native13reduce_kernelILi256ELi1ENS0_8ReduceOpIN3c107complexIdEENS0_14func_wrapper_tIS5_ZNS0_11sum_functorIS5_S5_S5_EclERNS_14TensorIteratorEEUlS5_S5_E_EEjS5_Li4ELi4EEEEEvT1_,"",@"SHT_CUDA_INFO"
	.sectionflags	@""
	.align	4


	//----- nvinfo : EIATTR_CUDA_API_VERSION
	.align		4
        /*0000*/ 	.byte	0x04, 0x37
        /*0002*/ 	.short	(.L_2443 - .L_2442)
.L_2442:
        /*0004*/ 	.word	0x00000082


	//----- nvinfo : EIATTR_KPARAM_INFO
	.align		4
.L_2443:
        /*0008*/ 	.byte	0x04, 0x17
        /*000a*/ 	.short	(.L_2445 - .L_2444)
.L_2444:
        /*000c*/ 	.word	0x00000000
        /*0010*/ 	.short	0x0000
        /*0012*/ 	.short	0x0000
        /*0014*/ 	.byte	0x00, 0xf0, 0xc1, 0x10


	//----- nvinfo : EIATTR_SPARSE_MMA_MASK
	.align		4
.L_2445:
        /*0018*/ 	.byte	0x03, 0x50
        /*001a*/ 	.short	0x0000


	//----- nvinfo : EIATTR_MAXREG_COUNT
	.align		4
        /*001c*/ 	.byte	0x03, 0x1b
        /*001e*/ 	.short	0x0040


	//----- nvinfo : EIATTR_NUM_BARRIERS
	.align		4
        /*0020*/ 	.byte	0x02, 0x4c
        /*0022*/ 	.byte	0x01
	.zero		1


	//----- nvinfo : EIATTR_EXTERNS
	.align		4
        /*0024*/ 	.byte	0x04, 0x0f
        /*0026*/ 	.short	(.L_2447 - .L_2446)


	//   ....[0]....
	.align		4
.L_2446:
        /*0028*/ 	.word	index@(__assertfail)


	//----- nvinfo : EIATTR_MERCURY_ISA_VERSION
	.align		4
.L_2447:
        /*002c*/ 	.byte	0x03, 0x5f
        /*002e*/ 	.short	0x0101


	//----- nvinfo : EIATTR_INT_WARP_WIDE_INSTR_OFFSETS
	.align		4
        /*0030*/ 	.byte	0x04, 0x31
        /*0032*/ 	.short	(.L_2449 - .L_2448)


	//   ....[0]....
.L_2448:
        /*0034*/ 	.word	0x0000e0c0


	//   ....[1]....
        /*0038*/ 	.word	0x0000e1b0


	//----- nvinfo : EIATTR_COOP_GROUP_MASK_REGIDS
	.align		4
.L_2449:
        /*003c*/ 	.byte	0x04, 0x29
        /*003e*/ 	.short	(.L_2451 - .L_2450)


	//   ....[0]....
.L_2450:
        /*0040*/ 	.word	0xffffffff


	//   ....[1]....
        /*0044*/ 	.word	0xffffffff


	//   ....[2]....
        /*0048*/ 	.word	0xffffffff


	//   ....[3]....
        /*004c*/ 	.word	0xffffffff


	//   ....[4]....
        /*0050*/ 	.word	0xffffffff


	//   ....[5]....
        /*0054*/ 	.word	0xffffffff


	//   ....[6]....
        /*0058*/ 	.word	0xffffffff


	//   ....[7]....
        /*005c*/ 	.word	0xffffffff


	//----- nvinfo : EIATTR_COOP_GROUP_INSTR_OFFSETS
	.align		4
.L_2451:
        /*0060*/ 	.byte	0x04, 0x28
        /*0062*/ 	.short	(.L_2453 - .L_2452)


	//   ....[0]....
.L_2452:
        /*0064*/ 	.word	0x0000b960


	//   ....[1]....
        /*0068*/ 	.word	0x0000b970


	//   ....[2]....
        /*006c*/ 	.word	0x0000b980


	//   ....[3]....
        /*0070*/ 	.word	0x0000b990


	//   ....[4]....
        /*0074*/ 	.word	0x0000e960


	//   ....[5]....
        /*0078*/ 	.word	0x0000e970


	//   ....[6]....
        /*007c*/ 	.word	0x0000e980


	//   ....[7]....
        /*0080*/ 	.word	0x0000e990


	//----- nvinfo : EIATTR_SYSCALL_OFFSETS
	.align		4
.L_2453:
        /*0084*/ 	.byte	0x04, 0x46
        /*0086*/ 	.short	(.L_2455 - .L_2454)


	//   ....[0]....
.L_2454:
        /*0088*/ 	.word	0x0000ebe0


	//   ....[1]....
        /*008c*/ 	.word	0x0000ee00


	//   ....[2]....
        /*0090*/ 	.word	0x0000f110


	//   ....[3]....
        /*0094*/ 	.word	0x0000f330


	//----- nvinfo : EIATTR_EXIT_INSTR_OFFSETS
	.align		4
.L_2455:
        /*0098*/ 	.byte	0x04, 0x1c
        /*009a*/ 	.short	(.L_2457 - .L_2456)


	//   ....[0]....
.L_2456:
        /*009c*/ 	.word	0x0000e250


	//   ....[1]....
        /*00a0*/ 	.word	0x0000e9f0


	//   ....[2]....
        /*00a4*/ 	.word	0x0000ec30


	//   ....[3]....
        /*00a8*/ 	.word	0x0000ec50


	//   ....[4]....
        /*00ac*/ 	.word	0x0000ee50


	//   ....[5]....
        /*00b0*/ 	.word	0x0000ee70


	//   ....[6]....
        /*00b4*/ 	.word	0x0000eea0


	//   ....[7]....
        /*00b8*/ 	.word	0x0000eee0


	//   ....[8]....
        /*00bc*/ 	.word	0x0000ef20


	//   ....[9]....
        /*00c0*/ 	.word	0x0000f160


	//   ....[10]....
        /*00c4*/ 	.word	0x0000f180


	//   ....[11]....
        /*00c8*/ 	.word	0x0000f380


	//   ....[12]....
        /*00cc*/ 	.word	0x0000f3a0


	//----- nvinfo : EIATTR_MAX_THREADS
	.align		4
.L_2457:
        /*00d0*/ 	.byte	0x04, 0x05
        /*00d2*/ 	.short	(.L_2459 - .L_2458)
.L_2458:
        /*00d4*/ 	.word	0x00000100
        /*00d8*/ 	.word	0x00000001
        /*00dc*/ 	.word	0x00000001


	//----- nvinfo : EIATTR_CRS_STACK_SIZE
	.align		4
.L_2459:
        /*00e0*/ 	.byte	0x04, 0x1e
        /*00e2*/ 	.short	(.L_2461 - .L_2460)
.L_2460:
        /*00e4*/ 	.word	0x00000000


	//----- nvinfo : EIATTR_CBANK_PARAM_SIZE
	.align		4
.L_2461:
        /*00e8*/ 	.byte	0x03, 0x19
        /*00ea*/ 	.short	0x0430


	//----- nvinfo : EIATTR_PARAM_CBANK
	.align		4
        /*00ec*/ 	.byte	0x04, 0x0a
        /*00ee*/ 	.short	(.L_2463 - .L_2462)
	.align		4
.L_2462:
        /*00f0*/ 	.word	index@(.nv.constant0._ZN2at6native13reduce_kernelILi256ELi1ENS0_8ReduceOpIN3c107complexIdEENS0_14func_wrapper_tIS5_ZNS0_11sum_functorIS5_S5_S5_EclERNS_14TensorIteratorEEUlS5_S5_E_EEjS5_Li4ELi4EEEEEvT1_)
        /*00f4*/ 	.short	0x0210
        /*00f6*/ 	.short	0x0430


	//----- nvinfo : EIATTR_SW_WAR
	.align		4
.L_2463:
        /*00f8*/ 	.byte	0x04, 0x36
        /*00fa*/ 	.short	(.L_2465 - .L_2464)
.L_2464:
        /*00fc*/ 	.word	0x00000008
.L_2465:


//--------------------- .nv.info._ZN2at6native13reduce_kernelILi128ELi2ENS0_8ReduceOpIN3c107complexIdEENS0_14func_wrapper_tIS5_ZNS0_11sum_functorIS5_S5_S5_EclERNS_14TensorIteratorEEUlS5_S5_E_EEjS5_Li4ELi4EEEEEvT1_ --------------------------
	.section	.nv.info._ZN2at6native13reduce_kernelILi128ELi2ENS0_8ReduceOpIN3c107complexIdEENS0_14func_wrapper_tIS5_ZNS0_11sum_functorIS5_S5_S5_EclERNS_14TensorIteratorEEUlS5_S5_E_EEjS5_Li4ELi4EEEEEvT1_,"",@"SHT_CUDA_INFO"
	.sectionflags	@""
	.align	4


	//----- nvinfo : EIATTR_CUDA_API_VERSION
	.align		4
        /*0000*/ 	.byte	0x04, 0x37
        /*0002*/ 	.short	(.L_2467 - .L_2466)
.L_2466:
        /*0004*/ 	.word	0x00000082


	//----- nvinfo : EIATTR_KPARAM_INFO
	.align		4
.L_2467:
        /*0008*/ 	.byte	0x04, 0x17
        /*000a*/ 	.short	(.L_2469 - .L_2468)
.L_2468:
        /*000c*/ 	.word	0x00000000
        /*0010*/ 	.short	0x0000
        /*0012*/ 	.short	0x0000
        /*0014*/ 	.byte	0x00, 0xf0, 0xc1, 0x10


	//----- nvinfo : EIATTR_SPARSE_MMA_MASK
	.align		4
.L_2469:
        /*0018*/ 	.byte	0x03, 0x50
        /*001a*/ 	.short	0x0000


	//----- nvinfo : EIATTR_MAXREG_COUNT
	.align		4
        /*001c*/ 	.byte	0x03, 0x1b
        /*001e*/ 	.short	0x0080


	//----- nvinfo : EIATTR_NUM_BARRIERS
	.align		4
        /*0020*/ 	.byte	0x02, 0x4c
        /*0022*/ 	.byte	0x01
	.zero		1


	//----- nvinfo : EIATTR_EXTERNS
	.align		4
        /*0024*/ 	.byte	0x04, 0x0f
        /*0026*/ 	.short	(.L_2471 - .L_2470)


	//   ....[0]....
	.align		4
.L_2470:
        /*0028*/ 	.word	index@(__assertfail)


	//----- nvinfo : EIATTR_MERCURY_ISA_VERSION
	.align		4
.L_2471:
        /*002c*/ 	.byte	0x03, 0x5f
        /*002e*/ 	.short	0x0101


	//----- nvinfo : EIATTR_INT_WARP_WIDE_INSTR_OFFSETS
	.align		4
        /*0030*/ 	.byte	0x04, 0x31
        /*0032*/ 	.short	(.L_2473 - .L_2472)


	//   ....[0]....
.L_2472:
        /*0034*/ 	.word	0x000113d0


	//   ....[1]....
        /*0038*/ 	.word	0x000114c0


	//----- nvinfo : EIATTR_COOP_GROUP_MASK_REGIDS
	.align		4
.L_2473:
        /*003c*/ 	.byte	0x04, 0x29
        /*003e*/ 	.short	(.L_2475 - .L_2474)


	//   ....[0]....
.L_2474:
        /*0040*/ 	.word	0xffffffff


	//   ....[1]....
        /*0044*/ 	.word	0xffffffff


	//   ....[2]....
        /*0048*/ 	.word	0xffffffff


	//   ....[3]....
        /*004c*/ 	.word	0xffffffff


	//   ....[4]....
        /*0050*/ 	.word	0xffffffff


	//   ....[5]....
        /*0054*/ 	.word	0xffffffff


	//   ....[6]....
        /*0058*/ 	.word	0xffffffff


	//   ....[7]....
        /*005c*/ 	.word	0xffffffff


	//   ....[8]....
        /*0060*/ 	.word	0xffffffff


	//   ....[9]....
        /*0064*/ 	.word	0xffffffff


	//   ....[10]....
        /*0068*/ 	.word	0xffffffff


	//   ....[11]....
        /*006c*/ 	.word	0xffffffff


	//   ....[12]....
        /*0070*/ 	.word	0xffffffff


	//   ....[13]....
        /*0074*/ 	.word	0xffffffff


	//   ....[14]....
        /*0078*/ 	.word	0xffffffff


	//   ....[15]....
        /*007c*/ 	.word	0xffffffff


	//----- nvinfo : EIATTR_COOP_GROUP_INSTR_OFFSETS
	.align		4
.L_2475:
        /*0080*/ 	.byte	0x04, 0x28
        /*0082*/ 	.short	(.L_2477 - .L_2476)


	//   ....[0]....
.L_2476:
        /*0084*/ 	.word	0x0000c930


	//   ....[1]....
        /*0088*/ 	.word	0x0000c940


	//   ....[2]....
        /*008c*/ 	.word	0x0000c950


	//   ....[3]....
        /*0090*/ 	.word	0x0000c960


	//   ....[4]....
        /*0094*/ 	.word	0x0000c970


	//   ....[5]....
        /*0098*/ 	.word	0x0000c980


	//   ....[6]....
        /*009c*/ 	.word	0x0000c990


	//   ....[7]....
        /*00a0*/ 	.word	0x0000c9a0


	//   ....[8]....
        /*00a4*/ 	.word	0x00011ee0


	//   ....[9]....
        /*00a8*/ 	.word	0x00011ef0


	//   ....[10]....
        /*00ac*/ 	.word	0x00011f00


	//   ....[11]....
        /*00b0*/ 	.word	0x00011f10


	//   ....[12]....
        /*00b4*/ 	.word	0x00011f20


	//   ....[13]....
        /*00b8*/ 	.word	0x00011f30


	//   ....[14]....
        /*00bc*/ 	.word	0x00011f40


	//   ....[15]....
        /*00c0*/ 	.word	0x00011f50


	//----- nvinfo : EIATTR_SYSCALL_OFFSETS
	.align		4
.L_2477:
        /*00c4*/ 	.byte	0x04, 0x46
        /*00c6*/ 	.short	(.L_2479 - .L_2478)


	//   ....[0]....
.L_2478:
        /*00c8*/ 	.word	0x00001460


	//   ....[1]....
        /*00cc*/ 	.word	0x00012200


	//   ....[2]....
        /*00d0*/ 	.word	0x00012360


	//   ....[3]....
        /*00d4*/ 	.word	0x000125d0


	//   ....[4]....
        /*00d8*/ 	.word	0x00012730


	//   ....[5]....
        /*00dc*/ 	.word	0x00012a90


	//   ....[6]....
        /*00e0*/ 	.word	0x00012bf0


	//   ....[7]....
        /*00e4*/ 	.word	0x00012e60


	//   ....[8]....
        /*00e8*/ 	.word	0x00012fc0


	//----- nvinfo : EIATTR_EXIT_INSTR_OFFSETS
	.align		4
.L_2479:
        /*00ec*/ 	.byte	0x04, 0x1c
        /*00ee*/ 	.short	(.L_2481 - .L_2480)


	//   ....[0]....
.L_2480:
        /*00f0*/ 	.word	0x00011580


	//   ....[1]....
        /*00f4*/ 	.word	0x00011fd0


	//   ....[2]....
        /*00f8*/ 	.word	0x000123b0


	//   ....[3]....
        /*00fc*/ 	.word	0x000123e0


	//   ....[4]....
        /*0100*/ 	.word	0x00012780


	//   ....[5]....
        /*0104*/ 	.word	0x000127b0


	//   ....[6]....
        /*0108*/ 	.word	0x000127e0


	//   ....[7]....
        /*010c*/ 	.word	0x00012820


	//   ....[8]....
        /*0110*/ 	.word	0x00012860


	//   ....[9]....
        /*0114*/ 	.word	0x00012c40


	//   ....[10]....
        /*0118*/ 	.word	0x00012c70


	//   ....[11]....
        /*011c*/ 	.word	0x00013010


	//   ....[12]....
        /*0120*/ 	.word	0x00013040


	//----- nvinfo : EIATTR_MAX_THREADS
	.align		4
.L_2481:
        /*0124*/ 	.byte	0x04, 0x05
        /*0126*/ 	.short	(.L_2483 - .L_2482)
.L_2482:
        /*0128*/ 	.word	0x00000080
        /*012c*/ 	.word	0x00000001
        /*0130*/ 	.word	0x00000001


	//----- nvinfo : EIATTR_CRS_STACK_SIZE
	.align		4
.L_2483:
        /*0134*/ 	.byte	0x04, 0x1e
        /*0136*/ 	.short	(.L_2485 - .L_2484)
.L_2484:
        /*0138*/ 	.word	0x00000000


	//----- nvinfo : EIATTR_CBANK_PARAM_SIZE
	.align		4
.L_2485:
        /*013c*/ 	.byte	0x03, 0x19
        /*013e*/ 	.short	0x0430


	//----- nvinfo : EIATTR_PARAM_CBANK
	.align		4
        /*0140*/ 	.byte	0x04, 0x0a
        /*0142*/ 	.short	(.L_2487 - .L_2486)
	.align		4
.L_2486:
        /*0144*/ 	.word	index@(.nv.constant0._ZN2at6native13reduce_kernelILi128ELi2ENS0_8ReduceOpIN3c107complexIdEENS0_14func_wrapper_tIS5_ZNS0_11sum_functorIS5_S5_S5_EclERNS_14TensorIteratorEEUlS5_S5_E_EEjS5_Li4ELi4EEEEEvT1_)
        /*0148*/ 	.short	0x0210
        /*014a*/ 	.short	0x0430


	//----- nvinfo : EIATTR_SW_WAR
	.align		4
.L_2487:
        /*014c*/ 	.byte	0x04, 0x36
        /*014e*/ 	.short	(.L_2489 - .L_2488)
.L_2488:
        /*0150*/ 	.word	0x00000008
.L_2489:


//--------------------- .nv.info._ZN2at6native13reduce_kernelILi64ELi4ENS0_8ReduceOpIN3c107complexIdEENS0_14func_wrapper_tIS5_ZNS0_11sum_functorIS5_S5_S5_EclERNS_14TensorIteratorEEUlS5_S5_E_EEjS5_Li4ELi4EEEEEvT1_ --------------------------
	.section	.nv.info._ZN2at6native13reduce_kernelILi64ELi4ENS0_8ReduceOpIN3c107complexIdEENS0_14func_wrapper_tIS5_ZNS0_11sum_functorIS5_S5_S5_EclERNS_14TensorIteratorEEUlS5_S5_E_EEjS5_Li4ELi4EEEEEvT1_,"",@"SHT_CUDA_INFO"
	.sectionflags	@""
	.align	4


	//----- nvinfo : EIATTR_CUDA_API_VERSION
	.align		4
        /*0000*/ 	.byte	0x04, 0x37
        /*0002*/ 	.short	(.L_2491 - .L_2490)
.L_2490:
        /*0004*/ 	.word	0x00000082


	//----- nvinfo : EIATTR_KPARAM_INFO
	.align		4
.L_2491:
        /*0008*/ 	.byte	0x04, 0x17
        /*000a*/ 	.short	(.L_2493 - .L_2492)
.L_2492:
        /*000c*/ 	.word	0x00000000
        /*0010*/ 	.short	0x0000
        /*0012*/ 	.short	0x0000
        /*0014*/ 	.byte	0x00, 0xf0, 0xc1, 0x10


	//----- nvinfo : EIATTR_SPARSE_MMA_MASK
	.align		4
.L_2493:
        /*0018*/ 	.byte	0x03, 0x50
        /*001a*/ 	.short	0x0000


	//----- nvinfo : EIATTR_MAXREG_COUNT
	.align		4
        /*001c*/ 	.byte	0x03, 0x1b
        /*001e*/ 	.short	0x00ff


	//----- nvinfo : EIATTR_NUM_BARRIERS
	.align		4
        /*0020*/ 	.byte	0x02, 0x4c
        /*0022*/ 	.byte	0x01
	.zero		1


	//----- nvinfo : EIATTR_EXTERNS
	.align		4
        /*0024*/ 	.byte	0x04, 0x0f
        /*0026*/ 	.short	(.L_2495 - .L_2494)


	//   ....[0]....
	.align		4
.L_2494:
        /*0028*/ 	.word	index@(__assertfail)


	//----- nvinfo : EIATTR_MERCURY_ISA_VERSION
	.align		4
.L_2495:
        /*002c*/ 	.byte	0x03, 0x5f
        /*002e*/ 	.short	0x0101


	//----- nvinfo : EIATTR_INT_WARP_WIDE_INSTR_OFFSETS
	.align		4
        /*0030*/ 	.byte	0x04, 0x31
        /*0032*/ 	.short	(.L_2497 - .L_2496)


	//   ....[0]....
.L_2496:
        /*0034*/ 	.word	0x000176b0


	//   ....[1]....
        /*0038*/ 	.word	0x000177a0


	//----- nvinfo : EIATTR_COOP_GROUP_MASK_REGIDS
	.align		4
.L_2497:
        /*003c*/ 	.byte	0x04, 0x29
        /*003e*/ 	.short	(.L_2499 - .L_2498)


	//   ....[0]....
.L_2498:
        /*0040*/ 	.word	0xffffffff


	//   ....[1]....
        /*0044*/ 	.word	0xffffffff


	//   ....[2]....
        /*0048*/ 	.word	0xffffffff


	//   ....[3]....
        /*004c*/ 	.word	0xffffffff


	//   ....[4]....
        /*0050*/ 	.word	0xffffffff


	//   ....[5]....
        /*0054*/ 	.word	0xffffffff


	//   ....[6]....
        /*0058*/ 	.word	0xffffffff


	//   ....[7]....
        /*005c*/ 	.word	0xffffffff


	//   ....[8]....
        /*0060*/ 	.word	0xffffffff


	//   ....[9]....
        /*0064*/ 	.word	0xffffffff


	//   ....[10]....
        /*0068*/ 	.word	0xffffffff


	//   ....[11]....
        /*006c*/ 	.word	0xffffffff


	//   ....[12]....
        /*0070*/ 	.word	0xffffffff


	//   ....[13]....
        /*0074*/ 	.word	0xffffffff


	//   ....[14]....
        /*0078*/ 	.word	0xffffffff


	//   ....[15]....
        /*007c*/ 	.word	0xffffffff


	//   ....[16]....
        /*0080*/ 	.word	0xffffffff


	//   ....[17]....
        /*0084*/ 	.word	0xffffffff


	//   ....[18]....
        /*0088*/ 	.word	0xffffffff


	//   ....[19]....
        /*008c*/ 	.word	0xffffffff


	//   ....[20]....
        /*0090*/ 	.word	0xffffffff


	//   ....[21]....
        /*0094*/ 	.word	0xffffffff


	//   ....[22]....
        /*0098*/ 	.word	0xffffffff


	//   ....[23]....
        /*009c*/ 	.word	0xffffffff


	//   ....[24]....
        /*00a0*/ 	.word	0xffffffff


	//   ....[25]....
        /*00a4*/ 	.word	0xffffffff


	//   ....[26]....
        /*00a8*/ 	.word	0xffffffff


	//   ....[27]....
        /*00ac*/ 	.word	0xffffffff


	//   ....[28]....
        /*00b0*/ 	.word	0xffffffff


	//   ....[29]....
        /*00b4*/ 	.word	0xffffffff


	//   ....[30]....
        /*00b8*/ 	.word	0xffffffff


	//   ....[31]....
        /*00bc*/ 	.word	0xffffffff


	//----- nvinfo : EIATTR_COOP_GROUP_INSTR_OFFSETS
	.align		4
.L_2499:
        /*00c0*/ 	.byte	0x04, 0x28
        /*00c2*/ 	.short	(.L_2501 - .L_2500)


	//   ....[0]....
.L_2500:
        /*00c4*/ 	.word	0x0000e5c0


	//   ....[1]....
        /*00c8*/ 	.word	0x0000e5d0


	//   ....[2]....
        /*00cc*/ 	.word	0x0000e5e0


	//   ....[3]....
        /*00d0*/ 	.word	0x0000e5f0


	//   ....[4]....
        /*00d4*/ 	.word	0x0000e600


	//   ....[5]....
        /*00d8*/ 	.word	0x0000e610


	//   ....[6]....
        /*00dc*/ 	.word	0x0000e620


	//   ....[7]....
        /*00e0*/ 	.word	0x0000e630


	//   ....[8]....
        /*00e4*/ 	.word	0x0000e650


	//   ....[9]....
        /*00e8*/ 	.word	0x0000e660


	//   ....[10]....
        /*00ec*/ 	.word	0x0000e680


	//   ....[11]....
        /*00f0*/ 	.word	0x0000e690


	//   ....[12]....
        /*00f4*/ 	.word	0x0000e6b0


	//   ....[13]....
        /*00f8*/ 	.word	0x0000e6c0


	//   ....[14]....
        /*00fc*/ 	.word	0x0000e6e0


	//   ....[15]....
        /*0100*/ 	.word	0x0000e6f0


	//   ....[16]....
        /*0104*/ 	.word	0x000185c0


	//   ....[17]....
        /*0108*/ 	.word	0x000185d0


	//   ....[18]....
        /*010c*/ 	.word	0x000185e0


	//   ....[19]....
        /*0110*/ 	.word	0x000185f0


	//   ....[20]....
        /*0114*/ 	.word	0x00018600


	//   ....[21]....
        /*0118*/ 	.word	0x00018610


	//   ....[22]....
        /*011c*/ 	.word	0x00018620


	//   ....[23]....
        /*0120*/ 	.word	0x00018630


	//   ....[24]....
        /*0124*/ 	.word	0x00018650


	//   ....[25]....
        /*0128*/ 	.word	0x00018660


	//   ....[26]....
        /*012c*/ 	.word	0x00018680


	//   ....[27]....
        /*0130*/ 	.word	0x00018690


	//   ....[28]....
        /*0134*/ 	.word	0x000186b0


	//   ....[29]....
        /*0138*/ 	.word	0x000186c0


	//   ....[30]....
        /*013c*/ 	.word	0x000186e0


	//   ....[31]....
        /*0140*/ 	.word	0x000186f0


	//----- nvinfo : EIATTR_SYSCALL_OFFSETS
	.align		4
.L_2501:
        /*0144*/ 	.byte	0x04, 0x46
        /*0146*/ 	.short	(.L_2503 - .L_2502)


	//   ....[0]....
.L_2502:
        /*0148*/ 	.word	0x00001530


	//   ....[1]....
        /*014c*/ 	.word	0x00018a00


	//   ....[2]....
        /*0150*/ 	.word	0x00018b60


	//   ....[3]....
        /*0154*/ 	.word	0x00018cc0


	//   ....[4]....
        /*0158*/ 	.word	0x00018e20


	//   ....[5]....
        /*015c*/ 	.word	0x00019110


	//   ....[6]....
        /*0160*/ 	.word	0x00019270


	//   ....[7]....
        /*0164*/ 	.word	0x000193d0


	//   ....[8]....
        /*0168*/ 	.word	0x00019530


	//   ....[9]....
        /*016c*/ 	.word	0x00019910


	//   ....[10]....
        /*0170*/ 	.word	0x00019a70


	//   ....[11]....
        /*0174*/ 	.word	0x00019bd0


	//   ....[12]....
        /*0178*/ 	.word	0x00019d30


	//   ....[13]....
        /*017c*/ 	.word	0x0001a020


	//   ....[14]....
        /*0180*/ 	.word	0x0001a180


	//   ....[15]....
        /*0184*/ 	.word	0x0001a2e0


	//   ....[16]....
        /*0188*/ 	.word	0x0001a440


	//----- nvinfo : EIATTR_EXIT_INSTR_OFFSETS
	.align		4
.L_2503:
        /*018c*/ 	.byte	0x04, 0x1c
        /*018e*/ 	.short	(.L_2505 - .L_2504)


	//   ....[0]....
.L_2504:
        /*0190*/ 	.word	0x00017860


	//   ....[1]....
        /*0194*/ 	.word	0x00018770


	//   ....[2]....
        /*0198*/ 	.word	0x00018e70


	//   ....[3]....
        /*019c*/ 	.word	0x00018ec0


	//   ....[4]....
        /*01a0*/ 	.word	0x00019580


	//   ....[5]....
        /*01a4*/ 	.word	0x000195d0


	//   ....[6]....
        /*01a8*/ 	.word	0x00019600


	//   ....[7]....
        /*01ac*/ 	.word	0x00019640


	//   ....[8]....
        /*01b0*/ 	.word	0x00019680


	//   ....[9]....
        /*01b4*/ 	.word	0x00019d80


	//   ....[10]....
        /*01b8*/ 	.word	0x00019dd0


	//   ....[11]....
        /*01bc*/ 	.word	0x0001a490


	//   ....[12]....
        /*01c0*/ 	.word	0x0001a4e0


	//----- nvinfo : EIATTR_MAX_THREADS
	.align		4
.L_2505:
        /*01c4*/ 	.byte	0x04, 0x05
        /*01c6*/ 	.short	(.L_2507 - .L_2506)
.L_2506:
        /*01c8*/ 	.word	0x00000040
        /*01cc*/ 	.word	0x00000001
        /*01d0*/ 	.word	0x00000001


	//----- nvinfo : EIATTR_CRS_STACK_SIZE
	.align		4
.L_2507:
        /*01d4*/ 	.byte	0x04, 0x1e
        /*01d6*/ 	.short	(.L_2509 - .L_2508)
.L_2508:
        /*01d8*/ 	.word	0x00000000


	//----- nvinfo : EIATTR_CBANK_PARAM_SIZE
	.align		4
.L_2509:
        /*01dc*/ 	.byte	0x03, 0x19
        /*01de*/ 	.short	0x0430


	//----- nvinfo : EIATTR_PARAM_CBANK
	.align		4
        /*01e0*/ 	.byte	0x04, 0x0a
        /*01e2*/ 	.short	(.L_2511 - .L_2510)
	.align		4
.L_2510:
        /*01e4*/ 	.word	index@(.nv.constant0._ZN2at6native13reduce_kernelILi64ELi4ENS0_8ReduceOpIN3c107complexIdEENS0_14func_wrapper_tIS5_ZNS0_11sum_functorIS5_S5_S5_EclERNS_14TensorIteratorEEUlS5_S5_E_EEjS5_Li4ELi4EEEEEvT1_)
        /*01e8*/ 	.short	0x0210
        /*01ea*/ 	.short	0x0430


	//----- nvinfo : EIATTR_SW_WAR
	.align		4
.L_2511:
        /*01ec*/ 	.byte	0x04, 0x36
        /*01ee*/ 	.short	(.L_2513 - .L_2512)
.L_2512:
        /*01f0*/ 	.word	0x00000008
.L_2513:


//--------------------- .nv.info._ZN2at6native13reduce_kernelILi512ELi1ENS0_8ReduceOpIfNS0_14func_wrapper_tIfZNS0_11sum_functorIfffEclERNS_14TensorIteratorEEUlffE_EEjfLi4ELi4EEEEEvT1_ --------------------------
	.section	.nv.info._ZN2at6native13reduce_kernelILi512ELi1ENS0_8ReduceOpIfNS0_14func_wrapper_tIfZNS0_11sum_functorIfffEclERNS_14TensorIteratorEEUlffE_EEjfLi4ELi4EEEEEvT1_,"",@"SHT_CUDA_INFO"
	.sectionflags	@""
	.align	4


	//----- nvinfo : EIATTR_CUDA_API_VERSION
	.align		4
        /*0000*/ 	.byte	0x04, 0x37
        /*0002*/ 	.short	(.L_2515 - .L_2514)
.L_2514:
        /*0004*/ 	.word	0x00000082


	//----- nvinfo : EIATTR_KPARAM_INFO
	.align		4
.L_2515:
        /*0008*/ 	.byte	0x04, 0x17
        /*000a*/ 	.short	(.L_2517 - .L_2516)
.L_2516:
        /*000c*/ 	.word	0x00000000
        /*0010*/ 	.short	0x0000
        /*0012*/ 	.short	0x0000
        /*0014*/ 	.byte	0x00, 0xf0, 0x61, 0x10


	//----- nvinfo : EIATTR_SPARSE_MMA_MASK
	.align		4
.L_2517:
        /*0018*/ 	.byte	0x03, 0x50
        /*001a*/ 	.short	0x0000


	//----- nvinfo : EIATTR_MAXREG_COUNT
	.align		4
        /*001c*/ 	.byte	0x03, 0x1b
        /*001e*/ 	.short	0x0020


	//----- nvinfo : EIATTR_NUM_BARRIERS
	.align		4
        /*0020*/ 	.byte	0x02, 0x4c
        /*0022*/ 	.byte	0x01
	.zero		1


	//----- nvinfo : EIATTR_EXTERNS
	.align		4
        /*0024*/ 	.byte	0x04, 0x0f
        /*0026*/ 	.short	(.L_2519 - .L_2518)


	//   ....[0]....
	.align		4
.L_2518:
        /*0028*/ 	.word	index@(__assertfail)


	//----- nvinfo : EIATTR_MERCURY_ISA_VERSION
	.align		4
.L_2519:
        /*002c*/ 	.byte	0x03, 0x5f
        /*002e*/ 	.short	0x0101


	//----- nvinfo : EIATTR_INT_WARP_WIDE_INSTR_OFFSETS
	.align		4
        /*0030*/ 	.byte	0x04, 0x31
        /*0032*/ 	.short	(.L_2521 - .L_2520)


	//   ....[0]....
.L_2520:
        /*0034*/ 	.word	0x0000d940


	//   ....[1]....
        /*0038*/ 	.word	0x0000da30


	//----- nvinfo : EIATTR_COOP_GROUP_MASK_REGIDS
	.align		4
.L_2521:
        /*003c*/ 	.byte	0x04, 0x29
        /*003e*/ 	.short	(.L_2523 - .L_2522)


	//   ....[0]....
.L_2522:
        /*0040*/ 	.word	0xffffffff


	//   ....[1]....
        /*0044*/ 	.word	0xffffffff


	//----- nvinfo : EIATTR_COOP_GROUP_INSTR_OFFSETS
	.align		4
.L_2523:
        /*0048*/ 	.byte	0x04, 0x28
        /*004a*/ 	.short	(.L_2525 - .L_2524)


	//   ....[0]....
.L_2524:
        /*004c*/ 	.word	0x0000b220


	//   ....[1]....
        /*0050*/ 	.word	0x0000e160


	//----- nvinfo : EIATTR_SYSCALL_OFFSETS
	.align		4
.L_2525:
        /*0054*/ 	.byte	0x04, 0x46
        /*0056*/ 	.short	(.L_2527 - .L_2526)


	//   ....[0]....
.L_2526:
        /*0058*/ 	.word	0x0000e390


	//   ....[1]....
        /*005c*/ 	.word	0x0000e5a0


	//   ....[2]....
        /*0060*/ 	.word	0x0000e8a0


	//   ....[3]....
        /*0064*/ 	.word	0x0000eab0


	//----- nvinfo : EIATTR_EXIT_INSTR_OFFSETS
	.align		4
.L_2527:
        /*0068*/ 	.byte	0x04, 0x1c
        /*006a*/ 	.short	(.L_2529 - .L_2528)


	//   ....[0]....
.L_2528:
        /*006c*/ 	.word	0x0000dad0


	//   ....[1]....
        /*0070*/ 	.word	0x0000e1b0


	//   ....[2]....
        /*0074*/ 	.word	0x0000e3e0


	//   ....[3]....
        /*0078*/ 	.word	0x0000e400


	//   ....[4]....
        /*007c*/ 	.word	0x0000e5f0


	//   ....[5]....
        /*0080*/ 	.word	0x0000e610


	//   ....[6]....
        /*0084*/ 	.word	0x0000e640


	//   ....[7]....
        /*0088*/ 	.word	0x0000e680


	//   ....[8]....
        /*008c*/ 	.word	0x0000e6c0


	//   ....[9]....
        /*0090*/ 	.word	0x0000e8f0


	//   ....[10]....
        /*0094*/ 	.word	0x0000e910


	//   ....[11]....
        /*0098*/ 	.word	0x0000eb00


	//   ....[12]....
        /*009c*/ 	.word	0x0000eb20


	//----- nvinfo : EIATTR_MAX_THREADS
	.align		4
.L_2529:
        /*00a0*/ 	.byte	0x04, 0x05
        /*00a2*/ 	.short	(.L_2531 - .L_2530)
.L_2530:
        /*00a4*/ 	.word	0x00000200
        /*00a8*/ 	.word	0x00000001
        /*00ac*/ 	.word	0x00000001


	//----- nvinfo : EIATTR_CRS_STACK_SIZE
	.align		4
.L_2531:
        /*00b0*/ 	.byte	0x04, 0x1e
        /*00b2*/ 	.short	(.L_2533 - .L_2532)
.L_2532:
        /*00b4*/ 	.word	0x00000000


	//----- nvinfo : EIATTR_CBANK_PARAM_SIZE
	.align		4
.L_2533:
        /*00b8*/ 	.byte	0x03, 0x19
        /*00ba*/ 	.short	0x0418


	//----- nvinfo : EIATTR_PARAM_CBANK
	.align		4
        /*00bc*/ 	.byte	0x04, 0x0a
        /*00be*/ 	.short	(.L_2535 - .L_2534)
	.align		4
.L_2534:
        /*00c0*/ 	.word	index@(.nv.constant0._ZN2at6native13reduce_kernelILi512ELi1ENS0_8ReduceOpIfNS0_14func_wrapper_tIfZNS0_11sum_functorIfffEclERNS_14TensorIteratorEEUlffE_EEjfLi4ELi4EEEEEvT1_)
        /*00c4*/ 	.short	0x0210
        /*00c6*/ 	.short	0x0418


	//----- nvinfo : EIATTR_SW_WAR
	.align		4
.L_2535:
        /*00c8*/ 	.byte	0x04, 0x36
        /*00ca*/ 	.short	(.L_2537 - .L_2536)
.L_2536:
        /*00cc*/ 	.word	0x00000008
.L_2537:


//--------------------- .nv.info._ZN2at6native13reduce_kernelILi256ELi2ENS0_8ReduceOpIfNS0_14func_wrapper_tIfZNS0_11sum_functorIfffEclERNS_14TensorIteratorEEUlffE_EEjfLi4ELi4EEEEEvT1_ --------------------------
	.section	.nv.info._ZN2at6native13reduce_kernelILi256ELi2ENS0_8ReduceOpIfNS0_14func_wrapper_tIfZNS0_11sum_functorIfffEclERNS_14TensorIteratorEEUlffE_EEjfLi4ELi4EEEEEvT1_,"",@"SHT_CUDA_INFO"
	.sectionflags	@""
	.align	4


	//----- nvinfo : EIATTR_CUDA_API_VERSION
	.align		4
        /*0000*/ 	.byte	0x04, 0x37
        /*0002*/ 	.short	(.L_2539 - .L_2538)
.L_2538:
        /*0004*/ 	.word	0x00000082


	//----- nvinfo : EIATTR_KPARAM_INFO
	.align		4
.L_2539:
        /*0008*/ 	.byte	0x04, 0x17
        /*000a*/ 	.short	(.L_2541 - .L_2540)
.L_2540:
        /*000c*/ 	.word	0x00000000
        /*0010*/ 	.short	0x0000
        /*0012*/ 	.short	0x0000
        /*0014*/ 	.byte	0x00, 0xf0, 0x61, 0x10


	//----- nvinfo : EIATTR_SPARSE_MMA_MASK
	.align		4
.L_2541:
        /*0018*/ 	.byte	0x03, 0x50
        /*001a*/ 	.short	0x0000


	//----- nvinfo : EIATTR_MAXREG_COUNT
	.align		4
        /*001c*/ 	.byte	0x03, 0x1b
        /*001e*/ 	.short	0x0040


	//----- nvinfo : EIATTR_NUM_BARRIERS
	.align		4
        /*0020*/ 	.byte	0x02, 0x4c
        /*0022*/ 	.byte	0x01
	.zero		1


	//----- nvinfo : EIATTR_EXTERNS
	.align		4
        /*0024*/ 	.byte	0x04, 0x0f
        /*0026*/ 	.short	(.L_2543 - .L_2542)


	//   ....[0]....
	.align		4
.L_2542:
        /*0028*/ 	.word	index@(__assertfail)


	//----- nvinfo : EIATTR_MERCURY_ISA_VERSION
	.align		4
.L_2543:
        /*002c*/ 	.byte	0x03, 0x5f
        /*002e*/ 	.short	0x0101


	//----- nvinfo : EIATTR_INT_WARP_WIDE_INSTR_OFFSETS
	.align		4
        /*0030*/ 	.byte	0x04, 0x31
        /*0032*/ 	.short	(.L_2545 - .L_2544)


	//   ....[0]....
.L_2544:
        /*0034*/ 	.word	0x000102e0


	//   ....[1]....
        /*0038*/ 	.word	0x000103d0


	//----- nvinfo : EIATTR_COOP_GROUP_MASK_REGIDS
	.align		4
.L_2545:
        /*003c*/ 	.byte	0x04, 0x29
        /*003e*/ 	.short	(.L_2547 - .L_2546)


	//   ....[0]....
.L_2546:
        /*0040*/ 	.word	0xffffffff


	//   ....[1]....
        /*0044*/ 	.word	0xffffffff


	//   ....[2]....
        /*0048*/ 	.word	0xffffffff


	//   ....[3]....
        /*004c*/ 	.word	0xffffffff


	//----- nvinfo : EIATTR_COOP_GROUP_INSTR_OFFSETS
	.align		4
.L_2547:
        /*0050*/ 	.byte	0x04, 0x28
        /*0052*/ 	.short	(.L_2549 - .L_2548)


	//   ....[0]....
.L_2548:
        /*0054*/ 	.word	0x0000b8d0


	//   ....[1]....
        /*0058*/ 	.word	0x0000b8e0


	//   ....[2]....
        /*005c*/ 	.word	0x00010bc0


	//   ....[3]....
        /*0060*/ 	.word	0x00010bd0


	//----- nvinfo : EIATTR_SYSCALL_OFFSETS
	.align		4
.L_2549:
        /*0064*/ 	.byte	0x04, 0x46
        /*0066*/ 	.short	(.L_2551 - .L_2550)


	//   ....[0]....
.L_2550:
        /*0068*/ 	.word	0x000014b0


	//   ....[1]....
        /*006c*/ 	.word	0x00010e40


	//   ....[2]....
        /*0070*/ 	.word	0x00010fa0


	//   ....[3]....
        /*0074*/ 	.word	0x000111f0


	//   ....[4]....
        /*0078*/ 	.word	0x00011350


	//   ....[5]....
        /*007c*/ 	.word	0x00011690


	//   ....[6]....
        /*0080*/ 	.word	0x000117f0


	//   ....[7]....
        /*0084*/ 	.word	0x00011a40


	//   ....[8]....
        /*0088*/ 	.word	0x00011ba0


	//----- nvinfo : EIATTR_EXIT_INSTR_OFFSETS
	.align		4
.L_2551:
        /*008c*/ 	.byte	0x04, 0x1c
        /*008e*/ 	.short	(.L_2553 - .L_2552)


	//   ....[0]....
.L_2552:
        /*0090*/ 	.word	0x00010490


	//   ....[1]....
        /*0094*/ 	.word	0x00010c30


	//   ....[2]....
        /*0098*/ 	.word	0x00010ff0


	//   ....[3]....
        /*009c*/ 	.word	0x00011020


	//   ....[4]....
        /*00a0*/ 	.word	0x000113a0


	//   ....[5]....
        /*00a4*/ 	.word	0x000113d0


	//   ....[6]....
        /*00a8*/ 	.word	0x00011400


	//   ....[7]....
        /*00ac*/ 	.word	0x00011440


	//   ....[8]....
        /*00b0*/ 	.word	0x00011480


	//   ....[9]....
        /*00b4*/ 	.word	0x00011840


	//   ....[10]....
        /*00b8*/ 	.word	0x00011870


	//   ....[11]....
        /*00bc*/ 	.word	0x00011bf0


	//   ....[12]....
        /*00c0*/ 	.word	0x00011c20


	//----- nvinfo : EIATTR_MAX_THREADS
	.align		4
.L_2553:
        /*00c4*/ 	.byte	0x04, 0x05
        /*00c6*/ 	.short	(.L_2555 - .L_2554)
.L_2554:
        /*00c8*/ 	.word	0x00000100
        /*00cc*/ 	.word	0x00000001
        /*00d0*/ 	.word	0x00000001


	//----- nvinfo : EIATTR_CRS_STACK_SIZE
	.align		4
.L_2555:
        /*00d4*/ 	.byte	0x04, 0x1e
        /*00d6*/ 	.short	(.L_2557 - .L_2556)
.L_2556:
        /*00d8*/ 	.word	0x00000000


	//----- nvinfo : EIATTR_CBANK_PARAM_SIZE
	.align		4
.L_2557:
        /*00dc*/ 	.byte	0x03, 0x19
        /*00de*/ 	.short	0x0418


	//----- nvinfo : EIATTR_PARAM_CBANK
	.align		4
        /*00e0*/ 	.byte	0x04, 0x0a
        /*00e2*/ 	.short	(.L_2559 - .L_2558)
	.align		4
.L_2558:
        /*00e4*/ 	.word	index@(.nv.constant0._ZN2at6native13reduce_kernelILi256ELi2ENS0_8ReduceOpIfNS0_14func_wrapper_tIfZNS0_11sum_functorIfffEclERNS_14TensorIteratorEEUlffE_EEjfLi4ELi4EEEEEvT1_)
        /*00e8*/ 	.short	0x0210
        /*00ea*/ 	.short	0x0418


	//----- nvinfo : EIATTR_SW_WAR
	.align		4
.L_2559:
        /*00ec*/ 	.byte	0x04, 0x36
        /*00ee*/ 	.short	(.L_2561 - .L_2560)
.L_2560:
        /*00f0*/ 	.word	0x00000008
.L_2561:


//--------------------- .nv.info._ZN2at6native13reduce_kernelILi128ELi4ENS0_8ReduceOpIfNS0_14func_wrapper_tIfZNS0_11sum_functorIfffEclERNS_14TensorIteratorEEUlffE_EEjfLi4ELi4EEEEEvT1_ --------------------------
	.section	.nv.info._ZN2at6native13reduce_kernelILi128ELi4ENS0_8ReduceOpIfNS0_14func_wrapper_tIfZNS0_11sum_functorIfffEclERNS_14TensorIteratorEEUlffE_EEjfLi4ELi4EEEEEvT1_,"",@"SHT_CUDA_INFO"
	.sectionflags	@""
	.align	4


	//----- nvinfo : EIATTR_CUDA_API_VERSION
	.align		4
        /*0000*/ 	.byte	0x04, 0x37
        /*0002*/ 	.short	(.L_2563 - .L_2562)
.L_2562:
        /*0004*/ 	.word	0x00000082


	//----- nvinfo : EIATTR_KPARAM_INFO
	.align		4
.L_2563:
        /*0008*/ 	.byte	0x04, 0x17
        /*000a*/ 	.short	(.L_2565 - .L_2564)
.L_2564:
        /*000c*/ 	.word	0x00000000
        /*0010*/ 	.short	0x0000
        /*0012*/ 	.short	0x0000
        /*0014*/ 	.byte	0x00, 0xf0, 0x61, 0x10


	//----- nvinfo : EIATTR_SPARSE_MMA_MASK
	.align		4
.L_2565:
        /*0018*/ 	.byte	0x03, 0x50
        /*001a*/ 	.short	0x0000


	//----- nvinfo : EIATTR_MAXREG_COUNT
	.align		4
        /*001c*/ 	.byte	0x03, 0x1b
        /*001e*/ 	.short	0x0080


	//----- nvinfo : EIATTR_NUM_BARRIERS
	.align		4
        /*0020*/ 	.byte	0x02, 0x4c
        /*0022*/ 	.byte	0x01
	.zero		1


	//----- nvinfo : EIATTR_EXTERNS
	.align		4
        /*0024*/ 	.byte	0x04, 0x0f
        /*0026*/ 	.short	(.L_2567 - .L_2566)


	//   ....[0]....
	.align		4
.L_2566:
        /*0028*/ 	.word	index@(__assertfail)


	//----- nvinfo : EIATTR_MERCURY_ISA_VERSION
	.align		4
.L_2567:
        /*002c*/ 	.byte	0x03, 0x5f
        /*002e*/ 	.short	0x0101


	//----- nvinfo : EIATTR_INT_WARP_WIDE_INSTR_OFFSETS
	.align		4
        /*0030*/ 	.byte	0x04, 0x31
        /*0032*/ 	.short	(.L_2569 - .L_2568)


	//   ....[0]....
.L_2568:
        /*0034*/ 	.word	0x00014f90


	//   ....[1]....
        /*0038*/ 	.word	0x00015080


	//----- nvinfo : EIATTR_COOP_GROUP_MASK_REGIDS
	.align		4
.L_2569:
        /*003c*/ 	.byte	0x04, 0x29
        /*003e*/ 	.short	(.L_2571 - .L_2570)


	//   ....[0]....
.L_2570:
        /*0040*/ 	.word	0xffffffff


	//   ....[1]....
        /*0044*/ 	.word	0xffffffff


	//   ....[2]....
        /*0048*/ 	.word	0xffffffff


	//   ....[3]....
        /*004c*/ 	.word	0xffffffff


	//   ....[4]....
        /*0050*/ 	.word	0xffffffff


	//   ....[5]....
        /*0054*/ 	.word	0xffffffff


	//   ....[6]....
        /*0058*/ 	.word	0xffffffff


	//   ....[7]....
        /*005c*/ 	.word	0xffffffff


	//----- nvinfo : EIATTR_COOP_GROUP_INSTR_OFFSETS
	.align		4
.L_2571:
        /*0060*/ 	.byte	0x04, 0x28
        /*0062*/ 	.short	(.L_2573 - .L_2572)


	//   ....[0]....
.L_2572:
        /*0064*/ 	.word	0x0000bf90


	//   ....[1]....
        /*0068*/ 	.word	0x0000bfa0


	//   ....[2]....
        /*006c*/ 	.word	0x0000bfb0


	//   ....[3]....
        /*0070*/ 	.word	0x0000bfc0


	//   ....[4]....
        /*0074*/ 	.word	0x000159c0


	//   ....[5]....
        /*0078*/ 	.word	0x000159d0


	//   ....[6]....
        /*007c*/ 	.word	0x000159e0


	//   ....[7]....
        /*0080*/ 	.word	0x000159f0


	//----- nvinfo : EIATTR_SYSCALL_OFFSETS
	.align		4
.L_2573:
        /*0084*/ 	.byte	0x04, 0x46
        /*0086*/ 	.short	(.L_2575 - .L_2574)


	//   ....[0]....
.L_2574:
        /*0088*/ 	.word	0x00001420


	//   ....[1]....
        /*008c*/ 	.word	0x00015cc0


	//   ....[2]....
        /*0090*/ 	.word	0x00015e20


	//   ....[3]....
        /*0094*/ 	.word	0x00015f80


	//   ....[4]....
        /*0098*/ 	.word	0x000160e0


	//   ....[5]....
        /*009c*/ 	.word	0x00016390


	//   ....[6]....
        /*00a0*/ 	.word	0x000164f0


	//   ....[7]....
        /*00a4*/ 	.word	0x00016650


	//   ....[8]....
        /*00a8*/ 	.word	0x000167b0


	//   ....[9]....
        /*00ac*/ 	.word	0x00016b50


	//   ....[10]....
        /*00b0*/ 	.word	0x00016cb0


	//   ....[11]....
        /*00b4*/ 	.word	0x00016e10


	//   ....[12]....
        /*00b8*/ 	.word	0x00016f70


	//   ....[13]....
        /*00bc*/ 	.word	0x00017220


	//   ....[14]....
        /*00c0*/ 	.word	0x00017380


	//   ....[15]....
        /*00c4*/ 	.word	0x000174e0


	//   ....[16]....
        /*00c8*/ 	.word	0x00017640


	//----- nvinfo : EIATTR_EXIT_INSTR_OFFSETS
	.align		4
.L_2575:
        /*00cc*/ 	.byte	0x04, 0x1c
        /*00ce*/ 	.short	(.L_2577 - .L_2576)


	//   ....[0]....
.L_2576:
        /*00d0*/ 	.word	0x00015140


	//   ....[1]....
        /*00d4*/ 	.word	0x00015a70


	//   ....[2]....
        /*00d8*/ 	.word	0x00016130


	//   ....[3]....
        /*00dc*/ 	.word	0x00016180


	//   ....[4]....
        /*00e0*/ 	.word	0x00016800


	//   ....[5]....
        /*00e4*/ 	.word	0x00016850


	//   ....[6]....
        /*00e8*/ 	.word	0x00016880


	//   ....[7]....
        /*00ec*/ 	.word	0x000168c0


	//   ....[8]....
        /*00f0*/ 	.word	0x00016900


	//   ....[9]....
        /*00f4*/ 	.word	0x00016fc0


	//   ....[10]....
        /*00f8*/ 	.word	0x00017010


	//   ....[11]....
        /*00fc*/ 	.word	0x00017690


	//   ....[12]....
        /*0100*/ 	.word	0x000176e0


	//----- nvinfo : EIATTR_MAX_THREADS
	.align		4
.L_2577:
        /*0104*/ 	.byte	0x04, 0x05
        /*0106*/ 	.short	(.L_2579 - .L_2578)
.L_2578:
        /*0108*/ 	.word	0x00000080
        /*010c*/ 	.word	0x00000001
        /*0110*/ 	.word	0x00000001


	//----- nvinfo : EIATTR_CRS_STACK_SIZE
	.align		4
.L_2579:
        /*0114*/ 	.byte	0x04, 0x1e
        /*0116*/ 	.short	(.L_2581 - .L_2580)
.L_2580:
        /*0118*/ 	.word	0x00000000


	//----- nvinfo : EIATTR_CBANK_PARAM_SIZE
	.align		4
.L_2581:
        /*011c*/ 	.byte	0x03, 0x19
        /*011e*/ 	.short	0x0418


	//----- nvinfo : EIATTR_PARAM_CBANK
	.align		4
        /*0120*/ 	.byte	0x04, 0x0a
        /*0122*/ 	.short	(.L_2583 - .L_2582)
	.align		4
.L_2582:
        /*0124*/ 	.word	index@(.nv.constant0._ZN2at6native13reduce_kernelILi128ELi4ENS0_8ReduceOpIfNS0_14func_wrapper_tIfZNS0_11sum_functorIfffEclERNS_14TensorIteratorEEUlffE_EEjfLi4ELi4EEEEEvT1_)
        /*0128*/ 	.short	0x0210
        /*012a*/ 	.short	0x0418


	//----- nvinfo : EIATTR_SW_WAR
	.align		4
.L_2583:
        /*012c*/ 	.byte	0x04, 0x36
        /*012e*/ 	.short	(.L_2585 - .L_2584)
.L_2584:
        /*0130*/ 	.word	0x00000008
.L_2585:


//--------------------- .nv.info._ZN2at6native13reduce_kernelILi512ELi1ENS0_8ReduceOpIdNS0_14func_wrapper_tIdZNS0_11sum_functorIdddEclERNS_14TensorIteratorEEUlddE_EEjdLi4ELi4EEEEEvT1_ --------------------------
	.section	.nv.info._ZN2at6native13reduce_kernelILi512ELi1ENS0_8ReduceOpIdNS0_14func_wrapper_tIdZNS0_11sum_functorIdddEclERNS_14TensorIteratorEEUlddE_EEjdLi4ELi4EEEEEvT1_,"",@"SHT_CUDA_INFO"
	.sectionflags	@""
	.align	4


	//----- nvinfo : EIATTR_CUDA_API_VERSION
	.align		4
        /*0000*/ 	.byte	0x04, 0x37
        /*0002*/ 	.short	(.L_2587 - .L_2586)
.L_2586:
        /*0004*/ 	.word	0x00000082


	//----- nvinfo : EIATTR_KPARAM_INFO
	.align		4
.L_2587:
        /*0008*/ 	.byte	0x04, 0x17
        /*000a*/ 	.short	(.L_2589 - .L_2588)
.L_2588:
        /*000c*/ 	.word	0x00000000
        /*0010*/ 	.short	0x0000
        /*0012*/ 	.short	0x0000
        /*0014*/ 	.byte	0x00, 0xf0, 0x81, 0x10


	//----- nvinfo : EIATTR_SPARSE_MMA_MASK
	.align		4
.L_2589:
        /*0018*/ 	.byte	0x03, 0x50
        /*001a*/ 	.short	0x0000


	//----- nvinfo : EIATTR_MAXREG_COUNT
	.align		4
        /*001c*/ 	.byte	0x03, 0x1b
        /*001e*/ 	.short	0x0020


	//----- nvinfo : EIATTR_NUM_BARRIERS
	.align		4
        /*0020*/ 	.byte	0x02, 0x4c
        /*0022*/ 	.byte	0x01
	.zero		1


	//----- nvinfo : EIATTR_EXTERNS
	.align		4
        /*0024*/ 	.byte	0x04, 0x0f
        /*0026*/ 	.short	(.L_2591 - .L_2590)


	//   ....[0]....
	.align		4
.L_2590:
        /*0028*/ 	.word	index@(__assertfail)


	//----- nvinfo : EIATTR_ANNOTATIONS
	.align		4
.L_2591:
        /*002c*/ 	.byte	0x04, 0x55
        /*002e*/ 	.short	(.L_2593 - .L_2592)


	//   ....[0]....
.L_2592:
        /* <DEDUP_REMOVED lines=45> */


	//----- nvinfo : EIATTR_MERCURY_ISA_VERSION
	.align		4
.L_2593:
        /*02f0*/ 	.byte	0x03, 0x5f
        /*02f2*/ 	.short	0x0101


	//----- nvinfo : EIATTR_INT_WARP_WIDE_INSTR_OFFSETS
	.align		4
        /*02f4*/ 	.byte	0x04, 0x31
        /*02f6*/ 	.short	(.L_2595 - .L_2594)


	//   ....[0]....
.L_2594:
        /*02f8*/ 	.word	0x0000e2d0


	//   ....[1]....
        /*02fc*/ 	.word	0x0000e3c0


	//----- nvinfo : EIATTR_COOP_GROUP_MASK_REGIDS
	.align		4
.L_2595:
        /*0300*/ 	.byte	0x04, 0x29
        /*0302*/ 	.short	(.L_2597 - .L_2596)


	//   ....[0]....
.L_2596:
        /*0304*/ 	.word	0xffffffff


	//   ....[1]....
        /*0308*/ 	.word	0xffffffff


	//   ....[2]....
        /*030c*/ 	.word	0xffffffff


	//   ....[3]....
        /*0310*/ 	.word	0xffffffff


	//----- nvinfo : EIATTR_COOP_GROUP_INSTR_OFFSETS
	.align		4
.L_2597:
        /*0314*/ 	.byte	0x04, 0x28
        /*0316*/ 	.short	(.L_2599 - .L_2598)


	//   ....[0]....
.L_2598:
        /*0318*/ 	.word	0x0000bb80


	//   ....[1]....
        /*031c*/ 	.word	0x0000bb90


	//   ....[2]....
        /*0320*/ 	.word	0x0000eb80


	//   ....[3]....
        /*0324*/ 	.word	0x0000eb90


	//----- nvinfo : EIATTR_SYSCALL_OFFSETS
	.align		4
.L_2599:
        /*0328*/ 	.byte	0x04, 0x46
        /*032a*/ 	.short	(.L_2601 - .L_2600)


	//   ....[0]....
.L_2600:
        /*032c*/ 	.word	0x0000edc0


	//   ....[1]....
        /*0330*/ 	.word	0x0000efd0


	//   ....[2]....
        /*0334*/ 	.word	0x0000f2f0


	//   ....[3]....
        /*0338*/ 	.word	0x0000f500


	//----- nvinfo : EIATTR_EXIT_INSTR_OFFSETS
	.align		4
.L_2601:
        /*033c*/ 	.byte	0x04, 0x1c
        /*033e*/ 	.short	(.L_2603 - .L_2602)


	//   ....[0]....
.L_2602:
        /*0340*/ 	.word	0x0000e460


	//   ....[1]....
        /*0344*/ 	.word	0x0000ebe0


	//   ....[2]....
        /*0348*/ 	.word	0x0000ee10


	//   ....[3]....
        /*034c*/ 	.word	0x0000ee30


	//   ....[4]....
        /*0350*/ 	.word	0x0000f020


	//   ....[5]....
        /*0354*/ 	.word	0x0000f040


	//   ....[6]....
        /*0358*/ 	.word	0x0000f070


	//   ....[7]....
        /*035c*/ 	.word	0x0000f0c0


	//   ....[8]....
        /*0360*/ 	.word	0x0000f110


	//   ....[9]....
        /*0364*/ 	.word	0x0000f340


	//   ....[10]....
        /*0368*/ 	.word	0x0000f360


	//   ....[11]....
        /*036c*/ 	.word	0x0000f550


	//   ....[12]....
        /*0370*/ 	.word	0x0000f570


	//----- nvinfo : EIATTR_MAX_THREADS
	.align		4
.L_2603:
        /*0374*/ 	.byte	0x04, 0x05
        /*0376*/ 	.short	(.L_2605 - .L_2604)
.L_2604:
        /*0378*/ 	.word	0x00000200
        /*037c*/ 	.word	0x00000001
        /*0380*/ 	.word	0x00000001


	//----- nvinfo : EIATTR_CRS_STACK_SIZE
	.align		4
.L_2605:
        /*0384*/ 	.byte	0x04, 0x1e
        /*0386*/ 	.short	(.L_2607 - .L_2606)
.L_2606:
        /*0388*/ 	.word	0x00000000


	//----- nvinfo : EIATTR_CBANK_PARAM_SIZE
	.align		4
.L_2607:
        /*038c*/ 	.byte	0x03, 0x19
        /*038e*/ 	.short	0x0420


	//----- nvinfo : EIATTR_PARAM_CBANK
	.align		4
        /*0390*/ 	.byte	0x04, 0x0a
        /*0392*/ 	.short	(.L_2609 - .L_2608)
	.align		4
.L_2608:
        /*0394*/ 	.word	index@(.nv.constant0._ZN2at6native13reduce_kernelILi512ELi1ENS0_8ReduceOpIdNS0_14func_wrapper_tIdZNS0_11sum_functorIdddEclERNS_14TensorIteratorEEUlddE_EEjdLi4ELi4EEEEEvT1_)
        /*0398*/ 	.short	0x0210
        /*039a*/ 	.short	0x0420


	//----- nvinfo : EIATTR_SW_WAR
	.align		4
.L_2609:
        /*039c*/ 	.byte	0x04, 0x36
        /*039e*/ 	.short	(.L_2611 - .L_2610)
.L_2610:
        /*03a0*/ 	.word	0x00000008
.L_2611:


//--------------------- .nv.info._ZN2at6native13reduce_kernelILi256ELi2ENS0_8ReduceOpIdNS0_14func_wrapper_tIdZNS0_11sum_functorIdddEclERNS_14TensorIteratorEEUlddE_EEjdLi4ELi4EEEEEvT1_ --------------------------
	.section	.nv.info._ZN2at6native13reduce_kernelILi256ELi2ENS0_8ReduceOpIdNS0_14func_wrapper_tIdZNS0_11sum_functorIdddEclERNS_14TensorIteratorEEUlddE_EEjdLi4ELi4EEEEEvT1_,"",@"SHT_CUDA_INFO"
	.sectionflags	@""
	.align	4


	//----- nvinfo : EIATTR_CUDA_API_VERSION
	.align		4
        /*0000*/ 	.byte	0x04, 0x37
        /*0002*/ 	.short	(.L_2613 - .L_2612)
.L_2612:
        /*0004*/ 	.word	0x00000082


	//----- nvinfo : EIATTR_KPARAM_INFO
	.align		4
.L_2613:
        /*0008*/ 	.byte	0x04, 0x17
        /*000a*/ 	.short	(.L_2615 - .L_2614)
.L_2614:
        /*000c*/ 	.word	0x00000000
        /*0010*/ 	.short	0x0000
        /*0012*/ 	.short	0x0000
        /*0014*/ 	.byte	0x00, 0xf0, 0x81, 0x10


	//----- nvinfo : EIATTR_SPARSE_MMA_MASK
	.align		4
.L_2615:
        /*0018*/ 	.byte	0x03, 0x50
        /*001a*/ 	.short	0x0000


	//----- nvinfo : EIATTR_MAXREG_COUNT
	.align		4
        /*001c*/ 	.byte	0x03, 0x1b
        /*001e*/ 	.short	0x0040


	//----- nvinfo : EIATTR_NUM_BARRIERS
	.align		4
        /*0020*/ 	.byte	0x02, 0x4c
        /*0022*/ 	.byte	0x01
	.zero		1


	//----- nvinfo : EIATTR_EXTERNS
	.align		4
        /*0024*/ 	.byte	0x04, 0x0f
        /*0026*/ 	.short	(.L_2617 - .L_2616)


	//   ....[0]....
	.align		4
.L_2616:
        /*0028*/ 	.word	index@(__assertfail)


	//----- nvinfo : EIATTR_MERCURY_ISA_VERSION
	.align		4
.L_2617:
        /*002c*/ 	.byte	0x03, 0x5f
        /*002e*/ 	.short	0x0101


	//----- nvinfo : EIATTR_INT_WARP_WIDE_INSTR_OFFSETS
	.align		4
        /*0030*/ 	.byte	0x04, 0x31
        /*0032*/ 	.short	(.L_2619 - .L_2618)


	//   ....[0]....
.L_2618:
        /*0034*/ 	.word	0x00010320


	//   ....[1]....
        /*0038*/ 	.word	0x00010410


	//----- nvinfo : EIATTR_COOP_GROUP_MASK_REGIDS
	.align		4
.L_2619:
        /*003c*/ 	.byte	0x04, 0x29
        /*003e*/ 	.short	(.L_2621 - .L_2620)


	//   ....[0]....
.L_2620:
        /*0040*/ 	.word	0xffffffff


	//   ....[1]....
        /*0044*/ 	.word	0xffffffff


	//   ....[2]....
        /*0048*/ 	.word	0xffffffff


	//   ....[3]....
        /*004c*/ 	.word	0xffffffff


	//   ....[4]....
        /*0050*/ 	.word	0xffffffff


	//   ....[5]....
        /*0054*/ 	.word	0xffffffff


	//   ....[6]....
        /*0058*/ 	.word	0xffffffff


	//   ....[7]....
        /*005c*/ 	.word	0xffffffff


	//----- nvinfo : EIATTR_COOP_GROUP_INSTR_OFFSETS
	.align		4
.L_2621:
        /*0060*/ 	.byte	0x04, 0x28
        /*0062*/ 	.short	(.L_2623 - .L_2622)


	//   ....[0]....
.L_2622:
        /*0064*/ 	.word	0x0000b8f0


	//   ....[1]....
        /*0068*/ 	.word	0x0000b900


	//   ....[2]....
        /*006c*/ 	.word	0x0000b910


	//   ....[3]....
        /*0070*/ 	.word	0x0000b920


	//   ....[4]....
        /*0074*/ 	.word	0x00010c50


	//   ....[5]....
        /*0078*/ 	.word	0x00010c60


	//   ....[6]....
        /*007c*/ 	.word	0x00010c70


	//   ....[7]....
        /*0080*/ 	.word	0x00010c80


	//----- nvinfo : EIATTR_SYSCALL_OFFSETS
	.align		4
.L_2623:
        /*0084*/ 	.byte	0x04, 0x46
        /*0086*/ 	.short	(.L_2625 - .L_2624)


	//   ....[0]....
.L_2624:
        /*0088*/ 	.word	0x000014b0


	//   ....[1]....
        /*008c*/ 	.word	0x00010ef0


	//   ....[2]....
        /*0090*/ 	.word	0x00011050


	//   ....[3]....
        /*0094*/ 	.word	0x000112a0


	//   ....[4]....
        /*0098*/ 	.word	0x00011400


	//   ....[5]....
        /*009c*/ 	.word	0x00011740


	//   ....[6]....
        /*00a0*/ 	.word	0x000118a0


	//   ....[7]....
        /*00a4*/ 	.word	0x00011af0


	//   ....[8]....
        /*00a8*/ 	.word	0x00011c50


	//----- nvinfo : EIATTR_EXIT_INSTR_OFFSETS
	.align		4
.L_2625:
        /*00ac*/ 	.byte	0x04, 0x1c
        /*00ae*/ 	.short	(.L_2627 - .L_2626)


	//   ....[0]....
.L_2626:
        /*00b0*/ 	.word	0x000104d0


	//   ....[1]....
        /*00b4*/ 	.word	0x00010ce0


	//   ....[2]....
        /*00b8*/ 	.word	0x000110a0


	//   ....[3]....
        /*00bc*/ 	.word	0x000110d0


	//   ....[4]....
        /*00c0*/ 	.word	0x00011450


	//   ....[5]....
        /*00c4*/ 	.word	0x00011480


	//   ....[6]....
        /*00c8*/ 	.word	0x000114b0


	//   ....[7]....
        /*00cc*/ 	.word	0x000114f0


	//   ....[8]....
        /*00d0*/ 	.word	0x00011530


	//   ....[9]....
        /*00d4*/ 	.word	0x000118f0


	//   ....[10]....
        /*00d8*/ 	.word	0x00011920


	//   ....[11]....
        /*00dc*/ 	.word	0x00011ca0


	//   ....[12]....
        /*00e0*/ 	.word	0x00011cd0


	//----- nvinfo : EIATTR_MAX_THREADS
	.align		4
.L_2627:
        /*00e4*/ 	.byte	0x04, 0x05
        /*00e6*/ 	.short	(.L_2629 - .L_2628)
.L_2628:
        /*00e8*/ 	.word	0x00000100
        /*00ec*/ 	.word	0x00000001
        /*00f0*/ 	.word	0x00000001


	//----- nvinfo : EIATTR_CRS_STACK_SIZE
	.align		4
.L_2629:
        /*00f4*/ 	.byte	0x04, 0x1e
        /*00f6*/ 	.short	(.L_2631 - .L_2630)
.L_2630:
        /*00f8*/ 	.word	0x00000000


	//----- nvinfo : EIATTR_CBANK_PARAM_SIZE
	.align		4
.L_2631:
        /*00fc*/ 	.byte	0x03, 0x19
        /*00fe*/ 	.short	0x0420


	//----- nvinfo : EIATTR_PARAM_CBANK
	.align		4
        /*0100*/ 	.byte	0x04, 0x0a
        /*0102*/ 	.short	(.L_2633 - .L_2632)
	.align		4
.L_2632:
        /*0104*/ 	.word	index@(.nv.constant0._ZN2at6native13reduce_kernelILi256ELi2ENS0_8ReduceOpIdNS0_14func_wrapper_tIdZNS0_11sum_functorIdddEclERNS_14TensorIteratorEEUlddE_EEjdLi4ELi4EEEEEvT1_)
        /*0108*/ 	.short	0x0210
        /*010a*/ 	.short	0x0420


	//----- nvinfo : EIATTR_SW_WAR
	.align		4
.L_2633:
        /*010c*/ 	.byte	0x04, 0x36
        /*010e*/ 	.short	(.L_2635 - .L_2634)
.L_2634:
        /*0110*/ 	.word	0x00000008
.L_2635:


//--------------------- .nv.info._ZN2at6native13reduce_kernelILi128ELi4ENS0_8ReduceOpIdNS0_14func_wrapper_tIdZNS0_11sum_functorIdddEclERNS_14TensorIteratorEEUlddE_EEjdLi4ELi4EEEEEvT1_ --------------------------
	.section	.nv.info._ZN2at6native13reduce_kernelILi128ELi4ENS0_8ReduceOpIdNS0_14func_wrapper_tIdZNS0_11sum_functorIdddEclERNS_14TensorIteratorEEUlddE_EEjdLi4ELi4EEEEEvT1_,"",@"SHT_CUDA_INFO"
	.sectionflags	@""
	.align	4


	//----- nvinfo : EIATTR_CUDA_API_VERSION
	.align		4
        /*0000*/ 	.byte	0x04, 0x37
        /*0002*/ 	.short	(.L_2637 - .L_2636)
.L_2636:
        /*0004*/ 	.word	0x00000082


	//----- nvinfo : EIATTR_KPARAM_INFO
	.align		4
.L_2637:
        /*0008*/ 	.byte	0x04, 0x17
        /*000a*/ 	.short	(.L_2639 - .L_2638)
.L_2638:
        /*000c*/ 	.word	0x00000000
        /*0010*/ 	.short	0x0000
        /*0012*/ 	.short	0x0000
        /*0014*/ 	.byte	0x00, 0xf0, 0x81, 0x10


	//----- nvinfo : EIATTR_SPARSE_MMA_MASK
	.align		4
.L_2639:
        /*0018*/ 	.byte	0x03, 0x50
        /*001a*/ 	.short	0x0000


	//----- nvinfo : EIATTR_MAXREG_COUNT
	.align		4
        /*001c*/ 	.byte	0x03, 0x1b
        /*001e*/ 	.short	0x0080


	//----- nvinfo : EIATTR_NUM_BARRIERS
	.align		4
        /*0020*/ 	.byte	0x02, 0x4c
        /*0022*/ 	.byte	0x01
	.zero		1


	//----- nvinfo : EIATTR_EXTERNS
	.align		4
        /*0024*/ 	.byte	0x04, 0x0f
        /*0026*/ 	.short	(.L_2641 - .L_2640)


	//   ....[0]....
	.align		4
.L_2640:
        /*0028*/ 	.word	index@(__assertfail)


	//----- nvinfo : EIATTR_MERCURY_ISA_VERSION
	.align		4
.L_2641:
        /*002c*/ 	.byte	0x03, 0x5f
        /*002e*/ 	.short	0x0101


	//----- nvinfo : EIATTR_INT_WARP_WIDE_INSTR_OFFSETS
	.align		4
        /*0030*/ 	.byte	0x04, 0x31
        /*0032*/ 	.short	(.L_2643 - .L_2642)


	//   ....[0]....
.L_2642:
        /*0034*/ 	.word	0x00015560


	//   ....[1]....
        /*0038*/ 	.word	0x00015650


	//----- nvinfo : EIATTR_COOP_GROUP_MASK_REGIDS
	.align		4
.L_2643:
        /*003c*/ 	.byte	0x04, 0x29
        /*003e*/ 	.short	(.L_2645 - .L_2644)


	//   ....[0]....
.L_2644:
        /*0040*/ 	.word	0xffffffff


	//   ....[1]....
        /*0044*/ 	.word	0xffffffff


	//   ....[2]....
        /*0048*/ 	.word	0xffffffff


	//   ....[3]....
        /*004c*/ 	.word	0xffffffff


	//   ....[4]....
        /*0050*/ 	.word	0xffffffff


	//   ....[5]....
        /*0054*/ 	.word	0xffffffff


	//   ....[6]....
        /*0058*/ 	.word	0xffffffff


	//   ....[7]....
        /*005c*/ 	.word	0xffffffff


	//   ....[8]....
        /*0060*/ 	.word	0xffffffff


	//   ....[9]....
        /*0064*/ 	.word	0xffffffff


	//   ....[10]....
        /*0068*/ 	.word	0xffffffff


	//   ....[11]....
        /*006c*/ 	.word	0xffffffff


	//   ....[12]....
        /*0070*/ 	.word	0xffffffff


	//   ....[13]....
        /*0074*/ 	.word	0xffffffff


	//   ....[14]....
        /*0078*/ 	.word	0xffffffff


	//   ....[15]....
        /*007c*/ 	.word	0xffffffff


	//----- nvinfo : EIATTR_COOP_GROUP_INSTR_OFFSETS
	.align		4
.L_2645:
        /*0080*/ 	.byte	0x04, 0x28
        /*0082*/ 	.short	(.L_2647 - .L_2646)


	//   ....[0]....
.L_2646:
        /*0084*/ 	.word	0x0000c520


	//   ....[1]....
        /*0088*/ 	.word	0x0000c530


	//   ....[2]....
        /*008c*/ 	.word	0x0000c540


	//   ....[3]....
        /*0090*/ 	.word	0x0000c550


	//   ....[4]....
        /*0094*/ 	.word	0x0000c560


	//   ....[5]....
        /*0098*/ 	.word	0x0000c570


	//   ....[6]....
        /*009c*/ 	.word	0x0000c580


	//   ....[7]....
        /*00a0*/ 	.word	0x0000c590


	//   ....[8]....
        /*00a4*/ 	.word	0x00016110


	//   ....[9]....
        /*00a8*/ 	.word	0x00016120


	//   ....[10]....
        /*00ac*/ 	.word	0x00016130


	//   ....[11]....
        /*00b0*/ 	.word	0x00016140


	//   ....[12]....
        /*00b4*/ 	.word	0x00016150


	//   ....[13]....
        /*00b8*/ 	.word	0x00016160


	//   ....[14]....
        /*00bc*/ 	.word	0x00016170


	//   ....[15]....
        /*00c0*/ 	.word	0x00016180


	//----- nvinfo : EIATTR_SYSCALL_OFFSETS
	.align		4
.L_2647:
        /*00c4*/ 	.byte	0x04, 0x46
        /*00c6*/ 	.short	(.L_2649 - .L_2648)


	//   ....[0]....
.L_2648:
        /*00c8*/ 	.word	0x00001420


	//   ....[1]....
        /*00cc*/ 	.word	0x00016450


	//   ....[2]....
        /*00d0*/ 	.word	0x000165b0


	//   ....[3]....
        /*00d4*/ 	.word	0x00016710


	//   ....[4]....
        /*00d8*/ 	.word	0x00016870


	//   ....[5]....
        /*00dc*/ 	.word	0x00016b20


	//   ....[6]....
        /*00e0*/ 	.word	0x00016c80


	//   ....[7]....
        /*00e4*/ 	.word	0x00016de0


	//   ....[8]....
        /*00e8*/ 	.word	0x00016f40


	//   ....[9]....
        /*00ec*/ 	.word	0x000172e0


	//   ....[10]....
        /*00f0*/ 	.word	0x00017440


	//   ....[11]....
        /*00f4*/ 	.word	0x000175a0


	//   ....[12]....
        /*00f8*/ 	.word	0x00017700


	//   ....[13]....
        /*00fc*/ 	.word	0x000179b0


	//   ....[14]....
        /*0100*/ 	.word	0x00017b10


	//   ....[15]....
        /*0104*/ 	.word	0x00017c70


	//   ....[16]....
        /*0108*/ 	.word	0x00017dd0


	//----- nvinfo : EIATTR_EXIT_INSTR_OFFSETS
	.align		4
.L_2649:
        /*010c*/ 	.byte	0x04, 0x1c
        /*010e*/ 	.short	(.L_2651 - .L_2650)


	//   ....[0]....
.L_2650:
        /*0110*/ 	.word	0x00015710


	//   ....[1]....
        /*0114*/ 	.word	0x00016200


	//   ....[2]....
        /*0118*/ 	.word	0x000168c0


	//   ....[3]....
        /*011c*/ 	.word	0x00016910


	//   ....[4]....
        /*0120*/ 	.word	0x00016f90


	//   ....[5]....
        /*0124*/ 	.word	0x00016fe0


	//   ....[6]....
        /*0128*/ 	.word	0x00017010


	//   ....[7]....
        /*012c*/ 	.word	0x00017050


	//   ....[8]....
        /*0130*/ 	.word	0x00017090


	//   ....[9]....
        /*0134*/ 	.word	0x00017750


	//   ....[10]....
        /*0138*/ 	.word	0x000177a0


	//   ....[11]....
        /*013c*/ 	.word	0x00017e20


	//   ....[12]....
        /*0140*/ 	.word	0x00017e70


	//----- nvinfo : EIATTR_MAX_THREADS
	.align		4
.L_2651:
        /*0144*/ 	.byte	0x04, 0x05
        /*0146*/ 	.short	(.L_2653 - .L_2652)
.L_2652:
        /*0148*/ 	.word	0x00000080
        /*014c*/ 	.word	0x00000001
        /*0150*/ 	.word	0x00000001


	//----- nvinfo : EIATTR_CRS_STACK_SIZE
	.align		4
.L_2653:
        /*0154*/ 	.byte	0x04, 0x1e
        /*0156*/ 	.short	(.L_2655 - .L_2654)
.L_2654:
        /*0158*/ 	.word	0x00000000


	//----- nvinfo : EIATTR_CBANK_PARAM_SIZE
	.align		4
.L_2655:
        /*015c*/ 	.byte	0x03, 0x19
        /*015e*/ 	.short	0x0420


	//----- nvinfo : EIATTR_PARAM_CBANK
	.align		4
        /*0160*/ 	.byte	0x04, 0x0a
        /*0162*/ 	.short	(.L_2657 - .L_2656)
	.align		4
.L_2656:
        /*0164*/ 	.word	index@(.nv.constant0._ZN2at6native13reduce_kernelILi128ELi4ENS0_8ReduceOpIdNS0_14func_wrapper_tIdZNS0_11sum_functorIdddEclERNS_14TensorIteratorEEUlddE_EEjdLi4ELi4EEEEEvT1_)
        /*0168*/ 	.short	0x0210
        /*016a*/ 	.short	0x0420


	//----- nvinfo : EIATTR_SW_WAR
	.align		4
.L_2657:
        /*016c*/ 	.byte	0x04, 0x36
        /*016e*/ 	.short	(.L_2659 - .L_2658)
.L_2658:
        /*0170*/ 	.word	0x00000008
.L_2659:


//--------------------- .nv.info._ZN2at6native13reduce_kernelILi512ELi1ENS0_8ReduceOpIsNS0_14func_wrapper_tIsZNS0_11sum_functorIsssEclERNS_14TensorIteratorEEUlssE_EEjsLi4ELi8EEEEEvT1_ --------------------------
	.section	.nv.info._ZN2at6native13reduce_kernelILi512ELi1ENS0_8ReduceOpIsNS0_14func_wrapper_tIsZNS0_11sum_functorIsssEclERNS_14TensorIteratorEEUlssE_EEjsLi4ELi8EEEEEvT1_,"",@"SHT_CUDA_INFO"
	.sectionflags	@""
	.align	4


	//----- nvinfo : EIATTR_CUDA_API_VERSION
	.align		4
        /*0000*/ 	.byte	0x04, 0x37
        /*0002*/ 	.short	(.L_2661 - .L_2660)
.L_2660:
        /*0004*/ 	.word	0x00000082


	//----- nvinfo : EIATTR_KPARAM_INFO
	.align		4
.L_2661:
        /*0008*/ 	.byte	0x04, 0x17
        /*000a*/ 	.short	(.L_2663 - .L_2662)
.L_2662:
        /*000c*/ 	.word	0x00000000
        /*0010*/ 	.short	0x0000
        /*0012*/ 	.short	0x0000
        /*0014*/ 	.byte	0x00, 0xf0, 0x41, 0x10


	//----- nvinfo : EIATTR_SPARSE_MMA_MASK
	.align		4
.L_2663:
        /*0018*/ 	.byte	0x03, 0x50
        /*001a*/ 	.short	0x0000


	//----- nvinfo : EIATTR_MAXREG_COUNT
	.align		4
        /*001c*/ 	.byte	0x03, 0x1b
        /*001e*/ 	.short	0x0020


	//----- nvinfo : EIATTR_NUM_BARRIERS
	.align		4
        /*0020*/ 	.byte	0x02, 0x4c
        /*0022*/ 	.byte	0x01
	.zero		1


	//----- nvinfo : EIATTR_EXTERNS
	.align		4
        /*0024*/ 	.byte	0x04, 0x0f
        /*0026*/ 	.short	(.L_2665 - .L_2664)


	//   ....[0]....
	.align		4
.L_2664:
        /*0028*/ 	.word	index@(__assertfail)


	//----- nvinfo : EIATTR_MERCURY_ISA_VERSION
	.align		4
.L_2665:
        /*002c*/ 	.byte	0x03, 0x5f
        /*002e*/ 	.short	0x0101


	//----- nvinfo : EIATTR_INT_WARP_WIDE_INSTR_OFFSETS
	.align		4
        /*0030*/ 	.byte	0x04, 0x31
        /*0032*/ 	.short	(.L_2667 - .L_2666)


	//   ....[0]....
.L_2666:
        /*0034*/ 	.word	0x0000da50


	//   ....[1]....
        /*0038*/ 	.word	0x0000db40


	//----- nvinfo : EIATTR_COOP_GROUP_MASK_REGIDS
	.align		4
.L_2667:
        /*003c*/ 	.byte	0x04, 0x29
        /*003e*/ 	.short	(.L_2669 - .L_2668)


	//   ....[0]....
.L_2668:
        /*0040*/ 	.word	0xffffffff


	//   ....[1]....
        /*0044*/ 	.word	0xffffffff


	//----- nvinfo : EIATTR_COOP_GROUP_INSTR_OFFSETS
	.align		4
.L_2669:
        /*0048*/ 	.byte	0x04, 0x28
        /*004a*/ 	.short	(.L_2671 - .L_2670)


	//   ....[0]....
.L_2670:
        /*004c*/ 	.word	0x0000b330


	//   ....[1]....
        /*0050*/ 	.word	0x0000e2a0


	//----- nvinfo : EIATTR_SYSCALL_OFFSETS
	.align		4
.L_2671:
        /*0054*/ 	.byte	0x04, 0x46
        /*0056*/ 	.short	(.L_2673 - .L_2672)


	//   ....[0]....
.L_2672:
        /*0058*/ 	.word	0x0000e4f0


	//   ....[1]....
        /*005c*/ 	.word	0x0000e710


	//   ....[2]....
        /*0060*/ 	.word	0x0000ea20


	//   ....[3]....
        /*0064*/ 	.word	0x0000ec40


	//----- nvinfo : EIATTR_EXIT_INSTR_OFFSETS
	.align		4
.L_2673:
        /*0068*/ 	.byte	0x04, 0x1c
        /*006a*/ 	.short	(.L_2675 - .L_2674)


	//   ....[0]....
.L_2674:
        /*006c*/ 	.word	0x0000dbe0


	//   ....[1]....
        /*0070*/ 	.word	0x0000e300


	//   ....[2]....
        /*0074*/ 	.word	0x0000e540


	//   ....[3]....
        /*0078*/ 	.word	0x0000e560


	//   ....[4]....
        /*007c*/ 	.word	0x0000e760


	//   ....[5]....
        /*0080*/ 	.word	0x0000e780


	//   ....[6]....
        /*0084*/ 	.word	0x0000e7b0


	//   ....[7]....
        /*0088*/ 	.word	0x0000e7f0


	//   ....[8]....
        /*008c*/ 	.word	0x0000e830


	//   ....[9]....
        /*0090*/ 	.word	0x0000ea70


	//   ....[10]....
        /*0094*/ 	.word	0x0000ea90


	//   ....[11]....
        /*0098*/ 	.word	0x0000ec90


	//   ....[12]....
        /*009c*/ 	.word	0x0000ecb0


	//----- nvinfo : EIATTR_MAX_THREADS
	.align		4
.L_2675:
        /*00a0*/ 	.byte	0x04, 0x05
        /*00a2*/ 	.short	(.L_2677 - .L_2676)
.L_2676:
        /*00a4*/ 	.word	0x00000200
        /*00a8*/ 	.word	0x00000001
        /*00ac*/ 	.word	0x00000001


	//----- nvinfo : EIATTR_CRS_STACK_SIZE
	.align		4
.L_2677:
        /*00b0*/ 	.byte	0x04, 0x1e
        /*00b2*/ 	.short	(.L_2679 - .L_2678)
.L_2678:
        /*00b4*/ 	.word	0x00000000


	//----- nvinfo : EIATTR_CBANK_PARAM_SIZE
	.align		4
.L_2679:
        /*00b8*/ 	.byte	0x03, 0x19
        /*00ba*/ 	.short	0x0410


	//----- nvinfo : EIATTR_PARAM_CBANK
	.align		4
        /*00bc*/ 	.byte	0x04, 0x0a
        /*00be*/ 	.short	(.L_2681 - .L_2680)
	.align		4
.L_2680:
        /*00c0*/ 	.word	index@(.nv.constant0._ZN2at6native13reduce_kernelILi512ELi1ENS0_8ReduceOpIsNS0_14func_wrapper_tIsZNS0_11sum_functorIsssEclERNS_14TensorIteratorEEUlssE_EEjsLi4ELi8EEEEEvT1_)
        /*00c4*/ 	.short	0x0210
        /*00c6*/ 	.short	0x0410


	//----- nvinfo : EIATTR_SW_WAR
	.align		4
.L_2681:
        /*00c8*/ 	.byte	0x04, 0x36
        /*00ca*/ 	.short	(.L_2683 - .L_2682)
.L_2682:
        /*00cc*/ 	.word	0x00000008
.L_2683:


//--------------------- .nv.info._ZN2at6native13reduce_kernelILi256ELi2ENS0_8ReduceOpIsNS0_14func_wrapper_tIsZNS0_11sum_functorIsssEclERNS_14TensorIteratorEEUlssE_EEjsLi4ELi8EEEEEvT1_ --------------------------
	.section	.nv.info._ZN2at6native13reduce_kernelILi256ELi2ENS0_8ReduceOpIsNS0_14func_wrapper_tIsZNS0_11sum_functorIsssEclERNS_14TensorIteratorEEUlssE_EEjsLi4ELi8EEEEEvT1_,"",@"SHT_CUDA_INFO"
	.sectionflags	@""
	.align	4


	//----- nvinfo : EIATTR_CUDA_API_VERSION
	.align		4
        /*0000*/ 	.byte	0x04, 0x37
        /*0002*/ 	.short	(.L_2685 - .L_2684)
.L_2684:
        /*0004*/ 	.word	0x00000082


	//----- nvinfo : EIATTR_KPARAM_INFO
	.align		4
.L_2685:
        /*0008*/ 	.byte	0x04, 0x17
        /*000a*/ 	.short	(.L_2687 - .L_2686)
.L_2686:
        /*000c*/ 	.word	0x00000000
        /*0010*/ 	.short	0x0000
        /*0012*/ 	.short	0x0000
        /*0014*/ 	.byte	0x00, 0xf0, 0x41, 0x10


	//----- nvinfo : EIATTR_SPARSE_MMA_MASK
	.align		4
.L_2687:
        /*0018*/ 	.byte	0x03, 0x50
        /*001a*/ 	.short	0x0000


	//----- nvinfo : EIATTR_MAXREG_COUNT
	.align		4
        /*001c*/ 	.byte	0x03, 0x1b
        /*001e*/ 	.short	0x0040


	//----- nvinfo : EIATTR_NUM_BARRIERS
	.align		4
        /*0020*/ 	.byte	0x02, 0x4c
        /*0022*/ 	.byte	0x01
	.zero		1


	//----- nvinfo : EIATTR_EXTERNS
	.align		4
        /*0024*/ 	.byte	0x04, 0x0f
        /*0026*/ 	.short	(.L_2689 - .L_2688)


	//   ....[0]....
	.align		4
.L_2688:
        /*0028*/ 	.word	index@(__assertfail)


	//----- nvinfo : EIATTR_MERCURY_ISA_VERSION
	.align		4
.L_2689:
        /*002c*/ 	.byte	0x03, 0x5f
        /*002e*/ 	.short	0x0101


	//----- nvinfo : EIATTR_INT_WARP_WIDE_INSTR_OFFSETS
	.align		4
        /*0030*/ 	.byte	0x04, 0x31
        /*0032*/ 	.short	(.L_2691 - .L_2690)


	//   ....[0]....
.L_2690:
        /*0034*/ 	.word	0x00010650


	//   ....[1]....
        /*0038*/ 	.word	0x00010740


	//----- nvinfo : EIATTR_COOP_GROUP_MASK_REGIDS
	.align		4
.L_2691:
        /*003c*/ 	.byte	0x04, 0x29
        /*003e*/ 	.short	(.L_2693 - .L_2692)


	//   ....[0]....
.L_2692:
        /*0040*/ 	.word	0xffffffff


	//   ....[1]....
        /*0044*/ 	.word	0xffffffff


	//   ....[2]....
        /*0048*/ 	.word	0xffffffff


	//   ....[3]....
        /*004c*/ 	.word	0xffffffff


	//----- nvinfo : EIATTR_COOP_GROUP_INSTR_OFFSETS
	.align		4
.L_2693:
        /*0050*/ 	.byte	0x04, 0x28
        /*0052*/ 	.short	(.L_2695 - .L_2694)


	//   ....[0]....
.L_2694:
        /*0054*/ 	.word	0x0000bc40


	//   ....[1]....
        /*0058*/ 	.word	0x0000bc50


	//   ....[2]....
        /*005c*/ 	.word	0x00011000


	//   ....[3]....
        /*0060*/ 	.word	0x00011010


	//----- nvinfo : EIATTR_SYSCALL_OFFSETS
	.align		4
.L_2695:
        /*0064*/ 	.byte	0x04, 0x46
        /*0066*/ 	.short	(.L_2697 - .L_2696)


	//   ....[0]....
.L_2696:
        /*0068*/ 	.word	0x00001490


	//   ....[1]....
        /*006c*/ 	.word	0x000112b0


	//   ....[2]....
        /*0070*/ 	.word	0x00011410


	//   ....[3]....
        /*0074*/ 	.word	0x00011680


	//   ....[4]....
        /*0078*/ 	.word	0x000117e0


	//   ....[5]....
        /*007c*/ 	.word	0x00011b40


	//   ....[6]....
        /*0080*/ 	.word	0x00011ca0


	//   ....[7]....
        /*0084*/ 	.word	0x00011f10


	//   ....[8]....
        /*0088*/ 	.word	0x00012070


	//----- nvinfo : EIATTR_EXIT_INSTR_OFFSETS
	.align		4
.L_2697:
        /*008c*/ 	.byte	0x04, 0x1c
        /*008e*/ 	.short	(.L_2699 - .L_2698)


	//   ....[0]....
.L_2698:
        /*0090*/ 	.word	0x00010800


	//   ....[1]....
        /*0094*/ 	.word	0x00011080


	//   ....[2]....
        /*0098*/ 	.word	0x00011460


	//   ....[3]....
        /*009c*/ 	.word	0x00011490


	//   ....[4]....
        /*00a0*/ 	.word	0x00011830


	//   ....[5]....
        /*00a4*/ 	.word	0x00011860


	//   ....[6]....
        /*00a8*/ 	.word	0x00011890


	//   ....[7]....
        /*00ac*/ 	.word	0x000118d0


	//   ....[8]....
        /*00b0*/ 	.word	0x00011910


	//   ....[9]....
        /*00b4*/ 	.word	0x00011cf0


	//   ....[10]....
        /*00b8*/ 	.word	0x00011d20


	//   ....[11]....
        /*00bc*/ 	.word	0x000120c0


	//   ....[12]....
        /*00c0*/ 	.word	0x000120f0


	//----- nvinfo : EIATTR_MAX_THREADS
	.align		4
.L_2699:
        /*00c4*/ 	.byte	0x04, 0x05
        /*00c6*/ 	.short	(.L_2701 - .L_2700)
.L_2700:
        /*00c8*/ 	.word	0x00000100
        /*00cc*/ 	.word	0x00000001
        /*00d0*/ 	.word	0x00000001


	//----- nvinfo : EIATTR_CRS_STACK_SIZE
	.align		4
.L_2701:
        /*00d4*/ 	.byte	0x04, 0x1e
        /*00d6*/ 	.short	(.L_2703 - .L_2702)
.L_2702:
        /*00d8*/ 	.word	0x00000000


	//----- nvinfo : EIATTR_CBANK_PARAM_SIZE
	.align		4
.L_2703:
        /*00dc*/ 	.byte	0x03, 0x19
        /*00de*/ 	.short	0x0410


	//----- nvinfo : EIATTR_PARAM_CBANK
	.align		4
        /*00e0*/ 	.byte	0x04, 0x0a
        /*00e2*/ 	.short	(.L_2705 - .L_2704)
	.align		4
.L_2704:
        /*00e4*/ 	.word	index@(.nv.constant0._ZN2at6native13reduce_kernelILi256ELi2ENS0_8ReduceOpIsNS0_14func_wrapper_tIsZNS0_11sum_functorIsssEclERNS_14TensorIteratorEEUlssE_EEjsLi4ELi8EEEEEvT1_)
        /*00e8*/ 	.short	0x0210
        /*00ea*/ 	.short	0x0410


	//----- nvinfo : EIATTR_SW_WAR
	.align		4
.L_2705:
        /*00ec*/ 	.byte	0x04, 0x36
        /*00ee*/ 	.short	(.L_2707 - .L_2706)
.L_2706:
        /*00f0*/ 	.word	0x00000008
.L_2707:


//--------------------- .nv.info._ZN2at6native13reduce_kernelILi128ELi4ENS0_8ReduceOpIsNS0_14func_wrapper_tIsZNS0_11sum_functorIsssEclERNS_14TensorIteratorEEUlssE_EEjsLi4ELi8EEEEEvT1_ --------------------------
	.section	.nv.info._ZN2at6native13reduce_kernelILi128ELi4ENS0_8ReduceOpIsNS0_14func_wrapper_tIsZNS0_11sum_functorIsssEclERNS_14TensorIteratorEEUlssE_EEjsLi4ELi8EEEEEvT1_,"",@"SHT_CUDA_INFO"
	.sectionflags	@""
	.align	4


	//----- nvinfo : EIATTR_CUDA_API_VERSION
	.align		4
        /*0000*/ 	.byte	0x04, 0x37
        /*0002*/ 	.short	(.L_2709 - .L_2708)
.L_2708:
        /*0004*/ 	.word	0x00000082


	//----- nvinfo : EIATTR_KPARAM_INFO
	.align		4
.L_2709:
        /*0008*/ 	.byte	0x04, 0x17
        /*000a*/ 	.short	(.L_2711 - .L_2710)
.L_2710:
        /*000c*/ 	.word	0x00000000
        /*0010*/ 	.short	0x0000
        /*0012*/ 	.short	0x0000
        /*0014*/ 	.byte	0x00, 0xf0, 0x41, 0x10


	//----- nvinfo : EIATTR_SPARSE_MMA_MASK
	.align		4
.L_2711:
        /*0018*/ 	.byte	0x03, 0x50
        /*001a*/ 	.short	0x0000


	//----- nvinfo : EIATTR_MAXREG_COUNT
	.align		4
        /*001c*/ 	.byte	0x03, 0x1b
        /*001e*/ 	.short	0x0080


	//----- nvinfo : EIATTR_NUM_BARRIERS
	.align		4
        /*0020*/ 	.byte	0x02, 0x4c
        /*0022*/ 	.byte	0x01
	.zero		1


	//----- nvinfo : EIATTR_EXTERNS
	.align		4
        /*0024*/ 	.byte	0x04, 0x0f
        /*0026*/ 	.short	(.L_2713 - .L_2712)


	//   ....[0]....
	.align		4
.L_2712:
        /*0028*/ 	.word	index@(__assertfail)


	//----- nvinfo : EIATTR_MERCURY_ISA_VERSION
	.align		4
.L_2713:
        /*002c*/ 	.byte	0x03, 0x5f
        /*002e*/ 	.short	0x0101


	//----- nvinfo : EIATTR_INT_WARP_WIDE_INSTR_OFFSETS
	.align		4
        /*0030*/ 	.byte	0x04, 0x31
        /*0032*/ 	.short	(.L_2715 - .L_2714)


	//   ....[0]....
.L_2714:
        /*0034*/ 	.word	0x00015830


	//   ....[1]....
        /*0038*/ 	.word	0x00015920


	//----- nvinfo : EIATTR_COOP_GROUP_MASK_REGIDS
	.align		4
.L_2715:
        /*003c*/ 	.byte	0x04, 0x29
        /*003e*/ 	.short	(.L_2717 - .L_2716)


	//   ....[0]....
.L_2716:
        /*0040*/ 	.word	0xffffffff


	//   ....[1]....
        /*0044*/ 	.word	0xffffffff


	//   ....[2]....
        /*0048*/ 	.word	0xffffffff


	//   ....[3]....
        /*004c*/ 	.word	0xffffffff


	//   ....[4]....
        /*0050*/ 	.word	0xffffffff


	//   ....[5]....
        /*0054*/ 	.word	0xffffffff


	//   ....[6]....
        /*0058*/ 	.word	0xffffffff


	//   ....[7]....
        /*005c*/ 	.word	0xffffffff


	//----- nvinfo : EIATTR_COOP_GROUP_INSTR_OFFSETS
	.align		4
.L_2717:
        /*0060*/ 	.byte	0x04, 0x28
        /*0062*/ 	.short	(.L_2719 - .L_2718)


	//   ....[0]....
.L_2718:
        /*0064*/ 	.word	0x0000c810


	//   ....[1]....
        /*0068*/ 	.word	0x0000c830


	//   ....[2]....
        /*006c*/ 	.word	0x0000c840


	//   ....[3]....
        /*0070*/ 	.word	0x0000c850


	//   ....[4]....
        /*0074*/ 	.word	0x000163d0


	//   ....[5]....
        /*0078*/ 	.word	0x000163f0


	//   ....[6]....
        /*007c*/ 	.word	0x00016400


	//   ....[7]....
        /*0080*/ 	.word	0x00016410


	//----- nvinfo : EIATTR_SYSCALL_OFFSETS
	.align		4
.L_2719:
        /*0084*/ 	.byte	0x04, 0x46
        /*0086*/ 	.short	(.L_2721 - .L_2720)


	//   ....[0]....
.L_2720:
        /*0088*/ 	.word	0x00001410


	//   ....[1]....
        /*008c*/ 	.word	0x00016730


	//   ....[2]....
        /*0090*/ 	.word	0x00016890


	//   ....[3]....
        /*0094*/ 	.word	0x000169f0


	//   ....[4]....
        /*0098*/ 	.word	0x00016b50


	//   ....[5]....
        /*009c*/ 	.word	0x00016e40


	//   ....[6]....
        /*00a0*/ 	.word	0x00016fa0


	//   ....[7]....
        /*00a4*/ 	.word	0x00017100


	//   ....[8]....
        /*00a8*/ 	.word	0x00017260


	//   ....[9]....
        /*00ac*/ 	.word	0x00017640


	//   ....[10]....
        /*00b0*/ 	.word	0x000177a0


	//   ....[11]....
        /*00b4*/ 	.word	0x00017900


	//   ....[12]....
        /*00b8*/ 	.word	0x00017a60


	//   ....[13]....
        /*00bc*/ 	.word	0x00017d50


	//   ....[14]....
        /*00c0*/ 	.word	0x00017eb0


	//   ....[15]....
        /*00c4*/ 	.word	0x00018010


	//   ....[16]....
        /*00c8*/ 	.word	0x00018170


	//----- nvinfo : EIATTR_EXIT_INSTR_OFFSETS
	.align		4
.L_2721:
        /*00cc*/ 	.byte	0x04, 0x1c
        /*00ce*/ 	.short	(.L_2723 - .L_2722)


	//   ....[0]....
.L_2722:
        /*00d0*/ 	.word	0x000159e0


	//   ....[1]....
        /*00d4*/ 	.word	0x000164a0


	//   ....[2]....
        /*00d8*/ 	.word	0x00016ba0


	//   ....[3]....
        /*00dc*/ 	.word	0x00016bf0


	//   ....[4]....
        /*00e0*/ 	.word	0x000172b0


	//   ....[5]....
        /*00e4*/ 	.word	0x00017300


	//   ....[6]....
        /*00e8*/ 	.word	0x00017330


	//   ....[7]....
        /*00ec*/ 	.word	0x00017370


	//   ....[8]....
        /*00f0*/ 	.word	0x000173b0


	//   ....[9]....
        /*00f4*/ 	.word	0x00017ab0


	//   ....[10]....
        /*00f8*/ 	.word	0x00017b00


	//   ....[11]....
        /*00fc*/ 	.word	0x000181c0


	//   ....[12]....
        /*0100*/ 	.word	0x00018210


	//----- nvinfo : EIATTR_MAX_THREADS
	.align		4
.L_2723:
        /*0104*/ 	.byte	0x04, 0x05
        /*0106*/ 	.short	(.L_2725 - .L_2724)
.L_2724:
        /*0108*/ 	.word	0x00000080
        /*010c*/ 	.word	0x00000001
        /*0110*/ 	.word	0x00000001


	//----- nvinfo : EIATTR_CRS_STACK_SIZE
	.align		4
.L_2725:
        /*0114*/ 	.byte	0x04, 0x1e
        /*0116*/ 	.short	(.L_2727 - .L_2726)
.L_2726:
        /*0118*/ 	.word	0x00000000


	//----- nvinfo : EIATTR_CBANK_PARAM_SIZE
	.align		4
.L_2727:
        /*011c*/ 	.byte	0x03, 0x19
        /*011e*/ 	.short	0x0410


	//----- nvinfo : EIATTR_PARAM_CBANK
	.align		4
        /*0120*/ 	.byte	0x04, 0x0a
        /*0122*/ 	.short	(.L_2729 - .L_2728)
	.align		4
.L_2728:
        /*0124*/ 	.word	index@(.nv.constant0._ZN2at6native13reduce_kernelILi128ELi4ENS0_8ReduceOpIsNS0_14func_wrapper_tIsZNS0_11sum_functorIsssEclERNS_14TensorIteratorEEUlssE_EEjsLi4ELi8EEEEEvT1_)
        /*0128*/ 	.short	0x0210
        /*012a*/ 	.short	0x0410


	//----- nvinfo : EIATTR_SW_WAR
	.align		4
.L_2729:
        /*012c*/ 	.byte	0x04, 0x36
        /*012e*/ 	.short	(.L_2731 - .L_2730)
.L_2730:
        /*0130*/ 	.word	0x00000008
.L_2731:


//--------------------- .nv.info._ZN2at6native13reduce_kernelILi512ELi1ENS0_8ReduceOpIlNS0_14func_wrapper_tIlZNS0_11sum_functorIlllEclERNS_14TensorIteratorEEUlllE_EEjlLi4ELi4EEEEEvT1_ --------------------------
	.section	.nv.info._ZN2at6native13reduce_kernelILi512ELi1ENS0_8ReduceOpIlNS0_14func_wrapper_tIlZNS0_11sum_functorIlllEclERNS_14TensorIteratorEEUlllE_EEjlLi4ELi4EEEEEvT1_,"",@"SHT_CUDA_INFO"
	.sectionflags	@""
	.align	4


	//----- nvinfo : EIATTR_CUDA_API_VERSION
	.align		4
        /*0000*/ 	.byte	0x04, 0x37
        /*0002*/ 	.short	(.L_2733 - .L_2732)
.L_2732:
        /*0004*/ 	.word	0x00000082


	//----- nvinfo : EIATTR_KPARAM_INFO
	.align		4
.L_2733:
        /*0008*/ 	.byte	0x04, 0x17
        /*000a*/ 	.short	(.L_2735 - .L_2734)
.L_2734:
        /*000c*/ 	.word	0x00000000
        /*0010*/ 	.short	0x0000
        /*0012*/ 	.short	0x0000
        /*0014*/ 	.byte	0x00, 0xf0, 0x81, 0x10


	//----- nvinfo : EIATTR_SPARSE_MMA_MASK
	.align		4
.L_2735:
        /*0018*/ 	.byte	0x03, 0x50
        /*001a*/ 	.short	0x0000


	//----- nvinfo : EIATTR_MAXREG_COUNT
	.align		4
        /*001c*/ 	.byte	0x03, 0x1b
        /*001e*/ 	.short	0x0020


	//----- nvinfo : EIATTR_NUM_BARRIERS
	.align		4
        /*0020*/ 	.byte	0x02, 0x4c
        /*0022*/ 	.byte	0x01
	.zero		1


	//----- nvinfo : EIATTR_EXTERNS
	.align		4
        /*0024*/ 	.byte	0x04, 0x0f
        /*0026*/ 	.short	(.L_2737 - .L_2736)


	//   ....[0]....
	.align		4
.L_2736:
        /*0028*/ 	.word	index@(__assertfail)


	//----- nvinfo : EIATTR_MERCURY_ISA_VERSION
	.align		4
.L_2737:
        /*002c*/ 	.byte	0x03, 0x5f
        /*002e*/ 	.short	0x0101


	//----- nvinfo : EIATTR_INT_WARP_WIDE_INSTR_OFFSETS
	.align		4
        /*0030*/ 	.byte	0x04, 0x31
        /*0032*/ 	.short	(.L_2739 - .L_2738)


	//   ....[0]....
.L_2738:
        /*0034*/ 	.word	0x0000dc00


	//   ....[1]....
        /*0038*/ 	.word	0x0000dcf0


	//----- nvinfo : EIATTR_COOP_GROUP_MASK_REGIDS
	.align		4
.L_2739:
        /*003c*/ 	.byte	0x04, 0x29
        /*003e*/ 	.short	(.L_2741 - .L_2740)


	//   ....[0]....
.L_2740:
        /*0040*/ 	.word	0xffffffff


	//   ....[1]....
        /*0044*/ 	.word	0xffffffff


	//   ....[2]....
        /*0048*/ 	.word	0xffffffff


	//   ....[3]....
        /*004c*/ 	.word	0xffffffff


	//----- nvinfo : EIATTR_COOP_GROUP_INSTR_OFFSETS
	.align		4
.L_2741:
        /*0050*/ 	.byte	0x04, 0x28
        /*0052*/ 	.short	(.L_2743 - .L_2742)


	//   ....[0]....
.L_2742:
        /*0054*/ 	.word	0x0000b4a0


	//   ....[1]....
        /*0058*/ 	.word	0x0000b4b0


	//   ....[2]....
        /*005c*/ 	.word	0x0000e4f0


	//   ....[3]....
        /*0060*/ 	.word	0x0000e500


	//----- nvinfo : EIATTR_SYSCALL_OFFSETS
	.align		4
.L_2743:
        /*0064*/ 	.byte	0x04, 0x46
        /*0066*/ 	.short	(.L_2745 - .L_2744)


	//   ....[0]....
.L_2744:
        /*0068*/ 	.word	0x0000e750


	//   ....[1]....
        /*006c*/ 	.word	0x0000e970


	//   ....[2]....
        /*0070*/ 	.word	0x0000eca0


	//   ....[3]....
        /*0074*/ 	.word	0x0000eec0


	//----- nvinfo : EIATTR_EXIT_INSTR_OFFSETS
	.align		4
.L_2745:
        /*0078*/ 	.byte	0x04, 0x1c
        /*007a*/ 	.short	(.L_2747 - .L_2746)


	//   ....[0]....
.L_2746:
        /*007c*/ 	.word	0x0000dd90


	//   ....[1]....
        /*0080*/ 	.word	0x0000e560


	//   ....[2]....
        /*0084*/ 	.word	0x0000e7a0


	//   ....[3]....
        /*0088*/ 	.word	0x0000e7c0


	//   ....[4]....
        /*008c*/ 	.word	0x0000e9c0


	//   ....[5]....
        /*0090*/ 	.word	0x0000e9e0


	//   ....[6]....
        /*0094*/ 	.word	0x0000ea10


	//   ....[7]....
        /*0098*/ 	.word	0x0000ea60


	//   ....[8]....
        /*009c*/ 	.word	0x0000eab0


	//   ....[9]....
        /*00a0*/ 	.word	0x0000ecf0


	//   ....[10]....
        /*00a4*/ 	.word	0x0000ed10


	//   ....[11]....
        /*00a8*/ 	.word	0x0000ef10


	//   ....[12]....
        /*00ac*/ 	.word	0x0000ef30


	//----- nvinfo : EIATTR_MAX_THREADS
	.align		4
.L_2747:
        /*00b0*/ 	.byte	0x04, 0x05
        /*00b2*/ 	.short	(.L_2749 - .L_2748)
.L_2748:
        /*00b4*/ 	.word	0x00000200
        /*00b8*/ 	.word	0x00000001
        /*00bc*/ 	.word	0x00000001


	//----- nvinfo : EIATTR_CRS_STACK_SIZE
	.align		4
.L_2749:
        /*00c0*/ 	.byte	0x04, 0x1e
        /*00c2*/ 	.short	(.L_2751 - .L_2750)
.L_2750:
        /*00c4*/ 	.word	0x00000000


	//----- nvinfo : EIATTR_CBANK_PARAM_SIZE
	.align		4
.L_2751:
        /*00c8*/ 	.byte	0x03, 0x19
        /*00ca*/ 	.short	0x0420


	//----- nvinfo : EIATTR_PARAM_CBANK
	.align		4
        /*00cc*/ 	.byte	0x04, 0x0a
        /*00ce*/ 	.short	(.L_2753 - .L_2752)
	.align		4
.L_2752:
        /*00d0*/ 	.word	index@(.nv.constant0._ZN2at6native13reduce_kernelILi512ELi1ENS0_8ReduceOpIlNS0_14func_wrapper_tIlZNS0_11sum_functorIlllEclERNS_14TensorIteratorEEUlllE_EEjlLi4ELi4EEEEEvT1_)
        /*00d4*/ 	.short	0x0210
        /*00d6*/ 	.short	0x0420


	//----- nvinfo : EIATTR_SW_WAR
	.align		4
.L_2753:
        /*00d8*/ 	.byte	0x04, 0x36
        /*00da*/ 	.short	(.L_2755 - .L_2754)
.L_2754:
        /*00dc*/ 	.word	0x00000008
.L_2755:


//--------------------- .nv.info._ZN2at6native13reduce_kernelILi256ELi2ENS0_8ReduceOpIlNS0_14func_wrapper_tIlZNS0_11sum_functorIlllEclERNS_14TensorIteratorEEUlllE_EEjlLi4ELi4EEEEEvT1_ --------------------------
	.section	.nv.info._ZN2at6native13reduce_kernelILi256ELi2ENS0_8ReduceOpIlNS0_14func_wrapper_tIlZNS0_11sum_functorIlllEclERNS_14TensorIteratorEEUlllE_EEjlLi4ELi4EEEEEvT1_,"",@"SHT_CUDA_INFO"
	.sectionflags	@""
	.align	4


	//----- nvinfo : EIATTR_CUDA_API_VERSION
	.align		4
        /*0000*/ 	.byte	0x04, 0x37
        /*0002*/ 	.short	(.L_2757 - .L_2756)
.L_2756:
        /*0004*/ 	.word	0x00000082


	//----- nvinfo : EIATTR_KPARAM_INFO
	.align		4
.L_2757:
        /*0008*/ 	.byte	0x04, 0x17
        /*000a*/ 	.short	(.L_2759 - .L_2758)
.L_2758:
        /*000c*/ 	.word	0x00000000
        /*0010*/ 	.short	0x0000
        /*0012*/ 	.short	0x0000
        /*0014*/ 	.byte	0x00, 0xf0, 0x81, 0x10


	//----- nvinfo : EIATTR_SPARSE_MMA_MASK
	.align		4
.L_2759:
        /*0018*/ 	.byte	0x03, 0x50
        /*001a*/ 	.short	0x0000


	//----- nvinfo : EIATTR_MAXREG_COUNT
	.align		4
        /*001c*/ 	.byte	0x03, 0x1b
        /*001e*/ 	.short	0x0040


	//----- nvinfo : EIATTR_NUM_BARRIERS
	.align		4
        /*0020*/ 	.byte	0x02, 0x4c
        /*0022*/ 	.byte	0x01
	.zero		1


	//----- nvinfo : EIATTR_EXTERNS
	.align		4
        /*0024*/ 	.byte	0x04, 0x0f
        /*0026*/ 	.short	(.L_2761 - .L_2760)


	//   ....[0]....
	.align		4
.L_2760:
        /*0028*/ 	.word	index@(__assertfail)


	//----- nvinfo : EIATTR_MERCURY_ISA_VERSION
	.align		4
.L_2761:
        /*002c*/ 	.byte	0x03, 0x5f
        /*002e*/ 	.short	0x0101


	//----- nvinfo : EIATTR_INT_WARP_WIDE_INSTR_OFFSETS
	.align		4
        /*0030*/ 	.byte	0x04, 0x31
        /*0032*/ 	.short	(.L_2763 - .L_2762)


	//   ....[0]....
.L_2762:
        /*0034*/ 	.word	0x00010b80


	//   ....[1]....
        /*0038*/ 	.word	0x00010c70


	//----- nvinfo : EIATTR_COOP_GROUP_MASK_REGIDS
	.align		4
.L_2763:
        /*003c*/ 	.byte	0x04, 0x29
        /*003e*/ 	.short	(.L_2765 - .L_2764)


	//   ....[0]....
.L_2764:
        /*0040*/ 	.word	0xffffffff


	//   ....[1]....
        /*0044*/ 	.word	0xffffffff


	//   ....[2]....
        /*0048*/ 	.word	0xffffffff


	//   ....[3]....
        /*004c*/ 	.word	0xffffffff


	//   ....[4]....
        /*0050*/ 	.word	0xffffffff


	//   ....[5]....
        /*0054*/ 	.word	0xffffffff


	//   ....[6]....
        /*0058*/ 	.word	0xffffffff


	//   ....[7]....
        /*005c*/ 	.word	0xffffffff


	//----- nvinfo : EIATTR_COOP_GROUP_INSTR_OFFSETS
	.align		4
.L_2765:
        /*0060*/ 	.byte	0x04, 0x28
        /*0062*/ 	.short	(.L_2767 - .L_2766)


	//   ....[0]....
.L_2766:
        /*0064*/ 	.word	0x0000c140


	//   ....[1]....
        /*0068*/ 	.word	0x0000c150


	//   ....[2]....
        /*006c*/ 	.word	0x0000c160


	//   ....[3]....
        /*0070*/ 	.word	0x0000c170


	//   ....[4]....
        /*0074*/ 	.word	0x00011690


	//   ....[5]....
        /*0078*/ 	.word	0x000116a0


	//   ....[6]....
        /*007c*/ 	.word	0x000116b0


	//   ....[7]....
        /*0080*/ 	.word	0x000116c0


	//----- nvinfo : EIATTR_SYSCALL_OFFSETS
	.align		4
.L_2767:
        /*0084*/ 	.byte	0x04, 0x46
        /*0086*/ 	.short	(.L_2769 - .L_2768)


	//   ....[0]....
.L_2768:
        /*0088*/ 	.word	0x000014b0


	//   ....[1]....
        /*008c*/ 	.word	0x00011980


	//   ....[2]....
        /*0090*/ 	.word	0x00011ae0


	//   ....[3]....
        /*0094*/ 	.word	0x00011d60


	//   ....[4]....
        /*0098*/ 	.word	0x00011ec0


	//   ....[5]....
        /*009c*/ 	.word	0x00012260


	//   ....[6]....
        /*00a0*/ 	.word	0x000123c0


	//   ....[7]....
        /*00a4*/ 	.word	0x00012670


	//   ....[8]....
        /*00a8*/ 	.word	0x000127d0


	//----- nvinfo : EIATTR_EXIT_INSTR_OFFSETS
	.align		4
.L_2769:
        /*00ac*/ 	.byte	0x04, 0x1c
        /*00ae*/ 	.short	(.L_2771 - .L_2770)


	//   ....[0]....
.L_2770:
        /*00b0*/ 	.word	0x00010d30


	//   ....[1]....
        /*00b4*/ 	.word	0x00011740


	//   ....[2]....
        /*00b8*/ 	.word	0x00011b30


	//   ....[3]....
        /*00bc*/ 	.word	0x00011b60


	//   ....[4]....
        /*00c0*/ 	.word	0x00011f10


	//   ....[5]....
        /*00c4*/ 	.word	0x00011f40


	//   ....[6]....
        /*00c8*/ 	.word	0x00011f70


	//   ....[7]....
        /*00cc*/ 	.word	0x00011fb0


	//   ....[8]....
        /*00d0*/ 	.word	0x00011ff0


	//   ....[9]....
        /*00d4*/ 	.word	0x00012410


	//   ....[10]....
        /*00d8*/ 	.word	0x00012440


	//   ....[11]....
        /*00dc*/ 	.word	0x00012820


	//   ....[12]....
        /*00e0*/ 	.word	0x00012850


	//----- nvinfo : EIATTR_MAX_THREADS
	.align		4
.L_2771:
        /*00e4*/ 	.byte	0x04, 0x05
        /*00e6*/ 	.short	(.L_2773 - .L_2772)
.L_2772:
        /*00e8*/ 	.word	0x00000100
        /*00ec*/ 	.word	0x00000001
        /*00f0*/ 	.word	0x00000001


	//----- nvinfo : EIATTR_CRS_STACK_SIZE
	.align		4
.L_2773:
        /*00f4*/ 	.byte	0x04, 0x1e
        /*00f6*/ 	.short	(.L_2775 - .L_2774)
.L_2774:
        /*00f8*/ 	.word	0x00000000


	//----- nvinfo : EIATTR_CBANK_PARAM_SIZE
	.align		4
.L_2775:
        /*00fc*/ 	.byte	0x03, 0x19
        /*00fe*/ 	.short	0x0420


	//----- nvinfo : EIATTR_PARAM_CBANK
	.align		4
        /*0100*/ 	.byte	0x04, 0x0a
        /*0102*/ 	.short	(.L_2777 - .L_2776)
	.align		4
.L_2776:
        /*0104*/ 	.word	index@(.nv.constant0._ZN2at6native13reduce_kernelILi256ELi2ENS0_8ReduceOpIlNS0_14func_wrapper_tIlZNS0_11sum_functorIlllEclERNS_14TensorIteratorEEUlllE_EEjlLi4ELi4EEEEEvT1_)
        /*0108*/ 	.short	0x0210
        /*010a*/ 	.short	0x0420


	//----- nvinfo : EIATTR_SW_WAR
	.align		4
.L_2777:
        /*010c*/ 	.byte	0x04, 0x36
        /*010e*/ 	.short	(.L_2779 - .L_2778)
.L_2778:
        /*0110*/ 	.word	0x00000008
.L_2779:


//--------------------- .nv.info._ZN2at6native13reduce_kernelILi128ELi4ENS0_8ReduceOpIlNS0_14func_wrapper_tIlZNS0_11sum_functorIlllEclERNS_14TensorIteratorEEUlllE_EEjlLi4ELi4EEEEEvT1_ --------------------------
	.section	.nv.info._ZN2at6native13reduce_kernelILi128ELi4ENS0_8ReduceOpIlNS0_14func_wrapper_tIlZNS0_11sum_functorIlllEclERNS_14TensorIteratorEEUlllE_EEjlLi4ELi4EEEEEvT1_,"",@"SHT_CUDA_INFO"
	.sectionflags	@""
	.align	4


	//----- nvinfo : EIATTR_CUDA_API_VERSION
	.align		4
        /*0000*/ 	.byte	0x04, 0x37
        /*0002*/ 	.short	(.L_2781 - .L_2780)
.L_2780:
        /*0004*/ 	.word	0x00000082


	//----- nvinfo : EIATTR_KPARAM_INFO
	.align		4
.L_2781:
        /*0008*/ 	.byte	0x04, 0x17
        /*000a*/ 	.short	(.L_2783 - .L_2782)
.L_2782:
        /*000c*/ 	.word	0x00000000
        /*0010*/ 	.short	0x0000
        /*0012*/ 	.short	0x0000
        /*0014*/ 	.byte	0x00, 0xf0, 0x81, 0x10


	//----- nvinfo : EIATTR_SPARSE_MMA_MASK
	.align		4
.L_2783:
        /*0018*/ 	.byte	0x03, 0x50
        /*001a*/ 	.short	0x0000


	//----- nvinfo : EIATTR_MAXREG_COUNT
	.align		4
        /*001c*/ 	.byte	0x03, 0x1b
        /*001e*/ 	.short	0x0080


	//----- nvinfo : EIATTR_NUM_BARRIERS
	.align		4
        /*0020*/ 	.byte	0x02, 0x4c
        /*0022*/ 	.byte	0x01
	.zero		1


	//----- nvinfo : EIATTR_EXTERNS
	.align		4
        /*0024*/ 	.byte	0x04, 0x0f
        /*0026*/ 	.short	(.L_2785 - .L_2784)


	//   ....[0]....
	.align		4
.L_2784:
        /*0028*/ 	.word	index@(__assertfail)


	//----- nvinfo : EIATTR_MERCURY_ISA_VERSION
	.align		4
.L_2785:
        /*002c*/ 	.byte	0x03, 0x5f
        /*002e*/ 	.short	0x0101


	//----- nvinfo : EIATTR_INT_WARP_WIDE_INSTR_OFFSETS
	.align		4
        /*0030*/ 	.byte	0x04, 0x31
        /*0032*/ 	.short	(.L_2787 - .L_2786)


	//   ....[0]....
.L_2786:
        /*0034*/ 	.word	0x00015fd0


	//   ....[1]....
        /*0038*/ 	.word	0x000160c0


	//----- nvinfo : EIATTR_COOP_GROUP_MASK_REGIDS
	.align		4
.L_2787:
        /*003c*/ 	.byte	0x04, 0x29
        /*003e*/ 	.short	(.L_2789 - .L_2788)


	//   ....[0]....
.L_2788:
        /*0040*/ 	.word	0xffffffff


	//   ....[1]....
        /*0044*/ 	.word	0xffffffff


	//   ....[2]....
        /*0048*/ 	.word	0xffffffff


	//   ....[3]....
        /*004c*/ 	.word	0xffffffff


	//   ....[4]....
        /*0050*/ 	.word	0xffffffff


	//   ....[5]....
        /*0054*/ 	.word	0xffffffff


	//   ....[6]....
        /*0058*/ 	.word	0xffffffff


	//   ....[7]....
        /*005c*/ 	.word	0xffffffff


	//   ....[8]....
        /*0060*/ 	.word	0xffffffff


	//   ....[9]....
        /*0064*/ 	.word	0xffffffff


	//   ....[10]....
        /*0068*/ 	.word	0xffffffff


	//   ....[11]....
        /*006c*/ 	.word	0xffffffff


	//   ....[12]....
        /*0070*/ 	.word	0xffffffff


	//   ....[13]....
        /*0074*/ 	.word	0xffffffff


	//   ....[14]....
        /*0078*/ 	.word	0xffffffff


	//   ....[15]....
        /*007c*/ 	.word	0xffffffff


	//----- nvinfo : EIATTR_COOP_GROUP_INSTR_OFFSETS
	.align		4
.L_2789:
        /*0080*/ 	.byte	0x04, 0x28
        /*0082*/ 	.short	(.L_2791 - .L_2790)


	//   ....[0]....
.L_2790:
        /*0084*/ 	.word	0x0000cf50


	//   ....[1]....
        /*0088*/ 	.word	0x0000cf60


	//   ....[2]....
        /*008c*/ 	.word	0x0000cf70


	//   ....[3]....
        /*0090*/ 	.word	0x0000cf80


	//   ....[4]....
        /*0094*/ 	.word	0x0000cf90


	//   ....[5]....
        /*0098*/ 	.word	0x0000cfa0


	//   ....[6]....
        /*009c*/ 	.word	0x0000cfb0


	//   ....[7]....
        /*00a0*/ 	.word	0x0000cfd0


	//   ....[8]....
        /*00a4*/ 	.word	0x00016e90


	//   ....[9]....
        /*00a8*/ 	.word	0x00016ea0


	//   ....[10]....
        /*00ac*/ 	.word	0x00016eb0


	//   ....[11]....
        /*00b0*/ 	.word	0x00016ec0


	//   ....[12]....
        /*00b4*/ 	.word	0x00016ed0


	//   ....[13]....
        /*00b8*/ 	.word	0x00016ee0


	//   ....[14]....
        /*00bc*/ 	.word	0x00016ef0


	//   ....[15]....
        /*00c0*/ 	.word	0x00016f10


	//----- nvinfo : EIATTR_SYSCALL_OFFSETS
	.align		4
.L_2791:
        /*00c4*/ 	.byte	0x04, 0x46
        /*00c6*/ 	.short	(.L_2793 - .L_2792)


	//   ....[0]....
.L_2792:
        /*00c8*/ 	.word	0x00001420


	//   ....[1]....
        /*00cc*/ 	.word	0x000172b0


	//   ....[2]....
        /*00d0*/ 	.word	0x00017410


	//   ....[3]....
        /*00d4*/ 	.word	0x00017570


	//   ....[4]....
        /*00d8*/ 	.word	0x000176d0


	//   ....[5]....
        /*00dc*/ 	.word	0x00017a20


	//   ....[6]....
        /*00e0*/ 	.word	0x00017b80


	//   ....[7]....
        /*00e4*/ 	.word	0x00017ce0


	//   ....[8]....
        /*00e8*/ 	.word	0x00017e40


	//   ....[9]....
        /*00ec*/ 	.word	0x00018240


	//   ....[10]....
        /*00f0*/ 	.word	0x000183a0


	//   ....[11]....
        /*00f4*/ 	.word	0x00018500


	//   ....[12]....
        /*00f8*/ 	.word	0x00018660


	//   ....[13]....
        /*00fc*/ 	.word	0x00018970


	//   ....[14]....
        /*0100*/ 	.word	0x00018ad0


	//   ....[15]....
        /*0104*/ 	.word	0x00018c30


	//   ....[16]....
        /*0108*/ 	.word	0x00018d90


	//----- nvinfo : EIATTR_EXIT_INSTR_OFFSETS
	.align		4
.L_2793:
        /*010c*/ 	.byte	0x04, 0x1c
        /*010e*/ 	.short	(.L_2795 - .L_2794)


	//   ....[0]....
.L_2794:
        /*0110*/ 	.word	0x00016180


	//   ....[1]....
        /*0114*/ 	.word	0x00016fc0


	//   ....[2]....
        /*0118*/ 	.word	0x00017720


	//   ....[3]....
        /*011c*/ 	.word	0x00017770


	//   ....[4]....
        /*0120*/ 	.word	0x00017e90


	//   ....[5]....
        /*0124*/ 	.word	0x00017ee0


	//   ....[6]....
        /*0128*/ 	.word	0x00017f10


	//   ....[7]....
        /*012c*/ 	.word	0x00017f50


	//   ....[8]....
        /*0130*/ 	.word	0x00017f90


	//   ....[9]....
        /*0134*/ 	.word	0x000186b0


	//   ....[10]....
        /*0138*/ 	.word	0x00018700


	//   ....[11]....
        /*013c*/ 	.word	0x00018de0


	//   ....[12]....
        /*0140*/ 	.word	0x00018e30


	//----- nvinfo : EIATTR_MAX_THREADS
	.align		4
.L_2795:
        /*0144*/ 	.byte	0x04, 0x05
        /*0146*/ 	.short	(.L_2797 - .L_2796)
.L_2796:
        /*0148*/ 	.word	0x00000080
        /*014c*/ 	.word	0x00000001
        /*0150*/ 	.word	0x00000001


	//----- nvinfo : EIATTR_CRS_STACK_SIZE
	.align		4
.L_2797:
        /*0154*/ 	.byte	0x04, 0x1e
        /*0156*/ 	.short	(.L_2799 - .L_2798)
.L_2798:
        /*0158*/ 	.word	0x00000000


	//----- nvinfo : EIATTR_CBANK_PARAM_SIZE
	.align		4
.L_2799:
        /*015c*/ 	.byte	0x03, 0x19
        /*015e*/ 	.short	0x0420


	//----- nvinfo : EIATTR_PARAM_CBANK
	.align		4
        /*0160*/ 	.byte	0x04, 0x0a
        /*0162*/ 	.short	(.L_2801 - .L_2800)
	.align		4
.L_2800:
        /*0164*/ 	.word	index@(.nv.constant0._ZN2at6native13reduce_kernelILi128ELi4ENS0_8ReduceOpIlNS0_14func_wrapper_tIlZNS0_11sum_functorIlllEclERNS_14TensorIteratorEEUlllE_EEjlLi4ELi4EEEEEvT1_)
        /*0168*/ 	.short	0x0210
        /*016a*/ 	.short	0x0420


	//----- nvinfo : EIATTR_SW_WAR
	.align		4
.L_2801:
        /*016c*/ 	.byte	0x04, 0x36
        /*016e*/ 	.short	(.L_2803 - .L_2802)
.L_2802:
        /*0170*/ 	.word	0x00000008
.L_2803:


//--------------------- .nv.info._ZN2at6native13reduce_kernelILi512ELi1ENS0_8ReduceOpIiNS0_14func_wrapper_tIiZNS0_11sum_functorIiiiEclERNS_14TensorIteratorEEUliiE_EEjiLi4ELi4EEEEEvT1_ --------------------------
	.section	.nv.info._ZN2at6native13reduce_kernelILi512ELi1ENS0_8ReduceOpIiNS0_14func_wrapper_tIiZNS0_11sum_functorIiiiEclERNS_14TensorIteratorEEUliiE_EEjiLi4ELi4EEEEEvT1_,"",@"SHT_CUDA_INFO"
	.sectionflags	@""
	.align	4


	//----- nvinfo : EIATTR_CUDA_API_VERSION
	.align		4
        /*0000*/ 	.byte	0x04, 0x37
        /*0002*/ 	.short	(.L_2805 - .L_2804)
.L_2804:
        /*0004*/ 	.word	0x00000082


	//----- nvinfo : EIATTR_KPARAM_INFO
	.align		4
.L_2805:
        /*0008*/ 	.byte	0x04, 0x17
        /*000a*/ 	.short	(.L_2807 - .L_2806)
.L_2806:
        /*000c*/ 	.word	0x00000000
        /*0010*/ 	.short	0x0000
        /*0012*/ 	.short	0x0000
        /*0014*/ 	.byte	0x00, 0xf0, 0x61, 0x10


	//----- nvinfo : EIATTR_SPARSE_MMA_MASK
	.align		4
.L_2807:
        /*0018*/ 	.byte	0x03, 0x50
        /*001a*/ 	.short	0x0000


	//----- nvinfo : EIATTR_MAXREG_COUNT
	.align		4
        /*001c*/ 	.byte	0x03, 0x1b
        /*001e*/ 	.short	0x0020


	//----- nvinfo : EIATTR_NUM_BARRIERS
	.align		4
        /*0020*/ 	.byte	0x02, 0x4c
        /*0022*/ 	.byte	0x01
	.zero		1


	//----- nvinfo : EIATTR_EXTERNS
	.align		4
        /*0024*/ 	.byte	0x04, 0x0f
        /*0026*/ 	.short	(.L_2809 - .L_2808)


	//   ....[0]....
	.align		4
.L_2808:
        /*0028*/ 	.word	index@(__assertfail)


	//----- nvinfo : EIATTR_MERCURY_ISA_VERSION
	.align		4
.L_2809:
        /*002c*/ 	.byte	0x03, 0x5f
        /*002e*/ 	.short	0x0101


	//----- nvinfo : EIATTR_INT_WARP_WIDE_INSTR_OFFSETS
	.align		4
        /*0030*/ 	.byte	0x04, 0x31
        /*0032*/ 	.short	(.L_2811 - .L_2810)


	//   ....[0]....
.L_2810:
        /*0034*/ 	.word	0x0000d940


	//   ....[1]....
        /*0038*/ 	.word	0x0000da30


	//----- nvinfo : EIATTR_COOP_GROUP_MASK_REGIDS
	.align		4
.L_2811:
        /*003c*/ 	.byte	0x04, 0x29
        /*003e*/ 	.short	(.L_2813 - .L_2812)


	//   ....[0]....
.L_2812:
        /*0040*/ 	.word	0xffffffff


	//   ....[1]....
        /*0044*/ 	.word	0xffffffff


	//----- nvinfo : EIATTR_COOP_GROUP_INSTR_OFFSETS
	.align		4
.L_2813:
        /*0048*/ 	.byte	0x04, 0x28
        /*004a*/ 	.short	(.L_2815 - .L_2814)


	//   ....[0]....
.L_2814:
        /*004c*/ 	.word	0x0000b220


	//   ....[1]....
        /*0050*/ 	.word	0x0000e160


	//----- nvinfo : EIATTR_SYSCALL_OFFSETS
	.align		4
.L_2815:
        /*0054*/ 	.byte	0x04, 0x46
        /*0056*/ 	.short	(.L_2817 - .L_2816)


	//   ....[0]....
.L_2816:
        /*0058*/ 	.word	0x0000e390


	//   ....[1]....
        /*005c*/ 	.word	0x0000e5a0


	//   ....[2]....
        /*0060*/ 	.word	0x0000e8a0


	//   ....[3]....
        /*0064*/ 	.word	0x0000eab0


	//----- nvinfo : EIATTR_EXIT_INSTR_OFFSETS
	.align		4
.L_2817:
        /*0068*/ 	.byte	0x04, 0x1c
        /*006a*/ 	.short	(.L_2819 - .L_2818)


	//   ....[0]....
.L_2818:
        /*006c*/ 	.word	0x0000dad0


	//   ....[1]....
        /*0070*/ 	.word	0x0000e1b0


	//   ....[2]....
        /*0074*/ 	.word	0x0000e3e0


	//   ....[3]....
        /*0078*/ 	.word	0x0000e400


	//   ....[4]....
        /*007c*/ 	.word	0x0000e5f0


	//   ....[5]....
        /*0080*/ 	.word	0x0000e610


	//   ....[6]....
        /*0084*/ 	.word	0x0000e640


	//   ....[7]....
        /*0088*/ 	.word	0x0000e680


	//   ....[8]....
        /*008c*/ 	.word	0x0000e6c0


	//   ....[9]....
        /*0090*/ 	.word	0x0000e8f0


	//   ....[10]....
        /*0094*/ 	.word	0x0000e910


	//   ....[11]....
        /*0098*/ 	.word	0x0000eb00


	//   ....[12]....
        /*009c*/ 	.word	0x0000eb20


	//----- nvinfo : EIATTR_MAX_THREADS
	.align		4
.L_2819:
        /*00a0*/ 	.byte	0x04, 0x05
        /*00a2*/ 	.short	(.L_2821 - .L_2820)
.L_2820:
        /*00a4*/ 	.word	0x00000200
        /*00a8*/ 	.word	0x00000001
        /*00ac*/ 	.word	0x00000001


	//----- nvinfo : EIATTR_CRS_STACK_SIZE
	.align		4
.L_2821:
        /*00b0*/ 	.byte	0x04, 0x1e
        /*00b2*/ 	.short	(.L_2823 - .L_2822)
.L_2822:
        /*00b4*/ 	.word	0x00000000


	//----- nvinfo : EIATTR_CBANK_PARAM_SIZE
	.align		4
.L_2823:
        /*00b8*/ 	.byte	0x03, 0x19
        /*00ba*/ 	.short	0x0418


	//----- nvinfo : EIATTR_PARAM_CBANK
	.align		4
        /*00bc*/ 	.byte	0x04, 0x0a
        /*00be*/ 	.short	(.L_2825 - .L_2824)
	.align		4
.L_2824:
        /*00c0*/ 	.word	index@(.nv.constant0._ZN2at6native13reduce_kernelILi512ELi1ENS0_8ReduceOpIiNS0_14func_wrapper_tIiZNS0_11sum_functorIiiiEclERNS_14TensorIteratorEEUliiE_EEjiLi4ELi4EEEEEvT1_)
        /*00c4*/ 	.short	0x0210
        /*00c6*/ 	.short	0x0418


	//----- nvinfo : EIATTR_SW_WAR
	.align		4
.L_2825:
        /*00c8*/ 	.byte	0x04, 0x36
        /*00ca*/ 	.short	(.L_2827 - .L_2826)
.L_2826:
        /*00cc*/ 	.word	0x00000008
.L_2827:


//--------------------- .nv.info._ZN2at6native13reduce_kernelILi256ELi2ENS0_8ReduceOpIiNS0_14func_wrapper_tIiZNS0_11sum_functorIiiiEclERNS_14TensorIteratorEEUliiE_EEjiLi4ELi4EEEEEvT1_ --------------------------
	.section	.nv.info._ZN2at6native13reduce_kernelILi256ELi2ENS0_8ReduceOpIiNS0_14func_wrapper_tIiZNS0_11sum_functorIiiiEclERNS_14TensorIteratorEEUliiE_EEjiLi4ELi4EEEEEvT1_,"",@"SHT_CUDA_INFO"
	.sectionflags	@""
	.align	4


	//----- nvinfo : EIATTR_CUDA_API_VERSION
	.align		4
        /*0000*/ 	.byte	0x04, 0x37
        /*0002*/ 	.short	(.L_2829 - .L_2828)
.L_2828:
        /*0004*/ 	.word	0x00000082


	//----- nvinfo : EIATTR_KPARAM_INFO
	.align		4
.L_2829:
        /*0008*/ 	.byte	0x04, 0x17
        /*000a*/ 	.short	(.L_2831 - .L_2830)
.L_2830:
        /*000c*/ 	.word	0x00000000
        /*0010*/ 	.short	0x0000
        /*0012*/ 	.short	0x0000
        /*0014*/ 	.byte	0x00, 0xf0, 0x61, 0x10


	//----- nvinfo : EIATTR_SPARSE_MMA_MASK
	.align		4
.L_2831:
        /*0018*/ 	.byte	0x03, 0x50
        /*001a*/ 	.short	0x0000


	//----- nvinfo : EIATTR_MAXREG_COUNT
	.align		4
        /*001c*/ 	.byte	0x03, 0x1b
        /*001e*/ 	.short	0x0040


	//----- nvinfo : EIATTR_NUM_BARRIERS
	.align		4
        /*0020*/ 	.byte	0x02, 0x4c
        /*0022*/ 	.byte	0x01
	.zero		1


	//----- nvinfo : EIATTR_EXTERNS
	.align		4
        /*0024*/ 	.byte	0x04, 0x0f
        /*0026*/ 	.short	(.L_2833 - .L_2832)


	//   ....[0]....
	.align		4
.L_2832:
        /*0028*/ 	.word	index@(__assertfail)


	//----- nvinfo : EIATTR_MERCURY_ISA_VERSION
	.align		4
.L_2833:
        /*002c*/ 	.byte	0x03, 0x5f
        /*002e*/ 	.short	0x0101


	//----- nvinfo : EIATTR_INT_WARP_WIDE_INSTR_OFFSETS
	.align		4
        /*0030*/ 	.byte	0x04, 0x31
        /*0032*/ 	.short	(.L_2835 - .L_2834)


	//   ....[0]....
.L_2834:
        /*0034*/ 	.word	0x00010270


	//   ....[1]....
        /*0038*/ 	.word	0x00010360


	//----- nvinfo : EIATTR_COOP_GROUP_MASK_REGIDS
	.align		4
.L_2835:
        /*003c*/ 	.byte	0x04, 0x29
        /*003e*/ 	.short	(.L_2837 - .L_2836)


	//   ....[0]....
.L_2836:
        /*0040*/ 	.word	0xffffffff


	//   ....[1]....
        /*0044*/ 	.word	0xffffffff


	//   ....[2]....
        /*0048*/ 	.word	0xffffffff


	//   ....[3]....
        /*004c*/ 	.word	0xffffffff


	//----- nvinfo : EIATTR_COOP_GROUP_INSTR_OFFSETS
	.align		4
.L_2837:
        /*0050*/ 	.byte	0x04, 0x28
        /*0052*/ 	.short	(.L_2839 - .L_2838)


	//   ....[0]....
.L_2838:
        /*0054*/ 	.word	0x0000b860


	//   ....[1]....
        /*0058*/ 	.word	0x0000b870


	//   ....[2]....
        /*005c*/ 	.word	0x00010b50


	//   ....[3]....
        /*0060*/ 	.word	0x00010b60


	//----- nvinfo : EIATTR_SYSCALL_OFFSETS
	.align		4
.L_2839:
        /*0064*/ 	.byte	0x04, 0x46
        /*0066*/ 	.short	(.L_2841 - .L_2840)


	//   ....[0]....
.L_2840:
        /*0068*/ 	.word	0x000014b0


	//   ....[1]....
        /*006c*/ 	.word	0x00010dd0


	//   ....[2]....
        /*0070*/ 	.word	0x00010f30


	//   ....[3]....
        /*0074*/ 	.word	0x00011180


	//   ....[4]....
        /*0078*/ 	.word	0x000112e0


	//   ....[5]....
        /*007c*/ 	.word	0x00011620


	//   ....[6]....
        /*0080*/ 	.word	0x00011780


	//   ....[7]....
        /*0084*/ 	.word	0x000119d0


	//   ....[8]....
        /*0088*/ 	.word	0x00011b30


	//----- nvinfo : EIATTR_EXIT_INSTR_OFFSETS
	.align		4
.L_2841:
        /*008c*/ 	.byte	0x04, 0x1c
        /*008e*/ 	.short	(.L_2843 - .L_2842)


	//   ....[0]....
.L_2842:
        /*0090*/ 	.word	0x00010420


	//   ....[1]....
        /*0094*/ 	.word	0x00010bc0


	//   ....[2]....
        /*0098*/ 	.word	0x00010f80


	//   ....[3]....
        /*009c*/ 	.word	0x00010fb0


	//   ....[4]....
        /*00a0*/ 	.word	0x00011330


	//   ....[5]....
        /*00a4*/ 	.word	0x00011360


	//   ....[6]....
        /*00a8*/ 	.word	0x00011390


	//   ....[7]....
        /*00ac*/ 	.word	0x000113d0


	//   ....[8]....
        /*00b0*/ 	.word	0x00011410


	//   ....[9]....
        /*00b4*/ 	.word	0x000117d0


	//   ....[10]....
        /*00b8*/ 	.word	0x00011800


	//   ....[11]....
        /*00bc*/ 	.word	0x00011b80


	//   ....[12]....
        /*00c0*/ 	.word	0x00011bb0


	//----- nvinfo : EIATTR_MAX_THREADS
	.align		4
.L_2843:
        /*00c4*/ 	.byte	0x04, 0x05
        /*00c6*/ 	.short	(.L_2845 - .L_2844)
.L_2844:
        /*00c8*/ 	.word	0x00000100
        /*00cc*/ 	.word	0x00000001
        /*00d0*/ 	.word	0x00000001


	//----- nvinfo : EIATTR_CRS_STACK_SIZE
	.align		4
.L_2845:
        /*00d4*/ 	.byte	0x04, 0x1e
        /*00d6*/ 	.short	(.L_2847 - .L_2846)
.L_2846:
        /*00d8*/ 	.word	0x00000000


	//----- nvinfo : EIATTR_CBANK_PARAM_SIZE
	.align		4
.L_2847:
        /*00dc*/ 	.byte	0x03, 0x19
        /*00de*/ 	.short	0x0418


	//----- nvinfo : EIATTR_PARAM_CBANK
	.align		4
        /*00e0*/ 	.byte	0x04, 0x0a
        /*00e2*/ 	.short	(.L_2849 - .L_2848)
	.align		4
.L_2848:
        /*00e4*/ 	.word	index@(.nv.constant0._ZN2at6native13reduce_kernelILi256ELi2ENS0_8ReduceOpIiNS0_14func_wrapper_tIiZNS0_11sum_functorIiiiEclERNS_14TensorIteratorEEUliiE_EEjiLi4ELi4EEEEEvT1_)
        /*00e8*/ 	.short	0x0210
        /*00ea*/ 	.short	0x0418


	//----- nvinfo : EIATTR_SW_WAR
	.align		4
.L_2849:
        /*00ec*/ 	.byte	0x04, 0x36
        /*00ee*/ 	.short	(.L_2851 - .L_2850)
.L_2850:
        /*00f0*/ 	.word	0x00000008
.L_2851:


//--------------------- .nv.info._ZN2at6native13reduce_kernelILi128ELi4ENS0_8ReduceOpIiNS0_14func_wrapper_tIiZNS0_11sum_functorIiiiEclERNS_14TensorIteratorEEUliiE_EEjiLi4ELi4EEEEEvT1_ --------------------------
	.section	.nv.info._ZN2at6native13reduce_kernelILi128ELi4ENS0_8ReduceOpIiNS0_14func_wrapper_tIiZNS0_11sum_functorIiiiEclERNS_14TensorIteratorEEUliiE_EEjiLi4ELi4EEEEEvT1_,"",@"SHT_CUDA_INFO"
	.sectionflags	@""
	.align	4


	//----- nvinfo : EIATTR_CUDA_API_VERSION
	.align		4
        /*0000*/ 	.byte	0x04, 0x37
        /*0002*/ 	.short	(.L_2853 - .L_2852)
.L_2852:
        /*0004*/ 	.word	0x00000082


	//----- nvinfo : EIATTR_KPARAM_INFO
	.align		4
.L_2853:
        /*0008*/ 	.byte	0x04, 0x17
        /*000a*/ 	.short	(.L_2855 - .L_2854)
.L_2854:
        /*000c*/ 	.word	0x00000000
        /*0010*/ 	.short	0x0000
        /*0012*/ 	.short	0x0000
        /*0014*/ 	.byte	0x00, 0xf0, 0x61, 0x10


	//----- nvinfo : EIATTR_SPARSE_MMA_MASK
	.align		4
.L_2855:
        /*0018*/ 	.byte	0x03, 0x50
        /*001a*/ 	.short	0x0000


	//----- nvinfo : EIATTR_MAXREG_COUNT
	.align		4
        /*001c*/ 	.byte	0x03, 0x1b
        /*001e*/ 	.short	0x0080


	//----- nvinfo : EIATTR_NUM_BARRIERS
	.align		4
        /*0020*/ 	.byte	0x02, 0x4c
        /*0022*/ 	.byte	0x01
	.zero		1


	//----- nvinfo : EIATTR_EXTERNS
	.align		4
        /*0024*/ 	.byte	0x04, 0x0f
        /*0026*/ 	.short	(.L_2857 - .L_2856)


	//   ....[0]....
	.align		4
.L_2856:
        /*0028*/ 	.word	index@(__assertfail)


	//----- nvinfo : EIATTR_MERCURY_ISA_VERSION
	.align		4
.L_2857:
        /*002c*/ 	.byte	0x03, 0x5f
        /*002e*/ 	.short	0x0101


	//----- nvinfo : EIATTR_INT_WARP_WIDE_INSTR_OFFSETS
	.align		4
        /*0030*/ 	.byte	0x04, 0x31
        /*0032*/ 	.short	(.L_2859 - .L_2858)


	//   ....[0]....
.L_2858:
        /*0034*/ 	.word	0x00014ec0


	//   ....[1]....
        /*0038*/ 	.word	0x00014fb0


	//----- nvinfo : EIATTR_COOP_GROUP_MASK_REGIDS
	.align		4
.L_2859:
        /*003c*/ 	.byte	0x04, 0x29
        /*003e*/ 	.short	(.L_2861 - .L_2860)


	//   ....[0]....
.L_2860:
        /*0040*/ 	.word	0xffffffff


	//   ....[1]....
        /*0044*/ 	.word	0xffffffff


	//   ....[2]....
        /*0048*/ 	.word	0xffffffff


	//   ....[3]....
        /*004c*/ 	.word	0xffffffff


	//   ....[4]....
        /*0050*/ 	.word	0xffffffff


	//   ....[5]....
        /*0054*/ 	.word	0xffffffff


	//   ....[6]....
        /*0058*/ 	.word	0xffffffff


	//   ....[7]....
        /*005c*/ 	.word	0xffffffff


	//----- nvinfo : EIATTR_COOP_GROUP_INSTR_OFFSETS
	.align		4
.L_2861:
        /*0060*/ 	.byte	0x04, 0x28
        /*0062*/ 	.short	(.L_2863 - .L_2862)


	//   ....[0]....
.L_2862:
        /*0064*/ 	.word	0x0000bec0


	//   ....[1]....
        /*0068*/ 	.word	0x0000bed0


	//   ....[2]....
        /*006c*/ 	.word	0x0000bee0


	//   ....[3]....
        /*0070*/ 	.word	0x0000bef0


	//   ....[4]....
        /*0074*/ 	.word	0x000158f0


	//   ....[5]....
        /*0078*/ 	.word	0x00015900


	//   ....[6]....
        /*007c*/ 	.word	0x00015910


	//   ....[7]....
        /*0080*/ 	.word	0x00015920


	//----- nvinfo : EIATTR_SYSCALL_OFFSETS
	.align		4
.L_2863:
        /*0084*/ 	.byte	0x04, 0x46
        /*0086*/ 	.short	(.L_2865 - .L_2864)


	//   ....[0]....
.L_2864:
        /*0088*/ 	.word	0x00001420


	//   ....[1]....
        /*008c*/ 	.word	0x00015bf0


	//   ....[2]....
        /*0090*/ 	.word	0x00015d50


	//   ....[3]....
        /*0094*/ 	.word	0x00015eb0


	//   ....[4]....
        /*0098*/ 	.word	0x00016010


	//   ....[5]....
        /*009c*/ 	.word	0x000162c0


	//   ....[6]....
        /*00a0*/ 	.word	0x00016420


	//   ....[7]....
        /*00a4*/ 	.word	0x00016580


	//   ....[8]....
        /*00a8*/ 	.word	0x000166e0


	//   ....[9]....
        /*00ac*/ 	.word	0x00016a80


	//   ....[10]....
        /*00b0*/ 	.word	0x00016be0


	//   ....[11]....
        /*00b4*/ 	.word	0x00016d40


	//   ....[12]....
        /*00b8*/ 	.word	0x00016ea0


	//   ....[13]....
        /*00bc*/ 	.word	0x00017150


	//   ....[14]....
        /*00c0*/ 	.word	0x000172b0


	//   ....[15]....
        /*00c4*/ 	.word	0x00017410


	//   ....[16]....
        /*00c8*/ 	.word	0x00017570


	//----- nvinfo : EIATTR_EXIT_INSTR_OFFSETS
	.align		4
.L_2865:
        /*00cc*/ 	.byte	0x04, 0x1c
        /*00ce*/ 	.short	(.L_2867 - .L_2866)


	//   ....[0]....
.L_2866:
        /*00d0*/ 	.word	0x00015070


	//   ....[1]....
        /*00d4*/ 	.word	0x000159a0


	//   ....[2]....
        /*00d8*/ 	.word	0x00016060


	//   ....[3]....
        /*00dc*/ 	.word	0x000160b0


	//   ....[4]....
        /*00e0*/ 	.word	0x00016730


	//   ....[5]....
        /*00e4*/ 	.word	0x00016780


	//   ....[6]....
        /*00e8*/ 	.word	0x000167b0


	//   ....[7]....
        /*00ec*/ 	.word	0x000167f0


	//   ....[8]....
        /*00f0*/ 	.word	0x00016830


	//   ....[9]....
        /*00f4*/ 	.word	0x00016ef0


	//   ....[10]....
        /*00f8*/ 	.word	0x00016f40


	//   ....[11]....
        /*00fc*/ 	.word	0x000175c0


	//   ....[12]....
        /*0100*/ 	.word	0x00017610


	//----- nvinfo : EIATTR_MAX_THREADS
	.align		4
.L_2867:
        /*0104*/ 	.byte	0x04, 0x05
        /*0106*/ 	.short	(.L_2869 - .L_2868)
.L_2868:
        /*0108*/ 	.word	0x00000080
        /*010c*/ 	.word	0x00000001
        /*0110*/ 	.word	0x00000001


	//----- nvinfo : EIATTR_CRS_STACK_SIZE
	.align		4
.L_2869:
        /*0114*/ 	.byte	0x04, 0x1e
        /*0116*/ 	.short	(.L_2871 - .L_2870)
.L_2870:
        /*0118*/ 	.word	0x00000000


	//----- nvinfo : EIATTR_CBANK_PARAM_SIZE
	.align		4
.L_2871:
        /*011c*/ 	.byte	0x03, 0x19
        /*011e*/ 	.short	0x0418


	//----- nvinfo : EIATTR_PARAM_CBANK
	.align		4
        /*0120*/ 	.byte	0x04, 0x0a
        /*0122*/ 	.short	(.L_2873 - .L_2872)
	.align		4
.L_2872:
        /*0124*/ 	.word	index@(.nv.constant0._ZN2at6native13reduce_kernelILi128ELi4ENS0_8ReduceOpIiNS0_14func_wrapper_tIiZNS0_11sum_functorIiiiEclERNS_14TensorIteratorEEUliiE_EEjiLi4ELi4EEEEEvT1_)
        /*0128*/ 	.short	0x0210
        /*012a*/ 	.short	0x0418


	//----- nvinfo : EIATTR_SW_WAR
	.align		4
.L_2873:
        /*012c*/ 	.byte	0x04, 0x36
        /*012e*/ 	.short	(.L_2875 - .L_2874)
.L_2874:
        /*0130*/ 	.word	0x00000008
.L_2875:


//--------------------- .nv.info._ZN2at6native13reduce_kernelILi512ELi1ENS0_8ReduceOpIaNS0_14func_wrapper_tIaZNS0_11sum_functorIaaaEclERNS_14TensorIteratorEEUlaaE_EEjaLi4ELi4EEEEEvT1_ --------------------------
	.section	.nv.info._ZN2at6native13reduce_kernelILi512ELi1ENS0_8ReduceOpIaNS0_14func_wrapper_tIaZNS0_11sum_functorIaaaEclERNS_14TensorIteratorEEUlaaE_EEjaLi4ELi4EEEEEvT1_,"",@"SHT_CUDA_INFO"
	.sectionflags	@""
	.align	4


	//----- nvinfo : EIATTR_CUDA_API_VERSION
	.align		4
        /*0000*/ 	.byte	0x04, 0x37
        /*0002*/ 	.short	(.L_2877 - .L_2876)
.L_2876:
        /*0004*/ 	.word	0x00000082


	//----- nvinfo : EIATTR_KPARAM_INFO
	.align		4
.L_2877:
        /*0008*/ 	.byte	0x04, 0x17
        /*000a*/ 	.short	(.L_2879 - .L_2878)
.L_2878:
        /*000c*/ 	.word	0x00000000
        /*0010*/ 	.short	0x0000
        /*0012*/ 	.short	0x0000
        /*0014*/ 	.byte	0x00, 0xf0, 0x41, 0x10


	//----- nvinfo : EIATTR_SPARSE_MMA_MASK
	.align		4
.L_2879:
        /*0018*/ 	.byte	0x03, 0x50
        /*001a*/ 	.short	0x0000


	//----- nvinfo : EIATTR_MAXREG_COUNT
	.align		4
        /*001c*/ 	.byte	0x03, 0x1b
        /*001e*/ 	.short	0x0020


	//----- nvinfo : EIATTR_NUM_BARRIERS
	.align		4
        /*0020*/ 	.byte	0x02, 0x4c
        /*0022*/ 	.byte	0x01
	.zero		1


	//----- nvinfo : EIATTR_EXTERNS
	.align		4
        /*0024*/ 	.byte	0x04, 0x0f
        /*0026*/ 	.short	(.L_2881 - .L_2880)


	//   ....[0]....
	.align		4
.L_2880:
        /*0028*/ 	.word	index@(__assertfail)


	//----- nvinfo : EIATTR_MERCURY_ISA_VERSION
	.align		4
.L_2881:
        /*002c*/ 	.byte	0x03, 0x5f
        /*002e*/ 	.short	0x0101


	//----- nvinfo : EIATTR_INT_WARP_WIDE_INSTR_OFFSETS
	.align		4
        /*0030*/ 	.byte	0x04, 0x31
        /*0032*/ 	.short	(.L_2883 - .L_2882)


	//   ....[0]....
.L_2882:
        /*0034*/ 	.word	0x0000db70


	//   ....[1]....
        /*0038*/ 	.word	0x0000dc60


	//----- nvinfo : EIATTR_COOP_GROUP_MASK_REGIDS
	.align		4
.L_2883:
        /*003c*/ 	.byte	0x04, 0x29
        /*003e*/ 	.short	(.L_2885 - .L_2884)


	//   ....[0]....
.L_2884:
        /*0040*/ 	.word	0xffffffff


	//   ....[1]....
        /*0044*/ 	.word	0xffffffff


	//----- nvinfo : EIATTR_COOP_GROUP_INSTR_OFFSETS
	.align		4
.L_2885:
        /*0048*/ 	.byte	0x04, 0x28
        /*004a*/ 	.short	(.L_2887 - .L_2886)


	//   ....[0]....
.L_2886:
        /*004c*/ 	.word	0x0000b490


	//   ....[1]....
        /*0050*/ 	.word	0x0000e3e0


	//----- nvinfo : EIATTR_SYSCALL_OFFSETS
	.align		4
.L_2887:
        /*0054*/ 	.byte	0x04, 0x46
        /*0056*/ 	.short	(.L_2889 - .L_2888)


	//   ....[0]....
.L_2888:
        /*0058*/ 	.word	0x0000e630


	//   ....[1]....
        /*005c*/ 	.word	0x0000e880


	//   ....[2]....
        /*0060*/ 	.word	0x0000eb90


	//   ....[3]....
        /*0064*/ 	.word	0x0000ede0


	//----- nvinfo : EIATTR_EXIT_INSTR_OFFSETS
	.align		4
.L_2889:
        /*0068*/ 	.byte	0x04, 0x1c
        /*006a*/ 	.short	(.L_2891 - .L_2890)


	//   ....[0]....
.L_2890:
        /*006c*/ 	.word	0x0000dd00


	//   ....[1]....
        /*0070*/ 	.word	0x0000e440


	//   ....[2]....
        /*0074*/ 	.word	0x0000e680


	//   ....[3]....
        /*0078*/ 	.word	0x0000e6a0


	//   ....[4]....
        /*007c*/ 	.word	0x0000e8d0


	//   ....[5]....
        /*0080*/ 	.word	0x0000e8f0


	//   ....[6]....
        /*0084*/ 	.word	0x0000e920


	//   ....[7]....
        /*0088*/ 	.word	0x0000e960


	//   ....[8]....
        /*008c*/ 	.word	0x0000e9a0


	//   ....[9]....
        /*0090*/ 	.word	0x0000ebe0


	//   ....[10]....
        /*0094*/ 	.word	0x0000ec00


	//   ....[11]....
        /*0098*/ 	.word	0x0000ee30


	//   ....[12]....
        /*009c*/ 	.word	0x0000ee50


	//----- nvinfo : EIATTR_MAX_THREADS
	.align		4
.L_2891:
        /*00a0*/ 	.byte	0x04, 0x05
        /*00a2*/ 	.short	(.L_2893 - .L_2892)
.L_2892:
        /*00a4*/ 	.word	0x00000200
        /*00a8*/ 	.word	0x00000001
        /*00ac*/ 	.word	0x00000001


	//----- nvinfo : EIATTR_CRS_STACK_SIZE
	.align		4
.L_2893:
        /*00b0*/ 	.byte	0x04, 0x1e
        /*00b2*/ 	.short	(.L_2895 - .L_2894)
.L_2894:
        /*00b4*/ 	.word	0x00000000


	//----- nvinfo : EIATTR_CBANK_PARAM_SIZE
	.align		4
.L_2895:
        /*00b8*/ 	.byte	0x03, 0x19
        /*00ba*/ 	.short	0x0410


	//----- nvinfo : EIATTR_PARAM_CBANK
	.align		4
        /*00bc*/ 	.byte	0x04, 0x0a
        /*00be*/ 	.short	(.L_2897 - .L_2896)
	.align		4
.L_2896:
        /*00c0*/ 	.word	index@(.nv.constant0._ZN2at6native13reduce_kernelILi512ELi1ENS0_8ReduceOpIaNS0_14func_wrapper_tIaZNS0_11sum_functorIaaaEclERNS_14TensorIteratorEEUlaaE_EEjaLi4ELi4EEEEEvT1_)
        /*00c4*/ 	.short	0x0210
        /*00c6*/ 	.short	0x0410


	//----- nvinfo : EIATTR_SW_WAR
	.align		4
.L_2897:
        /*00c8*/ 	.byte	0x04, 0x36
        /*00ca*/ 	.short	(.L_2899 - .L_2898)
.L_2898:
        /*00cc*/ 	.word	0x00000008
.L_2899:


//--------------------- .nv.info._ZN2at6native13reduce_kernelILi256ELi2ENS0_8ReduceOpIaNS0_14func_wrapper_tIaZNS0_11sum_functorIaaaEclERNS_14TensorIteratorEEUlaaE_EEjaLi4ELi4EEEEEvT1_ --------------------------
	.section	.nv.info._ZN2at6native13reduce_kernelILi256ELi2ENS0_8ReduceOpIaNS0_14func_wrapper_tIaZNS0_11sum_functorIaaaEclERNS_14TensorIteratorEEUlaaE_EEjaLi4ELi4EEEEEvT1_,"",@"SHT_CUDA_INFO"
	.sectionflags	@""
	.align	4


	//----- nvinfo : EIATTR_CUDA_API_VERSION
	.align		4
        /*0000*/ 	.byte	0x04, 0x37
        /*0002*/ 	.short	(.L_2901 - .L_2900)
.L_2900:
        /*0004*/ 	.word	0x00000082


	//----- nvinfo : EIATTR_KPARAM_INFO
	.align		4
.L_2901:
        /*0008*/ 	.byte	0x04, 0x17
        /*000a*/ 	.short	(.L_2903 - .L_2902)
.L_2902:
        /*000c*/ 	.word	0x00000000
        /*0010*/ 	.short	0x0000
        /*0012*/ 	.short	0x0000
        /*0014*/ 	.byte	0x00, 0xf0, 0x41, 0x10


	//----- nvinfo : EIATTR_SPARSE_MMA_MASK
	.align		4
.L_2903:
        /*0018*/ 	.byte	0x03, 0x50
        /*001a*/ 	.short	0x0000


	//----- nvinfo : EIATTR_MAXREG_COUNT
	.align		4
        /*001c*/ 	.byte	0x03, 0x1b
        /*001e*/ 	.short	0x0040


	//----- nvinfo : EIATTR_NUM_BARRIERS
	.align		4
        /*0020*/ 	.byte	0x02, 0x4c
        /*0022*/ 	.byte	0x01
	.zero		1


	//----- nvinfo : EIATTR_EXTERNS
	.align		4
        /*0024*/ 	.byte	0x04, 0x0f
        /*0026*/ 	.short	(.L_2905 - .L_2904)


	//   ....[0]....
	.align		4
.L_2904:
        /*0028*/ 	.word	index@(__assertfail)


	//----- nvinfo : EIATTR_MERCURY_ISA_VERSION
	.align		4
.L_2905:
        /*002c*/ 	.byte	0x03, 0x5f
        /*002e*/ 	.short	0x0101


	//----- nvinfo : EIATTR_INT_WARP_WIDE_INSTR_OFFSETS
	.align		4
        /*0030*/ 	.byte	0x04, 0x31
        /*0032*/ 	.short	(.L_2907 - .L_2906)


	//   ....[0]....
.L_2906:
        /*0034*/ 	.word	0x000107a0


	//   ....[1]....
        /*0038*/ 	.word	0x00010890


	//----- nvinfo : EIATTR_COOP_GROUP_MASK_REGIDS
	.align		4
.L_2907:
        /*003c*/ 	.byte	0x04, 0x29
        /*003e*/ 	.short	(.L_2909 - .L_2908)


	//   ....[0]....
.L_2908:
        /*0040*/ 	.word	0xffffffff


	//   ....[1]....
        /*0044*/ 	.word	0xffffffff


	//   ....[2]....
        /*0048*/ 	.word	0xffffffff


	//   ....[3]....
        /*004c*/ 	.word	0xffffffff


	//----- nvinfo : EIATTR_COOP_GROUP_INSTR_OFFSETS
	.align		4
.L_2909:
        /*0050*/ 	.byte	0x04, 0x28
        /*0052*/ 	.short	(.L_2911 - .L_2910)


	//   ....[0]....
.L_2910:
        /*0054*/ 	.word	0x0000be20


	//   ....[1]....
        /*0058*/ 	.word	0x0000be30


	//   ....[2]....
        /*005c*/ 	.word	0x00011200


	//   ....[3]....
        /*0060*/ 	.word	0x00011210


	//----- nvinfo : EIATTR_SYSCALL_OFFSETS
	.align		4
.L_2911:
        /*0064*/ 	.byte	0x04, 0x46
        /*0066*/ 	.short	(.L_2913 - .L_2912)


	//   ....[0]....
.L_2912:
        /*0068*/ 	.word	0x00001490


	//   ....[1]....
        /*006c*/ 	.word	0x000114b0


	//   ....[2]....
        /*0070*/ 	.word	0x00011610


	//   ....[3]....
        /*0074*/ 	.word	0x000118c0


	//   ....[4]....
        /*0078*/ 	.word	0x00011a20


	//   ....[5]....
        /*007c*/ 	.word	0x00011d80


	//   ....[6]....
        /*0080*/ 	.word	0x00011ee0


	//   ....[7]....
        /*0084*/ 	.word	0x00012190


	//   ....[8]....
        /*0088*/ 	.word	0x000122f0


	//----- nvinfo : EIATTR_EXIT_INSTR_OFFSETS
	.align		4
.L_2913:
        /*008c*/ 	.byte	0x04, 0x1c
        /*008e*/ 	.short	(.L_2915 - .L_2914)


	//   ....[0]....
.L_2914:
        /*0090*/ 	.word	0x00010950


	//   ....[1]....
        /*0094*/ 	.word	0x00011280


	//   ....[2]....
        /*0098*/ 	.word	0x00011660


	//   ....[3]....
        /*009c*/ 	.word	0x00011690


	//   ....[4]....
        /*00a0*/ 	.word	0x00011a70


	//   ....[5]....
        /*00a4*/ 	.word	0x00011aa0


	//   ....[6]....
        /*00a8*/ 	.word	0x00011ad0


	//   ....[7]....
        /*00ac*/ 	.word	0x00011b10


	//   ....[8]....
        /*00b0*/ 	.word	0x00011b50


	//   ....[9]....
        /*00b4*/ 	.word	0x00011f30


	//   ....[10]....
        /*00b8*/ 	.word	0x00011f60


	//   ....[11]....
        /*00bc*/ 	.word	0x00012340


	//   ....[12]....
        /*00c0*/ 	.word	0x00012370


	//----- nvinfo : EIATTR_MAX_THREADS
	.align		4
.L_2915:
        /*00c4*/ 	.byte	0x04, 0x05
        /*00c6*/ 	.short	(.L_2917 - .L_2916)
.L_2916:
        /*00c8*/ 	.word	0x00000100
        /*00cc*/ 	.word	0x00000001
        /*00d0*/ 	.word	0x00000001


	//----- nvinfo : EIATTR_CRS_STACK_SIZE
	.align		4
.L_2917:
        /*00d4*/ 	.byte	0x04, 0x1e
        /*00d6*/ 	.short	(.L_2919 - .L_2918)
.L_2918:
        /*00d8*/ 	.word	0x00000000


	//----- nvinfo : EIATTR_CBANK_PARAM_SIZE
	.align		4
.L_2919:
        /*00dc*/ 	.byte	0x03, 0x19
        /*00de*/ 	.short	0x0410


	//----- nvinfo : EIATTR_PARAM_CBANK
	.align		4
        /*00e0*/ 	.byte	0x04, 0x0a
        /*00e2*/ 	.short	(.L_2921 - .L_2920)
	.align		4
.L_2920:
        /*00e4*/ 	.word	index@(.nv.constant0._ZN2at6native13reduce_kernelILi256ELi2ENS0_8ReduceOpIaNS0_14func_wrapper_tIaZNS0_11sum_functorIaaaEclERNS_14TensorIteratorEEUlaaE_EEjaLi4ELi4EEEEEvT1_)
        /*00e8*/ 	.short	0x0210
        /*00ea*/ 	.short	0x0410


	//----- nvinfo : EIATTR_SW_WAR
	.align		4
.L_2921:
        /*00ec*/ 	.byte	0x04, 0x36
        /*00ee*/ 	.short	(.L_2923 - .L_2922)
.L_2922:
        /*00f0*/ 	.word	0x00000008
.L_2923:


//--------------------- .nv.info._ZN2at6native13reduce_kernelILi128ELi4ENS0_8ReduceOpIaNS0_14func_wrapper_tIaZNS0_11sum_functorIaaaEclERNS_14TensorIteratorEEUlaaE_EEjaLi4ELi4EEEEEvT1_ --------------------------
	.section	.nv.info._ZN2at6native13reduce_kernelILi128ELi4ENS0_8ReduceOpIaNS0_14func_wrapper_tIaZNS0_11sum_functorIaaaEclERNS_14TensorIteratorEEUlaaE_EEjaLi4ELi4EEEEEvT1_,"",@"SHT_CUDA_INFO"
	.sectionflags	@""
	.align	4


	//----- nvinfo : EIATTR_CUDA_API_VERSION
	.align		4
        /*0000*/ 	.byte	0x04, 0x37
        /*0002*/ 	.short	(.L_2925 - .L_2924)
.L_2924:
        /*0004*/ 	.word	0x00000082


	//----- nvinfo : EIATTR_KPARAM_INFO
	.align		4
.L_2925:
        /*0008*/ 	.byte	0x04, 0x17
        /*000a*/ 	.short	(.L_2927 - .L_2926)
.L_2926:
        /*000c*/ 	.word	0x00000000
        /*0010*/ 	.short	0x0000
        /*0012*/ 	.short	0x0000
        /*0014*/ 	.byte	0x00, 0xf0, 0x41, 0x10


	//----- nvinfo : EIATTR_SPARSE_MMA_MASK
	.align		4
.L_2927:
        /*0018*/ 	.byte	0x03, 0x50
        /*001a*/ 	.short	0x0000


	//----- nvinfo : EIATTR_MAXREG_COUNT
	.align		4
        /*001c*/ 	.byte	0x03, 0x1b
        /*001e*/ 	.short	0x0080


	//----- nvinfo : EIATTR_NUM_BARRIERS
	.align		4
        /*0020*/ 	.byte	0x02, 0x4c
        /*0022*/ 	.byte	0x01
	.zero		1


	//----- nvinfo : EIATTR_EXTERNS
	.align		4
        /*0024*/ 	.byte	0x04, 0x0f
        /*0026*/ 	.short	(.L_2929 - .L_2928)


	//   ....[0]....
	.align		4
.L_2928:
        /*0028*/ 	.word	index@(__assertfail)


	//----- nvinfo : EIATTR_MERCURY_ISA_VERSION
	.align		4
.L_2929:
        /*002c*/ 	.byte	0x03, 0x5f
        /*002e*/ 	.short	0x0101


	//----- nvinfo : EIATTR_INT_WARP_WIDE_INSTR_OFFSETS
	.align		4
        /*0030*/ 	.byte	0x04, 0x31
        /*0032*/ 	.short	(.L_2931 - .L_2930)


	//   ....[0]....
.L_2930:
        /*0034*/ 	.word	0x00015ac0


	//   ....[1]....
        /*0038*/ 	.word	0x00015bb0


	//----- nvinfo : EIATTR_COOP_GROUP_MASK_REGIDS
	.align		4
.L_2931:
        /*003c*/ 	.byte	0x04, 0x29
        /*003e*/ 	.short	(.L_2933 - .L_2932)


	//   ....[0]....
.L_2932:
        /*0040*/ 	.word	0xffffffff


	//   ....[1]....
        /*0044*/ 	.word	0xffffffff


	//   ....[2]....
        /*0048*/ 	.word	0xffffffff


	//   ....[3]....
        /*004c*/ 	.word	0xffffffff


	//   ....[4]....
        /*0050*/ 	.word	0xffffffff


	//   ....[5]....
        /*0054*/ 	.word	0xffffffff


	//   ....[6]....
        /*0058*/ 	.word	0xffffffff


	//   ....[7]....
        /*005c*/ 	.word	0xffffffff


	//----- nvinfo : EIATTR_COOP_GROUP_INSTR_OFFSETS
	.align		4
.L_2933:
        /*0060*/ 	.byte	0x04, 0x28
        /*0062*/ 	.short	(.L_2935 - .L_2934)


	//   ....[0]....
.L_2934:
        /*0064*/ 	.word	0x0000cbc0


	//   ....[1]....
        /*0068*/ 	.word	0x0000cbd0


	//   ....[2]....
        /*006c*/ 	.word	0x0000cbe0


	//   ....[3]....
        /*0070*/ 	.word	0x0000cbf0


	//   ....[4]....
        /*0074*/ 	.word	0x000167d0


	//   ....[5]....
        /*0078*/ 	.word	0x000167e0


	//   ....[6]....
        /*007c*/ 	.word	0x000167f0


	//   ....[7]....
        /*0080*/ 	.word	0x00016800


	//----- nvinfo : EIATTR_SYSCALL_OFFSETS
	.align		4
.L_2935:
        /*0084*/ 	.byte	0x04, 0x46
        /*0086*/ 	.short	(.L_2937 - .L_2936)


	//   ....[0]....
.L_2936:
        /*0088*/ 	.word	0x00001410


	//   ....[1]....
        /*008c*/ 	.word	0x00016b30


	//   ....[2]....
        /*0090*/ 	.word	0x00016c90


	//   ....[3]....
        /*0094*/ 	.word	0x00016df0


	//   ....[4]....
        /*0098*/ 	.word	0x00016f50


	//   ....[5]....
        /*009c*/ 	.word	0x000172c0


	//   ....[6]....
        /*00a0*/ 	.word	0x00017420


	//   ....[7]....
        /*00a4*/ 	.word	0x00017580


	//   ....[8]....
        /*00a8*/ 	.word	0x000176e0


	//   ....[9]....
        /*00ac*/ 	.word	0x00017ac0


	//   ....[10]....
        /*00b0*/ 	.word	0x00017c20


	//   ....[11]....
        /*00b4*/ 	.word	0x00017d80


	//   ....[12]....
        /*00b8*/ 	.word	0x00017ee0


	//   ....[13]....
        /*00bc*/ 	.word	0x00018250


	//   ....[14]....
        /*00c0*/ 	.word	0x000183b0


	//   ....[15]....
        /*00c4*/ 	.word	0x00018510


	//   ....[16]....
        /*00c8*/ 	.word	0x00018670


	//----- nvinfo : EIATTR_EXIT_INSTR_OFFSETS
	.align		4
.L_2937:
        /*00cc*/ 	.byte	0x04, 0x1c
        /*00ce*/ 	.short	(.L_2939 - .L_2938)


	//   ....[0]....
.L_2938:
        /*00d0*/ 	.word	0x00015c70


	//   ....[1]....
        /*00d4*/ 	.word	0x000168a0


	//   ....[2]....
        /*00d8*/ 	.word	0x00016fa0


	//   ....[3]....
        /*00dc*/ 	.word	0x00016ff0


	//   ....[4]....
        /*00e0*/ 	.word	0x00017730


	//   ....[5]....
        /*00e4*/ 	.word	0x00017780


	//   ....[6]....
        /*00e8*/ 	.word	0x000177b0


	//   ....[7]....
        /*00ec*/ 	.word	0x000177f0


	//   ....[8]....
        /*00f0*/ 	.word	0x00017830


	//   ....[9]....
        /*00f4*/ 	.word	0x00017f30


	//   ....[10]....
        /*00f8*/ 	.word	0x00017f80


	//   ....[11]....
        /*00fc*/ 	.word	0x000186c0


	//   ....[12]....
        /*0100*/ 	.word	0x00018710


	//----- nvinfo : EIATTR_MAX_THREADS
	.align		4
.L_2939:
        /*0104*/ 	.byte	0x04, 0x05
        /*0106*/ 	.short	(.L_2941 - .L_2940)
.L_2940:
        /*0108*/ 	.word	0x00000080
        /*010c*/ 	.word	0x00000001
        /*0110*/ 	.word	0x00000001


	//----- nvinfo : EIATTR_CRS_STACK_SIZE
	.align		4
.L_2941:
        /*0114*/ 	.byte	0x04, 0x1e
        /*0116*/ 	.short	(.L_2943 - .L_2942)
.L_2942:
        /*0118*/ 	.word	0x00000000


	//----- nvinfo : EIATTR_CBANK_PARAM_SIZE
	.align		4
.L_2943:
        /*011c*/ 	.byte	0x03, 0x19
        /*011e*/ 	.short	0x0410


	//----- nvinfo : EIATTR_PARAM_CBANK
	.align		4
        /*0120*/ 	.byte	0x04, 0x0a
        /*0122*/ 	.short	(.L_2945 - .L_2944)
	.align		4
.L_2944:
        /*0124*/ 	.word	index@(.nv.constant0._ZN2at6native13reduce_kernelILi128ELi4ENS0_8ReduceOpIaNS0_14func_wrapper_tIaZNS0_11sum_functorIaaaEclERNS_14TensorIteratorEEUlaaE_EEjaLi4ELi4EEEEEvT1_)
        /*0128*/ 	.short	0x0210
        /*012a*/ 	.short	0x0410


	//----- nvinfo : EIATTR_SW_WAR
	.align		4
.L_2945:
        /*012c*/ 	.byte	0x04, 0x36
        /*012e*/ 	.short	(.L_2947 - .L_2946)
.L_2946:
        /*0130*/ 	.word	0x00000008
.L_2947:


//--------------------- .nv.info._ZN2at6native13reduce_kernelILi512ELi1ENS0_8ReduceOpIhNS0_14func_wrapper_tIhZNS0_11sum_functorIhhhEclERNS_14TensorIteratorEEUlhhE_EEjhLi4ELi4EEEEEvT1_ --------------------------
	.section	.nv.info._ZN2at6native13reduce_kernelILi512ELi1ENS0_8ReduceOpIhNS0_14func_wrapper_tIhZNS0_11sum_functorIhhhEclERNS_14TensorIteratorEEUlhhE_EEjhLi4ELi4EEEEEvT1_,"",@"SHT_CUDA_INFO"
	.sectionflags	@""
	.align	4


	//----- nvinfo : EIATTR_CUDA_API_VERSION
	.align		4
        /*0000*/ 	.byte	0x04, 0x37
        /*0002*/ 	.short	(.L_2949 - .L_2948)
.L_2948:
        /*0004*/ 	.word	0x00000082


	//----- nvinfo : EIATTR_KPARAM_INFO
	.align		4
.L_2949:
        /*0008*/ 	.byte	0x04, 0x17
        /*000a*/ 	.short	(.L_2951 - .L_2950)
.L_2950:
        /*000c*/ 	.word	0x00000000
        /*0010*/ 	.short	0x0000
        /*0012*/ 	.short	0x0000
        /*0014*/ 	.byte	0x00, 0xf0, 0x41, 0x10


	//----- nvinfo : EIATTR_SPARSE_MMA_MASK
	.align		4
.L_2951:
        /*0018*/ 	.byte	0x03, 0x50
        /*001a*/ 	.short	0x0000


	//----- nvinfo : EIATTR_MAXREG_COUNT
	.align		4
        /*001c*/ 	.byte	0x03, 0x1b
        /*001e*/ 	.short	0x0020


	//----- nvinfo : EIATTR_NUM_BARRIERS
	.align		4
        /*0020*/ 	.byte	0x02, 0x4c
        /*0022*/ 	.byte	0x01
	.zero		1


	//----- nvinfo : EIATTR_EXTERNS
	.align		4
        /*0024*/ 	.byte	0x04, 0x0f
        /*0026*/ 	.short	(.L_2953 - .L_2952)


	//   ....[0]....
	.align		4
.L_2952:
        /*0028*/ 	.word	index@(__assertfail)


	//----- nvinfo : EIATTR_MERCURY_ISA_VERSION
	.align		4
.L_2953:
        /*002c*/ 	.byte	0x03, 0x5f
        /*002e*/ 	.short	0x0101


	//----- nvinfo : EIATTR_INT_WARP_WIDE_INSTR_OFFSETS
	.align		4
        /*0030*/ 	.byte	0x04, 0x31
        /*0032*/ 	.short	(.L_2955 - .L_2954)


	//   ....[0]....
.L_2954:
        /*0034*/ 	.word	0x0000db60


	//   ....[1]....
        /*0038*/ 	.word	0x0000dc50


	//----- nvinfo : EIATTR_COOP_GROUP_MASK_REGIDS
	.align		4
.L_2955:
        /*003c*/ 	.byte	0x04, 0x29
        /*003e*/ 	.short	(.L_2957 - .L_2956)


	//   ....[0]....
.L_2956:
        /*0040*/ 	.word	0xffffffff


	//   ....[1]....
        /*0044*/ 	.word	0xffffffff


	//----- nvinfo : EIATTR_COOP_GROUP_INSTR_OFFSETS
	.align		4
.L_2957:
        /*0048*/ 	.byte	0x04, 0x28
        /*004a*/ 	.short	(.L_2959 - .L_2958)


	//   ....[0]....
.L_2958:
        /*004c*/ 	.word	0x0000b480


	//   ....[1]....
        /*0050*/ 	.word	0x0000e3c0


	//----- nvinfo : EIATTR_SYSCALL_OFFSETS
	.align		4
.L_2959:
        /*0054*/ 	.byte	0x04, 0x46
        /*0056*/ 	.short	(.L_2961 - .L_2960)


	//   ....[0]....
.L_2960:
        /*0058*/ 	.word	0x0000e610


	//   ....[1]....
        /*005c*/ 	.word	0x0000e860


	//   ....[2]....
        /*0060*/ 	.word	0x0000eb70


	//   ....[3]....
        /*0064*/ 	.word	0x0000edc0


	//----- nvinfo : EIATTR_EXIT_INSTR_OFFSETS
	.align		4
.L_2961:
        /*0068*/ 	.byte	0x04, 0x1c
        /*006a*/ 	.short	(.L_2963 - .L_2962)


	//   ....[0]....
.L_2962:
        /*006c*/ 	.word	0x0000dcf0


	//   ....[1]....
        /*0070*/ 	.word	0x0000e420


	//   ....[2]....
        /*0074*/ 	.word	0x0000e660


	//   ....[3]....
        /*0078*/ 	.word	0x0000e680


	//   ....[4]....
        /*007c*/ 	.word	0x0000e8b0


	//   ....[5]....
        /*0080*/ 	.word	0x0000e8d0


	//   ....[6]....
        /*0084*/ 	.word	0x0000e900


	//   ....[7]....
        /*0088*/ 	.word	0x0000e940


	//   ....[8]....
        /*008c*/ 	.word	0x0000e980


	//   ....[9]....
        /*0090*/ 	.word	0x0000ebc0


	//   ....[10]....
        /*0094*/ 	.word	0x0000ebe0


	//   ....[11]....
        /*0098*/ 	.word	0x0000ee10


	//   ....[12]....
        /*009c*/ 	.word	0x0000ee30


	//----- nvinfo : EIATTR_MAX_THREADS
	.align		4
.L_2963:
        /*00a0*/ 	.byte	0x04, 0x05
        /*00a2*/ 	.short	(.L_2965 - .L_2964)
.L_2964:
        /*00a4*/ 	.word	0x00000200
        /*00a8*/ 	.word	0x00000001
        /*00ac*/ 	.word	0x00000001


	//----- nvinfo : EIATTR_CRS_STACK_SIZE
	.align		4
.L_2965:
        /*00b0*/ 	.byte	0x04, 0x1e
        /*00b2*/ 	.short	(.L_2967 - .L_2966)
.L_2966:
        /*00b4*/ 	.word	0x00000000


	//----- nvinfo : EIATTR_CBANK_PARAM_SIZE
	.align		4
.L_2967:
        /*00b8*/ 	.byte	0x03, 0x19
        /*00ba*/ 	.short	0x0410


	//----- nvinfo : EIATTR_PARAM_CBANK
	.align		4
        /*00bc*/ 	.byte	0x04, 0x0a
        /*00be*/ 	.short	(.L_2969 - .L_2968)
	.align		4
.L_2968:
        /*00c0*/ 	.word	index@(.nv.constant0._ZN2at6native13reduce_kernelILi512ELi1ENS0_8ReduceOpIhNS0_14func_wrapper_tIhZNS0_11sum_functorIhhhEclERNS_14TensorIteratorEEUlhhE_EEjhLi4ELi4EEEEEvT1_)
        /*00c4*/ 	.short	0x0210
        /*00c6*/ 	.short	0x0410


	//----- nvinfo : EIATTR_SW_WAR
	.align		4
.L_2969:
        /*00c8*/ 	.byte	0x04, 0x36
        /*00ca*/ 	.short	(.L_2971 - .L_2970)
.L_2970:
        /*00cc*/ 	.word	0x00000008
.L_2971:


//--------------------- .nv.info._ZN2at6native13reduce_kernelILi256ELi2ENS0_8ReduceOpIhNS0_14func_wrapper_tIhZNS0_11sum_functorIhhhEclERNS_14TensorIteratorEEUlhhE_EEjhLi4ELi4EEEEEvT1_ --------------------------
	.section	.nv.info._ZN2at6native13reduce_kernelILi256ELi2ENS0_8ReduceOpIhNS0_14func_wrapper_tIhZNS0_11sum_functorIhhhEclERNS_14TensorIteratorEEUlhhE_EEjhLi4ELi4EEEEEvT1_,"",@"SHT_CUDA_INFO"
	.sectionflags	@""
	.align	4


	//----- nvinfo : EIATTR_CUDA_API_VERSION
	.align		4
        /*0000*/ 	.byte	0x04, 0x37
        /*0002*/ 	.short	(.L_2973 - .L_2972)
.L_2972:
        /*0004*/ 	.word	0x00000082


	//----- nvinfo : EIATTR_KPARAM_INFO
	.align		4
.L_2973:
        /*0008*/ 	.byte	0x04, 0x17
        /*000a*/ 	.short	(.L_2975 - .L_2974)
.L_2974:
        /*000c*/ 	.word	0x00000000
        /*0010*/ 	.short	0x0000
        /*0012*/ 	.short	0x0000
        /*0014*/ 	.byte	0x00, 0xf0, 0x41, 0x10


	//----- nvinfo : EIATTR_SPARSE_MMA_MASK
	.align		4
.L_2975:
        /*0018*/ 	.byte	0x03, 0x50
        /*001a*/ 	.short	0x0000


	//----- nvinfo : EIATTR_MAXREG_COUNT
	.align		4
        /*001c*/ 	.byte	0x03, 0x1b
        /*001e*/ 	.short	0x0040


	//----- nvinfo : EIATTR_NUM_BARRIERS
	.align		4
        /*0020*/ 	.byte	0x02, 0x4c
        /*0022*/ 	.byte	0x01
	.zero		1


	//----- nvinfo : EIATTR_EXTERNS
	.align		4
        /*0024*/ 	.byte	0x04, 0x0f
        /*0026*/ 	.short	(.L_2977 - .L_2976)


	//   ....[0]....
	.align		4
.L_2976:
        /*0028*/ 	.word	index@(__assertfail)


	//----- nvinfo : EIATTR_MERCURY_ISA_VERSION
	.align		4
.L_2977:
        /*002c*/ 	.byte	0x03, 0x5f
        /*002e*/ 	.short	0x0101


	//----- nvinfo : EIATTR_INT_WARP_WIDE_INSTR_OFFSETS
	.align		4
        /*0030*/ 	.byte	0x04, 0x31
        /*0032*/ 	.short	(.L_2979 - .L_2978)


	//   ....[0]....
.L_2978:
        /*0034*/ 	.word	0x00010780


	//   ....[1]....
        /*0038*/ 	.word	0x00010870


	//----- nvinfo : EIATTR_COOP_GROUP_MASK_REGIDS
	.align		4
.L_2979:
        /*003c*/ 	.byte	0x04, 0x29
        /*003e*/ 	.short	(.L_2981 - .L_2980)


	//   ....[0]....
.L_2980:
        /*0040*/ 	.word	0xffffffff


	//   ....[1]....
        /*0044*/ 	.word	0xffffffff


	//   ....[2]....
        /*0048*/ 	.word	0xffffffff


	//   ....[3]....
        /*004c*/ 	.word	0xffffffff


	//----- nvinfo : EIATTR_COOP_GROUP_INSTR_OFFSETS
	.align		4
.L_2981:
        /*0050*/ 	.byte	0x04, 0x28
        /*0052*/ 	.short	(.L_2983 - .L_2982)


	//   ....[0]....
.L_2982:
        /*0054*/ 	.word	0x0000be00


	//   ....[1]....
        /*0058*/ 	.word	0x0000be10


	//   ....[2]....
        /*005c*/ 	.word	0x000111c0


	//   ....[3]....
        /*0060*/ 	.word	0x000111d0


	//----- nvinfo : EIATTR_SYSCALL_OFFSETS
	.align		4
.L_2983:
        /*0064*/ 	.byte	0x04, 0x46
        /*0066*/ 	.short	(.L_2985 - .L_2984)


	//   ....[0]....
.L_2984:
        /*0068*/ 	.word	0x00001490


	//   ....[1]....
        /*006c*/ 	.word	0x00011470


	//   ....[2]....
        /*0070*/ 	.word	0x000115d0


	//   ....[3]....
        /*0074*/ 	.word	0x00011880


	//   ....[4]....
        /*0078*/ 	.word	0x000119e0


	//   ....[5]....
        /*007c*/ 	.word	0x00011d40


	//   ....[6]....
        /*0080*/ 	.word	0x00011ea0


	//   ....[7]....
        /*0084*/ 	.word	0x00012150


	//   ....[8]....
        /*0088*/ 	.word	0x000122b0


	//----- nvinfo : EIATTR_EXIT_INSTR_OFFSETS
	.align		4
.L_2985:
        /*008c*/ 	.byte	0x04, 0x1c
        /*008e*/ 	.short	(.L_2987 - .L_2986)


	//   ....[0]....
.L_2986:
        /*0090*/ 	.word	0x00010930


	//   ....[1]....
        /*0094*/ 	.word	0x00011240


	//   ....[2]....
        /*0098*/ 	.word	0x00011620


	//   ....[3]....
        /*009c*/ 	.word	0x00011650


	//   ....[4]....
        /*00a0*/ 	.word	0x00011a30


	//   ....[5]....
        /*00a4*/ 	.word	0x00011a60


	//   ....[6]....
        /*00a8*/ 	.word	0x00011a90


	//   ....[7]....
        /*00ac*/ 	.word	0x00011ad0


	//   ....[8]....
        /*00b0*/ 	.word	0x00011b10


	//   ....[9]....
        /*00b4*/ 	.word	0x00011ef0


	//   ....[10]....
        /*00b8*/ 	.word	0x00011f20


	//   ....[11]....
        /*00bc*/ 	.word	0x00012300


	//   ....[12]....
        /*00c0*/ 	.word	0x00012330


	//----- nvinfo : EIATTR_MAX_THREADS
	.align		4
.L_2987:
        /*00c4*/ 	.byte	0x04, 0x05
        /*00c6*/ 	.short	(.L_2989 - .L_2988)
.L_2988:
        /*00c8*/ 	.word	0x00000100
        /*00cc*/ 	.word	0x00000001
        /*00d0*/ 	.word	0x00000001


	//----- nvinfo : EIATTR_CRS_STACK_SIZE
	.align		4
.L_2989:
        /*00d4*/ 	.byte	0x04, 0x1e
        /*00d6*/ 	.short	(.L_2991 - .L_2990)
.L_2990:
        /*00d8*/ 	.word	0x00000000


	//----- nvinfo : EIATTR_CBANK_PARAM_SIZE
	.align		4
.L_2991:
        /*00dc*/ 	.byte	0x03, 0x19
        /*00de*/ 	.short	0x0410


	//----- nvinfo : EIATTR_PARAM_CBANK
	.align		4
        /*00e0*/ 	.byte	0x04, 0x0a
        /*00e2*/ 	.short	(.L_2993 - .L_2992)
	.align		4
.L_2992:
        /*00e4*/ 	.word	index@(.nv.constant0._ZN2at6native13reduce_kernelILi256ELi2ENS0_8ReduceOpIhNS0_14func_wrapper_tIhZNS0_11sum_functorIhhhEclERNS_14TensorIteratorEEUlhhE_EEjhLi4ELi4EEEEEvT1_)
        /*00e8*/ 	.short	0x0210
        /*00ea*/ 	.short	0x0410


	//----- nvinfo : EIATTR_SW_WAR
	.align		4
.L_2993:
        /*00ec*/ 	.byte	0x04, 0x36
        /*00ee*/ 	.short	(.L_2995 - .L_2994)
.L_2994:
        /*00f0*/ 	.word	0x00000008
.L_2995:


//--------------------- .nv.info._ZN2at6native13reduce_kernelILi128ELi4ENS0_8ReduceOpIhNS0_14func_wrapper_tIhZNS0_11sum_functorIhhhEclERNS_14TensorIteratorEEUlhhE_EEjhLi4ELi4EEEEEvT1_ --------------------------
	.section	.nv.info._ZN2at6native13reduce_kernelILi128ELi4ENS0_8ReduceOpIhNS0_14func_wrapper_tIhZNS0_11sum_functorIhhhEclERNS_14TensorIteratorEEUlhhE_EEjhLi4ELi4EEEEEvT1_,"",@"SHT_CUDA_INFO"
	.sectionflags	@""
	.align	4


	//----- nvinfo : EIATTR_CUDA_API_VERSION
	.align		4
        /*0000*/ 	.byte	0x04, 0x37
        /*0002*/ 	.short	(.L_2997 - .L_2996)
.L_2996:
        /*0004*/ 	.word	0x00000082


	//----- nvinfo : EIATTR_KPARAM_INFO
	.align		4
.L_2997:
        /*0008*/ 	.byte	0x04, 0x17
        /*000a*/ 	.short	(.L_2999 - .L_2998)
.L_2998:
        /*000c*/ 	.word	0x00000000
        /*0010*/ 	.short	0x0000
        /*0012*/ 	.short	0x0000
        /*0014*/ 	.byte	0x00, 0xf0, 0x41, 0x10


	//----- nvinfo : EIATTR_SPARSE_MMA_MASK
	.align		4
.L_2999:
        /*0018*/ 	.byte	0x03, 0x50
        /*001a*/ 	.short	0x0000


	//----- nvinfo : EIATTR_MAXREG_COUNT
	.align		4
        /*001c*/ 	.byte	0x03, 0x1b
        /*001e*/ 	.short	0x0080


	//----- nvinfo : EIATTR_NUM_BARRIERS
	.align		4
        /*0020*/ 	.byte	0x02, 0x4c
        /*0022*/ 	.byte	0x01
	.zero		1


	//----- nvinfo : EIATTR_EXTERNS
	.align		4
        /*0024*/ 	.byte	0x04, 0x0f
        /*0026*/ 	.short	(.L_3001 - .L_3000)


	//   ....[0]....
	.align		4
.L_3000:
        /*0028*/ 	.word	index@(__assertfail)


	//----- nvinfo : EIATTR_MERCURY_ISA_VERSION
	.align		4
.L_3001:
        /*002c*/ 	.byte	0x03, 0x5f
        /*002e*/ 	.short	0x0101


	//----- nvinfo : EIATTR_INT_WARP_WIDE_INSTR_OFFSETS
	.align		4
        /*0030*/ 	.byte	0x04, 0x31
        /*0032*/ 	.short	(.L_3003 - .L_3002)


	//   ....[0]....
.L_3002:
        /*0034*/ 	.word	0x00015a70


	//   ....[1]....
        /*0038*/ 	.word	0x00015b60


	//----- nvinfo : EIATTR_COOP_GROUP_MASK_REGIDS
	.align		4
.L_3003:
        /*003c*/ 	.byte	0x04, 0x29
        /*003e*/ 	.short	(.L_3005 - .L_3004)


	//   ....[0]....
.L_3004:
        /*0040*/ 	.word	0xffffffff


	//   ....[1]....
        /*0044*/ 	.word	0xffffffff


	//   ....[2]....
        /*0048*/ 	.word	0xffffffff


	//   ....[3]....
        /*004c*/ 	.word	0xffffffff


	//   ....[4]....
        /*0050*/ 	.word	0xffffffff


	//   ....[5]....
        /*0054*/ 	.word	0xffffffff


	//   ....[6]....
        /*0058*/ 	.word	0xffffffff


	//   ....[7]....
        /*005c*/ 	.word	0xffffffff


	//----- nvinfo : EIATTR_COOP_GROUP_INSTR_OFFSETS
	.align		4
.L_3005:
        /*0060*/ 	.byte	0x04, 0x28
        /*0062*/ 	.short	(.L_3007 - .L_3006)


	//   ....[0]....
.L_3006:
        /*0064*/ 	.word	0x0000cb60


	//   ....[1]....
        /*0068*/ 	.word	0x0000cb80


	//   ....[2]....
        /*006c*/ 	.word	0x0000cb90


	//   ....[3]....
        /*0070*/ 	.word	0x0000cba0


	//   ....[4]....
        /*0074*/ 	.word	0x00016720


	//   ....[5]....
        /*0078*/ 	.word	0x00016740


	//   ....[6]....
        /*007c*/ 	.word	0x00016750


	//   ....[7]....
        /*0080*/ 	.word	0x00016760


	//----- nvinfo : EIATTR_SYSCALL_OFFSETS
	.align		4
.L_3007:
        /*0084*/ 	.byte	0x04, 0x46
        /*0086*/ 	.short	(.L_3009 - .L_3008)


	//   ....[0]....
.L_3008:
        /*0088*/ 	.word	0x00001410


	//   ....[1]....
        /*008c*/ 	.word	0x00016a90


	//   ....[2]....
        /*0090*/ 	.word	0x00016bf0


	//   ....[3]....
        /*0094*/ 	.word	0x00016d50


	//   ....[4]....
        /*0098*/ 	.word	0x00016eb0


	//   ....[5]....
        /*009c*/ 	.word	0x00017220


	//   ....[6]....
        /*00a0*/ 	.word	0x00017380


	//   ....[7]....
        /*00a4*/ 	.word	0x000174e0


	//   ....[8]....
        /*00a8*/ 	.word	0x00017640


	//   ....[9]....
        /*00ac*/ 	.word	0x00017a20


	//   ....[10]....
        /*00b0*/ 	.word	0x00017b80


	//   ....[11]....
        /*00b4*/ 	.word	0x00017ce0


	//   ....[12]....
        /*00b8*/ 	.word	0x00017e40


	//   ....[13]....
        /*00bc*/ 	.word	0x000181b0


	//   ....[14]....
        /*00c0*/ 	.word	0x00018310


	//   ....[15]....
        /*00c4*/ 	.word	0x00018470


	//   ....[16]....
        /*00c8*/ 	.word	0x000185d0


	//----- nvinfo : EIATTR_EXIT_INSTR_OFFSETS
	.align		4
.L_3009:
        /*00cc*/ 	.byte	0x04, 0x1c
        /*00ce*/ 	.short	(.L_3011 - .L_3010)


	//   ....[0]....
.L_3010:
        /*00d0*/ 	.word	0x00015c20


	//   ....[1]....
        /*00d4*/ 	.word	0x00016800


	//   ....[2]....
        /*00d8*/ 	.word	0x00016f00


	//   ....[3]....
        /*00dc*/ 	.word	0x00016f50


	//   ....[4]....
        /*00e0*/ 	.word	0x00017690


	//   ....[5]....
        /*00e4*/ 	.word	0x000176e0


	//   ....[6]....
        /*00e8*/ 	.word	0x00017710


	//   ....[7]....
        /*00ec*/ 	.word	0x00017750


	//   ....[8]....
        /*00f0*/ 	.word	0x00017790


	//   ....[9]....
        /*00f4*/ 	.word	0x00017e90


	//   ....[10]....
        /*00f8*/ 	.word	0x00017ee0


	//   ....[11]....
        /*00fc*/ 	.word	0x00018620


	//   ....[12]....
        /*0100*/ 	.word	0x00018670


	//----- nvinfo : EIATTR_MAX_THREADS
	.align		4
.L_3011:
        /*0104*/ 	.byte	0x04, 0x05
        /*0106*/ 	.short	(.L_3013 - .L_3012)
.L_3012:
        /*0108*/ 	.word	0x00000080
        /*010c*/ 	.word	0x00000001
        /*0110*/ 	.word	0x00000001


	//----- nvinfo : EIATTR_CRS_STACK_SIZE
	.align		4
.L_3013:
        /*0114*/ 	.byte	0x04, 0x1e
        /*0116*/ 	.short	(.L_3015 - .L_3014)
.L_3014:
        /*0118*/ 	.word	0x00000000


	//----- nvinfo : EIATTR_CBANK_PARAM_SIZE
	.align		4
.L_3015:
        /*011c*/ 	.byte	0x03, 0x19
        /*011e*/ 	.short	0x0410


	//----- nvinfo : EIATTR_PARAM_CBANK
	.align		4
        /*0120*/ 	.byte	0x04, 0x0a
        /*0122*/ 	.short	(.L_3017 - .L_3016)
	.align		4
.L_3016:
        /*0124*/ 	.word	index@(.nv.constant0._ZN2at6native13reduce_kernelILi128ELi4ENS0_8ReduceOpIhNS0_14func_wrapper_tIhZNS0_11sum_functorIhhhEclERNS_14TensorIteratorEEUlhhE_EEjhLi4ELi4EEEEEvT1_)
        /*0128*/ 	.short	0x0210
        /*012a*/ 	.short	0x0410


	//----- nvinfo : EIATTR_SW_WAR
	.align		4
.L_3017:
        /*012c*/ 	.byte	0x04, 0x36
        /*012e*/ 	.short	(.L_3019 - .L_3018)
.L_3018:
        /*0130*/ 	.word	0x00000008
.L_3019:


//--------------------- .nv.info._ZN2at6native13reduce_kernelILi512ELi1ENS0_8ReduceOpIbNS0_14func_wrapper_tIbZNS0_12prod_functorIbbbEclERNS_14TensorIteratorEEUlbbE_EEjbLi4ELi4EEEEEvT1_ --------------------------
	.section	.nv.info._ZN2at6native13reduce_kernelILi512ELi1ENS0_8ReduceOpIbNS0_14func_wrapper_tIbZNS0_12prod_functorIbbbEclERNS_14TensorIteratorEEUlbbE_EEjbLi4ELi4EEEEEvT1_,"",@"SHT_CUDA_INFO"
	.sectionflags	@""
	.align	4


	//----- nvinfo : EIATTR_CUDA_API_VERSION
	.align		4
        /*0000*/ 	.byte	0x04, 0x37
        /*0002*/ 	.short	(.L_3021 - .L_3020)
.L_3020:
        /*0004*/ 	.word	0x00000082


	//----- nvinfo : EIATTR_KPARAM_INFO
	.align		4
.L_3021:
        /*0008*/ 	.byte	0x04, 0x17
        /*000a*/ 	.short	(.L_3023 - .L_3022)
.L_3022:
        /*000c*/ 	.word	0x00000000
        /*0010*/ 	.short	0x0000
        /*0012*/ 	.short	0x0000
        /*0014*/ 	.byte	0x00, 0xf0, 0x41, 0x10


	//----- nvinfo : EIATTR_SPARSE_MMA_MASK
	.align		4
.L_3023:
        /*0018*/ 	.byte	0x03, 0x50
        /*001a*/ 	.short	0x0000


	//----- nvinfo : EIATTR_MAXREG_COUNT
	.align		4
        /*001c*/ 	.byte	0x03, 0x1b
        /*001e*/ 	.short	0x0020


	//----- nvinfo : EIATTR_NUM_BARRIERS
	.align		4
        /*0020*/ 	.byte	0x02, 0x4c
        /*0022*/ 	.byte	0x01
	.zero		1


	//----- nvinfo : EIATTR_EXTERNS
	.align		4
        /*0024*/ 	.byte	0x04, 0x0f
        /*0026*/ 	.short	(.L_3025 - .L_3024)


	//   ....[0]....
	.align		4
.L_3024:
        /*0028*/ 	.word	index@(__assertfail)


	//----- nvinfo : EIATTR_MERCURY_ISA_VERSION
	.align		4
.L_3025:
        /*002c*/ 	.byte	0x03, 0x5f
        /*002e*/ 	.short	0x0101


	//----- nvinfo : EIATTR_INT_WARP_WIDE_INSTR_OFFSETS
	.align		4
        /*0030*/ 	.byte	0x04, 0x31
        /*0032*/ 	.short	(.L_3027 - .L_3026)


	//   ....[0]....
.L_3026:
        /*0034*/ 	.word	0x0000e1c0


	//   ....[1]....
        /*0038*/ 	.word	0x0000e2b0


	//----- nvinfo : EIATTR_COOP_GROUP_MASK_REGIDS
	.align		4
.L_3027:
        /*003c*/ 	.byte	0x04, 0x29
        /*003e*/ 	.short	(.L_3029 - .L_3028)


	//   ....[0]....
.L_3028:
        /*0040*/ 	.word	0xffffffff


	//   ....[1]....
        /*0044*/ 	.word	0xffffffff


	//----- nvinfo : EIATTR_COOP_GROUP_INSTR_OFFSETS
	.align		4
.L_3029:
        /*0048*/ 	.byte	0x04, 0x28
        /*004a*/ 	.short	(.L_3031 - .L_3030)


	//   ....[0]....
.L_3030:
        /*004c*/ 	.word	0x0000bae0


	//   ....[1]....
        /*0050*/ 	.word	0x0000eac0


	//----- nvinfo : EIATTR_SYSCALL_OFFSETS
	.align		4
.L_3031:
        /*0054*/ 	.byte	0x04, 0x46
        /*0056*/ 	.short	(.L_3033 - .L_3032)


	//   ....[0]....
.L_3032:
        /*0058*/ 	.word	0x0000ed20


	//   ....[1]....
        /*005c*/ 	.word	0x0000efa0


	//   ....[2]....
        /*0060*/ 	.word	0x0000f300


	//   ....[3]....
        /*0064*/ 	.word	0x0000f5a0


	//----- nvinfo : EIATTR_EXIT_INSTR_OFFSETS
	.align		4
.L_3033:
        /*0068*/ 	.byte	0x04, 0x1c
        /*006a*/ 	.short	(.L_3035 - .L_3034)


	//   ....[0]....
.L_3034:
        /*006c*/ 	.word	0x0000e350


	//   ....[1]....
        /*0070*/ 	.word	0x0000eb20


	//   ....[2]....
        /*0074*/ 	.word	0x0000ed90


	//   ....[3]....
        /*0078*/ 	.word	0x0000edb0


	//   ....[4]....
        /*007c*/ 	.word	0x0000f010


	//   ....[5]....
        /*0080*/ 	.word	0x0000f050


	//   ....[6]....
        /*0084*/ 	.word	0x0000f080


	//   ....[7]....
        /*0088*/ 	.word	0x0000f0c0


	//   ....[8]....
        /*008c*/ 	.word	0x0000f100


	//   ....[9]....
        /*0090*/ 	.word	0x0000f370


	//   ....[10]....
        /*0094*/ 	.word	0x0000f390


	//   ....[11]....
        /*0098*/ 	.word	0x0000f5f0


	//   ....[12]....
        /*009c*/ 	.word	0x0000f610


	//----- nvinfo : EIATTR_MAX_THREADS
	.align		4
.L_3035:
        /*00a0*/ 	.byte	0x04, 0x05
        /*00a2*/ 	.short	(.L_3037 - .L_3036)
.L_3036:
        /*00a4*/ 	.word	0x00000200
        /*00a8*/ 	.word	0x00000001
        /*00ac*/ 	.word	0x00000001


	//----- nvinfo : EIATTR_CRS_STACK_SIZE
	.align		4
.L_3037:
        /*00b0*/ 	.byte	0x04, 0x1e
        /*00b2*/ 	.short	(.L_3039 - .L_3038)
.L_3038:
        /*00b4*/ 	.word	0x00000000


	//----- nvinfo : EIATTR_CBANK_PARAM_SIZE
	.align		4
.L_3039:
        /*00b8*/ 	.byte	0x03, 0x19
        /*00ba*/ 	.short	0x0410


	//----- nvinfo : EIATTR_PARAM_CBANK
	.align		4
        /*00bc*/ 	.byte	0x04, 0x0a
        /*00be*/ 	.short	(.L_3041 - .L_3040)
	.align		4
.L_3040:
        /*00c0*/ 	.word	index@(.nv.constant0._ZN2at6native13reduce_kernelILi512ELi1ENS0_8ReduceOpIbNS0_14func_wrapper_tIbZNS0_12prod_functorIbbbEclERNS_14TensorIteratorEEUlbbE_EEjbLi4ELi4EEEEEvT1_)
        /*00c4*/ 	.short	0x0210
        /*00c6*/ 	.short	0x0410


	//----- nvinfo : EIATTR_SW_WAR
	.align		4
.L_3041:
        /*00c8*/ 	.byte	0x04, 0x36
        /*00ca*/ 	.short	(.L_3043 - .L_3042)
.L_3042:
        /*00cc*/ 	.word	0x00000008
.L_3043:


//--------------------- .nv.info._ZN2at6native13reduce_kernelILi256ELi2ENS0_8ReduceOpIbNS0_14func_wrapper_tIbZNS0_12prod_functorIbbbEclERNS_14TensorIteratorEEUlbbE_EEjbLi4ELi4EEEEEvT1_ --------------------------
	.section	.nv.info._ZN2at6native13reduce_kernelILi256ELi2ENS0_8ReduceOpIbNS0_14func_wrapper_tIbZNS0_12prod_functorIbbbEclERNS_14TensorIteratorEEUlbbE_EEjbLi4ELi4EEEEEvT1_,"",@"SHT_CUDA_INFO"
	.sectionflags	@""
	.align	4


	//----- nvinfo : EIATTR_CUDA_API_VERSION
	.align		4
        /*0000*/ 	.byte	0x04, 0x37
        /*0002*/ 	.short	(.L_3045 - .L_3044)
.L_3044:
        /*0004*/ 	.word	0x00000082


	//----- nvinfo : EIATTR_KPARAM_INFO
	.align		4
.L_3045:
        /*0008*/ 	.byte	0x04, 0x17
        /*000a*/ 	.short	(.L_3047 - .L_3046)
.L_3046:
        /*000c*/ 	.word	0x00000000
        /*0010*/ 	.short	0x0000
        /*0012*/ 	.short	0x0000
        /*0014*/ 	.byte	0x00, 0xf0, 0x41, 0x10


	//----- nvinfo : EIATTR_SPARSE_MMA_MASK
	.align		4
.L_3047:
        /*0018*/ 	.byte	0x03, 0x50
        /*001a*/ 	.short	0x0000


	//----- nvinfo : EIATTR_MAXREG_COUNT
	.align		4
        /*001c*/ 	.byte	0x03, 0x1b
        /*001e*/ 	.short	0x0040


	//----- nvinfo : EIATTR_NUM_BARRIERS
	.align		4
        /*0020*/ 	.byte	0x02, 0x4c
        /*0022*/ 	.byte	0x01
	.zero		1


	//----- nvinfo : EIATTR_EXTERNS
	.align		4
        /*0024*/ 	.byte	0x04, 0x0f
        /*0026*/ 	.short	(.L_3049 - .L_3048)


	//   ....[0]....
	.align		4
.L_3048:
        /*0028*/ 	.word	index@(__assertfail)


	//----- nvinfo : EIATTR_MERCURY_ISA_VERSION
	.align		4
.L_3049:
        /*002c*/ 	.byte	0x03, 0x5f
        /*002e*/ 	.short	0x0101


	//----- nvinfo : EIATTR_INT_WARP_WIDE_INSTR_OFFSETS
	.align		4
        /*0030*/ 	.byte	0x04, 0x31
        /*0032*/ 	.short	(.L_3051 - .L_3050)


	//   ....[0]....
.L_3050:
        /*0034*/ 	.word	0x00011a20


	//   ....[1]....
        /*0038*/ 	.word	0x00011b10


	//----- nvinfo : EIATTR_COOP_GROUP_MASK_REGIDS
	.align		4
.L_3051:
        /*003c*/ 	.byte	0x04, 0x29
        /*003e*/ 	.short	(.L_3053 - .L_3052)


	//   ....[0]....
.L_3052:
        /*0040*/ 	.word	0xffffffff


	//   ....[1]....
        /*0044*/ 	.word	0xffffffff


	//   ....[2]....
        /*0048*/ 	.word	0xffffffff


	//   ....[3]....
        /*004c*/ 	.word	0xffffffff


	//----- nvinfo : EIATTR_COOP_GROUP_INSTR_OFFSETS
	.align		4
.L_3053:
        /*0050*/ 	.byte	0x04, 0x28
        /*0052*/ 	.short	(.L_3055 - .L_3054)


	//   ....[0]....
.L_3054:
        /*0054*/ 	.word	0x0000d080


	//   ....[1]....
        /*0058*/ 	.word	0x0000d0a0


	//   ....[2]....
        /*005c*/ 	.word	0x00012540


	//   ....[3]....
        /*0060*/ 	.word	0x00012560


	//----- nvinfo : EIATTR_SYSCALL_OFFSETS
	.align		4
.L_3055:
        /*0064*/ 	.byte	0x04, 0x46
        /*0066*/ 	.short	(.L_3057 - .L_3056)


	//   ....[0]....
.L_3056:
        /*0068*/ 	.word	0x00001490


	//   ....[1]....
        /*006c*/ 	.word	0x00012830


	//   ....[2]....
        /*0070*/ 	.word	0x000129b0


	//   ....[3]....
        /*0074*/ 	.word	0x00012cc0


	//   ....[4]....
        /*0078*/ 	.word	0x00012e40


	//   ....[5]....
        /*007c*/ 	.word	0x00013220


	//   ....[6]....
        /*0080*/ 	.word	0x000133a0


	//   ....[7]....
        /*0084*/ 	.word	0x000136b0


	//   ....[8]....
        /*0088*/ 	.word	0x00013830


	//----- nvinfo : EIATTR_EXIT_INSTR_OFFSETS
	.align		4
.L_3057:
        /*008c*/ 	.byte	0x04, 0x1c
        /*008e*/ 	.short	(.L_3059 - .L_3058)


	//   ....[0]....
.L_3058:
        /*0090*/ 	.word	0x00011bd0


	//   ....[1]....
        /*0094*/ 	.word	0x000125e0


	//   ....[2]....
        /*0098*/ 	.word	0x00012a20


	//   ....[3]....
        /*009c*/ 	.word	0x00012a50


	//   ....[4]....
        /*00a0*/ 	.word	0x00012eb0


	//   ....[5]....
        /*00a4*/ 	.word	0x00012f20


	//   ....[6]....
        /*00a8*/ 	.word	0x00012f50


	//   ....[7]....
        /*00ac*/ 	.word	0x00012f90


	//   ....[8]....
        /*00b0*/ 	.word	0x00012fd0


	//   ....[9]....
        /*00b4*/ 	.word	0x00013410


	//   ....[10]....
        /*00b8*/ 	.word	0x00013440


	//   ....[11]....
        /*00bc*/ 	.word	0x000138a0


	//   ....[12]....
        /*00c0*/ 	.word	0x00013910


	//----- nvinfo : EIATTR_MAX_THREADS
	.align		4
.L_3059:
        /*00c4*/ 	.byte	0x04, 0x05
        /*00c6*/ 	.short	(.L_3061 - .L_3060)
.L_3060:
        /*00c8*/ 	.word	0x00000100
        /*00cc*/ 	.word	0x00000001
        /*00d0*/ 	.word	0x00000001


	//----- nvinfo : EIATTR_CRS_STACK_SIZE
	.align		4
.L_3061:
        /*00d4*/ 	.byte	0x04, 0x1e
        /*00d6*/ 	.short	(.L_3063 - .L_3062)
.L_3062:
        /*00d8*/ 	.word	0x00000000


	//----- nvinfo : EIATTR_CBANK_PARAM_SIZE
	.align		4
.L_3063:
        /*00dc*/ 	.byte	0x03, 0x19
        /*00de*/ 	.short	0x0410


	//----- nvinfo : EIATTR_PARAM_CBANK
	.align		4
        /*00e0*/ 	.byte	0x04, 0x0a
        /*00e2*/ 	.short	(.L_3065 - .L_3064)
	.align		4
.L_3064:
        /*00e4*/ 	.word	index@(.nv.constant0._ZN2at6native13reduce_kernelILi256ELi2ENS0_8ReduceOpIbNS0_14func_wrapper_tIbZNS0_12prod_functorIbbbEclERNS_14TensorIteratorEEUlbbE_EEjbLi4ELi4EEEEEvT1_)
        /*00e8*/ 	.short	0x0210
        /*00ea*/ 	.short	0x0410


	//----- nvinfo : EIATTR_SW_WAR
	.align		4
.L_3065:
        /*00ec*/ 	.byte	0x04, 0x36
        /*00ee*/ 	.short	(.L_3067 - .L_3066)
.L_3066:
        /*00f0*/ 	.word	0x00000008
.L_3067:


//--------------------- .nv.info._ZN2at6native13reduce_kernelILi128ELi4ENS0_8ReduceOpIbNS0_14func_wrapper_tIbZNS0_12prod_functorIbbbEclERNS_14TensorIteratorEEUlbbE_EEjbLi4ELi4EEEEEvT1_ --------------------------
	.section	.nv.info._ZN2at6native13reduce_kernelILi128ELi4ENS0_8ReduceOpIbNS0_14func_wrapper_tIbZNS0_12prod_functorIbbbEclERNS_14TensorIteratorEEUlbbE_EEjbLi4ELi4EEEEEvT1_,"",@"SHT_CUDA_INFO"
	.sectionflags	@""
	.align	4


	//----- nvinfo : EIATTR_CUDA_API_VERSION
	.align		4
        /*0000*/ 	.byte	0x04, 0x37
        /*0002*/ 	.short	(.L_3069 - .L_3068)
.L_3068:
        /*0004*/ 	.word	0x00000082


	//----- nvinfo : EIATTR_KPARAM_INFO
	.align		4
.L_3069:
        /*0008*/ 	.byte	0x04, 0x17
        /*000a*/ 	.short	(.L_3071 - .L_3070)
.L_3070:
        /*000c*/ 	.word	0x00000000
        /*0010*/ 	.short	0x0000
        /*0012*/ 	.short	0x0000
        /*0014*/ 	.byte	0x00, 0xf0, 0x41, 0x10


	//----- nvinfo : EIATTR_SPARSE_MMA_MASK
	.align		4
.L_3071:
        /*0018*/ 	.byte	0x03, 0x50
        /*001a*/ 	.short	0x0000


	//----- nvinfo : EIATTR_MAXREG_COUNT
	.align		4
        /*001c*/ 	.byte	0x03, 0x1b
        /*001e*/ 	.short	0x0080


	//----- nvinfo : EIATTR_NUM_BARRIERS
	.align		4
        /*0020*/ 	.byte	0x02, 0x4c
        /*0022*/ 	.byte	0x01
	.zero		1


	//----- nvinfo : EIATTR_EXTERNS
	.align		4
        /*0024*/ 	.byte	0x04, 0x0f
        /*0026*/ 	.short	(.L_3073 - .L_3072)


	//   ....[0]....
	.align		4
.L_3072:
        /*0028*/ 	.word	index@(__assertfail)


	//----- nvinfo : EIATTR_MERCURY_ISA_VERSION
	.align		4
.L_3073:
        /*002c*/ 	.byte	0x03, 0x5f
        /*002e*/ 	.short	0x0101


	//----- nvinfo : EIATTR_INT_WARP_WIDE_INSTR_OFFSETS
	.align		4
        /*0030*/ 	.byte	0x04, 0x31
        /*0032*/ 	.short	(.L_3075 - .L_3074)


	//   ....[0]....
.L_3074:
        /*0034*/ 	.word	0x00018180


	//   ....[1]....
        /*0038*/ 	.word	0x00018270


	//----- nvinfo : EIATTR_COOP_GROUP_MASK_REGIDS
	.align		4
.L_3075:
        /*003c*/ 	.byte	0x04, 0x29
        /*003e*/ 	.short	(.L_3077 - .L_3076)


	//   ....[0]....
.L_3076:
        /*0040*/ 	.word	0xffffffff


	//   ....[1]....
        /*0044*/ 	.word	0xffffffff


	//   ....[2]....
        /*0048*/ 	.word	0xffffffff


	//   ....[3]....
        /*004c*/ 	.word	0xffffffff


	//   ....[4]....
        /*0050*/ 	.word	0xffffffff


	//   ....[5]....
        /*0054*/ 	.word	0xffffffff


	//   ....[6]....
        /*0058*/ 	.word	0xffffffff


	//   ....[7]....
        /*005c*/ 	.word	0xffffffff


	//----- nvinfo : EIATTR_COOP_GROUP_INSTR_OFFSETS
	.align		4
.L_3077:
        /*0060*/ 	.byte	0x04, 0x28
        /*0062*/ 	.short	(.L_3079 - .L_3078)


	//   ....[0]....
.L_3078:
        /*0064*/ 	.word	0x0000f220


	//   ....[1]....
        /*0068*/ 	.word	0x0000f250


	//   ....[2]....
        /*006c*/ 	.word	0x0000f280


	//   ....[3]....
        /*0070*/ 	.word	0x0000f290


	//   ....[4]....
        /*0074*/ 	.word	0x00018fd0


	//   ....[5]....
        /*0078*/ 	.word	0x00019000


	//   ....[6]....
        /*007c*/ 	.word	0x00019030


	//   ....[7]....
        /*0080*/ 	.word	0x00019040


	//----- nvinfo : EIATTR_SYSCALL_OFFSETS
	.align		4
.L_3079:
        /*0084*/ 	.byte	0x04, 0x46
        /*0086*/ 	.short	(.L_3081 - .L_3080)


	//   ....[0]....
.L_3080:
        /*0088*/ 	.word	0x00001410


	//   ....[1]....
        /*008c*/ 	.word	0x000193d0


	//   ....[2]....
        /*0090*/ 	.word	0x00019550


	//   ....[3]....
        /*0094*/ 	.word	0x000196d0


	//   ....[4]....
        /*0098*/ 	.word	0x00019850


	//   ....[5]....
        /*009c*/ 	.word	0x00019c60


	//   ....[6]....
        /*00a0*/ 	.word	0x00019de0


	//   ....[7]....
        /*00a4*/ 	.word	0x00019f60


	//   ....[8]....
        /*00a8*/ 	.word	0x0001a0e0


	//   ....[9]....
        /*00ac*/ 	.word	0x0001a5a0


	//   ....[10]....
        /*00b0*/ 	.word	0x0001a720


	//   ....[11]....
        /*00b4*/ 	.word	0x0001a8a0


	//   ....[12]....
        /*00b8*/ 	.word	0x0001aa20


	//   ....[13]....
        /*00bc*/ 	.word	0x0001ae30


	//   ....[14]....
        /*00c0*/ 	.word	0x0001afb0


	//   ....[15]....
        /*00c4*/ 	.word	0x0001b130


	//   ....[16]....
        /*00c8*/ 	.word	0x0001b2b0


	//----- nvinfo : EIATTR_EXIT_INSTR_OFFSETS
	.align		4
.L_3081:
        /*00cc*/ 	.byte	0x04, 0x1c
        /*00ce*/ 	.short	(.L_3083 - .L_3082)


	//   ....[0]....
.L_3082:
        /*00d0*/ 	.word	0x00018330


	//   ....[1]....
        /*00d4*/ 	.word	0x00019100


	//   ....[2]....
        /*00d8*/ 	.word	0x000198c0


	//   ....[3]....
        /*00dc*/ 	.word	0x00019910


	//   ....[4]....
        /*00e0*/ 	.word	0x0001a150


	//   ....[5]....
        /*00e4*/ 	.word	0x0001a220


	//   ....[6]....
        /*00e8*/ 	.word	0x0001a250


	//   ....[7]....
        /*00ec*/ 	.word	0x0001a290


	//   ....[8]....
        /*00f0*/ 	.word	0x0001a2d0


	//   ....[9]....
        /*00f4*/ 	.word	0x0001aa90


	//   ....[10]....
        /*00f8*/ 	.word	0x0001aae0


	//   ....[11]....
        /*00fc*/ 	.word	0x0001b320


	//   ....[12]....
        /*0100*/ 	.word	0x0001b3f0


	//----- nvinfo : EIATTR_MAX_THREADS
	.align		4
.L_3083:
        /*0104*/ 	.byte	0x04, 0x05
        /*0106*/ 	.short	(.L_3085 - .L_3084)
.L_3084:
        /*0108*/ 	.word	0x00000080
        /*010c*/ 	.word	0x00000001
        /*0110*/ 	.word	0x00000001


	//----- nvinfo : EIATTR_CRS_STACK_SIZE
	.align		4
.L_3085:
        /*0114*/ 	.byte	0x04, 0x1e
        /*0116*/ 	.short	(.L_3087 - .L_3086)
.L_3086:
        /*0118*/ 	.word	0x00000000


	//----- nvinfo : EIATTR_CBANK_PARAM_SIZE
	.align		4
.L_3087:
        /*011c*/ 	.byte	0x03, 0x19
        /*011e*/ 	.short	0x0410


	//----- nvinfo : EIATTR_PARAM_CBANK
	.align		4
        /*0120*/ 	.byte	0x04, 0x0a
        /*0122*/ 	.short	(.L_3089 - .L_3088)
	.align		4
.L_3088:
        /*0124*/ 	.word	index@(.nv.constant0._ZN2at6native13reduce_kernelILi128ELi4ENS0_8ReduceOpIbNS0_14func_wrapper_tIbZNS0_12prod_functorIbbbEclERNS_14TensorIteratorEEUlbbE_EEjbLi4ELi4EEEEEvT1_)
        /*0128*/ 	.short	0x0210
        /*012a*/ 	.short	0x0410


	//----- nvinfo : EIATTR_SW_WAR
	.align		4
.L_3089:
        /*012c*/ 	.byte	0x04, 0x36
        /*012e*/ 	.short	(.L_3091 - .L_3090)
.L_3090:
        /*0130*/ 	.word	0x00000008
.L_3091:


//--------------------- .nv.callgraph             --------------------------
	.section	.nv.callgraph,"",@"SHT_CUDA_CALLGRAPH"
	.align	4
	.sectionentsize	8
	.align		4
        /*0000*/ 	.word	0x00000000
	.align		4
        /*0004*/ 	.word	0xffffffff
	.align		4
        /*0008*/ 	.word	index@(_ZN2at6native13reduce_kernelILi512ELi1ENS0_8ReduceOpIbNS0_14func_wrapper_tImZNS0_15xor_sum_functorIbvEclERNS_14TensorIteratorEEUlbbE_EEjmLi4ELi4EEEEEvT1_)
	.align		4
        /*000c*/ 	.word	index@(__assertfail)
	.align		4
        /*0010*/ 	.word	index@(_ZN2at6native13reduce_kernelILi256ELi2ENS0_8ReduceOpIbNS0_14func_wrapper_tImZNS0_15xor_sum_functorIbvEclERNS_14TensorIteratorEEUlbbE_EEjmLi4ELi4EEEEEvT1_)
	.align		4
        /*0014*/ 	.word	index@(__assertfail)
	.align		4
        /*0018*/ 	.word	index@(_ZN2at6native13reduce_kernelILi128ELi4ENS0_8ReduceOpIbNS0_14func_wrapper_tImZNS0_15xor_sum_functorIbvEclERNS_14TensorIteratorEEUlbbE_EEjmLi4ELi4EEEEEvT1_)
	.align		4
        /*001c*/ 	.word	index@(__assertfail)
	.align		4
        /*0020*/ 	.word	index@(_ZN2at6native13reduce_kernelILi512ELi1ENS0_8ReduceOpIN3c108BFloat16ENS0_14func_wrapper_tIdZNS0_15xor_sum_functorIS4_vEclERNS_14TensorIteratorEEUlddE_EEjdLi4ELi4EEEEEvT1_)
	.align		4
        /*0024*/ 	.word	index@(__assertfail)
	.align		4
        /*0028*/ 	.word	index@(_ZN2at6native13reduce_kernelILi256ELi2ENS0_8ReduceOpIN3c108BFloat16ENS0_14func_wrapper_tIdZNS0_15xor_sum_functorIS4_vEclERNS_14TensorIteratorEEUlddE_EEjdLi4ELi4EEEEEvT1_)
	.align		4
        /*002c*/ 	.word	index@(__assertfail)
	.align		4
        /*0030*/ 	.word	index@(_ZN2at6native13reduce_kernelILi128ELi4ENS0_8ReduceOpIN3c108BFloat16ENS0_14func_wrapper_tIdZNS0_15xor_sum_functorIS4_vEclERNS_14TensorIteratorEEUlddE_EEjdLi4ELi4EEEEEvT1_)
	.align		4
        /*0034*/ 	.word	index@(__assertfail)
	.align		4
        /*0038*/ 	.word	index@(_ZN2at6native13reduce_kernelILi512ELi1ENS0_8ReduceOpIN3c104HalfENS0_14func_wrapper_tIdZNS0_15xor_sum_functorIS4_vEclERNS_14TensorIteratorEEUlddE_EEjdLi4ELi4EEEEEvT1_)
	.align		4
        /*003c*/ 	.word	index@(__assertfail)
	.align		4
        /*0040*/ 	.word	index@(_ZN2at6native13reduce_kernelILi256ELi2ENS0_8ReduceOpIN3c104HalfENS0_14func_wrapper_tIdZNS0_15xor_sum_functorIS4_vEclERNS_14TensorIteratorEEUlddE_EEjdLi4ELi4EEEEEvT1_)
	.align		4
        /*0044*/ 	.word	index@(__assertfail)
	.align		4
        /*0048*/ 	.word	index@(_ZN2at6native13reduce_kernelILi128ELi4ENS0_8ReduceOpIN3c104HalfENS0_14func_wrapper_tIdZNS0_15xor_sum_functorIS4_vEclERNS_14TensorIteratorEEUlddE_EEjdLi4ELi4EEEEEvT1_)
	.align		4
        /*004c*/ 	.word	index@(__assertfail)
	.align		4
        /*0050*/ 	.word	index@(_ZN2at6native13reduce_kernelILi512ELi1ENS0_8ReduceOpIfNS0_14func_wrapper_tIdZNS0_15xor_sum_functorIfvEclERNS_14TensorIteratorEEUlddE_EEjdLi4ELi4EEEEEvT1_)
	.align		4
        /*0054*/ 	.word	index@(__assertfail)
	.align		4
        /*0058*/ 	.word	index@(_ZN2at6native13reduce_kernelILi256ELi2ENS0_8ReduceOpIfNS0_14func_wrapper_tIdZNS0_15xor_sum_functorIfvEclERNS_14TensorIteratorEEUlddE_EEjdLi4ELi4EEEEEvT1_)
	.align		4
        /*005c*/ 	.word	index@(__assertfail)
	.align		4
        /*0060*/ 	.word	index@(_ZN2at6native13reduce_kernelILi128ELi4ENS0_8ReduceOpIfNS0_14func_wrapper_tIdZNS0_15xor_sum_functorIfvEclERNS_14TensorIteratorEEUlddE_EEjdLi4ELi4EEEEEvT1_)
	.align		4
        /*0064*/ 	.word	index@(__assertfail)
	.align		4
        /*0068*/ 	.word	index@(_ZN2at6native13reduce_kernelILi512ELi1ENS0_8ReduceOpIdNS0_14func_wrapper_tIdZNS0_15xor_sum_functorIdvEclERNS_14TensorIteratorEEUlddE_EEjdLi4ELi4EEEEEvT1_)
	.align		4
        /*006c*/ 	.word	index@(__assertfail)
	.align		4
        /*0070*/ 	.word	index@(_ZN2at6native13reduce_kernelILi256ELi2ENS0_8ReduceOpIdNS0_14func_wrapper_tIdZNS0_15xor_sum_functorIdvEclERNS_14TensorIteratorEEUlddE_EEjdLi4ELi4EEEEEvT1_)
	.align		4
        /*0074*/ 	.word	index@(__assertfail)
	.align		4
        /*0078*/ 	.word	index@(_ZN2at6native13reduce_kernelILi128ELi4ENS0_8ReduceOpIdNS0_14func_wrapper_tIdZNS0_15xor_sum_functorIdvEclERNS_14TensorIteratorEEUlddE_EEjdLi4ELi4EEEEEvT1_)
	.align		4
        /*007c*/ 	.word	index@(__assertfail)
	.align		4
        /*0080*/ 	.word	index@(_ZN2at6native13reduce_kernelILi512ELi1ENS0_8ReduceOpIsNS0_14func_wrapper_tImZNS0_15xor_sum_functorIsvEclERNS_14TensorIteratorEEUlmmE_EEjmLi4ELi4EEEEEvT1_)
	.align		4
        /*0084*/ 	.word	index@(__assertfail)
	.align		4
        /*0088*/ 	.word	index@(_ZN2at6native13reduce_kernelILi256ELi2ENS0_8ReduceOpIsNS0_14func_wrapper_tImZNS0_15xor_sum_functorIsvEclERNS_14TensorIteratorEEUlmmE_EEjmLi4ELi4EEEEEvT1_)
	.align		4
        /*008c*/ 	.word	index@(__assertfail)
	.align		4
        /*0090*/ 	.word	index@(_ZN2at6native13reduce_kernelILi128ELi4ENS0_8ReduceOpIsNS0_14func_wrapper_tImZNS0_15xor_sum_functorIsvEclERNS_14TensorIteratorEEUlmmE_EEjmLi4ELi4EEEEEvT1_)
	.align		4
        /*0094*/ 	.word	index@(__assertfail)
	.align		4
        /*0098*/ 	.word	index@(_ZN2at6native13reduce_kernelILi512ELi1ENS0_8ReduceOpIlNS0_14func_wrapper_tImZNS0_15xor_sum_functorIlvEclERNS_14TensorIteratorEEUlmmE_EEjmLi4ELi4EEEEEvT1_)
	.align		4
        /*009c*/ 	.word	index@(__assertfail)
	.align		4
        /*00a0*/ 	.word	index@(_ZN2at6native13reduce_kernelILi256ELi2ENS0_8ReduceOpIlNS0_14func_wrapper_tImZNS0_15xor_sum_functorIlvEclERNS_14TensorIteratorEEUlmmE_EEjmLi4ELi4EEEEEvT1_)
	.align		4
        /*00a4*/ 	.word	index@(__assertfail)
	.align		4
        /*00a8*/ 	.word	index@(_ZN2at6native13reduce_kernelILi128ELi4ENS0_8ReduceOpIlNS0_14func_wrapper_tImZNS0_15xor_sum_functorIlvEclERNS_14TensorIteratorEEUlmmE_EEjmLi4ELi4EEEEEvT1_)
	.align		4
        /*00ac*/ 	.word	index@(__assertfail)
	.align		4
        /*00b0*/ 	.word	index@(_ZN2at6native13reduce_kernelILi512ELi1ENS0_8ReduceOpIiNS0_14func_wrapper_tImZNS0_15xor_sum_functorIivEclERNS_14TensorIteratorEEUlmmE_EEjmLi4ELi4EEEEEvT1_)
	.align		4
        /*00b4*/ 	.word	index@(__assertfail)
	.align		4
        /*00b8*/ 	.word	index@(_ZN2at6native13reduce_kernelILi256ELi2ENS0_8ReduceOpIiNS0_14func_wrapper_tImZNS0_15xor_sum_functorIivEclERNS_14TensorIteratorEEUlmmE_EEjmLi4ELi4EEEEEvT1_)
	.align		4
        /*00bc*/ 	.word	index@(__assertfail)
	.align		4
        /*00c0*/ 	.word	index@(_ZN2at6native13reduce_kernelILi128ELi4ENS0_8ReduceOpIiNS0_14func_wrapper_tImZNS0_15xor_sum_functorIivEclERNS_14TensorIteratorEEUlmmE_EEjmLi4ELi4EEEEEvT1_)
	.align		4
        /*00c4*/ 	.word	index@(__assertfail)
	.align		4
        /*00c8*/ 	.word	index@(_ZN2at6native13reduce_kernelILi512ELi1ENS0_8ReduceOpIaNS0_14func_wrapper_tImZNS0_15xor_sum_functorIavEclERNS_14TensorIteratorEEUlmmE_EEjmLi4ELi4EEEEEvT1_)
	.align		4
        /*00cc*/ 	.word	index@(__assertfail)
	.align		4
        /*00d0*/ 	.word	index@(_ZN2at6native13reduce_kernelILi256ELi2ENS0_8ReduceOpIaNS0_14func_wrapper_tImZNS0_15xor_sum_functorIavEclERNS_14TensorIteratorEEUlmmE_EEjmLi4ELi4EEEEEvT1_)
	.align		4
        /*00d4*/ 	.word	index@(__assertfail)
	.align		4
        /*00d8*/ 	.word	index@(_ZN2at6native13reduce_kernelILi128ELi4ENS0_8ReduceOpIaNS0_14func_wrapper_tImZNS0_15xor_sum_functorIavEclERNS_14TensorIteratorEEUlmmE_EEjmLi4ELi4EEEEEvT1_)
	.align		4
        /*00dc*/ 	.word	index@(__assertfail)
	.align		4
        /*00e0*/ 	.word	index@(_ZN2at6native13reduce_kernelILi512ELi1ENS0_8ReduceOpIhNS0_14func_wrapper_tImZNS0_15xor_sum_functorIhvEclERNS_14TensorIteratorEEUlmmE_EEjmLi4ELi4EEEEEvT1_)
	.align		4
        /*00e4*/ 	.word	index@(__assertfail)
	.align		4
        /*00e8*/ 	.word	index@(_ZN2at6native13reduce_kernelILi256ELi2ENS0_8ReduceOpIhNS0_14func_wrapper_tImZNS0_15xor_sum_functorIhvEclERNS_14TensorIteratorEEUlmmE_EEjmLi4ELi4EEEEEvT1_)
	.align		4
        /*00ec*/ 	.word	index@(__assertfail)
	.align		4
        /*00f0*/ 	.word	index@(_ZN2at6native13reduce_kernelILi128ELi4ENS0_8ReduceOpIhNS0_14func_wrapper_tImZNS0_15xor_sum_functorIhvEclERNS_14TensorIteratorEEUlmmE_EEjmLi4ELi4EEEEEvT1_)
	.align		4
        /*00f4*/ 	.word	index@(__assertfail)
	.align		4
        /*00f8*/ 	.word	index@(_ZN2at6native13reduce_kernelILi512ELi1ENS0_8ReduceOpIN3c108BFloat16ENS0_9NanSumOpsIffEEjfLi4ELi4EEEEEvT1_)
	.align		4
        /*00fc*/ 	.word	index@(__assertfail)
	.align		4
        /*0100*/ 	.word	index@(_ZN2at6native13reduce_kernelILi256ELi2ENS0_8ReduceOpIN3c108BFloat16ENS0_9NanSumOpsIffEEjfLi4ELi4EEEEEvT1_)
	.align		4
        /*0104*/ 	.word	index@(__assertfail)
	.align		4
        /*0108*/ 	.word	index@(_ZN2at6native13reduce_kernelILi128ELi4ENS0_8ReduceOpIN3c108BFloat16ENS0_9NanSumOpsIffEEjfLi4ELi4EEEEEvT1_)
	.align		4
        /*010c*/ 	.word	index@(__assertfail)
	.align		4
        /*0110*/ 	.word	index@(_ZN2at6native13reduce_kernelILi512ELi1ENS0_8ReduceOpIN3c108BFloat16ENS0_9NanSumOpsIfS4_EEjS4_Li4ELi4EEEEEvT1_)
	.align		4
        /*0114*/ 	.word	index@(__assertfail)
	.align		4
        /*0118*/ 	.word	index@(_ZN2at6native13reduce_kernelILi256ELi2ENS0_8ReduceOpIN3c108BFloat16ENS0_9NanSumOpsIfS4_EEjS4_Li4ELi4EEEEEvT1_)
	.align		4
        /*011c*/ 	.word	index@(__assertfail)
	.align		4
        /*0120*/ 	.word	index@(_ZN2at6native13reduce_kernelILi128ELi4ENS0_8ReduceOpIN3c108BFloat16ENS0_9NanSumOpsIfS4_EEjS4_Li4ELi4EEEEEvT1_)
	.align		4
        /*0124*/ 	.word	index@(__assertfail)
	.align		4
        /*0128*/ 	.word	index@(_ZN2at6native13reduce_kernelILi512ELi1ENS0_8ReduceOpIN3c104HalfENS0_9NanSumOpsIffEEjfLi4ELi4EEEEEvT1_)
	.align		4
        /*012c*/ 	.word	index@(__assertfail)
	.align		4
        /*0130*/ 	.word	index@(_ZN2at6native13reduce_kernelILi256ELi2ENS0_8ReduceOpIN3c104HalfENS0_9NanSumOpsIffEEjfLi4ELi4EEEEEvT1_)
	.align		4
        /*0134*/ 	.word	index@(__assertfail)
	.align		4
        /*0138*/ 	.word	index@(_ZN2at6native13reduce_kernelILi128ELi4ENS0_8ReduceOpIN3c104HalfENS0_9NanSumOpsIffEEjfLi4ELi4EEEEEvT1_)
	.align		4
        /*013c*/ 	.word	index@(__assertfail)
	.align		4
        /*0140*/ 	.word	index@(_ZN2at6native13reduce_kernelILi512ELi1ENS0_8ReduceOpIN3c104HalfENS0_9NanSumOpsIfS4_EEjS4_Li4ELi4EEEEEvT1_)
	.align		4
        /*0144*/ 	.word	index@(__assertfail)
	.align		4
        /*0148*/ 	.word	index@(_ZN2at6native13reduce_kernelILi256ELi2ENS0_8ReduceOpIN3c104HalfENS0_9NanSumOpsIfS4_EEjS4_Li4ELi4EEEEEvT1_)
	.align		4
        /*014c*/ 	.word	index@(__assertfail)
	.align		4
        /*0150*/ 	.word	index@(_ZN2at6native13reduce_kernelILi128ELi4ENS0_8ReduceOpIN3c104HalfENS0_9NanSumOpsIfS4_EEjS4_Li4ELi4EEEEEvT1_)
	.align		4
        /*0154*/ 	.word	index@(__assertfail)
	.align		4
        /*0158*/ 	.word	index@(_ZN2at6native13reduce_kernelILi512ELi1ENS0_8ReduceOpIfNS0_9NanSumOpsIffEEjfLi4ELi4EEEEEvT1_)
	.align		4
        /*015c*/ 	.word	index@(__assertfail)
	.align		4
        /*0160*/ 	.word	index@(_ZN2at6native13reduce_kernelILi256ELi2ENS0_8ReduceOpIfNS0_9NanSumOpsIffEEjfLi4ELi4EEEEEvT1_)
	.align		4
        /*0164*/ 	.word	index@(__assertfail)
	.align		4
        /*0168*/ 	.word	index@(_ZN2at6native13reduce_kernelILi128ELi4ENS0_8ReduceOpIfNS0_9NanSumOpsIffEEjfLi4ELi4EEEEEvT1_)
	.align		4
        /*016c*/ 	.word	index@(__assertfail)
	.align		4
        /*0170*/ 	.word	index@(_ZN2at6native13reduce_kernelILi512ELi1ENS0_8ReduceOpIdNS0_9NanSumOpsIddEEjdLi4ELi4EEEEEvT1_)
	.align		4
        /*0174*/ 	.word	index@(__assertfail)
	.align		4
        /*0178*/ 	.word	index@(_ZN2at6native13reduce_kernelILi256ELi2ENS0_8ReduceOpIdNS0_9NanSumOpsIddEEjdLi4ELi4EEEEEvT1_)
	.align		4
        /*017c*/ 	.word	index@(__assertfail)
	.align		4
        /*0180*/ 	.word	index@(_ZN2at6native13reduce_kernelILi128ELi4ENS0_8ReduceOpIdNS0_9NanSumOpsIddEEjdLi4ELi4EEEEEvT1_)
	.align		4
        /*0184*/ 	.word	index@(__assertfail)
	.align		4
        /*0188*/ 	.word	index@(_ZN2at6native13reduce_kernelILi512ELi1ENS0_8ReduceOpIN3c108BFloat16ENS0_14func_wrapper_tIfZNS0_11sum_functorIS4_ffEclERNS_14TensorIteratorEEUlffE_EEjfLi4ELi8EEEEEvT1_)
	.align		4
        /*018c*/ 	.word	index@(__assertfail)
	.align		4
        /*0190*/ 	.word	index@(_ZN2at6native13reduce_kernelILi256ELi2ENS0_8ReduceOpIN3c108BFloat16ENS0_14func_wrapper_tIfZNS0_11sum_functorIS4_ffEclERNS_14TensorIteratorEEUlffE_EEjfLi4ELi8EEEEEvT1_)
	.align		4
        /*0194*/ 	.word	index@(__assertfail)
	.align		4
        /*0198*/ 	.word	index@(_ZN2at6native13reduce_kernelILi128ELi4ENS0_8ReduceOpIN3c108BFloat16ENS0_14func_wrapper_tIfZNS0_11sum_functorIS4_ffEclERNS_14TensorIteratorEEUlffE_EEjfLi4ELi8EEEEEvT1_)
	.align		4
        /*019c*/ 	.word	index@(__assertfail)
	.align		4
        /*01a0*/ 	.word	index@(_ZN2at6native13reduce_kernelILi512ELi1ENS0_8ReduceOpIN3c108BFloat16ENS0_14func_wrapper_tIS4_ZNS0_11sum_functorIS4_fS4_EclERNS_14TensorIteratorEEUlffE_EEjS4_Li4ELi8EEEEEvT1_)
	.align		4
        /*01a4*/ 	.word	index@(__assertfail)
	.align		4
        /*01a8*/ 	.word	index@(_ZN2at6native13reduce_kernelILi256ELi2ENS0_8ReduceOpIN3c108BFloat16ENS0_14func_wrapper_tIS4_ZNS0_11sum_functorIS4_fS4_EclERNS_14TensorIteratorEEUlffE_EEjS4_Li4ELi8EEEEEvT1_)
	.align		4
        /*01ac*/ 	.word	index@(__assertfail)
	.align		4
        /*01b0*/ 	.word	index@(_ZN2at6native13reduce_kernelILi128ELi4ENS0_8ReduceOpIN3c108BFloat16ENS0_14func_wrapper_tIS4_ZNS0_11sum_functorIS4_fS4_EclERNS_14TensorIteratorEEUlffE_EEjS4_Li4ELi8EEEEEvT1_)
	.align		4
        /*01b4*/ 	.word	index@(__assertfail)
	.align		4
        /*01b8*/ 	.word	index@(_ZN2at6native13reduce_kernelILi512ELi1ENS0_8ReduceOpIN3c104HalfENS0_14func_wrapper_tIfZNS0_11sum_functorIS4_ffEclERNS_14TensorIteratorEEUlffE_EEjfLi4ELi8EEEEEvT1_)
	.align		4
        /*01bc*/ 	.word	index@(__assertfail)
	.align		4
        /*01c0*/ 	.word	index@(_ZN2at6native13reduce_kernelILi256ELi2ENS0_8ReduceOpIN3c104HalfENS0_14func_wrapper_tIfZNS0_11sum_functorIS4_ffEclERNS_14TensorIteratorEEUlffE_EEjfLi4ELi8EEEEEvT1_)
	.align		4
        /*01c4*/ 	.word	index@(__assertfail)
	.align		4
        /*01c8*/ 	.word	index@(_ZN2at6native13reduce_kernelILi128ELi4ENS0_8ReduceOpIN3c104HalfENS0_14func_wrapper_tIfZNS0_11sum_functorIS4_ffEclERNS_14TensorIteratorEEUlffE_EEjfLi4ELi8EEEEEvT1_)
	.align		4
        /*01cc*/ 	.word	index@(__assertfail)
	.align		4
        /*01d0*/ 	.word	index@(_ZN2at6native13reduce_kernelILi512ELi1ENS0_8ReduceOpIN3c104HalfENS0_14func_wrapper_tIS4_ZNS0_11sum_functorIS4_fS4_EclERNS_14TensorIteratorEEUlffE_EEjS4_Li4ELi8EEEEEvT1_)
	.align		4
        /*01d4*/ 	.word	index@(__assertfail)
	.align		4
        /*01d8*/ 	.word	index@(_ZN2at6native13reduce_kernelILi256ELi2ENS0_8ReduceOpIN3c104HalfENS0_14func_wrapper_tIS4_ZNS0_11sum_functorIS4_fS4_EclERNS_14TensorIteratorEEUlffE_EEjS4_Li4ELi8EEEEEvT1_)
	.align		4
        /*01dc*/ 	.word	index@(__assertfail)
	.align		4
        /*01e0*/ 	.word	index@(_ZN2at6native13reduce_kernelILi128ELi4ENS0_8ReduceOpIN3c104HalfENS0_14func_wrapper_tIS4_ZNS0_11sum_functorIS4_fS4_EclERNS_14TensorIteratorEEUlffE_EEjS4_Li4ELi8EEEEEvT1_)
	.align		4
        /*01e4*/ 	.word	index@(__assertfail)
	.align		4
        /*01e8*/ 	.word	index@(_ZN2at6native13reduce_kernelILi512ELi1ENS0_8ReduceOpIbNS0_14func_wrapper_tIbZNS0_11sum_functorIbbbEclERNS_14TensorIteratorEEUlbbE_EEjbLi4ELi4EEEEEvT1_)
	.align		4
        /*01ec*/ 	.word	index@(__assertfail)
	.align		4
        /*01f0*/ 	.word	index@(_ZN2at6native13reduce_kernelILi256ELi2ENS0_8ReduceOpIbNS0_14func_wrapper_tIbZNS0_11sum_functorIbbbEclERNS_14TensorIteratorEEUlbbE_EEjbLi4ELi4EEEEEvT1_)
	.align		4
        /*01f4*/ 	.word	index@(__assertfail)
	.align		4
        /*01f8*/ 	.word	index@(_ZN2at6native13reduce_kernelILi128ELi4ENS0_8ReduceOpIbNS0_14func_wrapper_tIbZNS0_11sum_functorIbbbEclERNS_14TensorIteratorEEUlbbE_EEjbLi4ELi4EEEEEvT1_)
	.align		4
        /*01fc*/ 	.word	index@(__assertfail)
	.align		4
        /*0200*/ 	.word	index@(_ZN2at6native13reduce_kernelILi512ELi1ENS0_8ReduceOpIN3c107complexIfEENS0_14func_wrapper_tIS5_ZNS0_11sum_functorIS5_S5_S5_EclERNS_14TensorIteratorEEUlS5_S5_E_EEjS5_Li4ELi4EEEEEvT1_)
	.align		4
        /*0204*/ 	.word	index@(__assertfail)
	.align		4
        /*0208*/ 	.word	index@(_ZN2at6native13reduce_kernelILi256ELi2ENS0_8ReduceOpIN3c107complexIfEENS0_14func_wrapper_tIS5_ZNS0_11sum_functorIS5_S5_S5_EclERNS_14TensorIteratorEEUlS5_S5_E_EEjS5_Li4ELi4EEEEEvT1_)
	.align		4
        /*020c*/ 	.word	index@(__assertfail)
	.align		4
        /*0210*/ 	.word	index@(_ZN2at6native13reduce_kernelILi128ELi4ENS0_8ReduceOpIN3c107complexIfEENS0_14func_wrapper_tIS5_ZNS0_11sum_functorIS5_S5_S5_EclERNS_14TensorIteratorEEUlS5_S5_E_EEjS5_Li4ELi4EEEEEvT1_)
	.align		4
        /*0214*/ 	.word	index@(__assertfail)
	.align		4
        /*0218*/ 	.word	index@(_ZN2at6native13reduce_kernelILi256ELi1ENS0_8ReduceOpIN3c107complexIdEENS0_14func_wrapper_tIS5_ZNS0_11sum_functorIS5_S5_S5_EclERNS_14TensorIteratorEEUlS5_S5_E_EEjS5_Li4ELi4EEEEEvT1_)
	.align		4
        /*021c*/ 	.word	index@(__assertfail)
	.align		4
        /*0220*/ 	.word	index@(_ZN2at6native13reduce_kernelILi128ELi2ENS0_8ReduceOpIN3c107complexIdEENS0_14func_wrapper_tIS5_ZNS0_11sum_functorIS5_S5_S5_EclERNS_14TensorIteratorEEUlS5_S5_E_EEjS5_Li4ELi4EEEEEvT1_)
	.align		4
        /*0224*/ 	.word	index@(__assertfail)
	.align		4
        /*0228*/ 	.word	index@(_ZN2at6native13reduce_kernelILi64ELi4ENS0_8ReduceOpIN3c107complexIdEENS0_14func_wrapper_tIS5_ZNS0_11sum_functorIS5_S5_S5_EclERNS_14TensorIteratorEEUlS5_S5_E_EEjS5_Li4ELi4EEEEEvT1_)
	.align		4
        /*022c*/ 	.word	index@(__assertfail)
	.align		4
        /*0230*/ 	.word	index@(_ZN2at6native13reduce_kernelILi512ELi1ENS0_8ReduceOpIfNS0_14func_wrapper_tIfZNS0_11sum_functorIfffEclERNS_14TensorIteratorEEUlffE_EEjfLi4ELi4EEEEEvT1_)
	.align		4
        /*0234*/ 	.word	index@(__assertfail)
	.align		4
        /*0238*/ 	.word	index@(_ZN2at6native13reduce_kernelILi256ELi2ENS0_8ReduceOpIfNS0_14func_wrapper_tIfZNS0_11sum_functorIfffEclERNS_14TensorIteratorEEUlffE_EEjfLi4ELi4EEEEEvT1_)
	.align		4
        /*023c*/ 	.word	index@(__assertfail)
	.align		4
        /*0240*/ 	.word	index@(_ZN2at6native13reduce_kernelILi128ELi4ENS0_8ReduceOpIfNS0_14func_wrapper_tIfZNS0_11sum_functorIfffEclERNS_14TensorIteratorEEUlffE_EEjfLi4ELi4EEEEEvT1_)
	.align		4
        /*0244*/ 	.word	index@(__assertfail)
	.align		4
        /*0248*/ 	.word	index@(_ZN2at6native13reduce_kernelILi512ELi1ENS0_8ReduceOpIdNS0_14func_wrapper_tIdZNS0_11sum_functorIdddEclERNS_14TensorIteratorEEUlddE_EEjdLi4ELi4EEEEEvT1_)
	.align		4
        /*024c*/ 	.word	index@(__assertfail)
	.align		4
        /*0250*/ 	.word	index@(_ZN2at6native13reduce_kernelILi256ELi2ENS0_8ReduceOpIdNS0_14func_wrapper_tIdZNS0_11sum_functorIdddEclERNS_14TensorIteratorEEUlddE_EEjdLi4ELi4EEEEEvT1_)
	.align		4
        /*0254*/ 	.word	index@(__assertfail)
	.align		4
        /*0258*/ 	.word	index@(_ZN2at6native13reduce_kernelILi128ELi4ENS0_8ReduceOpIdNS0_14func_wrapper_tIdZNS0_11sum_functorIdddEclERNS_14TensorIteratorEEUlddE_EEjdLi4ELi4EEEEEvT1_)
	.align		4
        /*025c*/ 	.word	index@(__assertfail)
	.align		4
        /*0260*/ 	.word	index@(_ZN2at6native13reduce_kernelILi512ELi1ENS0_8ReduceOpIsNS0_14func_wrapper_tIsZNS0_11sum_functorIsssEclERNS_14TensorIteratorEEUlssE_EEjsLi4ELi8EEEEEvT1_)
	.align		4
        /*0264*/ 	.word	index@(__assertfail)
	.align		4
        /*0268*/ 	.word	index@(_ZN2at6native13reduce_kernelILi256ELi2ENS0_8ReduceOpIsNS0_14func_wrapper_tIsZNS0_11sum_functorIsssEclERNS_14TensorIteratorEEUlssE_EEjsLi4ELi8EEEEEvT1_)
	.align		4
        /*026c*/ 	.word	index@(__assertfail)
	.align		4
        /*0270*/ 	.word	index@(_ZN2at6native13reduce_kernelILi128ELi4ENS0_8ReduceOpIsNS0_14func_wrapper_tIsZNS0_11sum_functorIsssEclERNS_14TensorIteratorEEUlssE_EEjsLi4ELi8EEEEEvT1_)
	.align		4
        /*0274*/ 	.word	index@(__assertfail)
	.align		4
        /*0278*/ 	.word	index@(_ZN2at6native13reduce_kernelILi512ELi1ENS0_8ReduceOpIlNS0_14func_wrapper_tIlZNS0_11sum_functorIlllEclERNS_14TensorIteratorEEUlllE_EEjlLi4ELi4EEEEEvT1_)
	.align		4
        /*027c*/ 	.word	index@(__assertfail)
	.align		4
        /*0280*/ 	.word	index@(_ZN2at6native13reduce_kernelILi256ELi2ENS0_8ReduceOpIlNS0_14func_wrapper_tIlZNS0_11sum_functorIlllEclERNS_14TensorIteratorEEUlllE_EEjlLi4ELi4EEEEEvT1_)
	.align		4
        /*0284*/ 	.word	index@(__assertfail)
	.align		4
        /*0288*/ 	.word	index@(_ZN2at6native13reduce_kernelILi128ELi4ENS0_8ReduceOpIlNS0_14func_wrapper_tIlZNS0_11sum_functorIlllEclERNS_14TensorIteratorEEUlllE_EEjlLi4ELi4EEEEEvT1_)
	.align		4
        /*028c*/ 	.word	index@(__assertfail)
	.align		4
        /*0290*/ 	.word	index@(_ZN2at6native13reduce_kernelILi512ELi1ENS0_8ReduceOpIiNS0_14func_wrapper_tIiZNS0_11sum_functorIiiiEclERNS_14TensorIteratorEEUliiE_EEjiLi4ELi4EEEEEvT1_)
	.align		4
        /*0294*/ 	.word	index@(__assertfail)
	.align		4
        /*0298*/ 	.word	index@(_ZN2at6native13reduce_kernelILi256ELi2ENS0_8ReduceOpIiNS0_14func_wrapper_tIiZNS0_11sum_functorIiiiEclERNS_14TensorIteratorEEUliiE_EEjiLi4ELi4EEEEEvT1_)
	.align		4
        /*029c*/ 	.word	index@(__assertfail)
	.align		4
        /*02a0*/ 	.word	index@(_ZN2at6native13reduce_kernelILi128ELi4ENS0_8ReduceOpIiNS0_14func_wrapper_tIiZNS0_11sum_functorIiiiEclERNS_14TensorIteratorEEUliiE_EEjiLi4ELi4EEEEEvT1_)
	.align		4
        /*02a4*/ 	.word	index@(__assertfail)
	.align		4
        /*02a8*/ 	.word	index@(_ZN2at6native13reduce_kernelILi512ELi1ENS0_8ReduceOpIaNS0_14func_wrapper_tIaZNS0_11sum_functorIaaaEclERNS_14TensorIteratorEEUlaaE_EEjaLi4ELi4EEEEEvT1_)
	.align		4
        /*02ac*/ 	.word	index@(__assertfail)
	.align		4
        /*02b0*/ 	.word	index@(_ZN2at6native13reduce_kernelILi256ELi2ENS0_8ReduceOpIaNS0_14func_wrapper_tIaZNS0_11sum_functorIaaaEclERNS_14TensorIteratorEEUlaaE_EEjaLi4ELi4EEEEEvT1_)
	.align		4
        /*02b4*/ 	.word	index@(__assertfail)
	.align		4
        /*02b8*/ 	.word	index@(_ZN2at6native13reduce_kernelILi128ELi4ENS0_8ReduceOpIaNS0_14func_wrapper_tIaZNS0_11sum_functorIaaaEclERNS_14TensorIteratorEEUlaaE_EEjaLi4ELi4EEEEEvT1_)
	.align		4
        /*02bc*/ 	.word	index@(__assertfail)
	.align		4
        /*02c0*/ 	.word	index@(_ZN2at6native13reduce_kernelILi512ELi1ENS0_8ReduceOpIhNS0_14func_wrapper_tIhZNS0_11sum_functorIhhhEclERNS_14TensorIteratorEEUlhhE_EEjhLi4ELi4EEEEEvT1_)
	.align		4
        /*02c4*/ 	.word	index@(__assertfail)
	.align		4
        /*02c8*/ 	.word	index@(_ZN2at6native13reduce_kernelILi256ELi2ENS0_8ReduceOpIhNS0_14func_wrapper_tIhZNS0_11sum_functorIhhhEclERNS_14TensorIteratorEEUlhhE_EEjhLi4ELi4EEEEEvT1_)
	.align		4
        /*02cc*/ 	.word	index@(__assertfail)
	.align		4
        /*02d0*/ 	.word	index@(_ZN2at6native13reduce_kernelILi128ELi4ENS0_8ReduceOpIhNS0_14func_wrapper_tIhZNS0_11sum_functorIhhhEclERNS_14TensorIteratorEEUlhhE_EEjhLi4ELi4EEEEEvT1_)
	.align		4
        /*02d4*/ 	.word	index@(__assertfail)
	.align		4
        /*02d8*/ 	.word	index@(_ZN2at6native13reduce_kernelILi512ELi1ENS0_8ReduceOpIbNS0_14func_wrapper_tIbZNS0_12prod_functorIbbbEclERNS_14TensorIteratorEEUlbbE_EEjbLi4ELi4EEEEEvT1_)
	.align		4
        /*02dc*/ 	.word	index@(__assertfail)
	.align		4
        /*02e0*/ 	.word	index@(_ZN2at6native13reduce_kernelILi256ELi2ENS0_8ReduceOpIbNS0_14func_wrapper_tIbZNS0_12prod_functorIbbbEclERNS_14TensorIteratorEEUlbbE_EEjbLi4ELi4EEEEEvT1_)
	.align		4
        /*02e4*/ 	.word	index@(__assertfail)
	.align		4
        /*02e8*/ 	.word	index@(_ZN2at6native13reduce_kernelILi128ELi4ENS0_8ReduceOpIbNS0_14func_wrapper_tIbZNS0_12prod_functorIbbbEclERNS_14TensorIteratorEEUlbbE_EEjbLi4ELi4EEEEEvT1_)
	.align		4
        /*02ec*/ 	.word	index@(__assertfail)
	.align		4
        /*02f0*/ 	.word	0x00000000
	.align		4
        /*02f4*/ 	.word	0xfffffffe
	.align		4
        /*02f8*/ 	.word	0x00000000
	.align		4
        /*02fc*/ 	.word	0xfffffffd
	.align		4
        /*0300*/ 	.word	0x00000000
	.align		4
        /*0304*/ 	.word	0xfffffffc


//--------------------- .nv.constant4             --------------------------
	.section	.nv.constant4,"a",@progbits
	.align	8
	.align		8
.nv.constant4:
        /*0000*/ 	.dword	__assertfail
	.align		8
        /*0008*/ 	.dword	__unnamed_1
	.align		8
        /*0010*/ 	.dword	__unnamed_2
	.align		8
        /*0018*/ 	.dword	__unnamed_3
	.align		8
        /*0020*/ 	.dword	__unnamed_4
	.align		8
        /*0028*/ 	.dword	__unnamed_5
	.align		8
        /*0030*/ 	.dword	__unnamed_6
	.align		8
        /*0038*/ 	.dword	__unnamed_7
	.align		8
        /*0040*/ 	.dword	__unnamed_8
	.align		8
        /*0048*/ 	.dword	__unnamed_9
	.align		8
        /*0050*/ 	.dword	__unnamed_10
	.align		8
        /*0058*/ 	.dword	__unnamed_11
	.align		8
        /*0060*/ 	.dword	__unnamed_12
	.align		8
        /*0068*/ 	.dword	__unnamed_13
	.align		8
        /*0070*/ 	.dword	__unnamed_14
	.align		8
        /*0078*/ 	.dword	__unnamed_15
	.align		8
        /*0080*/ 	.dword	__unnamed_16
	.align		8
        /*0088*/ 	.dword	__unnamed_17
	.align		8
        /*0090*/ 	.dword	__unnamed_18
	.align		8
        /*0098*/ 	.dword	__unnamed_19
	.align		8
        /*00a0*/ 	.dword	__unnamed_20
	.align		8
        /*00a8*/ 	.dword	__unnamed_21
	.align		8
        /*00b0*/ 	.dword	__unnamed_22
	.align		8
        /*00b8*/ 	.dword	__unnamed_23
	.align		8
        /*00c0*/ 	.dword	__unnamed_24
	.align		8
        /*00c8*/ 	.dword	__unnamed_25
	.align		8
        /*00d0*/ 	.dword	__unnamed_26
	.align		8
        /*00d8*/ 	.dword	__unnamed_27
	.align		8
        /*00e0*/ 	.dword	__unnamed_28
	.align		8
        /*00e8*/ 	.dword	__unnamed_29
	.align		8
        /*00f0*/ 	.dword	__unnamed_30
	.align		8
        /*00f8*/ 	.dword	__unnamed_31
	.align		8
        /*0100*/ 	.dword	__unnamed_32
	.align		8
        /*0108*/ 	.dword	__unnamed_33
	.align		8
        /*0110*/ 	.dword	__unnamed_34
	.align		8
        /*0118*/ 	.dword	__unnamed_35
	.align		8
        /*0120*/ 	.dword	__unnamed_36
	.align		8
        /*0128*/ 	.dword	__unnamed_37
	.align		8
        /*0130*/ 	.dword	__unnamed_38
	.align		8
        /*0138*/ 	.dword	__unnamed_39
	.align		8
        /*0140*/ 	.dword	__unnamed_40
	.align		8
        /*0148*/ 	.dword	__unnamed_41
	.align		8
        /*0150*/ 	.dword	__unnamed_42
	.align		8
        /*0158*/ 	.dword	__unnamed_43
	.align		8
        /*0160*/ 	.dword	__unnamed_44
	.align		8
        /*0168*/ 	.dword	__unnamed_45
	.align		8
        /*0170*/ 	.dword	__unnamed_46
	.align		8
        /*0178*/ 	.dword	__unnamed_47
	.align		8
        /*0180*/ 	.dword	__unnamed_48
	.align		8
        /*0188*/ 	.dword	__unnamed_49
	.align		8
        /*0190*/ 	.dword	__unnamed_50
	.align		8
        /*0198*/ 	.dword	__unnamed_51
	.align		8
        /*01a0*/ 	.dword	__unnamed_52
	.align		8
        /*01a8*/ 	.dword	__unnamed_53
	.align		8
        /*01b0*/ 	.dword	__unnamed_54
	.align		8
        /*01b8*/ 	.dword	__unnamed_55
	.align		8
        /*01c0*/ 	.dword	__unnamed_56
	.align		8
        /*01c8*/ 	.dword	__unnamed_57
	.align		8
        /*01d0*/ 	.dword	__unnamed_58
	.align		8
        /*01d8*/ 	.dword	__unnamed_59
	.align		8
        /*01e0*/ 	.dword	__unnamed_60
	.align		8
        /*01e8*/ 	.dword	__unnamed_61
	.align		8
        /*01f0*/ 	.dword	__unnamed_62
	.align		8
        /*01f8*/ 	.dword	__unnamed_63
	.align		8
        /*0200*/ 	.dword	__unnamed_64
	.align		8
        /*0208*/ 	.dword	__unnamed_65
	.align		8
        /*0210*/ 	.dword	__unnamed_66
	.align		8
        /*0218*/ 	.dword	__unnamed_67
	.align		8
        /*0220*/ 	.dword	__unnamed_68
	.align		8
        /*0228*/ 	.dword	__unnamed_69
	.align		8
        /*0230*/ 	.dword	__unnamed_70
	.align		8
        /*0238*/ 	.dword	__unnamed_71
	.align		8
        /*0240*/ 	.dword	__unnamed_72
	.align		8
        /*0248*/ 	.dword	__unnamed_73
	.align		8
        /*0250*/ 	.dword	__unnamed_74
	.align		8
        /*0258*/ 	.dword	__unnamed_75
	.align		8
        /*0260*/ 	.dword	__unnamed_76
	.align		8
        /*0268*/ 	.dword	__unnamed_77
	.align		8
        /*0270*/ 	.dword	__unnamed_78
	.align		8
        /*0278*/ 	.dword	__unnamed_79
	.align		8
        /*0280*/ 	.dword	__unnamed_80
	.align		8
        /*0288*/ 	.dword	__unnamed_81
	.align		8
        /*0290*/ 	.dword	__unnamed_82
	.align		8
        /*0298*/ 	.dword	__unnamed_83
	.align		8
        /*02a0*/ 	.dword	__unnamed_84
	.align		8
        /*02a8*/ 	.dword	__unnamed_85
	.align		8
        /*02b0*/ 	.dword	__unnamed_86
	.align		8
        /*02b8*/ 	.dword	__unnamed_87
	.align		8
        /*02c0*/ 	.dword	__unnamed_88
	.align		8
        /*02c8*/ 	.dword	__unnamed_89
	.align		8
        /*02d0*/ 	.dword	__unnamed_90
	.align		8
        /*02d8*/ 	.dword	__unnamed_91
	.align		8
        /*02e0*/ 	.dword	__unnamed_92
	.align		8
        /*02e8*/ 	.dword	__unnamed_93
	.align		8
        /*02f0*/ 	.dword	__unnamed_94
	.align		8
        /*02f8*/ 	.dword	__unnamed_95
	.align		8
        /*0300*/ 	.dword	__unnamed_96
	.align		8
        /*0308*/ 	.dword	__unnamed_97
	.align		8
        /*0310*/ 	.dword	__unnamed_98
	.align		8
        /*0318*/ 	.dword	__unnamed_99
	.align		8
        /*0320*/ 	.dword	__unnamed_100
	.align		8
        /*0328*/ 	.dword	__unnamed_101
	.align		8
        /*0330*/ 	.dword	__unnamed_102
	.align		8
        /*0338*/ 	.dword	__unnamed_103
	.align		8
        /*0340*/ 	.dword	__unnamed_104
	.align		8
        /*0348*/ 	.dword	__unnamed_105
	.align		8
        /*0350*/ 	.dword	__unnamed_106
	.align		8
        /*0358*/ 	.dword	__unnamed_107
	.align		8
        /*0360*/ 	.dword	__unnamed_108
	.align		8
        /*0368*/ 	.dword	__unnamed_109
	.align		8
        /*0370*/ 	.dword	__unnamed_110
	.align		8
        /*0378*/ 	.dword	__unnamed_111
	.align		8
        /*0380*/ 	.dword	__unnamed_112
	.align		8
        /*0388*/ 	.dword	__unnamed_113
	.align		8
        /*0390*/ 	.dword	__unnamed_114
	.align		8
        /*0398*/ 	.dword	__unnamed_115
	.align		8
        /*03a0*/ 	.dword	__unnamed_116
	.align		8
        /*03a8*/ 	.dword	__unnamed_117
	.align		8
        /*03b0*/ 	.dword	__unnamed_118
	.align		8
        /*03b8*/ 	.dword	__unnamed_119
	.align		8
        /*03c0*/ 	.dword	__unnamed_120
	.align		8
        /*03c8*/ 	.dword	__unnamed_121
	.align		8
        /*03d0*/ 	.dword	__unnamed_122
	.align		8
        /*03d8*/ 	.dword	__unnamed_123
	.align		8
        /*03e0*/ 	.dword	__unnamed_124
	.align		8
        /*03e8*/ 	.dword	__unnamed_125
	.align		8
        /*03f0*/ 	.dword	__unnamed_126
	.align		8
        /*03f8*/ 	.dword	__unnamed_127
	.align		8
        /*0400*/ 	.dword	__unnamed_128
	.align		8
        /*0408*/ 	.dword	__unnamed_129
	.align		8
        /*0410*/ 	.dword	__unnamed_130
	.align		8
        /*0418*/ 	.dword	__unnamed_131
	.align		8
        /*0420*/ 	.dword	__unnamed_132
	.align		8
        /*0428*/ 	.dword	__unnamed_133
	.align		8
        /*0430*/ 	.dword	__unnamed_134
	.align		8
        /*0438*/ 	.dword	__unnamed_135
	.align		8
        /*0440*/ 	.dword	__unnamed_136
	.align		8
        /*0448*/ 	.dword	__unnamed_137
	.align		8
        /*0450*/ 	.dword	__unnamed_138
	.align		8
        /*0458*/ 	.dword	__unnamed_139
	.align		8
        /*0460*/ 	.dword	__unnamed_140
	.align		8
        /*0468*/ 	.dword	__unnamed_141
	.align		8
        /*0470*/ 	.dword	__unnamed_142
	.align		8
        /*0478*/ 	.dword	__unnamed_143
	.align		8
        /*0480*/ 	.dword	__unnamed_144
	.align		8
        /*0488*/ 	.dword	__unnamed_145
	.align		8
        /*0490*/ 	.dword	__unnamed_146
	.align		8
        /*0498*/ 	.dword	__unnamed_147
	.align		8
        /*04a0*/ 	.dword	__unnamed_148
	.align		8
        /*04a8*/ 	.dword	__unnamed_149
	.align		8
        /*04b0*/ 	.dword	__unnamed_150
	.align		8
        /*04b8*/ 	.dword	__unnamed_151
	.align		8
        /*04c0*/ 	.dword	__unnamed_152
	.align		8
        /*04c8*/ 	.dword	__unnamed_153
	.align		8
        /*04d0*/ 	.dword	__unnamed_154
	.align		8
        /*04d8*/ 	.dword	__unnamed_155
	.align		8
        /*04e0*/ 	.dword	__unnamed_156
	.align		8
        /*04e8*/ 	.dword	__unnamed_157
	.align		8
        /*04f0*/ 	.dword	__unnamed_158
	.align		8
        /*04f8*/ 	.dword	__unnamed_159
	.align		8
        /*0500*/ 	.dword	__unnamed_160
	.align		8
        /*0508*/ 	.dword	__unnamed_161
	.align		8
        /*0510*/ 	.dword	__unnamed_162
	.align		8
        /*0518*/ 	.dword	__unnamed_163
	.align		8
        /*0520*/ 	.dword	__unnamed_164
	.align		8
        /*0528*/ 	.dword	__unnamed_165
	.align		8
        /*0530*/ 	.dword	__unnamed_166
	.align		8
        /*0538*/ 	.dword	__unnamed_167
	.align		8
        /*0540*/ 	.dword	__unnamed_168
	.align		8
        /*0548*/ 	.dword	__unnamed_169
	.align		8
        /*0550*/ 	.dword	__unnamed_170
	.align		8
        /*0558*/ 	.dword	__unnamed_171
	.align		8
        /*0560*/ 	.dword	__unnamed_172
	.align		8
        /*0568*/ 	.dword	__unnamed_173
	.align		8
        /*0570*/ 	.dword	__unnamed_174
	.align		8
        /*0578*/ 	.dword	__unnamed_175
	.align		8
        /*0580*/ 	.dword	__unnamed_176
	.align		8
        /*0588*/ 	.dword	__unnamed_177
	.align		8
        /*0590*/ 	.dword	__unnamed_178
	.align		8
        /*0598*/ 	.dword	__unnamed_179
	.align		8
        /*05a0*/ 	.dword	__unnamed_180
	.align		8
        /*05a8*/ 	.dword	__unnamed_181
	.align		8
        /*05b0*/ 	.dword	__unnamed_182
	.align		8
        /*05b8*/ 	.dword	__unnamed_183
	.align		8
        /*05c0*/ 	.dword	__unnamed_184
	.align		8
        /*05c8*/ 	.dword	__unnamed_185
	.align		8
        /*05d0*/ 	.dword	__unnamed_186
	.align		8
        /*05d8*/ 	.dword	__unnamed_187
	.align		8
        /*05e0*/ 	.dword	__unnamed_188
	.align		8
        /*05e8*/ 	.dword	__unnamed_189
	.align		8
        /*05f0*/ 	.dword	__unnamed_190
	.align		8
        /*05f8*/ 	.dword	__unnamed_191
	.align		8
        /*0600*/ 	.dword	__unnamed_192
	.align		8
        /*0608*/ 	.dword	__unnamed_193
	.align		8
        /*0610*/ 	.dword	__unnamed_194
	.align		8
        /*0618*/ 	.dword	__unnamed_195
	.align		8
        /*0620*/ 	.dword	__unnamed_196
	.align		8
        /*0628*/ 	.dword	__unnamed_197
	.align		8
        /*0630*/ 	.dword	__unnamed_198
	.align		8
        /*0638*/ 	.dword	__unnamed_199
	.align		8
        /*0640*/ 	.dword	__unnamed_200
	.align		8
        /*0648*/ 	.dword	__unnamed_201
	.align		8
        /*0650*/ 	.dword	__unnamed_202
	.align		8
        /*0658*/ 	.dword	__unnamed_203
	.align		8
        /*0660*/ 	.dword	__unnamed_204
	.align		8
        /*0668*/ 	.dword	__unnamed_205
	.align		8
        /*0670*/ 	.dword	__unnamed_206
	.align		8
        /*0678*/ 	.dword	__unnamed_207
	.align		8
        /*0680*/ 	.dword	__unnamed_208
	.align		8
        /*0688*/ 	.dword	__unnamed_209
	.align		8
        /*0690*/ 	.dword	__unnamed_210
	.align		8
        /*0698*/ 	.dword	__unnamed_211
	.align		8
        /*06a0*/ 	.dword	__unnamed_212
	.align		8
        /*06a8*/ 	.dword	__unnamed_213
	.align		8
        /*06b0*/ 	.dword	__unnamed_214
	.align		8
        /*06b8*/ 	.dword	__unnamed_215
	.align		8
        /*06c0*/ 	.dword	__unnamed_216
	.align		8
        /*06c8*/ 	.dword	__unnamed_217
	.align		8
        /*06d0*/ 	.dword	_ZN58_INTERNAL_1d2fb0ed_22_ReduceSumProdKernel_cu_7dd49032_29774cuda3std3__45__cpo5beginE
	.align		8
        /*06d8*/ 	.dword	_ZN58_INTERNAL_1d2fb0ed_22_ReduceSumProdKernel_cu_7dd49032_29774cuda3std3__45__cpo3endE
	.align		8
        /*06e0*/ 	.dword	_ZN58_INTERNAL_1d2fb0ed_22_ReduceSumProdKernel_cu_7dd49032_29774cuda3std3__45__cpo6cbeginE
	.align		8
        /*06e8*/ 	.dword	_ZN58_INTERNAL_1d2fb0ed_22_ReduceSumProdKernel_cu_7dd49032_29774cuda3std3__45__cpo4cendE
	.align		8
        /*06f0*/ 	.dword	_ZN58_INTERNAL_1d2fb0ed_22_ReduceSumProdKernel_cu_7dd49032_29774cuda3std3__45__cpo6rbeginE
	.align		8
        /*06f8*/ 	.dword	_ZN58_INTERNAL_1d2fb0ed_22_ReduceSumProdKernel_cu_7dd49032_29774cuda3std3__45__cpo4rendE
	.align		8
        /*0700*/ 	.dword	_ZN58_INTERNAL_1d2fb0ed_22_ReduceSumProdKernel_cu_7dd49032_29774cuda3std3__45__cpo7crbeginE
	.align		8
        /*0708*/ 	.dword	_ZN58_INTERNAL_1d2fb0ed_22_ReduceSumProdKernel_cu_7dd49032_29774cuda3std3__45__cpo5crendE
	.align		8
        /*0710*/ 	.dword	_ZN58_INTERNAL_1d2fb0ed_22_ReduceSumProdKernel_cu_7dd49032_29774cuda3std3__460_GLOBAL__N__1d2fb0ed_22_ReduceSumProdKernel_cu_7dd49032_29776ignoreE
	.align		8
        /*0718*/ 	.dword	_ZN58_INTERNAL_1d2fb0ed_22_ReduceSumProdKernel_cu_7dd49032_29774cuda3std3__419piecewise_constructE
	.align		8
        /*0720*/ 	.dword	_ZN58_INTERNAL_1d2fb0ed_22_ReduceSumProdKernel_cu_7dd49032_29774cuda3std3__48in_placeE
	.align		8
        /*0728*/ 	.dword	_ZN58_INTERNAL_1d2fb0ed_22_ReduceSumProdKernel_cu_7dd49032_29774cuda3std3__420unreachable_sentinelE
	.align		8
        /*0730*/ 	.dword	_ZN58_INTERNAL_1d2fb0ed_22_ReduceSumProdKernel_cu_7dd49032_29774cuda3std6ranges3__45__cpo4swapE
	.align		8
        /*0738*/ 	.dword	_ZN58_INTERNAL_1d2fb0ed_22_ReduceSumProdKernel_cu_7dd49032_29774cuda3std6ranges3__45__cpo9iter_moveE
	.align		8
        /*0740*/ 	.dword	_ZN58_INTERNAL_1d2fb0ed_22_ReduceSumProdKernel_cu_7dd49032_29774cuda3std6ranges3__45__cpo5beginE
	.align		8
        /*0748*/ 	.dword	_ZN58_INTERNAL_1d2fb0ed_22_ReduceSumProdKernel_cu_7dd49032_29774cuda3std6ranges3__45__cpo3endE
	.align		8
        /*0750*/ 	.dword	_ZN58_INTERNAL_1d2fb0ed_22_ReduceSumProdKernel_cu_7dd49032_29774cuda3std6ranges3__45__cpo6cbeginE
	.align		8
        /*0758*/ 	.dword	_ZN58_INTERNAL_1d2fb0ed_22_ReduceSumProdKernel_cu_7dd49032_29774cuda3std6ranges3__45__cpo4cendE
	.align		8
        /*0760*/ 	.dword	_ZN58_INTERNAL_1d2fb0ed_22_ReduceSumProdKernel_cu_7dd49032_29774cuda3std6ranges3__45__cpo7advanceE
	.align		8
        /*0768*/ 	.dword	_ZN58_INTERNAL_1d2fb0ed_22_ReduceSumProdKernel_cu_7dd49032_29774cuda3std6ranges3__45__cpo9iter_swapE
	.align		8
        /*0770*/ 	.dword	_ZN58_INTERNAL_1d2fb0ed_22_ReduceSumProdKernel_cu_7dd49032_29774cuda3std6ranges3__45__cpo4nextE
	.align		8
        /*0778*/ 	.dword	_ZN58_INTERNAL_1d2fb0ed_22_ReduceSumProdKernel_cu_7dd49032_29774cuda3std6ranges3__45__cpo4prevE
	.align		8
        /*0780*/ 	.dword	_ZN58_INTERNAL_1d2fb0ed_22_ReduceSumProdKernel_cu_7dd49032_29774cuda3std6ranges3__45__cpo4dataE
	.align		8
        /*0788*/ 	.dword	_ZN58_INTERNAL_1d2fb0ed_22_ReduceSumProdKernel_cu_7dd49032_29774cuda3std6ranges3__45__cpo5cdataE
	.align		8
        /*0790*/ 	.dword	_ZN58_INTERNAL_1d2fb0ed_22_ReduceSumProdKernel_cu_7dd49032_29774cuda3std6ranges3__45__cpo4sizeE
	.align		8
        /*0798*/ 	.dword	_ZN58_INTERNAL_1d2fb0ed_22_ReduceSumProdKernel_cu_7dd49032_29774cuda3std6ranges3__45__cpo5ssizeE
	.align		8
        /*07a0*/ 	.dword	_ZN58_INTERNAL_1d2fb0ed_22_ReduceSumProdKernel_cu_7dd49032_29774cuda3std6ranges3__45__cpo8distanceE
	.align		8
        /*07a8*/ 	.dword	_ZN58_INTERNAL_1d2fb0ed_22_ReduceSumProdKernel_cu_7dd49032_29776thrust23THRUST_300001_SM_900_NS6system6detail10sequential3seqE
	.align		8
        /*07b0*/ 	.dword	$str$8
	.align		8
        /*07b8*/ 	.dword	$str$9
	.align		8
        /*07c0*/ 	.dword	$str$10
	.align		8
        /*07c8*/ 	.dword	$str$11
	.align		8
        /*07d0*/ 	.dword	$str$12


//--------------------- .text._ZN2at6native13reduce_kernelILi512ELi1ENS0_8ReduceOpIbNS0_14func_wrapper_tImZNS0_15xor_sum_functorIbvEclERNS_14TensorIteratorEEUlbbE_EEjmLi4ELi4EEEEEvT1_ --------------------------
	.section	.text._ZN2at6native13reduce_kernelILi512ELi1ENS0_8ReduceOpIbNS0_14func_wrapper_tImZNS0_15xor_sum_functorIbvEclERNS_14TensorIteratorEEUlbbE_EEjmLi4ELi4EEEEEvT1_,"ax",@progbits
	.align	128
        .global         _ZN2at6native13reduce_kernelILi512ELi1ENS0_8ReduceOpIbNS0_14func_wrapper_tImZNS0_15xor_sum_functorIbvEclERNS_14TensorIteratorEEUlbbE_EEjmLi4ELi4EEEEEvT1_
        .type           _ZN2at6native13reduce_kernelILi512ELi1ENS0_8ReduceOpIbNS0_14func_wrapper_tImZNS0_15xor_sum_functorIbvEclERNS_14TensorIteratorEEUlbbE_EEjmLi4ELi4EEEEEvT1_,@function
        .size           _ZN2at6native13reduce_kernelILi512ELi1ENS0_8ReduceOpIbNS0_14func_wrapper_tImZNS0_15xor_sum_functorIbvEclERNS_14TensorIteratorEEUlbbE_EEjmLi4ELi4EEEEEvT1_,(.L_x_9806 - _ZN2at6native13reduce_kernelILi512ELi1ENS0_8ReduceOpIbNS0_14func_wrapper_tImZNS0_15xor_sum_functorIbvEclERNS_14TensorIteratorEEUlbbE_EEjmLi4ELi4EEEEEvT1_)
        .other          _ZN2at6native13reduce_kernelILi512ELi1ENS0_8ReduceOpIbNS0_14func_wrapper_tImZNS0_15xor_sum_functorIbvEclERNS_14TensorIteratorEEUlbbE_EEjmLi4ELi4EEEEEvT1_,@"STO_CUDA_ENTRY STV_DEFAULT"
_ZN2at6native13reduce_kernelILi512ELi1ENS0_8ReduceOpIbNS0_14func_wrapper_tImZNS0_15xor_sum_functorIbvEclERNS_14TensorIteratorEEUlbbE_EEjmLi4ELi4EEEEEvT1_:
.text._ZN2at6native13reduce_kernelILi512ELi1ENS0_8ReduceOpIbNS0_14func_wrapper_tImZNS0_15xor_sum_functorIbvEclERNS_14TensorIteratorEEUlbbE_EEjmLi4ELi4EEEEEvT1_:
[----:B------:R-:W0:Y:S08]  /*0000*/  LDC R1, c[0x0][0x28] ;  /* 0x00000a00ff017b82 */ /* 0x000e300000000800 */
[----:B------:R-:W1:Y:S01]  /*0010*/  LDC R0, c[0x0][0x3e8] ;  /* 0x0000fa00ff007b82 */ /* 0x000e620000000800 */
[----:B------:R-:W2:Y:S01]  /*0020*/  S2R R2, SR_TID.X ;  /* 0x0000000000027919 */ /* 0x000ea20000002100 */
[----:B------:R-:W-:Y:S01]  /*0030*/  IMAD.MOV.U32 R5, RZ, RZ, RZ ;  /* 0x000000ffff057224 */ /* 0x000fe200078e00ff */
[----:B-1----:R-:W-:-:S13]  /*0040*/  ISETP.NE.AND P0, PT, R0, RZ, PT ;  /* 0x000000ff0000720c */ /* 0x002fda0003f05270 */
[----:B0-2---:R-:W-:Y:S05]  /*0050*/  @!P0 BRA `(.L_x_0) ;  /* 0x0000001000608947 */ /* 0x005fea0003800000 */
[----:B------:R-:W0:Y:S01]  /*0060*/  S2R R4, SR_TID.Y ;  /* 0x0000000000047919 */ /* 0x000e220000002200 */
[----:B------:R-:W1:Y:S01]  /*0070*/  S2UR UR4, SR_CTAID.X ;  /* 0x00000000000479c3 */ /* 0x000e620000002500 */
[----:B------:R-:W-:Y:S01]  /*0080*/  ULDC.64 UR6, c[0x0][0x238] ;  /* 0x00008e0000067ab9 */ /* 0x000fe20000000a00 */
[----:B------:R-:W-:Y:S01]  /*0090*/  ISETP.NE.AND P0, PT, R0, 0x1, PT ;  /* 0x000000010000780c */ /* 0x000fe20003f05270 */
[----:B------:R-:W-:-:S05]  /*00a0*/  IMAD R3, R2, UR6, RZ ;  /* 0x0000000602037c24 */ /* 0x000fca000f8e02ff */
[----:B------:R-:W1:Y:S01]  /*00b0*/  LDC R6, c[0x0][0x224] ;  /* 0x00008900ff067b82 */ /* 0x000e620000000800 */
[----:B0-----:R-:W-:Y:S02]  /*00c0*/  IMAD R3, R4, UR7, R3 ;  /* 0x0000000704037c24 */ /* 0x001fe4000f8e0203 */
[----:B------:R-:W-:Y:S02]  /*00d0*/  IMAD.MOV.U32 R4, RZ, RZ, RZ ;  /* 0x000000ffff047224 */ /* 0x000fe400078e00ff */
[----:B-1----:R-:W-:Y:S01]  /*00e0*/  IMAD R5, R6, UR4, R3 ;  /* 0x0000000406057c24 */ /* 0x002fe2000f8e0203 */
[----:B------:R-:W-:-:S03]  /*00f0*/  ULDC.64 UR4, c[0x0][0x3f0] ;  /* 0x0000fc0000047ab9 */ /* 0x000fc60000000a00 */
[----:B------:R-:W-:Y:S01]  /*0100*/  IMAD.HI.U32 R6, R5, UR4, R4 ;  /* 0x0000000405067c27 */ /* 0x000fe2000f8e0004 */
[----:B------:R-:W-:-:S04]  /*0110*/  ULDC UR4, c[0x0][0x3ec] ;  /* 0x0000fb0000047ab9 */ /* 0x000fc80000000800 */
[----:B------:R-:W-:-:S04]  /*0120*/  SHF.R.U32.HI R7, RZ, UR5, R6 ;  /* 0x00000005ff077c19 */ /* 0x000fc80008011606 */
[----:B------:R-:W-:-:S05]  /*0130*/  IADD3 R3, -R7, RZ, RZ ;  /* 0x000000ff07037210 */ /* 0x000fca0007ffe1ff */
[----:B------:R-:W-:Y:S01]  /*0140*/  IMAD R5, R3, UR4, R5 ;  /* 0x0000000403057c24 */ /* 0x000fe2000f8e0205 */
[----:B------:R-:W-:-:S03]  /*0150*/  ULDC UR4, c[0x0][0x51c] ;  /* 0x0001470000047ab9 */ /* 0x000fc60000000800 */
[----:B------:R-:W-:Y:S01]  /*0160*/  IMAD R5, R5, UR4, RZ ;  /* 0x0000000405057c24 */ /* 0x000fe2000f8e02ff */
[----:B------:R-:W-:Y:S06]  /*0170*/  @!P0 BRA `(.L_x_0) ;  /* 0x0000001000188947 */ /* 0x000fec0003800000 */
[----:B------:R-:W-:Y:S01]  /*0180*/  IMAD.MOV.U32 R6, RZ, RZ, RZ ;  /* 0x000000ffff067224 */ /* 0x000fe200078e00ff */
[----:B------:R-:W-:Y:S01]  /*0190*/  ULDC.64 UR6, c[0x0][0x3f8] ;  /* 0x0000fe0000067ab9 */ /* 0x000fe20000000a00 */
[----:B------:R-:W-:Y:S01]  /*01a0*/  ULDC UR4, c[0x0][0x400] ;  /* 0x0001000000047ab9 */ /* 0x000fe20000000800 */
[----:B------:R-:W-:Y:S01]  /*01b0*/  ISETP.NE.AND P0, PT, R0, 0x2, PT ;  /* 0x000000020000780c */ /* 0x000fe20003f05270 */
[----:B------:R-:W-:-:S05]  /*01c0*/  IMAD.HI.U32 R8, R7, UR7, R6 ;  /* 0x0000000707087c27 */ /* 0x000fca000f8e0006 */
[----:B------:R-:W-:Y:S01]  /*01d0*/  SHF.R.U32.HI R9, RZ, UR4, R8 ;  /* 0x00000004ff097c19 */ /* 0x000fe20008011608 */
[----:B------:R-:W-:-:S04]  /*01e0*/  ULDC UR4, c[0x0][0x524] ;  /* 0x0001490000047ab9 */ /* 0x000fc80000000800 */
[----:B------:R-:W-:-:S04]  /*01f0*/  IMAD.MOV R6, RZ, RZ, -R9 ;  /* 0x000000ffff067224 */ /* 0x000fc800078e0a09 */
[----:B------:R-:W-:-:S04]  /*0200*/  IMAD R6, R6, UR6, R7 ;  /* 0x0000000606067c24 */ /* 0x000fc8000f8e0207 */
[----:B------:R-:W-:Y:S01]  /*0210*/  IMAD R5, R6, UR4, R5 ;  /* 0x0000000406057c24 */ /* 0x000fe2000f8e0205 */
[----:B------:R-:W-:Y:S06]  /*0220*/  @!P0 BRA `(.L_x_0) ;  /* 0x0000000c00ec8947 */ /* 0x000fec0003800000 */
[----:B------:R-:W-:Y:S01]  /*0230*/  HFMA2.MMA R8, -RZ, RZ, 0, 0 ;  /* 0x00000000ff087435 */ /* 0x000fe200000001ff */
[----:B------:R-:W-:Y:S01]  /*0240*/  ULDC.64 UR4, c[0x0][0x408] ;  /* 0x0001020000047ab9 */ /* 0x000fe20000000a00 */
[----:B------:R-:W-:-:S08]  /*0250*/  ISETP.NE.AND P0, PT, R0, 0x3, PT ;  /* 0x000000030000780c */ /* 0x000fd00003f05270 */
[----:B------:R-:W-:Y:S01]  /*0260*/  IMAD.HI.U32 R6, R9, UR4, R8 ;  /* 0x0000000409067c27 */ /* 0x000fe2000f8e0008 */
[----:B------:R-:W-:-:S04]  /*0270*/  ULDC UR4, c[0x0][0x404] ;  /* 0x0001010000047ab9 */ /* 0x000fc80000000800 */
[----:B------:R-:W-:-:S05]  /*0280*/  SHF.R.U32.HI R7, RZ, UR5, R6 ;  /* 0x00000005ff077c19 */ /* 0x000fca0008011606 */
[----:B------:R-:W-:-:S04]  /*0290*/  IMAD.MOV R8, RZ, RZ, -R7 ;  /* 0x000000ffff087224 */ /* 0x000fc800078e0a07 */
[----:B------:R-:W-:Y:S01]  /*02a0*/  IMAD R8, R8, UR4, R9 ;  /* 0x0000000408087c24 */ /* 0x000fe2000f8e0209 */
[----:B------:R-:W-:-:S03]  /*02b0*/  ULDC UR4, c[0x0][0x52c] ;  /* 0x00014b0000047ab9 */ /* 0x000fc60000000800 */
[----:B------:R-:W-:Y:S01]  /*02c0*/  IMAD R5, R8, UR4, R5 ;  /* 0x0000000408057c24 */ /* 0x000fe2000f8e0205 */
[----:B------:R-:W-:Y:S06]  /*02d0*/  @!P0 BRA `(.L_x_0) ;  /* 0x0000000c00c08947 */ /* 0x000fec0003800000 */
[----:B------:R-:W-:Y:S01]  /*02e0*/  IMAD.MOV.U32 R6, RZ, RZ, RZ ;  /* 0x000000ffff067224 */ /* 0x000fe200078e00ff */
[----:B------:R-:W-:Y:S01]  /*02f0*/  ULDC.64 UR6, c[0x0][0x410] ;  /* 0x0001040000067ab9 */ /* 0x000fe20000000a00 */
[----:B------:R-:W-:Y:S01]  /*0300*/  ULDC UR4, c[0x0][0x418] ;  /* 0x0001060000047ab9 */ /* 0x000fe20000000800 */
[----:B------:R-:W-:Y:S01]  /*0310*/  ISETP.NE.AND P0, PT, R0, 0x4, PT ;  /* 0x000000040000780c */ /* 0x000fe20003f05270 */
[----:B------:R-:W-:-:S05]  /*0320*/  IMAD.HI.U32 R8, R7, UR7, R6 ;  /* 0x0000000707087c27 */ /* 0x000fca000f8e0006 */
[----:B------:R-:W-:Y:S01]  /*0330*/  SHF.R.U32.HI R9, RZ, UR4, R8 ;  /* 0x00000004ff097c19 */ /* 0x000fe20008011608 */
[----:B------:R-:W-:-:S03]  /*0340*/  ULDC UR4, c[0x0][0x534] ;  /* 0x00014d0000047ab9 */ /* 0x000fc60000000800 */
[----:B------:R-:W-:-:S05]  /*0350*/  IADD3 R6, -R9, RZ, RZ ;  /* 0x000000ff09067210 */ /* 0x000fca0007ffe1ff */
[----:B------:R-:W-:-:S04]  /*0360*/  IMAD R6, R6, UR6, R7 ;  /* 0x0000000606067c24 */ /* 0x000fc8000f8e0207 */
[----:B------:R-:W-:Y:S01]  /*0370*/  IMAD R5, R6, UR4, R5 ;  /* 0x0000000406057c24 */ /* 0x000fe2000f8e0205 */
[----:B------:R-:W-:Y:S06]  /*0380*/  @!P0 BRA `(.L_x_0) ;  /* 0x0000000c00948947 */ /* 0x000fec0003800000 */
[----:B------:R-:W-:Y:S01]  /*0390*/  IMAD.MOV.U32 R8, RZ, RZ, RZ ;  /* 0x000000ffff087224 */ /* 0x000fe200078e00ff */
[----:B------:R-:W-:Y:S01]  /*03a0*/  ULDC.64 UR4, c[0x0][0x420] ;  /* 0x0001080000047ab9 */ /* 0x000fe20000000a00 */
[----:B------:R-:W-:Y:S02]  /*03b0*/  ISETP.NE.AND P0, PT, R0, 0x5, PT ;  /* 0x000000050000780c */ /* 0x000fe40003f05270 */
        /* <DEDUP_REMOVED lines=8> */
[----:B------:R-:W-:Y:S01]  /*0440*/  MOV R6, RZ ;  /* 0x000000ff00067202 */ /* 0x000fe20000000f00 */
[----:B------:R-:W-:Y:S01]  /*0450*/  ULDC.64 UR6, c[0x0][0x428] ;  /* 0x00010a0000067ab9 */ /* 0x000fe20000000a00 */
[----:B------:R-:W-:Y:S01]  /*0460*/  ULDC UR4, c[0x0][0x430] ;  /* 0x00010c0000047ab9 */ /* 0x000fe20000000800 */
[----:B------:R-:W-:Y:S02]  /*0470*/  ISETP.NE.AND P0, PT, R0, 0x6, PT ;  /* 0x000000060000780c */ /* 0x000fe40003f05270 */
[----:B------:R-:W-:-:S05]  /*0480*/  IMAD.HI.U32 R8, R7, UR7, R6 ;  /* 0x0000000707087c27 */ /* 0x000fca000f8e0006 */
[----:B------:R-:W-:Y:S01]  /*0490*/  SHF.R.U32.HI R9, RZ, UR4, R8 ;  /* 0x00000004ff097c19 */ /* 0x000fe20008011608 */
[----:B------:R-:W-:-:S04]  /*04a0*/  ULDC UR4, c[0x0][0x544] ;  /* 0x0001510000047ab9 */ /* 0x000fc80000000800 */
[----:B------:R-:W-:-:S04]  /*04b0*/  IMAD.MOV R6, RZ, RZ, -R9 ;  /* 0x000000ffff067224 */ /* 0x000fc800078e0a09 */
        /* <DEDUP_REMOVED lines=8> */
[----:B------:R-:W-:-:S04]  /*0540*/  SHF.R.U32.HI R7, RZ, UR5, R6 ;  /* 0x00000005ff077c19 */ /* 0x000fc80008011606 */
[----:B------:R-:W-:-:S05]  /*0550*/  IADD3 R8, -R7, RZ, RZ ;  /* 0x000000ff07087210 */ /* 0x000fca0007ffe1ff */
        /* <DEDUP_REMOVED lines=192> */
[----:B------:R-:W-:-:S03]  /*1160*/  ULDC.64 UR4, c[0x0][0x510] ;  /* 0x0001440000047ab9 */ /* 0x000fc60000000a00 */
[----:B------:R-:W-:Y:S01]  /*1170*/  IMAD.HI.U32 R0, R9, UR4, R8 ;  /* 0x0000000409007c27 */ /* 0x000fe2000f8e0008 */
[----:B------:R-:W-:-:S04]  /*1180*/  ULDC UR4, c[0x0][0x50c] ;  /* 0x0001430000047ab9 */ /* 0x000fc80000000800 */
[----:B------:R-:W-:-:S04]  /*1190*/  SHF.R.U32.HI R0, RZ, UR5, R0 ;  /* 0x00000005ff007c19 */ /* 0x000fc80008011600 */
[----:B------:R-:W-:-:S05]  /*11a0*/  IADD3 R8, -R0, RZ, RZ ;  /* 0x000000ff00087210 */ /* 0x000fca0007ffe1ff */
[----:B------:R-:W-:Y:S01]  /*11b0*/  IMAD R8, R8, UR4, R9 ;  /* 0x0000000408087c24 */ /* 0x000fe2000f8e0209 */
[----:B------:R-:W-:-:S03]  /*11c0*/  ULDC UR4, c[0x0][0x5dc] ;  /* 0x0001770000047ab9 */ /* 0x000fc60000000800 */
[----:B------:R-:W-:-:S07]  /*11d0*/  IMAD R5, R8, UR4, R5 ;  /* 0x0000000408057c24 */ /* 0x000fce000f8e0205 */
.L_x_0:
[----:B------:R-:W0:Y:S01]  /*11e0*/  S2R R3, SR_TID.Y ;  /* 0x0000000000037919 */ /* 0x000e220000002200 */
[----:B------:R-:W1:Y:S01]  /*11f0*/  S2UR UR5, SR_CTAID.X ;  /* 0x00000000000579c3 */ /* 0x000e620000002500 */
[----:B------:R-:W-:Y:S01]  /*1200*/  ULDC UR4, c[0x0][0x22c] ;  /* 0x00008b0000047ab9 */ /* 0x000fe20000000800 */
[----:B------:R-:W-:Y:S01]  /*1210*/  ULDC.64 UR6, c[0x0][0x238] ;  /* 0x00008e0000067ab9 */ /* 0x000fe20000000a00 */
[----:B------:R-:W2:Y:S01]  /*1220*/  S2R R0, SR_CTAID.Y ;  /* 0x0000000000007919 */ /* 0x000ea20000002600 */
[C---:B------:R-:W-:Y:S01]  /*1230*/  IMAD R4, R2.reuse, UR4, RZ ;  /* 0x0000000402047c24 */ /* 0x040fe2000f8e02ff */
[----:B------:R-:W-:Y:S01]  /*1240*/  ULDC.64 UR28, c[0x0][0x230] ;  /* 0x00008c00001c7ab9 */ /* 0x000fe20000000a00 */
[----:B------:R-:W-:Y:S01]  /*1250*/  IMAD R6, R2, UR6, RZ ;  /* 0x0000000602067c24 */ /* 0x000fe2000f8e02ff */
[----:B------:R-:W-:Y:S01]  /*1260*/  ULDC.64 UR36, c[0x0][0x208] ;  /* 0x0000820000247ab9 */ /* 0x000fe20000000a00 */
[----:B------:R-:W1:Y:S01]  /*1270*/  LDC R15, c[0x0][0x224] ;  /* 0x00008900ff0f7b82 */ /* 0x000e620000000800 */
[----:B------:R-:W-:Y:S01]  /*1280*/  BSSY B0, `(.L_x_1) ;  /* 0x0000a75000007945 */ /* 0x000fe20003800000 */
[----:B0-----:R-:W-:-:S02]  /*1290*/  IMAD R11, R3, UR28, R4 ;  /* 0x0000001c030b7c24 */ /* 0x001fc4000f8e0204 */
[----:B------:R-:W-:Y:S01]  /*12a0*/  IMAD R6, R3, UR7, R6 ;  /* 0x0000000703067c24 */ /* 0x000fe2000f8e0206 */
[----:B------:R-:W-:Y:S01]  /*12b0*/  ULDC.64 UR6, c[0x0][0x218] ;  /* 0x0000860000067ab9 */ /* 0x000fe20000000a00 */
[----:B--2---:R-:W-:Y:S02]  /*12c0*/  IMAD R11, R0, UR29, R11 ;  /* 0x0000001d000b7c24 */ /* 0x004fe4000f8e020b */
[----:B------:R-:W-:Y:S02]  /*12d0*/  IMAD.U32 R10, RZ, RZ, UR6 ;  /* 0x00000006ff0a7e24 */ /* 0x000fe4000f8e00ff */
[----:B-1----:R-:W-:-:S03]  /*12e0*/  IMAD R15, R15, UR5, R6 ;  /* 0x000000050f0f7c24 */ /* 0x002fc6000f8e0206 */
[----:B------:R-:W-:-:S04]  /*12f0*/  ISETP.GE.U32.AND P0, PT, R11, R10, PT ;  /* 0x0000000a0b00720c */ /* 0x000fc80003f06070 */
[----:B------:R-:W-:-:S13]  /*1300*/  ISETP.GE.U32.OR P0, PT, R15, UR7, P0 ;  /* 0x000000070f007c0c */ /* 0x000fda0008706470 */
[----:B------:R-:W-:Y:S05]  /*1310*/  @P0 BRA `(.L_x_2) ;  /* 0x000000a400ac0947 */ /* 0x000fea0003800000 */
[----:B------:R-:W-:Y:S01]  /*1320*/  ULDC.U8 UR4, c[0x0][0x24c] ;  /* 0x0000930000047ab9 */ /* 0x000fe20000000000 */
[----:B------:R-:W-:Y:S01]  /*1330*/  IMAD.MOV.U32 R4, RZ, RZ, RZ ;  /* 0x000000ffff047224 */ /* 0x000fe200078e00ff */
[----:B------:R-:W-:-:S13]  /*1340*/  ISETP.NE.AND P0, PT, RZ, UR4, PT ;  /* 0x00000004ff007c0c */ /* 0x000fda000bf05270 */
[----:B------:R-:W-:Y:S05]  /*1350*/  @!P0 BRA `(.L_x_3) ;  /* 0x0000000400fc8947 */ /* 0x000fea0003800000 */
[----:B------:R-:W0:Y:S01]  /*1360*/  LDC R16, c[0x0][0x5e0] ;  /* 0x00017800ff107b82 */ /* 0x000e220000000800 */
[----:B------:R-:W-:Y:S01]  /*1370*/  ULDC UR4, c[0x0][0x218] ;  /* 0x0000860000047ab9 */ /* 0x000fe20000000800 */
[----:B------:R-:W-:Y:S01]  /*1380*/  BSSY B1, `(.L_x_4) ;  /* 0x000002a000017945 */ /* 0x000fe20003800000 */
[----:B------:R-:W-:-:S05]  /*1390*/  IMAD.U32 R9, RZ, RZ, UR4 ;  /* 0x00000004ff097e24 */ /* 0x000fca000f8e00ff */
[----:B------:R-:W1:Y:S01]  /*13a0*/  LDC.U8 R12, c[0x0][0x211] ;  /* 0x00008440ff0c7b82 */ /* 0x000e620000000000 */
[----:B0-----:R-:W-:-:S04]  /*13b0*/  IADD3 R13, R5, R16, RZ ;  /* 0x00000010050d7210 */ /* 0x001fc80007ffe0ff */
[----:B------:R-:W-:Y:S02]  /*13c0*/  LOP3.LUT P0, R13, R13, 0x3, RZ, 0xc0, !PT ;  /* 0x000000030d0d7812 */ /* 0x000fe4000780c0ff */
[----:B-1----:R-:W-:-:S11]  /*13d0*/  PRMT R8, R12, 0x7610, R8 ;  /* 0x000076100c087816 */ /* 0x002fd60000000008 */
[----:B------:R-:W-:Y:S05]  /*13e0*/  @!P0 BRA `(.L_x_5) ;  /* 0x00000000008c8947 */ /* 0x000fea0003800000 */
[C---:B------:R-:W-:Y:S01]  /*13f0*/  ISETP.GE.U32.AND P0, PT, R2.reuse, R13, PT ;  /* 0x0000000d0200720c */ /* 0x040fe20003f06070 */
[----:B------:R-:W-:Y:S01]  /*1400*/  IMAD.MOV R18, RZ, RZ, -R13 ;  /* 0x000000ffff127224 */ /* 0x000fe200078e0a0d */
[----:B------:R-:W-:Y:S02]  /*1410*/  BSSY B2, `(.L_x_6) ;  /* 0x000001d000027945 */ /* 0x000fe40003800000 */
[----:B------:R-:W-:Y:S02]  /*1420*/  ISETP.GT.U32.OR P0, PT, R2, 0x3, !P0 ;  /* 0x000000030200780c */ /* 0x000fe40004704470 */
[----:B------:R-:W-:-:S11]  /*1430*/  SHF.R.S32.HI R17, RZ, 0x1f, R18 ;  /* 0x0000001fff117819 */ /* 0x000fd60000011412 */
[----:B------:R-:W-:Y:S05]  /*1440*/  @P0 BRA `(.L_x_7) ;  /* 0x0000000000640947 */ /* 0x000fea0003800000 */
[----:B------:R-:W-:Y:S01]  /*1450*/  ISETP.NE.AND P0, PT, RZ, UR28, PT ;  /* 0x0000001cff007c0c */ /* 0x000fe2000bf05270 */
[----:B------:R-:W-:Y:S01]  /*1460*/  BSSY B3, `(.L_x_8) ;  /* 0x0000009000037945 */ /* 0x000fe20003800000 */
[----:B------:R-:W-:Y:S02]  /*1470*/  ISETP.NE.AND P1, PT, R3, RZ, PT ;  /* 0x000000ff0300720c */ /* 0x000fe40003f25270 */
[----:B------:R-:W-:-:S11]  /*1480*/  PRMT R6, RZ, 0x7610, R6 ;  /* 0x00007610ff067816 */ /* 0x000fd60000000006 */
[----:B------:R-:W-:Y:S05]  /*1490*/  @P0 BRA P1, `(.L_x_9) ;  /* 0x0000000000140947 */ /* 0x000fea0000800000 */
[----:B------:R-:W-:Y:S01]  /*14a0*/  ISETP.NE.AND P0, PT, RZ, UR29, PT ;  /* 0x0000001dff007c0c */ /* 0x000fe2000bf05270 */
[----:B------:R-:W-:-:S12]  /*14b0*/  HFMA2.MMA R6, -RZ, RZ, 0, 5.9604644775390625e-08 ;  /* 0x00000001ff067435 */ /* 0x000fd800000001ff */
[----:B------:R-:W-:-:S04]  /*14c0*/  @P0 ISETP.NE.AND P1, PT, R0, RZ, PT ;  /* 0x000000ff0000020c */ /* 0x000fc80003f25270 */
[----:B------:R-:W-:-:S04]  /*14d0*/  @P0 SEL R7, RZ, 0x1, P1 ;  /* 0x00000001ff070807 */ /* 0x000fc80000800000 */
[----:B------:R-:W-:-:S07]  /*14e0*/  @P0 PRMT R6, R7, 0x7610, R6 ;  /* 0x0000761007060816 */ /* 0x000fce0000000006 */
.L_x_9:
[----:B------:R-:W-:Y:S05]  /*14f0*/  BSYNC B3 ;  /* 0x0000000000037941 */ /* 0x000fea0003800000 */
.L_x_8:
[----:B------:R-:W-:-:S04]  /*1500*/  PRMT R6, R6, 0x9910, RZ ;  /* 0x0000991006067816 */ /* 0x000fc800000000ff */
[----:B------:R-:W-:-:S13]  /*1510*/  ISETP.NE.AND P0, PT, R6, RZ, PT ;  /* 0x000000ff0600720c */ /* 0x000fda0003f05270 */
[----:B------:R-:W-:Y:S05]  /*1520*/  @!P0 BRA `(.L_x_7) ;  /* 0x00000000002c8947 */ /* 0x000fea0003800000 */
[----:B------:R-:W-:Y:S01]  /*1530*/  IADD3 R7, P0, P1, R18, R5, R2 ;  /* 0x0000000512077210 */ /* 0x000fe2000791e002 */
[----:B------:R-:W-:-:S03]  /*1540*/  ULDC UR4, c[0x0][0x5e4] ;  /* 0x0001790000047ab9 */ /* 0x000fc60000000800 */
[----:B------:R-:W-:Y:S02]  /*1550*/  IADD3 R6, P2, R7, R16, RZ ;  /* 0x0000001007067210 */ /* 0x000fe40007f5e0ff */
[----:B------:R-:W-:-:S04]  /*1560*/  IADD3.X R7, R17, R4, RZ, P0, P1 ;  /* 0x0000000411077210 */ /* 0x000fc800007e24ff */
[----:B------:R-:W-:-:S05]  /*1570*/  IADD3.X R7, R7, UR4, RZ, P2, !PT ;  /* 0x0000000407077c10 */ /* 0x000fca00097fe4ff */
[----:B------:R-:W2:Y:S01]  /*1580*/  LDG.E.U8 R6, desc[UR36][R6.64] ;  /* 0x0000002406067981 */ /* 0x000ea2000c1e1100 */
[----:B------:R-:W-:Y:S02]  /*1590*/  PRMT R9, R8, 0x9910, RZ ;  /* 0x0000991008097816 */ /* 0x000fe400000000ff */
[----:B--2---:R-:W-:-:S04]  /*15a0*/  ISETP.NE.AND P0, PT, R6, RZ, PT ;  /* 0x000000ff0600720c */ /* 0x004fc80003f05270 */
[----:B------:R-:W-:-:S04]  /*15b0*/  SEL R8, RZ, 0x1, !P0 ;  /* 0x00000001ff087807 */ /* 0x000fc80004000000 */
[----:B------:R-:W-:-:S04]  /*15c0*/  ISETP.NE.AND P0, PT, R9, R8, PT ;  /* 0x000000080900720c */ /* 0x000fc80003f05270 */
[----:B------:R-:W-:-:S09]  /*15d0*/  SEL R8, RZ, 0x1, !P0 ;  /* 0x00000001ff087807 */ /* 0x000fd20004000000 */
.L_x_7:
[----:B------:R-:W-:Y:S05]  /*15e0*/  BSYNC B2 ;  /* 0x0000000000027941 */ /* 0x000fea0003800000 */
.L_x_6:
[----:B------:R-:W-:Y:S02]  /*15f0*/  IADD3 R5, P0, P1, R5, 0x4, R18 ;  /* 0x0000000405057810 */ /* 0x000fe4000791e012 */
[----:B------:R-:W-:Y:S02]  /*1600*/  IADD3 R9, R13, -0x4, R10 ;  /* 0xfffffffc0d097810 */ /* 0x000fe40007ffe00a */
[----:B------:R-:W-:-:S09]  /*1610*/  IADD3.X R4, R4, RZ, R17, P0, P1 ;  /* 0x000000ff04047210 */ /* 0x000fd200007e2411 */
.L_x_5:
[----:B------:R-:W-:Y:S05]  /*1620*/  BSYNC B1 ;  /* 0x0000000000017941 */ /* 0x000fea0003800000 */
.L_x_4:
[----:B------:R-:W-:Y:S01]  /*1630*/  LEA R6, R11, 0x3, 0x2 ;  /* 0x000000030b067811 */ /* 0x000fe200078e10ff */
[----:B------:R-:W-:Y:S01]  /*1640*/  ULDC UR4, c[0x0][0x5e4] ;  /* 0x0001790000047ab9 */ /* 0x000fe20000000800 */
[----:B------:R-:W-:Y:S01]  /*1650*/  BSSY B1, `(.L_x_10) ;  /* 0x000002a000017945 */ /* 0x000fe20003800000 */
[----:B------:R-:W-:Y:S02]  /*1660*/  ISETP.NE.AND P0, PT, RZ, UR28, PT ;  /* 0x0000001cff007c0c */ /* 0x000fe4000bf05270 */
[----:B------:R-:W-:Y:S02]  /*1670*/  ISETP.GE.U32.AND P2, PT, R6, R9, PT ;  /* 0x000000090600720c */ /* 0x000fe40003f46070 */
[----:B------:R-:W-:Y:S02]  /*1680*/  IADD3 R6, P3, R5, R16, RZ ;  /* 0x0000001005067210 */ /* 0x000fe40007f7e0ff */
[----:B------:R-:W-:Y:S02]  /*1690*/  ISETP.NE.AND P1, PT, R3, RZ, PT ;  /* 0x000000ff0300720c */ /* 0x000fe40003f25270 */
[----:B------:R-:W-:-:S02]  /*16a0*/  IADD3.X R7, R4, UR4, RZ, P3, !PT ;  /* 0x0000000404077c10 */ /* 0x000fc40009ffe4ff */
[C---:B------:R-:W-:Y:S02]  /*16b0*/  PRMT R5, R12.reuse, 0x7610, R5 ;  /* 0x000076100c057816 */ /* 0x040fe40000000005 */
[----:B------:R-:W-:-:S03]  /*16c0*/  PRMT R10, R12, 0x7610, R10 ;  /* 0x000076100c0a7816 */ /* 0x000fc6000000000a */
[----:B------:R-:W-:Y:S05]  /*16d0*/  @P2 BRA `(.L_x_11) ;  /* 0x0000000000842947 */ /* 0x000fea0003800000 */
[C---:B------:R-:W-:Y:S02]  /*16e0*/  PRMT R10, R5.reuse, 0x7610, R10 ;  /* 0x00007610050a7816 */ /* 0x040fe4000000000a */
[----:B------:R-:W-:-:S07]  /*16f0*/  PRMT R12, R5, 0x7610, R12 ;  /* 0x00007610050c7816 */ /* 0x000fce000000000c */
.L_x_12:
[----:B------:R-:W-:Y:S01]  /*1700*/  IMAD.WIDE.U32 R16, R11, 0x4, R6 ;  /* 0x000000040b107825 */ /* 0x000fe200078e0006 */
[----:B------:R-:W-:-:S05]  /*1710*/  ULDC UR4, c[0x0][0x220] ;  /* 0x0000880000047ab9 */ /* 0x000fca0000000800 */
[----:B------:R0:W2:Y:S01]  /*1720*/  LDG.E R16, desc[UR36][R16.64] ;  /* 0x0000002410107981 */ /* 0x0000a2000c1e1900 */
[----:B------:R-:W-:Y:S01]  /*1730*/  VIADD R11, R11, UR4 ;  /* 0x000000040b0b7c36 */ /* 0x000fe20008000000 */
[----:B------:R-:W-:-:S04]  /*1740*/  LOP3.LUT R12, R12, 0xff, RZ, 0xc0, !PT ;  /* 0x000000ff0c0c7812 */ /* 0x000fc800078ec0ff */
[----:B------:R-:W-:-:S04]  /*1750*/  LEA R18, R11, 0x3, 0x2 ;  /* 0x000000030b127811 */ /* 0x000fc800078e10ff */
[----:B------:R-:W-:Y:S02]  /*1760*/  ISETP.GE.U32.AND P2, PT, R18, R9, PT ;  /* 0x000000091200720c */ /* 0x000fe40003f46070 */
[----:B0-----:R-:W-:Y:S02]  /*1770*/  LOP3.LUT R17, R10, 0xff, RZ, 0xc0, !PT ;  /* 0x000000ff0a117812 */ /* 0x001fe400078ec0ff */
[C---:B--2---:R-:W-:Y:S02]  /*1780*/  PRMT R4, R16.reuse, 0x7770, RZ ;  /* 0x0000777010047816 */ /* 0x044fe400000000ff */
[C---:B------:R-:W-:Y:S02]  /*1790*/  PRMT R13, R16.reuse, 0x7771, RZ ;  /* 0x00007771100d7816 */ /* 0x040fe400000000ff */
[C---:B------:R-:W-:Y:S02]  /*17a0*/  PRMT R18, R16.reuse, 0x7772, RZ ;  /* 0x0000777210127816 */ /* 0x040fe400000000ff */
[----:B------:R-:W-:-:S02]  /*17b0*/  PRMT R19, R16, 0x7773, RZ ;  /* 0x0000777310137816 */ /* 0x000fc400000000ff */
[----:B------:R-:W-:Y:S02]  /*17c0*/  ISETP.NE.AND P3, PT, R4, RZ, PT ;  /* 0x000000ff0400720c */ /* 0x000fe40003f65270 */
[----:B------:R-:W-:Y:S02]  /*17d0*/  ISETP.NE.AND P4, PT, R13, RZ, PT ;  /* 0x000000ff0d00720c */ /* 0x000fe40003f85270 */
[----:B------:R-:W-:Y:S02]  /*17e0*/  ISETP.NE.AND P5, PT, R18, RZ, PT ;  /* 0x000000ff1200720c */ /* 0x000fe40003fa5270 */
[----:B------:R-:W-:Y:S02]  /*17f0*/  ISETP.NE.AND P6, PT, R19, RZ, PT ;  /* 0x000000ff1300720c */ /* 0x000fe40003fc5270 */
[----:B------:R-:W-:Y:S02]  /*1800*/  LOP3.LUT R13, R8, 0xff, RZ, 0xc0, !PT ;  /* 0x000000ff080d7812 */ /* 0x000fe400078ec0ff */
[----:B------:R-:W-:-:S02]  /*1810*/  LOP3.LUT R19, R5, 0xff, RZ, 0xc0, !PT ;  /* 0x000000ff05137812 */ /* 0x000fc400078ec0ff */
[----:B------:R-:W-:Y:S02]  /*1820*/  SEL R4, RZ, 0x1, !P3 ;  /* 0x00000001ff047807 */ /* 0x000fe40005800000 */
[----:B------:R-:W-:Y:S02]  /*1830*/  SEL R5, RZ, 0x1, !P4 ;  /* 0x00000001ff057807 */ /* 0x000fe40006000000 */
[----:B------:R-:W-:Y:S02]  /*1840*/  SEL R8, RZ, 0x1, !P5 ;  /* 0x00000001ff087807 */ /* 0x000fe40006800000 */
[----:B------:R-:W-:Y:S02]  /*1850*/  SEL R10, RZ, 0x1, !P6 ;  /* 0x00000001ff0a7807 */ /* 0x000fe40007000000 */
[----:B------:R-:W-:Y:S02]  /*1860*/  ISETP.NE.AND P3, PT, R13, R4, PT ;  /* 0x000000040d00720c */ /* 0x000fe40003f65270 */
[----:B------:R-:W-:-:S02]  /*1870*/  ISETP.NE.AND P4, PT, R12, R5, PT ;  /* 0x000000050c00720c */ /* 0x000fc40003f85270 */
[----:B------:R-:W-:Y:S02]  /*1880*/  ISETP.NE.AND P5, PT, R17, R8, PT ;  /* 0x000000081100720c */ /* 0x000fe40003fa5270 */
[----:B------:R-:W-:Y:S02]  /*1890*/  ISETP.NE.AND P6, PT, R19, R10, PT ;  /* 0x0000000a1300720c */ /* 0x000fe40003fc5270 */
[----:B------:R-:W-:Y:S02]  /*18a0*/  SEL R8, RZ, 0x1, !P3 ;  /* 0x00000001ff087807 */ /* 0x000fe40005800000 */
[----:B------:R-:W-:Y:S02]  /*18b0*/  SEL R12, RZ, 0x1, !P4 ;  /* 0x00000001ff0c7807 */ /* 0x000fe40006000000 */
[----:B------:R-:W-:Y:S02]  /*18c0*/  SEL R10, RZ, 0x1, !P5 ;  /* 0x00000001ff0a7807 */ /* 0x000fe40006800000 */
[----:B------:R-:W-:Y:S01]  /*18d0*/  SEL R5, RZ, 0x1, !P6 ;  /* 0x00000001ff057807 */ /* 0x000fe20007000000 */
[----:B------:R-:W-:Y:S06]  /*18e0*/  @!P2 BRA `(.L_x_12) ;  /* 0xfffffffc0084a947 */ /* 0x000fec000383ffff */
.L_x_11:
[----:B------:R-:W-:Y:S05]  /*18f0*/  BSYNC B1 ;  /* 0x0000000000017941 */ /* 0x000fea0003800000 */
.L_x_10:
[----:B------:R-:W-:Y:S01]  /*1900*/  BSSY B1, `(.L_x_13) ;  /* 0x0000008000017945 */ /* 0x000fe20003800000 */
[----:B------:R-:W-:-:S03]  /*1910*/  PRMT R4, RZ, 0x7610, R4 ;  /* 0x00007610ff047816 */ /* 0x000fc60000000004 */
[----:B------:R-:W-:Y:S05]  /*1920*/  @P0 BRA P1, `(.L_x_14) ;  /* 0x0000000000140947 */ /* 0x000fea0000800000 */
[----:B------:R-:W-:Y:S01]  /*1930*/  ISETP.NE.AND P0, PT, RZ, UR29, PT ;  /* 0x0000001dff007c0c */ /* 0x000fe2000bf05270 */
[----:B------:R-:W-:-:S12]  /*1940*/  IMAD.MOV.U32 R4, RZ, RZ, 0x1 ;  /* 0x00000001ff047424 */ /* 0x000fd800078e00ff */
[----:B------:R-:W-:-:S04]  /*1950*/  @P0 ISETP.NE.AND P1, PT, R0, RZ, PT ;  /* 0x000000ff0000020c */ /* 0x000fc80003f25270 */
[----:B------:R-:W-:-:S04]  /*1960*/  @P0 SEL R0, RZ, 0x1, P1 ;  /* 0x00000001ff000807 */ /* 0x000fc80000800000 */
[----:B------:R-:W-:-:S07]  /*1970*/  @P0 PRMT R4, R0, 0x7610, R4 ;  /* 0x0000761000040816 */ /* 0x000fce0000000004 */
.L_x_14:
[----:B------:R-:W-:Y:S05]  /*1980*/  BSYNC B1 ;  /* 0x0000000000017941 */ /* 0x000fea0003800000 */
.L_x_13:
[----:B------:R-:W-:Y:S01]  /*1990*/  PRMT R0, R4, 0x9910, RZ ;  /* 0x0000991004007816 */ /* 0x000fe200000000ff */
[----:B------:R-:W-:Y:S03]  /*19a0*/  BSSY B1, `(.L_x_15) ;  /* 0x000000f000017945 */ /* 0x000fe60003800000 */
[----:B------:R-:W-:-:S13]  /*19b0*/  ISETP.NE.AND P0, PT, R0, RZ, PT ;  /* 0x000000ff0000720c */ /* 0x000fda0003f05270 */
[----:B------:R-:W-:Y:S05]  /*19c0*/  @!P0 BRA `(.L_x_16) ;  /* 0x0000000000308947 */ /* 0x000fea0003800000 */
[----:B------:R-:W-:-:S04]  /*19d0*/  LOP3.LUT R11, R9, 0xfffffffc, RZ, 0xc0, !PT ;  /* 0xfffffffc090b7812 */ /* 0x000fc800078ec0ff */
[----:B------:R-:W-:-:S04]  /*19e0*/  IADD3 R11, R11, R2, RZ ;  /* 0x000000020b0b7210 */ /* 0x000fc80007ffe0ff */
[----:B------:R-:W-:-:S13]  /*19f0*/  ISETP.GE.U32.AND P0, PT, R11, R9, PT ;  /* 0x000000090b00720c */ /* 0x000fda0003f06070 */
[----:B------:R-:W-:Y:S05]  /*1a00*/  @P0 BRA `(.L_x_16) ;  /* 0x0000000000200947 */ /* 0x000fea0003800000 */
[----:B------:R-:W-:-:S04]  /*1a10*/  IADD3 R6, P0, R11, R6, RZ ;  /* 0x000000060b067210 */ /* 0x000fc80007f1e0ff */
[----:B------:R-:W-:-:S05]  /*1a20*/  LEA.HI.X.SX32 R7, R11, R7, 0x1, P0 ;  /* 0x000000070b077211 */ /* 0x000fca00000f0eff */
[----:B------:R-:W2:Y:S01]  /*1a30*/  LDG.E.U8 R6, desc[UR36][R6.64] ;  /* 0x0000002406067981 */ /* 0x000ea2000c1e1100 */
[----:B------:R-:W-:Y:S02]  /*1a40*/  LOP3.LUT R9, R8, 0xff, RZ, 0xc0, !PT ;  /* 0x000000ff08097812 */ /* 0x000fe400078ec0ff */
[----:B--2---:R-:W-:-:S04]  /*1a50*/  ISETP.NE.AND P0, PT, R6, RZ, PT ;  /* 0x000000ff0600720c */ /* 0x004fc80003f05270 */
[----:B------:R-:W-:-:S04]  /*1a60*/  SEL R0, RZ, 0x1, !P0 ;  /* 0x00000001ff007807 */ /* 0x000fc80004000000 */
[----:B------:R-:W-:-:S04]  /*1a70*/  ISETP.NE.AND P0, PT, R9, R0, PT ;  /* 0x000000000900720c */ /* 0x000fc80003f05270 */
[----:B------:R-:W-:-:S09]  /*1a80*/  SEL R8, RZ, 0x1, !P0 ;  /* 0x00000001ff087807 */ /* 0x000fd20004000000 */
.L_x_16:
[----:B------:R-:W-:Y:S05]  /*1a90*/  BSYNC B1 ;  /* 0x0000000000017941 */ /* 0x000fea0003800000 */
.L_x_15:
[----:B------:R-:W-:Y:S02]  /*1aa0*/  LOP3.LUT R12, R12, 0xff, RZ, 0xc0, !PT ;  /* 0x000000ff0c0c7812 */ /* 0x000fe400078ec0ff */
[----:B------:R-:W-:Y:S02]  /*1ab0*/  LOP3.LUT R7, R8, 0xff, RZ, 0xc0, !PT ;  /* 0x000000ff08077812 */ /* 0x000fe400078ec0ff */
[----:B------:R-:W-:Y:S02]  /*1ac0*/  LOP3.LUT R5, R5, 0xff, RZ, 0xc0, !PT ;  /* 0x000000ff05057812 */ /* 0x000fe400078ec0ff */
[----:B------:R-:W-:Y:S02]  /*1ad0*/  ISETP.NE.AND P0, PT, R7, R12, PT ;  /* 0x0000000c0700720c */ /* 0x000fe40003f05270 */
[----:B------:R-:W-:Y:S02]  /*1ae0*/  LOP3.LUT R7, R10, 0xff, RZ, 0xc0, !PT ;  /* 0x000000ff0a077812 */ /* 0x000fe400078ec0ff */
[----:B------:R-:W-:-:S04]  /*1af0*/  SEL R0, RZ, 0x1, !P0 ;  /* 0x00000001ff007807 */ /* 0x000fc80004000000 */
[----:B------:R-:W-:-:S04]  /*1b00*/  ISETP.NE.AND P0, PT, R7, R0, PT ;  /* 0x000000000700720c */ /* 0x000fc80003f05270 */
[----:B------:R-:W-:-:S04]  /*1b10*/  SEL R0, RZ, 0x1, !P0 ;  /* 0x00000001ff007807 */ /* 0x000fc80004000000 */
[----:B------:R-:W-:-:S04]  /*1b20*/  ISETP.NE.AND P0, PT, R5, R0, PT ;  /* 0x000000000500720c */ /* 0x000fc80003f05270 */
[----:B------:R-:W-:Y:S01]  /*1b30*/  SEL R16, RZ, 0x1, !P0 ;  /* 0x00000001ff107807 */ /* 0x000fe20004000000 */
[----:B------:R-:W-:Y:S08]  /*1b40*/  BRA `(.L_x_2) ;  /* 0x0000009c00a07947 */ /* 0x000ff00003800000 */
.L_x_3:
[----:B------:R-:W0:Y:S08]  /*1b50*/  LDC R12, c[0x0][0x254] ;  /* 0x00009500ff0c7b82 */ /* 0x000e300000000800 */
[----:B------:R-:W1:Y:S01]  /*1b60*/  LDC R22, c[0x0][0x384] ;  /* 0x0000e100ff167b82 */ /* 0x000e620000000800 */
[----:B0-----:R-:W-:Y:S02]  /*1b70*/  ISETP.NE.AND P0, PT, R12, 0x1, PT ;  /* 0x000000010c00780c */ /* 0x001fe40003f05270 */
[----:B-1----:R-:W-:-:S13]  /*1b80*/  ISETP.EQ.AND P1, PT, R22, 0x1, PT ;  /* 0x000000011600780c */ /* 0x002fda0003f22270 */
[----:B------:R-:W-:Y:S05]  /*1b90*/  @!P0 BRA P1, `(.L_x_17) ;  /* 0x0000009400888947 */ /* 0x000fea0000800000 */
[----:B------:R-:W-:Y:S01]  /*1ba0*/  ULDC UR5, c[0x0][0x220] ;  /* 0x0000880000057ab9 */ /* 0x000fe20000000800 */
[----:B------:R-:W-:Y:S01]  /*1bb0*/  ULDC.U8 UR4, c[0x0][0x211] ;  /* 0x0000844000047ab9 */ /* 0x000fe20000000000 */
[----:B------:R-:W-:Y:S02]  /*1bc0*/  IMAD.U32 R6, RZ, RZ, UR5 ;  /* 0x00000005ff067e24 */ /* 0x000fe4000f8e00ff */
[----:B------:R-:W-:Y:S02]  /*1bd0*/  IMAD.U32 R0, RZ, RZ, UR4 ;  /* 0x00000004ff007e24 */ /* 0x000fe4000f8e00ff */
[----:B------:R-:W-:Y:S01]  /*1be0*/  IMAD R7, R6, 0x3, R11 ;  /* 0x0000000306077824 */ /* 0x000fe200078e020b */
[----:B------:R-:W-:Y:S06]  /*1bf0*/  @!P0 BRA `(.L_x_18) ;  /* 0x0000008c005c8947 */ /* 0x000fec0003800000 */
[----:B------:R-:W-:Y:S01]  /*1c00*/  ISETP.GE.U32.AND P0, PT, R7, R10, PT ;  /* 0x0000000a0700720c */ /* 0x000fe20003f06070 */
[----:B------:R-:W-:Y:S01]  /*1c10*/  BSSY B1, `(.L_x_19) ;  /* 0x0000441000017945 */ /* 0x000fe20003800000 */
[C---:B------:R-:W-:Y:S02]  /*1c20*/  PRMT R7, R0.reuse, 0x7610, R7 ;  /* 0x0000761000077816 */ /* 0x040fe40000000007 */
[C---:B------:R-:W-:Y:S02]  /*1c30*/  PRMT R8, R0.reuse, 0x7610, R8 ;  /* 0x0000761000087816 */ /* 0x040fe40000000008 */
[----:B------:R-:W-:-:S07]  /*1c40*/  PRMT R9, R0, 0x7610, R9 ;  /* 0x0000761000097816 */ /* 0x000fce0000000009 */
[----:B------:R-:W-:Y:S05]  /*1c50*/  @P0 BRA `(.L_x_20) ;  /* 0x0000004000f00947 */ /* 0x000fea0003800000 */
[----:B------:R-:W0:Y:S01]  /*1c60*/  LDC R16, c[0x0][0x254] ;  /* 0x00009500ff107b82 */ /* 0x000e220000000800 */
[----:B------:R-:W-:Y:S01]  /*1c70*/  BSSY B2, `(.L_x_20) ;  /* 0x000043a000027945 */ /* 0x000fe20003800000 */
[----:B------:R-:W-:Y:S02]  /*1c80*/  ISETP.NE.AND P0, PT, R12, RZ, PT ;  /* 0x000000ff0c00720c */ /* 0x000fe40003f05270 */
[C---:B------:R-:W-:Y:S02]  /*1c90*/  PRMT R7, R0.reuse, 0x7610, R7 ;  /* 0x0000761000077816 */ /* 0x040fe40000000007 */
[C---:B------:R-:W-:Y:S02]  /*1ca0*/  PRMT R8, R0.reuse, 0x7610, R8 ;  /* 0x0000761000087816 */ /* 0x040fe40000000008 */
[----:B------:R-:W-:-:S07]  /*1cb0*/  PRMT R9, R0, 0x7610, R9 ;  /* 0x0000761000097816 */ /* 0x000fce0000000009 */
.L_x_25:
[----:B------:R-:W-:Y:S01]  /*1cc0*/  ULDC UR4, c[0x0][0x384] ;  /* 0x0000e10000047ab9 */ /* 0x000fe20000000800 */
        /* <DEDUP_REMOVED lines=45> */
[----:B------:R-:W-:Y:S01]  /*1fa0*/  ULDC.64 UR30, c[0x0][0x258] ;  /* 0x00009600001e7ab9 */ /* 0x000fe20000000a00 */
[----:B------:R-:W-:Y:S01]  /*1fb0*/  ULDC.64 UR32, c[0x0][0x268] ;  /* 0x00009a0000207ab9 */ /* 0x000fe20000000a00 */
[----:B------:R-:W-:Y:S01]  /*1fc0*/  ULDC.64 UR34, c[0x0][0x260] ;  /* 0x0000980000227ab9 */ /* 0x000fe20000000a00 */
[----:B------:R-:W-:Y:S01]  /*1fd0*/  HFMA2.MMA R18, -RZ, RZ, 0, 0 ;  /* 0x00000000ff127435 */ /* 0x000fe200000001ff */
[----:B------:R-:W-:Y:S01]  /*1fe0*/  IMAD.MOV.U32 R10, RZ, RZ, RZ ;  /* 0x000000ffff0a7224 */ /* 0x000fe200078e00ff */
[----:B------:R-:W-:Y:S09]  /*1ff0*/  @!P0 BRA `(.L_x_21) ;  /* 0x0000000c00c88947 */ /* 0x000ff20003800000 */
[----:B------:R-:W-:Y:S01]  /*2000*/  IMAD.MOV.U32 R10, RZ, RZ, RZ ;  /* 0x000000ffff0a7224 */ /* 0x000fe200078e00ff */
[----:B0-----:R-:W-:-:S03]  /*2010*/  ISETP.NE.AND P1, PT, R16, 0x2, PT ;  /* 0x000000021000780c */ /* 0x001fc60003f25270 */
[----:B------:R-:W-:-:S05]  /*2020*/  IMAD.HI.U32 R12, R11, UR31, R10 ;  /* 0x0000001f0b0c7c27 */ /* 0x000fca000f8e000a */
[----:B------:R-:W-:Y:S02]  /*2030*/  SHF.R.U32.HI R13, RZ, UR34, R12 ;  /* 0x00000022ff0d7c19 */ /* 0x000fe4000801160c */
[----:B------:R-:W-:-:S03]  /*2040*/  MOV R12, RZ ;  /* 0x000000ff000c7202 */ /* 0x000fc60000000f00 */
[--C-:B------:R-:W-:Y:S02]  /*2050*/  IMAD.MOV R10, RZ, RZ, -R13.reuse ;  /* 0x000000ffff0a7224 */ /* 0x100fe400078e0a0d */
[----:B------:R-:W-:-:S05]  /*2060*/  IMAD.HI.U32 R6, R13, UR32, R12 ;  /* 0x000000200d067c27 */ /* 0x000fca000f8e000c */
[----:B------:R-:W-:Y:S01]  /*2070*/  SHF.R.U32.HI R17, RZ, UR33, R6 ;  /* 0x00000021ff117c19 */ /* 0x000fe20008011606 */
[----:B------:R-:W-:-:S04]  /*2080*/  IMAD R6, R10, UR30, R11 ;  /* 0x0000001e0a067c24 */ /* 0x000fc8000f8e020b */
[----:B------:R-:W-:Y:S02]  /*2090*/  IMAD.MOV R12, RZ, RZ, -R17 ;  /* 0x000000ffff0c7224 */ /* 0x000fe400078e0a11 */
[----:B------:R-:W-:Y:S02]  /*20a0*/  IMAD R6, R6, UR4, RZ ;  /* 0x0000000406067c24 */ /* 0x000fe4000f8e02ff */
[----:B------:R-:W-:-:S04]  /*20b0*/  IMAD R13, R12, UR35, R13 ;  /* 0x000000230c0d7c24 */ /* 0x000fc8000f8e020d */
[----:B------:R-:W-:Y:S01]  /*20c0*/  IMAD R10, R13, UR42, R6 ;  /* 0x0000002a0d0a7c24 */ /* 0x000fe2000f8e0206 */
[----:B------:R-:W-:Y:S06]  /*20d0*/  @!P1 BRA `(.L_x_21) ;  /* 0x0000000c00909947 */ /* 0x000fec0003800000 */
[----:B------:R-:W-:Y:S01]  /*20e0*/  MOV R12, RZ ;  /* 0x000000ff000c7202 */ /* 0x000fe20000000f00 */
[----:B------:R-:W-:Y:S01]  /*20f0*/  IMAD.MOV.U32 R13, RZ, RZ, R17 ;  /* 0x000000ffff0d7224 */ /* 0x000fe200078e0011 */
[----:B------:R-:W-:Y:S01]  /*2100*/  ULDC.64 UR38, c[0x0][0x270] ;  /* 0x00009c0000267ab9 */ /* 0x000fe20000000a00 */
[----:B------:R-:W-:Y:S02]  /*2110*/  ISETP.NE.AND P1, PT, R16, 0x3, PT ;  /* 0x000000031000780c */ /* 0x000fe40003f25270 */
[----:B------:R-:W-:-:S05]  /*2120*/  IMAD.HI.U32 R6, R17, UR39, R12 ;  /* 0x0000002711067c27 */ /* 0x000fca000f8e000c */
[----:B------:R-:W-:-:S05]  /*2130*/  SHF.R.U32.HI R19, RZ, UR44, R6 ;  /* 0x0000002cff137c19 */ /* 0x000fca0008011606 */
[----:B------:R-:W-:-:S04]  /*2140*/  IMAD.MOV R13, RZ, RZ, -R19 ;  /* 0x000000ffff0d7224 */ /* 0x000fc800078e0a13 */
[----:B------:R-:W-:-:S04]  /*2150*/  IMAD R13, R13, UR38, R17 ;  /* 0x000000260d0d7c24 */ /* 0x000fc8000f8e0211 */
[----:B------:R-:W-:Y:S01]  /*2160*/  IMAD R10, R13, UR43, R10 ;  /* 0x0000002b0d0a7c24 */ /* 0x000fe2000f8e020a */
[----:B------:R-:W-:Y:S06]  /*2170*/  @!P1 BRA `(.L_x_21) ;  /* 0x0000000c00689947 */ /* 0x000fec0003800000 */
[----:B------:R-:W-:Y:S01]  /*2180*/  HFMA2.MMA R12, -RZ, RZ, 0, 0 ;  /* 0x00000000ff0c7435 */ /* 0x000fe200000001ff */
[----:B------:R-:W-:Y:S01]  /*2190*/  IMAD.MOV.U32 R13, RZ, RZ, R19 ;  /* 0x000000ffff0d7224 */ /* 0x000fe200078e0013 */
[----:B------:R-:W-:Y:S01]  /*21a0*/  ULDC.64 UR38, c[0x0][0x280] ;  /* 0x0000a00000267ab9 */ /* 0x000fe20000000a00 */
[----:B------:R-:W-:-:S07]  /*21b0*/  ISETP.NE.AND P1, PT, R16, 0x4, PT ;  /* 0x000000041000780c */ /* 0x000fce0003f25270 */
[----:B------:R-:W-:-:S05]  /*21c0*/  IMAD.HI.U32 R6, R19, UR38, R12 ;  /* 0x0000002613067c27 */ /* 0x000fca000f8e000c */
[----:B------:R-:W-:-:S05]  /*21d0*/  SHF.R.U32.HI R17, RZ, UR39, R6 ;  /* 0x00000027ff117c19 */ /* 0x000fca0008011606 */
[----:B------:R-:W-:-:S04]  /*21e0*/  IMAD.MOV R13, RZ, RZ, -R17 ;  /* 0x000000ffff0d7224 */ /* 0x000fc800078e0a11 */
        /* <DEDUP_REMOVED lines=193> */
[----:B------:R-:W-:Y:S01]  /*2e00*/  ISETP.NE.AND P1, PT, R16, 0x18, PT ;  /* 0x000000181000780c */ /* 0x000fe20003f25270 */
[----:B------:R-:W-:Y:S01]  /*2e10*/  IMAD.MOV.U32 R13, RZ, RZ, R17 ;  /* 0x000000ffff0d7224 */ /* 0x000fe200078e0011 */
[----:B------:R-:W-:Y:S01]  /*2e20*/  MOV R12, RZ ;  /* 0x000000ff000c7202 */ /* 0x000fe20000000f00 */
[----:B------:R-:W-:-:S04]  /*2e30*/  ULDC.64 UR38, c[0x0][0x370] ;  /* 0x0000dc0000267ab9 */ /* 0x000fc80000000a00 */
[----:B------:R-:W-:-:S05]  /*2e40*/  IMAD.HI.U32 R20, R17, UR38, R12 ;  /* 0x0000002611147c27 */ /* 0x000fca000f8e000c */
[----:B------:R-:W-:Y:S01]  /*2e50*/  SHF.R.U32.HI R21, RZ, UR39, R20 ;  /* 0x00000027ff157c19 */ /* 0x000fe20008011614 */
[----:B------:R-:W0:Y:S01]  /*2e60*/  @P1 LDC.64 R12, c[0x0][0x378] ;  /* 0x0000de00ff0c1b82 */ /* 0x000e220000000a00 */
[----:B------:R-:W-:Y:S02]  /*2e70*/  @P1 IMAD.MOV.U32 R20, RZ, RZ, RZ ;  /* 0x000000ffff141224 */ /* 0x000fe400078e00ff */
[----:B------:R-:W-:-:S05]  /*2e80*/  IADD3 R6, -R21, RZ, RZ ;  /* 0x000000ff15067210 */ /* 0x000fca0007ffe1ff */
[----:B------:R-:W1:Y:S01]  /*2e90*/  @P1 LDC R22, c[0x0][0x380] ;  /* 0x0000e000ff161b82 */ /* 0x000e620000000800 */
[----:B------:R-:W-:-:S04]  /*2ea0*/  IMAD R17, R6, UR25, R17 ;  /* 0x0000001906117c24 */ /* 0x000fc8000f8e0211 */
[----:B------:R-:W-:-:S03]  /*2eb0*/  IMAD R10, R17, UR26, R10 ;  /* 0x0000001a110a7c24 */ /* 0x000fc6000f8e020a */
[----:B------:R-:W2:Y:S01]  /*2ec0*/  @P1 LDC R19, c[0x0][0x3e4] ;  /* 0x0000f900ff131b82 */ /* 0x000ea20000000800 */
[----:B0-----:R-:W-:-:S05]  /*2ed0*/  @P1 IMAD.HI.U32 R13, R21, R13, R20 ;  /* 0x0000000d150d1227 */ /* 0x001fca00078e0014 */
[----:B-1----:R-:W-:-:S05]  /*2ee0*/  @P1 SHF.R.U32.HI R13, RZ, R22, R13 ;  /* 0x00000016ff0d1219 */ /* 0x002fca000001160d */
[----:B------:R-:W-:-:S04]  /*2ef0*/  @P1 IMAD.MOV R13, RZ, RZ, -R13 ;  /* 0x000000ffff0d1224 */ /* 0x000fc800078e0a0d */
[----:B------:R-:W-:-:S04]  /*2f00*/  @P1 IMAD R21, R13, R12, R21 ;  /* 0x0000000c0d151224 */ /* 0x000fc800078e0215 */
[----:B--2---:R-:W-:-:S07]  /*2f10*/  @P1 IMAD R10, R21, R19, R10 ;  /* 0x00000013150a1224 */ /* 0x004fce00078e020a */
.L_x_21:
[----:B------:R-:W-:Y:S02]  /*2f20*/  ULDC UR38, c[0x0][0x220] ;  /* 0x0000880000267ab9 */ /* 0x000fe40000000800 */
[----:B------:R-:W-:Y:S01]  /*2f30*/  IMAD.U32 R6, RZ, RZ, UR38 ;  /* 0x00000026ff067e24 */ /* 0x000fe2000f8e00ff */
[----:B------:R-:W-:Y:S02]  /*2f40*/  ULDC.64 UR38, c[0x0][0x5e0] ;  /* 0x0001780000267ab9 */ /* 0x000fe40000000a00 */
[----:B------:R-:W-:-:S04]  /*2f50*/  IADD3 R12, P1, P2, R10, UR38, R5 ;  /* 0x000000260a0c7c10 */ /* 0x000fc8000fa3e005 */
[----:B------:R-:W-:-:S05]  /*2f60*/  IADD3.X R13, RZ, UR39, R4, P1, P2 ;  /* 0x00000027ff0d7c10 */ /* 0x000fca0008fe4404 */
[----:B------:R-:W2:Y:S01]  /*2f70*/  LDG.E.U8 R12, desc[UR36][R12.64] ;  /* 0x000000240c0c7981 */ /* 0x000ea2000c1e1100 */
[----:B------:R-:W-:Y:S02]  /*2f80*/  IADD3 R17, R11, R6, RZ ;  /* 0x000000060b117210 */ /* 0x000fe40007ffe0ff */
[----:B--2---:R-:W-:-:S04]  /*2f90*/  ISETP.NE.AND P1, PT, R12, RZ, PT ;  /* 0x000000ff0c00720c */ /* 0x004fc80003f25270 */
[----:B------:R-:W-:Y:S01]  /*2fa0*/  SEL R23, RZ, 0x1, !P1 ;  /* 0x00000001ff177807 */ /* 0x000fe20004800000 */
[----:B------:R-:W-:Y:S08]  /*2fb0*/  @!P0 BRA `(.L_x_22) ;  /* 0x0000000c00cc8947 */ /* 0x000ff00003800000 */
[----:B------:R-:W-:Y:S01]  /*2fc0*/  IMAD.MOV.U32 R10, RZ, RZ, RZ ;  /* 0x000000ffff0a7224 */ /* 0x000fe200078e00ff */
[----:B0-----:R-:W-:Y:S01]  /*2fd0*/  ISETP.NE.AND P1, PT, R16, 0x2, PT ;  /* 0x000000021000780c */ /* 0x001fe20003f25270 */
[----:B------:R-:W-:Y:S02]  /*2fe0*/  IMAD.MOV.U32 R11, RZ, RZ, R17 ;  /* 0x000000ffff0b7224 */ /* 0x000fe400078e0011 */
[----:B------:R-:W-:-:S05]  /*2ff0*/  IMAD.HI.U32 R10, R17, UR31, R10 ;  /* 0x0000001f110a7c27 */ /* 0x000fca000f8e000a */
[----:B------:R-:W-:Y:S01]  /*3000*/  SHF.R.U32.HI R11, RZ, UR34, R10 ;  /* 0x00000022ff0b7c19 */ /* 0x000fe2000801160a */
[----:B------:R-:W-:-:S04]  /*3010*/  HFMA2.MMA R10, -RZ, RZ, 0, 0 ;  /* 0x00000000ff0a7435 */ /* 0x000fc800000001ff */
[----:B------:R-:W-:-:S06]  /*3020*/  IMAD.MOV R12, RZ, RZ, -R11 ;  /* 0x000000ffff0c7224 */ /* 0x000fcc00078e0a0b */
        /* <DEDUP_REMOVED lines=225> */
[----:B------:R-:W-:-:S07]  /*3e40*/  @P1 IMAD.MOV.U32 R12, RZ, RZ, RZ ;  /* 0x000000ffff0c1224 */ /* 0x000fce00078e00ff */
[----:B------:R-:W1:Y:S08]  /*3e50*/  @P1 LDC R20, c[0x0][0x380] ;  /* 0x0000e000ff141b82 */ /* 0x000e700000000800 */
[----:B------:R-:W2:Y:S01]  /*3e60*/  @P1 LDC R21, c[0x0][0x3e4] ;  /* 0x0000f900ff151b82 */ /* 0x000ea20000000800 */
[C---:B0-----:R-:W-:Y:S01]  /*3e70*/  @P1 IMAD.HI.U32 R11, R13.reuse, R11, R12 ;  /* 0x0000000b0d0b1227 */ /* 0x041fe200078e000c */
[----:B------:R-:W-:-:S05]  /*3e80*/  IADD3 R12, -R13, RZ, RZ ;  /* 0x000000ff0d0c7210 */ /* 0x000fca0007ffe1ff */
[----:B------:R-:W-:Y:S01]  /*3e90*/  IMAD R19, R12, UR25, R19 ;  /* 0x000000190c137c24 */ /* 0x000fe2000f8e0213 */
[----:B-1----:R-:W-:-:S03]  /*3ea0*/  @P1 SHF.R.U32.HI R11, RZ, R20, R11 ;  /* 0x00000014ff0b1219 */ /* 0x002fc6000001160b */
[----:B------:R-:W-:Y:S02]  /*3eb0*/  IMAD R18, R19, UR26, R18 ;  /* 0x0000001a13127c24 */ /* 0x000fe4000f8e0212 */
[----:B------:R-:W-:-:S04]  /*3ec0*/  @P1 IMAD.MOV R11, RZ, RZ, -R11 ;  /* 0x000000ffff0b1224 */ /* 0x000fc800078e0a0b */
[----:B------:R-:W-:-:S04]  /*3ed0*/  @P1 IMAD R13, R10, R11, R13 ;  /* 0x0000000b0a0d1224 */ /* 0x000fc800078e020d */
[----:B--2---:R-:W-:-:S07]  /*3ee0*/  @P1 IMAD R18, R13, R21, R18 ;  /* 0x000000150d121224 */ /* 0x004fce00078e0212 */
.L_x_22:
[----:B------:R-:W-:-:S04]  /*3ef0*/  IADD3 R10, P1, P2, R18, UR38, R5 ;  /* 0x00000026120a7c10 */ /* 0x000fc8000fa3e005 */
[----:B------:R-:W-:-:S05]  /*3f00*/  IADD3.X R11, RZ, UR39, R4, P1, P2 ;  /* 0x00000027ff0b7c10 */ /* 0x000fca0008fe4404 */
[----:B------:R-:W2:Y:S01]  /*3f10*/  LDG.E.U8 R10, desc[UR36][R10.64] ;  /* 0x000000240a0a7981 */ /* 0x000ea2000c1e1100 */
[----:B------:R-:W-:Y:S01]  /*3f20*/  IMAD.IADD R17, R17, 0x1, R6 ;  /* 0x0000000111117824 */ /* 0x000fe200078e0206 */
[----:B------:R-:W-:Y:S01]  /*3f30*/  MOV R18, RZ ;  /* 0x000000ff00127202 */ /* 0x000fe20000000f00 */
[----:B------:R-:W-:Y:S01]  /*3f40*/  IMAD.MOV.U32 R20, RZ, RZ, RZ ;  /* 0x000000ffff147224 */ /* 0x000fe200078e00ff */
[----:B--2---:R-:W-:-:S04]  /*3f50*/  ISETP.NE.AND P1, PT, R10, RZ, PT ;  /* 0x000000ff0a00720c */ /* 0x004fc80003f25270 */
[----:B------:R-:W-:Y:S01]  /*3f60*/  SEL R22, RZ, 0x1, !P1 ;  /* 0x00000001ff167807 */ /* 0x000fe20004800000 */
[----:B------:R-:W-:Y:S08]  /*3f70*/  @!P0 BRA `(.L_x_23) ;  /* 0x0000000c00d08947 */ /* 0x000ff00003800000 */
[----:B------:R-:W-:Y:S01]  /*3f80*/  MOV R11, R17 ;  /* 0x00000011000b7202 */ /* 0x000fe20000000f00 */
[----:B------:R-:W-:Y:S01]  /*3f90*/  IMAD.MOV.U32 R10, RZ, RZ, RZ ;  /* 0x000000ffff0a7224 */ /* 0x000fe200078e00ff */
[----:B------:R-:W-:Y:S01]  /*3fa0*/  ULDC.64 UR34, c[0x0][0x260] ;  /* 0x0000980000227ab9 */ /* 0x000fe20000000a00 */
[----:B0-----:R-:W-:Y:S02]  /*3fb0*/  ISETP.NE.AND P1, PT, R16, 0x2, PT ;  /* 0x000000021000780c */ /* 0x001fe40003f25270 */
[----:B------:R-:W-:-:S05]  /*3fc0*/  IMAD.HI.U32 R10, R17, UR31, R10 ;  /* 0x0000001f110a7c27 */ /* 0x000fca000f8e000a */
[----:B------:R-:W-:Y:S01]  /*3fd0*/  SHF.R.U32.HI R11, RZ, UR34, R10 ;  /* 0x00000022ff0b7c19 */ /* 0x000fe2000801160a */
[----:B------:R-:W-:-:S04]  /*3fe0*/  IMAD.MOV.U32 R10, RZ, RZ, RZ ;  /* 0x000000ffff0a7224 */ /* 0x000fc800078e00ff */
[----:B------:R-:W-:-:S04]  /*3ff0*/  IMAD.HI.U32 R13, R11, UR32, R10 ;  /* 0x000000200b0d7c27 */ /* 0x000fc8000f8e000a */
[----:B------:R-:W-:Y:S01]  /*4000*/  IMAD.MOV R10, RZ, RZ, -R11 ;  /* 0x000000ffff0a7224 */ /* 0x000fe200078e0a0b */
[----:B------:R-:W-:-:S03]  /*4010*/  SHF.R.U32.HI R13, RZ, UR33, R13 ;  /* 0x00000021ff0d7c19 */ /* 0x000fc6000801160d */
[----:B------:R-:W-:Y:S01]  /*4020*/  IMAD R10, R10, UR30, R17 ;  /* 0x0000001e0a0a7c24 */ /* 0x000fe2000f8e0211 */
[----:B------:R-:W-:-:S03]  /*4030*/  IADD3 R19, -R13, RZ, RZ ;  /* 0x000000ff0d137210 */ /* 0x000fc60007ffe1ff */
[----:B------:R-:W-:Y:S02]  /*4040*/  IMAD R10, R10, UR4, RZ ;  /* 0x000000040a0a7c24 */ /* 0x000fe4000f8e02ff */
[----:B------:R-:W-:-:S04]  /*4050*/  IMAD R11, R19, UR35, R11 ;  /* 0x00000023130b7c24 */ /* 0x000fc8000f8e020b */
[----:B------:R-:W-:Y:S01]  /*4060*/  IMAD R20, R11, UR42, R10 ;  /* 0x0000002a0b147c24 */ /* 0x000fe2000f8e020a */
[----:B------:R-:W-:Y:S06]  /*4070*/  @!P1 BRA `(.L_x_23) ;  /* 0x0000000c00909947 */ /* 0x000fec0003800000 */
[----:B------:R-:W-:Y:S01]  /*4080*/  IMAD.MOV.U32 R10, RZ, RZ, RZ ;  /* 0x000000ffff0a7224 */ /* 0x000fe200078e00ff */
[----:B------:R-:W-:Y:S01]  /*4090*/  ULDC.64 UR34, c[0x0][0x270] ;  /* 0x00009c0000227ab9 */ /* 0x000fe20000000a00 */
[----:B------:R-:W-:Y:S01]  /*40a0*/  IMAD.MOV.U32 R11, RZ, RZ, R13 ;  /* 0x000000ffff0b7224 */ /* 0x000fe200078e000d */
[----:B------:R-:W-:Y:S01]  /*40b0*/  ISETP.NE.AND P1, PT, R16, 0x3, PT ;  /* 0x000000031000780c */ /* 0x000fe20003f25270 */
[----:B------:R-:W-:-:S05]  /*40c0*/  IMAD.HI.U32 R10, R13, UR35, R10 ;  /* 0x000000230d0a7c27 */ /* 0x000fca000f8e000a */
[----:B------:R-:W-:-:S04]  /*40d0*/  SHF.R.U32.HI R12, RZ, UR44, R10 ;  /* 0x0000002cff0c7c19 */ /* 0x000fc8000801160a */
[----:B------:R-:W-:-:S05]  /*40e0*/  IADD3 R10, -R12, RZ, RZ ;  /* 0x000000ff0c0a7210 */ /* 0x000fca0007ffe1ff */
        /* <DEDUP_REMOVED lines=203> */
[----:B------:R-:W-:Y:S01]  /*4da0*/  ISETP.NE.AND P1, PT, R16, 0x18, PT ;  /* 0x000000181000780c */ /* 0x000fe20003f25270 */
[----:B------:R-:W-:Y:S01]  /*4db0*/  IMAD.MOV.U32 R10, RZ, RZ, RZ ;  /* 0x000000ffff0a7224 */ /* 0x000fe200078e00ff */
[----:B------:R-:W-:Y:S01]  /*4dc0*/  ULDC.64 UR34, c[0x0][0x370] ;  /* 0x0000dc0000227ab9 */ /* 0x000fe20000000a00 */
[----:B------:R-:W-:Y:S02]  /*4dd0*/  IMAD.MOV.U32 R11, RZ, RZ, R19 ;  /* 0x000000ffff0b7224 */ /* 0x000fe400078e0013 */
[----:B------:R-:W-:-:S05]  /*4de0*/  IMAD.HI.U32 R12, R19, UR34, R10 ;  /* 0x00000022130c7c27 */ /* 0x000fca000f8e000a */
[----:B------:R-:W-:-:S03]  /*4df0*/  SHF.R.U32.HI R13, RZ, UR35, R12 ;  /* 0x00000023ff0d7c19 */ /* 0x000fc6000801160c */
[----:B------:R-:W0:Y:S01]  /*4e00*/  @P1 LDC.64 R10, c[0x0][0x378] ;  /* 0x0000de00ff0a1b82 */ /* 0x000e220000000a00 */
[----:B------:R-:W-:-:S07]  /*4e10*/  @P1 MOV R12, RZ ;  /* 0x000000ff000c1202 */ /* 0x000fce0000000f00 */
[----:B------:R-:W1:Y:S08]  /*4e20*/  @P1 LDC R24, c[0x0][0x380] ;  /* 0x0000e000ff181b82 */ /* 0x000e700000000800 */
[----:B------:R-:W2:Y:S01]  /*4e30*/  @P1 LDC R21, c[0x0][0x3e4] ;  /* 0x0000f900ff151b82 */ /* 0x000ea20000000800 */
[----:B0-----:R-:W-:-:S04]  /*4e40*/  @P1 IMAD.HI.U32 R11, R13, R11, R12 ;  /* 0x0000000b0d0b1227 */ /* 0x001fc800078e000c */
[----:B------:R-:W-:Y:S01]  /*4e50*/  IMAD.MOV R12, RZ, RZ, -R13 ;  /* 0x000000ffff0c7224 */ /* 0x000fe200078e0a0d */
[----:B-1----:R-:W-:-:S03]  /*4e60*/  @P1 SHF.R.U32.HI R11, RZ, R24, R11 ;  /* 0x00000018ff0b1219 */ /* 0x002fc6000001160b */
[----:B------:R-:W-:Y:S02]  /*4e70*/  IMAD R19, R12, UR25, R19 ;  /* 0x000000190c137c24 */ /* 0x000fe4000f8e0213 */
[----:B------:R-:W-:Y:S02]  /*4e80*/  @P1 IMAD.MOV R11, RZ, RZ, -R11 ;  /* 0x000000ffff0b1224 */ /* 0x000fe400078e0a0b */
[----:B------:R-:W-:Y:S02]  /*4e90*/  IMAD R20, R19, UR26, R20 ;  /* 0x0000001a13147c24 */ /* 0x000fe4000f8e0214 */
[----:B------:R-:W-:-:S04]  /*4ea0*/  @P1 IMAD R10, R10, R11, R13 ;  /* 0x0000000b0a0a1224 */ /* 0x000fc800078e020d */
[----:B--2---:R-:W-:-:S07]  /*4eb0*/  @P1 IMAD R20, R10, R21, R20 ;  /* 0x000000150a141224 */ /* 0x004fce00078e0214 */
.L_x_23:
        /* <DEDUP_REMOVED lines=8> */
[----:B------:R-:W-:Y:S01]  /*4f40*/  ULDC.64 UR34, c[0x0][0x260] ;  /* 0x0000980000227ab9 */ /* 0x000fe20000000a00 */
[----:B------:R-:W-:Y:S01]  /*4f50*/  IMAD.MOV.U32 R11, RZ, RZ, R17 ;  /* 0x000000ffff0b7224 */ /* 0x000fe200078e0011 */
[----:B0-----:R-:W-:Y:S01]  /*4f60*/  ISETP.NE.AND P1, PT, R16, 0x2, PT ;  /* 0x000000021000780c */ /* 0x001fe20003f25270 */
[----:B------:R-:W-:-:S05]  /*4f70*/  IMAD.HI.U32 R10, R17, UR31, R10 ;  /* 0x0000001f110a7c27 */ /* 0x000fca000f8e000a */
[----:B------:R-:W-:Y:S01]  /*4f80*/  SHF.R.U32.HI R11, RZ, UR34, R10 ;  /* 0x00000022ff0b7c19 */ /* 0x000fe2000801160a */
[----:B------:R-:W-:-:S10]  /*4f90*/  HFMA2.MMA R10, -RZ, RZ, 0, 0 ;  /* 0x00000000ff0a7435 */ /* 0x000fd400000001ff */
[----:B------:R-:W-:-:S04]  /*4fa0*/  IMAD.HI.U32 R13, R11, UR32, R10 ;  /* 0x000000200b0d7c27 */ /* 0x000fc8000f8e000a */
[----:B------:R-:W-:Y:S01]  /*4fb0*/  IMAD.MOV R10, RZ, RZ, -R11 ;  /* 0x000000ffff0a7224 */ /* 0x000fe200078e0a0b */
[----:B------:R-:W-:-:S03]  /*4fc0*/  SHF.R.U32.HI R13, RZ, UR33, R13 ;  /* 0x00000021ff0d7c19 */ /* 0x000fc6000801160d */
[----:B------:R-:W-:Y:S02]  /*4fd0*/  IMAD R10, R10, UR30, R17 ;  /* 0x0000001e0a0a7c24 */ /* 0x000fe4000f8e0211 */
        /* <DEDUP_REMOVED lines=233> */
.L_x_24:
[----:B------:R-:W-:Y:S01]  /*5e70*/  IADD3 R18, P1, P2, R18, UR38, R5 ;  /* 0x0000002612127c10 */ /* 0x000fe2000fa3e005 */
[----:B------:R-:W-:-:S03]  /*5e80*/  ULDC UR4, c[0x0][0x218] ;  /* 0x0000860000047ab9 */ /* 0x000fc60000000800 */
[----:B------:R-:W-:-:S05]  /*5e90*/  IADD3.X R19, RZ, UR39, R4, P1, P2 ;  /* 0x00000027ff137c10 */ /* 0x000fca0008fe4404 */
[----:B------:R-:W2:Y:S01]  /*5ea0*/  LDG.E.U8 R18, desc[UR36][R18.64] ;  /* 0x0000002412127981 */ /* 0x000ea2000c1e1100 */
[----:B------:R-:W-:Y:S02]  /*5eb0*/  PRMT R11, R23, 0x9910, RZ ;  /* 0x00009910170b7816 */ /* 0x000fe400000000ff */
[----:B------:R-:W-:Y:S02]  /*5ec0*/  LOP3.LUT R0, R0, 0xff, RZ, 0xc0, !PT ;  /* 0x000000ff00007812 */ /* 0x000fe400078ec0ff */
[----:B------:R-:W-:Y:S02]  /*5ed0*/  MOV R10, UR4 ;  /* 0x00000004000a7c02 */ /* 0x000fe40008000f00 */
[----:B------:R-:W-:Y:S01]  /*5ee0*/  ISETP.NE.AND P2, PT, R0, R11, PT ;  /* 0x0000000b0000720c */ /* 0x000fe20003f45270 */
[----:B------:R-:W-:Y:S01]  /*5ef0*/  IMAD.IADD R11, R17, 0x1, R6 ;  /* 0x00000001110b7824 */ /* 0x000fe200078e0206 */
[----:B------:R-:W-:Y:S02]  /*5f00*/  LOP3.LUT R7, R7, 0xff, RZ, 0xc0, !PT ;  /* 0x000000ff07077812 */ /* 0x000fe400078ec0ff */
[----:B------:R-:W-:Y:S01]  /*5f10*/  LOP3.LUT R8, R8, 0xff, RZ, 0xc0, !PT ;  /* 0x000000ff08087812 */ /* 0x000fe200078ec0ff */
[----:B------:R-:W-:Y:S01]  /*5f20*/  IMAD R13, R6, 0x3, R11 ;  /* 0x00000003060d7824 */ /* 0x000fe200078e020b */
[----:B------:R-:W-:-:S02]  /*5f30*/  PRMT R0, R22, 0x9910, RZ ;  /* 0x0000991016007816 */ /* 0x000fc400000000ff */
[----:B------:R-:W-:Y:S02]  /*5f40*/  PRMT R17, R21, 0x9910, RZ ;  /* 0x0000991015117816 */ /* 0x000fe400000000ff */
[----:B------:R-:W-:Y:S02]  /*5f50*/  ISETP.GE.U32.AND P5, PT, R13, R10, PT ;  /* 0x0000000a0d00720c */ /* 0x000fe40003fa6070 */
[----:B------:R-:W-:Y:S02]  /*5f60*/  LOP3.LUT R9, R9, 0xff, RZ, 0xc0, !PT ;  /* 0x000000ff09097812 */ /* 0x000fe400078ec0ff */
[----:B------:R-:W-:-:S04]  /*5f70*/  ISETP.NE.AND P3, PT, R8, R17, PT ;  /* 0x000000110800720c */ /* 0x000fc80003f65270 */
[----:B------:R-:W-:Y:S02]  /*5f80*/  SEL R8, RZ, 0x1, !P3 ;  /* 0x00000001ff087807 */ /* 0x000fe40005800000 */
[----:B--2---:R-:W-:-:S04]  /*5f90*/  ISETP.NE.AND P1, PT, R18, RZ, PT ;  /* 0x000000ff1200720c */ /* 0x004fc80003f25270 */
[----:B------:R-:W-:Y:S02]  /*5fa0*/  SEL R18, RZ, 0x1, !P1 ;  /* 0x00000001ff127807 */ /* 0x000fe40004800000 */
[----:B------:R-:W-:Y:S02]  /*5fb0*/  ISETP.NE.AND P1, PT, R7, R0, PT ;  /* 0x000000000700720c */ /* 0x000fe40003f25270 */
[----:B------:R-:W-:Y:S02]  /*5fc0*/  ISETP.NE.AND P4, PT, R9, R18, PT ;  /* 0x000000120900720c */ /* 0x000fe40003f85270 */
[----:B------:R-:W-:Y:S02]  /*5fd0*/  SEL R0, RZ, 0x1, !P2 ;  /* 0x00000001ff007807 */ /* 0x000fe40005000000 */
[----:B------:R-:W-:Y:S02]  /*5fe0*/  SEL R7, RZ, 0x1, !P1 ;  /* 0x00000001ff077807 */ /* 0x000fe40004800000 */
[----:B------:R-:W-:Y:S01]  /*5ff0*/  SEL R9, RZ, 0x1, !P4 ;  /* 0x00000001ff097807 */ /* 0x000fe20006000000 */
[----:B------:R-:W-:Y:S06]  /*6000*/  @!P5 BRA `(.L_x_25) ;  /* 0xffffffbc002cd947 */ /* 0x000fec000383ffff */
[----:B------:R-:W-:Y:S05]  /*6010*/  BSYNC B2 ;  /* 0x0000000000027941 */ /* 0x000fea0003800000 */
.L_x_20:
[----:B------:R-:W-:Y:S05]  /*6020*/  BSYNC B1 ;  /* 0x0000000000017941 */ /* 0x000fea0003800000 */
.L_x_19:
[----:B------:R-:W-:Y:S01]  /*6030*/  ISETP.GE.U32.AND P0, PT, R11, R10, PT ;  /* 0x0000000a0b00720c */ /* 0x000fe20003f06070 */
[----:B------:R-:W-:-:S12]  /*6040*/  BSSY B1, `(.L_x_26) ;  /* 0x000046b000017945 */ /* 0x000fd80003800000 */
[----:B------:R-:W-:Y:S05]  /*6050*/  @P0 BRA `(.L_x_27) ;  /* 0x0000004400a40947 */ /* 0x000fea0003800000 */
[----:B------:R-:W1:Y:S01]  /*6060*/  LDC R20, c[0x0][0x254] ;  /* 0x00009500ff147b82 */ /* 0x000e620000000800 */
[----:B------:R-:W-:Y:S01]  /*6070*/  IMAD.MOV.U32 R19, RZ, RZ, RZ ;  /* 0x000000ffff137224 */ /* 0x000fe200078e00ff */
[----:B-1----:R-:W-:-:S13]  /*6080*/  ISETP.NE.AND P1, PT, R20, RZ, PT ;  /* 0x000000ff1400720c */ /* 0x002fda0003f25270 */
[----:B------:R-:W-:Y:S05]  /*6090*/  @!P1 BRA `(.L_x_28) ;  /* 0x0000001000449947 */ /* 0x000fea0003800000 */
[----:B------:R-:W-:Y:S01]  /*60a0*/  MOV R13, R11 ;  /* 0x0000000b000d7202 */ /* 0x000fe20000000f00 */
[----:B------:R-:W-:Y:S01]  /*60b0*/  IMAD.MOV.U32 R12, RZ, RZ, RZ ;  /* 0x000000ffff0c7224 */ /* 0x000fe200078e00ff */
[----:B------:R-:W-:Y:S01]  /*60c0*/  ULDC.64 UR6, c[0x0][0x258] ;  /* 0x0000960000067ab9 */ /* 0x000fe20000000a00 */
[----:B------:R-:W-:Y:S01]  /*60d0*/  ULDC UR4, c[0x0][0x260] ;  /* 0x0000980000047ab9 */ /* 0x000fe20000000800 */
[----:B------:R-:W-:Y:S01]  /*60e0*/  ISETP.NE.AND P2, PT, R20, 0x1, PT ;  /* 0x000000011400780c */ /* 0x000fe20003f45270 */
[----:B0-----:R-:W-:-:S05]  /*60f0*/  IMAD.HI.U32 R16, R11, UR7, R12 ;  /* 0x000000070b107c27 */ /* 0x001fca000f8e000c */
[----:B------:R-:W-:Y:S01]  /*6100*/  SHF.R.U32.HI R17, RZ, UR4, R16 ;  /* 0x00000004ff117c19 */ /* 0x000fe20008011610 */
[----:B------:R-:W-:-:S04]  /*6110*/  ULDC UR4, c[0x0][0x384] ;  /* 0x0000e10000047ab9 */ /* 0x000fc80000000800 */
[----:B------:R-:W-:-:S04]  /*6120*/  IMAD.MOV R12, RZ, RZ, -R17 ;  /* 0x000000ffff0c7224 */ /* 0x000fc800078e0a11 */
[----:B------:R-:W-:-:S04]  /*6130*/  IMAD R19, R12, UR6, R11 ;  /* 0x000000060c137c24 */ /* 0x000fc8000f8e020b */
[----:B------:R-:W-:Y:S01]  /*6140*/  IMAD R19, R19, UR4, RZ ;  /* 0x0000000413137c24 */ /* 0x000fe2000f8e02ff */
        /* <DEDUP_REMOVED lines=243> */
[----:B------:R-:W-:Y:S01]  /*7080*/  ISETP.NE.AND P2, PT, R20, 0x18, PT ;  /* 0x000000181400780c */ /* 0x000fe20003f45270 */
[----:B------:R-:W-:Y:S01]  /*7090*/  IMAD.MOV.U32 R24, RZ, RZ, RZ ;  /* 0x000000ffff187224 */ /* 0x000fe200078e00ff */
[----:B------:R-:W-:-:S03]  /*70a0*/  ULDC.64 UR4, c[0x0][0x370] ;  /* 0x0000dc0000047ab9 */ /* 0x000fc60000000a00 */
[----:B------:R-:W-:Y:S01]  /*70b0*/  IMAD.HI.U32 R16, R25, UR4, R24 ;  /* 0x0000000419107c27 */ /* 0x000fe2000f8e0018 */
[----:B------:R-:W-:-:S04]  /*70c0*/  ULDC UR4, c[0x0][0x36c] ;  /* 0x0000db0000047ab9 */ /* 0x000fc80000000800 */
[----:B------:R-:W-:-:S03]  /*70d0*/  SHF.R.U32.HI R17, RZ, UR5, R16 ;  /* 0x00000005ff117c19 */ /* 0x000fc60008011610 */
[----:B------:R-:W0:Y:S01]  /*70e0*/  @P2 LDC.64 R12, c[0x0][0x378] ;  /* 0x0000de00ff0c2b82 */ /* 0x000e220000000a00 */
[----:B------:R-:W-:Y:S01]  /*70f0*/  @P2 IMAD.MOV.U32 R16, RZ, RZ, RZ ;  /* 0x000000ffff102224 */ /* 0x000fe200078e00ff */
[----:B------:R-:W-:-:S06]  /*7100*/  IADD3 R23, -R17, RZ, RZ ;  /* 0x000000ff11177210 */ /* 0x000fcc0007ffe1ff */
[----:B------:R-:W1:Y:S08]  /*7110*/  @P2 LDC R26, c[0x0][0x380] ;  /* 0x0000e000ff1a2b82 */ /* 0x000e700000000800 */
[----:B------:R-:W2:Y:S01]  /*7120*/  @P2 LDC R24, c[0x0][0x3e4] ;  /* 0x0000f900ff182b82 */ /* 0x000ea20000000800 */
[----:B0-----:R-:W-:-:S04]  /*7130*/  @P2 IMAD.HI.U32 R13, R17, R13, R16 ;  /* 0x0000000d110d2227 */ /* 0x001fc800078e0010 */
[----:B------:R-:W-:Y:S01]  /*7140*/  IMAD R16, R23, UR4, R25 ;  /* 0x0000000417107c24 */ /* 0x000fe2000f8e0219 */
[----:B------:R-:W-:Y:S01]  /*7150*/  ULDC UR4, c[0x0][0x3e0] ;  /* 0x0000f80000047ab9 */ /* 0x000fe20000000800 */
[----:B-1----:R-:W-:Y:S02]  /*7160*/  @P2 SHF.R.U32.HI R13, RZ, R26, R13 ;  /* 0x0000001aff0d2219 */ /* 0x002fe4000001160d */
[----:B------:R-:W-:-:S03]  /*7170*/  IMAD R19, R16, UR4, R19 ;  /* 0x0000000410137c24 */ /* 0x000fc6000f8e0213 */
[----:B------:R-:W-:-:S04]  /*7180*/  @P2 IMAD.MOV R13, RZ, RZ, -R13 ;  /* 0x000000ffff0d2224 */ /* 0x000fc800078e0a0d */
[----:B------:R-:W-:-:S04]  /*7190*/  @P2 IMAD R12, R12, R13, R17 ;  /* 0x0000000d0c0c2224 */ /* 0x000fc800078e0211 */
[----:B--2---:R-:W-:-:S07]  /*71a0*/  @P2 IMAD R19, R12, R24, R19 ;  /* 0x000000180c132224 */ /* 0x004fce00078e0213 */
.L_x_28:
[----:B0-----:R-:W0:Y:S02]  /*71b0*/  LDC.64 R16, c[0x0][0x5e0] ;  /* 0x00017800ff107b82 */ /* 0x001e240000000a00 */
[----:B0-----:R-:W-:-:S04]  /*71c0*/  IADD3 R12, P2, P3, R19, R16, R5 ;  /* 0x00000010130c7210 */ /* 0x001fc80007b5e005 */
[----:B------:R-:W-:-:S05]  /*71d0*/  IADD3.X R13, RZ, R17, R4, P2, P3 ;  /* 0x00000011ff0d7210 */ /* 0x000fca00017e6404 */
[----:B------:R-:W2:Y:S01]  /*71e0*/  LDG.E.U8 R12, desc[UR36][R12.64] ;  /* 0x000000240c0c7981 */ /* 0x000ea2000c1e1100 */
[----:B------:R-:W-:-:S05]  /*71f0*/  IMAD.IADD R25, R11, 0x1, R6 ;  /* 0x000000010b197824 */ /* 0x000fca00078e0206 */
[----:B------:R-:W-:Y:S02]  /*7200*/  ISETP.GE.U32.AND P3, PT, R25, R10, PT ;  /* 0x0000000a1900720c */ /* 0x000fe40003f66070 */
[----:B--2---:R-:W-:-:S04]  /*7210*/  ISETP.NE.AND P2, PT, R12, RZ, PT ;  /* 0x000000ff0c00720c */ /* 0x004fc80003f45270 */
[----:B------:R-:W-:-:S07]  /*7220*/  SEL R23, RZ, 0x1, !P2 ;  /* 0x00000001ff177807 */ /* 0x000fce0005000000 */
[----:B------:R-:W-:Y:S05]  /*7230*/  @P3 BRA `(.L_x_27) ;  /* 0x00000034002c3947 */ /* 0x000fea0003800000 */
[----:B------:R-:W-:Y:S01]  /*7240*/  MOV R19, RZ ;  /* 0x000000ff00137202 */ /* 0x000fe20000000f00 */
        /* <DEDUP_REMOVED lines=10> */
[----:B------:R-:W-:Y:S01]  /*72f0*/  IMAD R19, R19, UR4, RZ ;  /* 0x0000000413137c24 */ /* 0x000fe2000f8e02ff */
        /* <DEDUP_REMOVED lines=251> */
[----:B------:R-:W-:-:S05]  /*82b0*/  IADD3 R28, -R27, RZ, RZ ;  /* 0x000000ff1b1c7210 */ /* 0x000fca0007ffe1ff */
[----:B------:R-:W-:Y:S01]  /*82c0*/  IMAD R28, R28, UR4, R29 ;  /* 0x000000041c1c7c24 */ /* 0x000fe2000f8e021d */
[----:B------:R-:W1:Y:S01]  /*82d0*/  @P2 LDC R22, c[0x0][0x3e4] ;  /* 0x0000f900ff162b82 */ /* 0x000e620000000800 */
[----:B------:R-:W-:Y:S02]  /*82e0*/  ULDC UR4, c[0x0][0x3e0] ;  /* 0x0000f80000047ab9 */ /* 0x000fe40000000800 */
[----:B------:R-:W-:Y:S02]  /*82f0*/  IMAD R19, R28, UR4, R19 ;  /* 0x000000041c137c24 */ /* 0x000fe4000f8e0213 */
[----:B0-----:R-:W-:-:S03]  /*8300*/  @P2 IMAD.HI.U32 R13, R27, R13, R26 ;  /* 0x0000000d1b0d2227 */ /* 0x001fc600078e001a */
[----:B------:R-:W0:Y:S02]  /*8310*/  @P2 LDC R26, c[0x0][0x380] ;  /* 0x0000e000ff1a2b82 */ /* 0x000e240000000800 */
[----:B0-----:R-:W-:-:S05]  /*8320*/  @P2 SHF.R.U32.HI R13, RZ, R26, R13 ;  /* 0x0000001aff0d2219 */ /* 0x001fca000001160d */
[----:B------:R-:W-:-:S04]  /*8330*/  @P2 IMAD.MOV R13, RZ, RZ, -R13 ;  /* 0x000000ffff0d2224 */ /* 0x000fc800078e0a0d */
[----:B------:R-:W-:-:S04]  /*8340*/  @P2 IMAD R12, R12, R13, R27 ;  /* 0x0000000d0c0c2224 */ /* 0x000fc800078e021b */
[----:B-1----:R-:W-:-:S07]  /*8350*/  @P2 IMAD R19, R12, R22, R19 ;  /* 0x000000160c132224 */ /* 0x002fce00078e0213 */
.L_x_29:
[----:B------:R-:W-:-:S04]  /*8360*/  IADD3 R12, P2, P3, R19, R16, R5 ;  /* 0x00000010130c7210 */ /* 0x000fc80007b5e005 */
[----:B------:R-:W-:-:S05]  /*8370*/  IADD3.X R13, RZ, R17, R4, P2, P3 ;  /* 0x00000011ff0d7210 */ /* 0x000fca00017e6404 */
[----:B------:R-:W2:Y:S01]  /*8380*/  LDG.E.U8 R12, desc[UR36][R12.64] ;  /* 0x000000240c0c7981 */ /* 0x000ea2000c1e1100 */
[----:B------:R-:W-:-:S04]  /*8390*/  IADD3 R25, R25, R6, RZ ;  /* 0x0000000619197210 */ /* 0x000fc80007ffe0ff */
[----:B------:R-:W-:Y:S02]  /*83a0*/  ISETP.GE.U32.AND P3, PT, R25, R10, PT ;  /* 0x0000000a1900720c */ /* 0x000fe40003f66070 */
[----:B--2---:R-:W-:-:S04]  /*83b0*/  ISETP.NE.AND P2, PT, R12, RZ, PT ;  /* 0x000000ff0c00720c */ /* 0x004fc80003f45270 */
[----:B------:R-:W-:-:S07]  /*83c0*/  SEL R22, RZ, 0x1, !P2 ;  /* 0x00000001ff167807 */ /* 0x000fce0005000000 */
[----:B------:R-:W-:Y:S05]  /*83d0*/  @P3 BRA `(.L_x_27) ;  /* 0x0000002000c43947 */ /* 0x000fea0003800000 */
[----:B------:R-:W-:Y:S01]  /*83e0*/  IMAD.MOV.U32 R19, RZ, RZ, RZ ;  /* 0x000000ffff137224 */ /* 0x000fe200078e00ff */
        /* <DEDUP_REMOVED lines=23> */
[----:B------:R-:W-:Y:S01]  /*8560*/  HFMA2.MMA R12, -RZ, RZ, 0, 0 ;  /* 0x00000000ff0c7435 */ /* 0x000fe200000001ff */
[----:B------:R-:W-:Y:S01]  /*8570*/  ULDC.64 UR6, c[0x0][0x270] ;  /* 0x00009c0000067ab9 */ /* 0x000fe20000000a00 */
[----:B------:R-:W-:Y:S01]  /*8580*/  ULDC UR4, c[0x0][0x278] ;  /* 0x00009e0000047ab9 */ /* 0x000fe20000000800 */
[----:B------:R-:W-:-:S07]  /*8590*/  ISETP.NE.AND P2, PT, R20, 0x3, PT ;  /* 0x000000031400780c */ /* 0x000fce0003f45270 */
        /* <DEDUP_REMOVED lines=29> */
[----:B------:R-:W-:Y:S01]  /*8770*/  MOV R26, RZ ;  /* 0x000000ff001a7202 */ /* 0x000fe20000000f00 */
[----:B------:R-:W-:Y:S01]  /*8780*/  ULDC.64 UR4, c[0x0][0x298] ;  /* 0x0000a60000047ab9 */ /* 0x000fe20000000a00 */
[----:B------:R-:W-:-:S03]  /*8790*/  ISETP.NE.AND P2, PT, R20, 0x6, PT ;  /* 0x000000061400780c */ /* 0x000fc60003f45270 */
        /* <DEDUP_REMOVED lines=196> */
[----:B------:R-:W-:Y:S01]  /*93e0*/  ULDC.64 UR4, c[0x0][0x370] ;  /* 0x0000dc0000047ab9 */ /* 0x000fe20000000a00 */
[----:B------:R-:W-:-:S05]  /*93f0*/  MOV R28, RZ ;  /* 0x000000ff001c7202 */ /* 0x000fca0000000f00 */
[----:B------:R-:W-:Y:S01]  /*9400*/  IMAD.HI.U32 R26, R29, UR4, R28 ;  /* 0x000000041d1a7c27 */ /* 0x000fe2000f8e001c */
[----:B------:R-:W-:-:S04]  /*9410*/  ULDC UR4, c[0x0][0x36c] ;  /* 0x0000db0000047ab9 */ /* 0x000fc80000000800 */
[----:B------:R-:W-:Y:S01]  /*9420*/  SHF.R.U32.HI R27, RZ, UR5, R26 ;  /* 0x00000005ff1b7c19 */ /* 0x000fe2000801161a */
[----:B------:R-:W0:Y:S01]  /*9430*/  @P2 LDC.64 R12, c[0x0][0x378] ;  /* 0x0000de00ff0c2b82 */ /* 0x000e220000000a00 */
[----:B------:R-:W-:-:S03]  /*9440*/  @P2 IMAD.MOV.U32 R26, RZ, RZ, RZ ;  /* 0x000000ffff1a2224 */ /* 0x000fc600078e00ff */
[----:B------:R-:W-:-:S04]  /*9450*/  IMAD.MOV R28, RZ, RZ, -R27 ;  /* 0x000000ffff1c7224 */ /* 0x000fc800078e0a1b */
[----:B------:R-:W1:Y:S01]  /*9460*/  @P2 LDC R21, c[0x0][0x380] ;  /* 0x0000e000ff152b82 */ /* 0x000e620000000800 */
[----:B------:R-:W-:Y:S01]  /*9470*/  IMAD R28, R28, UR4, R29 ;  /* 0x000000041c1c7c24 */ /* 0x000fe2000f8e021d */
[----:B------:R-:W-:-:S03]  /*9480*/  ULDC UR4, c[0x0][0x3e0] ;  /* 0x0000f80000047ab9 */ /* 0x000fc60000000800 */
[----:B------:R-:W-:Y:S02]  /*9490*/  IMAD R19, R28, UR4, R19 ;  /* 0x000000041c137c24 */ /* 0x000fe4000f8e0213 */
[----:B0-----:R-:W-:Y:S02]  /*94a0*/  @P2 IMAD.HI.U32 R13, R27, R13, R26 ;  /* 0x0000000d1b0d2227 */ /* 0x001fe400078e001a */
[----:B------:R-:W0:Y:S03]  /*94b0*/  @P2 LDC R26, c[0x0][0x3e4] ;  /* 0x0000f900ff1a2b82 */ /* 0x000e260000000800 */
[----:B-1----:R-:W-:-:S04]  /*94c0*/  @P2 SHF.R.U32.HI R13, RZ, R21, R13 ;  /* 0x00000015ff0d2219 */ /* 0x002fc8000001160d */
[----:B------:R-:W-:-:S05]  /*94d0*/  @P2 IADD3 R13, -R13, RZ, RZ ;  /* 0x000000ff0d0d2210 */ /* 0x000fca0007ffe1ff */
[----:B------:R-:W-:-:S04]  /*94e0*/  @P2 IMAD R12, R12, R13, R27 ;  /* 0x0000000d0c0c2224 */ /* 0x000fc800078e021b */
[----:B0-----:R-:W-:-:S07]  /*94f0*/  @P2 IMAD R19, R12, R26, R19 ;  /* 0x0000001a0c132224 */ /* 0x001fce00078e0213 */
.L_x_30:
[----:B------:R-:W-:-:S04]  /*9500*/  IADD3 R12, P2, P3, R19, R16, R5 ;  /* 0x00000010130c7210 */ /* 0x000fc80007b5e005 */
[----:B------:R-:W-:-:S05]  /*9510*/  IADD3.X R13, RZ, R17, R4, P2, P3 ;  /* 0x00000011ff0d7210 */ /* 0x000fca00017e6404 */
[----:B------:R-:W2:Y:S01]  /*9520*/  LDG.E.U8 R12, desc[UR36][R12.64] ;  /* 0x000000240c0c7981 */ /* 0x000ea2000c1e1100 */
[----:B------:R-:W-:-:S05]  /*9530*/  IMAD.IADD R19, R25, 0x1, R6 ;  /* 0x0000000119137824 */ /* 0x000fca00078e0206 */
[----:B------:R-:W-:Y:S02]  /*9540*/  ISETP.GE.U32.AND P3, PT, R19, R10, PT ;  /* 0x0000000a1300720c */ /* 0x000fe40003f66070 */
[----:B--2---:R-:W-:-:S04]  /*9550*/  ISETP.NE.AND P2, PT, R12, RZ, PT ;  /* 0x000000ff0c00720c */ /* 0x004fc80003f45270 */
[----:B------:R-:W-:-:S07]  /*9560*/  SEL R21, RZ, 0x1, !P2 ;  /* 0x00000001ff157807 */ /* 0x000fce0005000000 */
[----:B------:R-:W-:Y:S05]  /*9570*/  @P3 BRA `(.L_x_27) ;  /* 0x00000010005c3947 */ /* 0x000fea0003800000 */
[----:B------:R-:W-:Y:S01]  /*9580*/  IMAD.MOV.U32 R24, RZ, RZ, RZ ;  /* 0x000000ffff187224 */ /* 0x000fe200078e00ff */
        /* <DEDUP_REMOVED lines=266> */
[----:B------:R-:W-:-:S05]  /*a630*/  IMAD R24, R13, UR4, R24 ;  /* 0x000000040d187c24 */ /* 0x000fca000f8e0218 */
[----:B------:R-:W2:Y:S01]  /*a640*/  @P1 LDC R25, c[0x0][0x3e4] ;  /* 0x0000f900ff191b82 */ /* 0x000ea20000000800 */
[----:B0-----:R-:W-:-:S05]  /*a650*/  @P1 IMAD.HI.U32 R19, R27, R19, R26 ;  /* 0x000000131b131227 */ /* 0x001fca00078e001a */
[----:B-1----:R-:W-:-:S05]  /*a660*/  @P1 SHF.R.U32.HI R19, RZ, R20, R19 ;  /* 0x00000014ff131219 */ /* 0x002fca0000011613 */
[----:B------:R-:W-:-:S04]  /*a670*/  @P1 IMAD.MOV R19, RZ, RZ, -R19 ;  /* 0x000000ffff131224 */ /* 0x000fc800078e0a13 */
[----:B------:R-:W-:-:S04]  /*a680*/  @P1 IMAD R18, R18, R19, R27 ;  /* 0x0000001312121224 */ /* 0x000fc800078e021b */
[----:B--2---:R-:W-:-:S07]  /*a690*/  @P1 IMAD R24, R18, R25, R24 ;  /* 0x0000001912181224 */ /* 0x004fce00078e0218 */
.L_x_31:
[----:B------:R-:W-:-:S04]  /*a6a0*/  IADD3 R16, P1, P2, R24, R16, R5 ;  /* 0x0000001018107210 */ /* 0x000fc80007a3e005 */
[----:B------:R-:W-:-:S05]  /*a6b0*/  IADD3.X R17, RZ, R17, R4, P1, P2 ;  /* 0x00000011ff117210 */ /* 0x000fca0000fe4404 */
[----:B------:R-:W2:Y:S02]  /*a6c0*/  LDG.E.U8 R16, desc[UR36][R16.64] ;  /* 0x0000002410107981 */ /* 0x000ea4000c1e1100 */
[----:B--2---:R-:W-:-:S04]  /*a6d0*/  ISETP.NE.AND P1, PT, R16, RZ, PT ;  /* 0x000000ff1000720c */ /* 0x004fc80003f25270 */
[----:B------:R-:W-:-:S09]  /*a6e0*/  SEL R18, RZ, 0x1, !P1 ;  /* 0x00000001ff127807 */ /* 0x000fd20004800000 */
.L_x_27:
[----:B------:R-:W-:Y:S05]  /*a6f0*/  BSYNC B1 ;  /* 0x0000000000017941 */ /* 0x000fea0003800000 */
.L_x_26:
[----:B------:R-:W-:Y:S04]  /*a700*/  BSSY B1, `(.L_x_32) ;  /* 0x000001b000017945 */ /* 0x000fe80003800000 */
[----:B------:R-:W-:Y:S05]  /*a710*/  @P0 BRA `(.L_x_33) ;  /* 0x0000000000640947 */ /* 0x000fea0003800000 */
[----:B------:R-:W-:Y:S01]  /*a720*/  IMAD.IADD R5, R11, 0x1, R6 ;  /* 0x000000010b057824 */ /* 0x000fe200078e0206 */
[----:B------:R-:W-:Y:S02]  /*a730*/  LOP3.LUT R23, R23, 0xff, RZ, 0xc0, !PT ;  /* 0x000000ff17177812 */ /* 0x000fe400078ec0ff */
[----:B------:R-:W-:Y:S02]  /*a740*/  LOP3.LUT R0, R0, 0xff, RZ, 0xc0, !PT ;  /* 0x000000ff00007812 */ /* 0x000fe400078ec0ff */
[----:B------:R-:W-:Y:S02]  /*a750*/  ISETP.GE.U32.AND P1, PT, R5, R10, PT ;  /* 0x0000000a0500720c */ /* 0x000fe40003f26070 */
[----:B------:R-:W-:-:S04]  /*a760*/  ISETP.NE.AND P0, PT, R0, R23, PT ;  /* 0x000000170000720c */ /* 0x000fc80003f05270 */
[----:B------:R-:W-:-:S07]  /*a770*/  SEL R0, RZ, 0x1, !P0 ;  /* 0x00000001ff007807 */ /* 0x000fce0004000000 */
[----:B------:R-:W-:Y:S05]  /*a780*/  @P1 BRA `(.L_x_33) ;  /* 0x0000000000481947 */ /* 0x000fea0003800000 */
[----:B------:R-:W-:Y:S02]  /*a790*/  IADD3 R5, R5, R6, RZ ;  /* 0x0000000605057210 */ /* 0x000fe40007ffe0ff */
[----:B------:R-:W-:Y:S02]  /*a7a0*/  LOP3.LUT R22, R22, 0xff, RZ, 0xc0, !PT ;  /* 0x000000ff16167812 */ /* 0x000fe400078ec0ff */
[----:B------:R-:W-:Y:S02]  /*a7b0*/  ISETP.GE.U32.AND P1, PT, R5, R10, PT ;  /* 0x0000000a0500720c */ /* 0x000fe40003f26070 */
[----:B------:R-:W-:-:S04]  /*a7c0*/  LOP3.LUT R7, R7, 0xff, RZ, 0xc0, !PT ;  /* 0x000000ff07077812 */ /* 0x000fc800078ec0ff */
[----:B------:R-:W-:-:S04]  /*a7d0*/  ISETP.NE.AND P0, PT, R7, R22, PT ;  /* 0x000000160700720c */ /* 0x000fc80003f05270 */
[----:B------:R-:W-:-:S03]  /*a7e0*/  SEL R7, RZ, 0x1, !P0 ;  /* 0x00000001ff077807 */ /* 0x000fc60004000000 */
[----:B------:R-:W-:Y:S06]  /*a7f0*/  @P1 BRA `(.L_x_33) ;  /* 0x00000000002c1947 */ /* 0x000fec0003800000 */
[----:B------:R-:W-:Y:S01]  /*a800*/  IMAD.IADD R5, R5, 0x1, R6 ;  /* 0x0000000105057824 */ /* 0x000fe200078e0206 */
[----:B------:R-:W-:Y:S02]  /*a810*/  LOP3.LUT R21, R21, 0xff, RZ, 0xc0, !PT ;  /* 0x000000ff15157812 */ /* 0x000fe400078ec0ff */
[----:B------:R-:W-:Y:S02]  /*a820*/  LOP3.LUT R8, R8, 0xff, RZ, 0xc0, !PT ;  /* 0x000000ff08087812 */ /* 0x000fe400078ec0ff */
[----:B------:R-:W-:Y:S02]  /*a830*/  ISETP.GE.U32.AND P2, PT, R5, R10, PT ;  /* 0x0000000a0500720c */ /* 0x000fe40003f46070 */
[----:B------:R-:W-:-:S04]  /*a840*/  ISETP.NE.AND P0, PT, R8, R21, PT ;  /* 0x000000150800720c */ /* 0x000fc80003f05270 */
[----:B------:R-:W-:-:S07]  /*a850*/  SEL R8, RZ, 0x1, !P0 ;  /* 0x00000001ff087807 */ /* 0x000fce0004000000 */
[----:B------:R-:W-:Y:S02]  /*a860*/  @!P2 LOP3.LUT R18, R18, 0xff, RZ, 0xc0, !PT ;  /* 0x000000ff1212a812 */ /* 0x000fe400078ec0ff */
[----:B------:R-:W-:-:S04]  /*a870*/  @!P2 LOP3.LUT R5, R9, 0xff, RZ, 0xc0, !PT ;  /* 0x000000ff0905a812 */ /* 0x000fc800078ec0ff */
[----:B------:R-:W-:-:S04]  /*a880*/  @!P2 ISETP.NE.AND P1, PT, R5, R18, PT ;  /* 0x000000120500a20c */ /* 0x000fc80003f25270 */
[----:B------:R-:W-:-:S04]  /*a890*/  @!P2 SEL R4, RZ, 0x1, !P1 ;  /* 0x00000001ff04a807 */ /* 0x000fc80004800000 */
[----:B------:R-:W-:-:S07]  /*a8a0*/  @!P2 PRMT R9, R4, 0x7610, R9 ;  /* 0x000076100409a816 */ /* 0x000fce0000000009 */
.L_x_33:
[----:B------:R-:W-:Y:S05]  /*a8b0*/  BSYNC B1 ;  /* 0x0000000000017941 */ /* 0x000fea0003800000 */
.L_x_32:
        /* <DEDUP_REMOVED lines=9> */
[----:B0-----:R-:W-:Y:S01]  /*a950*/  SEL R16, RZ, 0x1, !P0 ;  /* 0x00000001ff107807 */ /* 0x001fe20004000000 */
[----:B------:R-:W-:Y:S08]  /*a960*/  BRA `(.L_x_2) ;  /* 0x0000001000187947 */ /* 0x000ff00003800000 */
.L_x_18:
[----:B------:R-:W-:Y:S01]  /*a970*/  ISETP.GE.U32.AND P0, PT, R7, R10, PT ;  /* 0x0000000a0700720c */ /* 0x000fe20003f06070 */
[----:B------:R-:W-:Y:S01]  /*a980*/  BSSY B1, `(.L_x_34) ;  /* 0x0000036000017945 */ /* 0x000fe20003800000 */
[C---:B------:R-:W-:Y:S02]  /*a990*/  PRMT R7, R0.reuse, 0x7610, R7 ;  /* 0x0000761000077816 */ /* 0x040fe40000000007 */
[C---:B------:R-:W-:Y:S02]  /*a9a0*/  PRMT R20, R0.reuse, 0x7610, R20 ;  /* 0x0000761000147816 */ /* 0x040fe40000000014 */
[----:B------:R-:W-:-:S07]  /*a9b0*/  PRMT R21, R0, 0x7610, R21 ;  /* 0x0000761000157816 */ /* 0x000fce0000000015 */
[----:B------:R-:W-:Y:S05]  /*a9c0*/  @P0 BRA `(.L_x_35) ;  /* 0x0000000000c40947 */ /* 0x000fea0003800000 */
[----:B------:R-:W-:Y:S01]  /*a9d0*/  BSSY B2, `(.L_x_35) ;  /* 0x0000030000027945 */ /* 0x000fe20003800000 */
[C---:B------:R-:W-:Y:S02]  /*a9e0*/  PRMT R7, R0.reuse, 0x7610, R7 ;  /* 0x0000761000077816 */ /* 0x040fe40000000007 */
[C---:B------:R-:W-:Y:S02]  /*a9f0*/  PRMT R20, R0.reuse, 0x7610, R20 ;  /* 0x0000761000147816 */ /* 0x040fe40000000014 */
[----:B------:R-:W-:-:S07]  /*aa00*/  PRMT R21, R0, 0x7610, R21 ;  /* 0x0000761000157816 */ /* 0x000fce0000000015 */
.L_x_36:
[----:B------:R-:W-:Y:S01]  /*aa10*/  IMAD.IADD R9, R6, 0x1, R11 ;  /* 0x0000000106097824 */ /* 0x000fe200078e020b */
[----:B------:R-:W-:Y:S01]  /*aa20*/  ULDC.64 UR4, c[0x0][0x5e0] ;  /* 0x0001780000047ab9 */ /* 0x000fe20000000a00 */
[----:B------:R-:W-:Y:S02]  /*aa30*/  IMAD R8, R22, R11, RZ ;  /* 0x0000000b16087224 */ /* 0x000fe400078e02ff */
[C---:B------:R-:W-:Y:S01]  /*aa40*/  IMAD R12, R9.reuse, R22, RZ ;  /* 0x00000016090c7224 */ /* 0x040fe200078e02ff */
[----:B------:R-:W-:Y:S02]  /*aa50*/  IADD3 R13, R9, R6, RZ ;  /* 0x00000006090d7210 */ /* 0x000fe40007ffe0ff */
[--C-:B------:R-:W-:Y:S02]  /*aa60*/  IADD3 R8, P0, P1, R8, UR4, R5.reuse ;  /* 0x0000000408087c10 */ /* 0x100fe4000f91e005 */
[----:B------:R-:W-:Y:S01]  /*aa70*/  IADD3 R12, P2, P3, R12, UR4, R5 ;  /* 0x000000040c0c7c10 */ /* 0x000fe2000fb5e005 */
[C---:B------:R-:W-:Y:S01]  /*aa80*/  IMAD.IADD R11, R13.reuse, 0x1, R6 ;  /* 0x000000010d0b7824 */ /* 0x040fe200078e0206 */
[--C-:B------:R-:W-:Y:S01]  /*aa90*/  IADD3.X R9, RZ, UR5, R4.reuse, P0, P1 ;  /* 0x00000005ff097c10 */ /* 0x100fe200087e2404 */
[-C--:B------:R-:W-:Y:S01]  /*aaa0*/  IMAD R16, R13, R22.reuse, RZ ;  /* 0x000000160d107224 */ /* 0x080fe200078e02ff */
[----:B------:R-:W-:Y:S01]  /*aab0*/  IADD3.X R13, RZ, UR5, R4, P2, P3 ;  /* 0x00000005ff0d7c10 */ /* 0x000fe200097e6404 */
[----:B------:R-:W-:-:S02]  /*aac0*/  IMAD R18, R11, R22, RZ ;  /* 0x000000160b127224 */ /* 0x000fc400078e02ff */
[----:B------:R0:W2:Y:S01]  /*aad0*/  LDG.E.U8 R8, desc[UR36][R8.64] ;  /* 0x0000002408087981 */ /* 0x0000a2000c1e1100 */
[--C-:B------:R-:W-:Y:S02]  /*aae0*/  IADD3 R16, P0, P1, R16, UR4, R5.reuse ;  /* 0x0000000410107c10 */ /* 0x100fe4000f91e005 */
[----:B------:R-:W-:Y:S01]  /*aaf0*/  IADD3 R18, P2, P3, R18, UR4, R5 ;  /* 0x0000000412127c10 */ /* 0x000fe2000fb5e005 */
[----:B------:R-:W3:Y:S01]  /*ab00*/  LDG.E.U8 R12, desc[UR36][R12.64] ;  /* 0x000000240c0c7981 */ /* 0x000ee2000c1e1100 */
[--C-:B------:R-:W-:Y:S02]  /*ab10*/  IADD3.X R17, RZ, UR5, R4.reuse, P0, P1 ;  /* 0x00000005ff117c10 */ /* 0x100fe400087e2404 */
[----:B------:R-:W-:-:S03]  /*ab20*/  IADD3.X R19, RZ, UR5, R4, P2, P3 ;  /* 0x00000005ff137c10 */ /* 0x000fc600097e6404 */
[----:B------:R-:W4:Y:S04]  /*ab30*/  LDG.E.U8 R16, desc[UR36][R16.64] ;  /* 0x0000002410107981 */ /* 0x000f28000c1e1100 */
[----:B------:R-:W5:Y:S01]  /*ab40*/  LDG.E.U8 R18, desc[UR36][R18.64] ;  /* 0x0000002412127981 */ /* 0x000f62000c1e1100 */
[----:B------:R-:W-:-:S04]  /*ab50*/  IMAD.IADD R11, R11, 0x1, R6 ;  /* 0x000000010b0b7824 */ /* 0x000fc800078e0206 */
[----:B------:R-:W-:-:S05]  /*ab60*/  IMAD R23, R6, 0x3, R11 ;  /* 0x0000000306177824 */ /* 0x000fca00078e020b */
[----:B------:R-:W-:Y:S02]  /*ab70*/  ISETP.GE.U32.AND P0, PT, R23, R10, PT ;  /* 0x0000000a1700720c */ /* 0x000fe40003f06070 */
[----:B0-----:R-:W-:Y:S02]  /*ab80*/  LOP3.LUT R9, R0, 0xff, RZ, 0xc0, !PT ;  /* 0x000000ff00097812 */ /* 0x001fe400078ec0ff */
[----:B------:R-:W-:Y:S02]  /*ab90*/  LOP3.LUT R7, R7, 0xff, RZ, 0xc0, !PT ;  /* 0x000000ff07077812 */ /* 0x000fe400078ec0ff */
[----:B------:R-:W-:Y:S02]  /*aba0*/  LOP3.LUT R20, R20, 0xff, RZ, 0xc0, !PT ;  /* 0x000000ff14147812 */ /* 0x000fe400078ec0ff */
[----:B------:R-:W-:Y:S02]  /*abb0*/  LOP3.LUT R0, R21, 0xff, RZ, 0xc0, !PT ;  /* 0x000000ff15007812 */ /* 0x000fe400078ec0ff */
[----:B--2---:R-:W-:-:S02]  /*abc0*/  ISETP.NE.AND P1, PT, R8, RZ, PT ;  /* 0x000000ff0800720c */ /* 0x004fc40003f25270 */
[----:B---3--:R-:W-:Y:S02]  /*abd0*/  ISETP.NE.AND P2, PT, R12, RZ, PT ;  /* 0x000000ff0c00720c */ /* 0x008fe40003f45270 */
[----:B----4-:R-:W-:Y:S02]  /*abe0*/  ISETP.NE.AND P3, PT, R16, RZ, PT ;  /* 0x000000ff1000720c */ /* 0x010fe40003f65270 */
[----:B-----5:R-:W-:Y:S02]  /*abf0*/  ISETP.NE.AND P4, PT, R18, RZ, PT ;  /* 0x000000ff1200720c */ /* 0x020fe40003f85270 */
[----:B------:R-:W-:Y:S02]  /*ac00*/  SEL R18, RZ, 0x1, !P1 ;  /* 0x00000001ff127807 */ /* 0x000fe40004800000 */
[----:B------:R-:W-:Y:S02]  /*ac10*/  SEL R16, RZ, 0x1, !P2 ;  /* 0x00000001ff107807 */ /* 0x000fe40005000000 */
[----:B------:R-:W-:-:S02]  /*ac20*/  SEL R19, RZ, 0x1, !P3 ;  /* 0x00000001ff137807 */ /* 0x000fc40005800000 */
[----:B------:R-:W-:Y:S02]  /*ac30*/  SEL R17, RZ, 0x1, !P4 ;  /* 0x00000001ff117807 */ /* 0x000fe40006000000 */
[----:B------:R-:W-:Y:S02]  /*ac40*/  ISETP.NE.AND P1, PT, R9, R18, PT ;  /* 0x000000120900720c */ /* 0x000fe40003f25270 */
[----:B------:R-:W-:Y:S02]  /*ac50*/  ISETP.NE.AND P2, PT, R7, R16, PT ;  /* 0x000000100700720c */ /* 0x000fe40003f45270 */
[----:B------:R-:W-:Y:S02]  /*ac60*/  ISETP.NE.AND P3, PT, R20, R19, PT ;  /* 0x000000131400720c */ /* 0x000fe40003f65270 */
[----:B------:R-:W-:Y:S02]  /*ac70*/  ISETP.NE.AND P4, PT, R0, R17, PT ;  /* 0x000000110000720c */ /* 0x000fe40003f85270 */
[----:B------:R-:W-:-:S02]  /*ac80*/  SEL R0, RZ, 0x1, !P1 ;  /* 0x00000001ff007807 */ /* 0x000fc40004800000 */
[----:B------:R-:W-:Y:S02]  /*ac90*/  SEL R7, RZ, 0x1, !P2 ;  /* 0x00000001ff077807 */ /* 0x000fe40005000000 */
[----:B------:R-:W-:Y:S02]  /*aca0*/  SEL R20, RZ, 0x1, !P3 ;  /* 0x00000001ff147807 */ /* 0x000fe40005800000 */
[----:B------:R-:W-:Y:S01]  /*acb0*/  SEL R21, RZ, 0x1, !P4 ;  /* 0x00000001ff157807 */ /* 0x000fe20006000000 */
[----:B------:R-:W-:Y:S06]  /*acc0*/  @!P0 BRA `(.L_x_36) ;  /* 0xfffffffc00508947 */ /* 0x000fec000383ffff */
[----:B------:R-:W-:Y:S05]  /*acd0*/  BSYNC B2 ;  /* 0x0000000000027941 */ /* 0x000fea0003800000 */
.L_x_35:
[----:B------:R-:W-:Y:S05]  /*ace0*/  BSYNC B1 ;  /* 0x0000000000017941 */ /* 0x000fea0003800000 */
.L_x_34:
[----:B------:R-:W-:Y:S01]  /*acf0*/  ISETP.GE.U32.AND P0, PT, R11, R10, PT ;  /* 0x0000000a0b00720c */ /* 0x000fe20003f06070 */
[----:B------:R-:W-:-:S12]  /*ad00*/  BSSY B1, `(.L_x_37) ;  /* 0x0000024000017945 */ /* 0x000fd80003800000 */
[----:B------:R-:W-:Y:S05]  /*ad10*/  @P0 BRA `(.L_x_38) ;  /* 0x0000000000880947 */ /* 0x000fea0003800000 */
[----:B------:R-:W0:Y:S01]  /*ad20*/  LDC.64 R8, c[0x0][0x5e0] ;  /* 0x00017800ff087b82 */ /* 0x000e220000000a00 */
[----:B------:R-:W-:-:S05]  /*ad30*/  IMAD R12, R11, R22, RZ ;  /* 0x000000160b0c7224 */ /* 0x000fca00078e02ff */
[----:B0-----:R-:W-:-:S04]  /*ad40*/  IADD3 R12, P1, P2, R12, R8, R5 ;  /* 0x000000080c0c7210 */ /* 0x001fc80007a3e005 */
[----:B------:R-:W-:-:S05]  /*ad50*/  IADD3.X R13, RZ, R9, R4, P1, P2 ;  /* 0x00000009ff0d7210 */ /* 0x000fca0000fe4404 */
[----:B------:R-:W2:Y:S01]  /*ad60*/  LDG.E.U8 R12, desc[UR36][R12.64] ;  /* 0x000000240c0c7981 */ /* 0x000ea2000c1e1100 */
[----:B------:R-:W-:-:S04]  /*ad70*/  IADD3 R23, R11, R6, RZ ;  /* 0x000000060b177210 */ /* 0x000fc80007ffe0ff */
[----:B------:R-:W-:Y:S02]  /*ad80*/  ISETP.GE.U32.AND P2, PT, R23, R10, PT ;  /* 0x0000000a1700720c */ /* 0x000fe40003f46070 */
[----:B--2---:R-:W-:-:S04]  /*ad90*/  ISETP.NE.AND P1, PT, R12, RZ, PT ;  /* 0x000000ff0c00720c */ /* 0x004fc80003f25270 */
[----:B------:R-:W-:-:S07]  /*ada0*/  SEL R18, RZ, 0x1, !P1 ;  /* 0x00000001ff127807 */ /* 0x000fce0004800000 */
[----:B------:R-:W-:Y:S05]  /*adb0*/  @P2 BRA `(.L_x_38) ;  /* 0x0000000000602947 */ /* 0x000fea0003800000 */
[----:B------:R-:W-:-:S05]  /*adc0*/  IMAD R12, R23, R22, RZ ;  /* 0x00000016170c7224 */ /* 0x000fca00078e02ff */
        /* <DEDUP_REMOVED lines=8> */
[C---:B------:R-:W-:Y:S02]  /*ae50*/  IMAD.IADD R13, R23.reuse, 0x1, R6 ;  /* 0x00000001170d7824 */ /* 0x040fe400078e0206 */
[----:B------:R-:W-:-:S03]  /*ae60*/  IMAD R12, R23, R22, RZ ;  /* 0x00000016170c7224 */ /* 0x000fc600078e02ff */
[----:B------:R-:W-:Y:S02]  /*ae70*/  ISETP.GE.U32.AND P1, PT, R13, R10, PT ;  /* 0x0000000a0d00720c */ /* 0x000fe40003f26070 */
[----:B------:R-:W-:-:S11]  /*ae80*/  IADD3 R12, P2, P3, R12, R8, R5 ;  /* 0x000000080c0c7210 */ /* 0x000fd60007b5e005 */
[----:B------:R-:W-:Y:S01]  /*ae90*/  @!P1 IMAD R22, R13, R22, RZ ;  /* 0x000000160d169224 */ /* 0x000fe200078e02ff */
[----:B------:R-:W-:-:S04]  /*aea0*/  IADD3.X R13, RZ, R9, R4, P2, P3 ;  /* 0x00000009ff0d7210 */ /* 0x000fc800017e6404 */
[----:B------:R-:W-:Y:S01]  /*aeb0*/  @!P1 IADD3 R8, P4, P5, R22, R8, R5 ;  /* 0x0000000816089210 */ /* 0x000fe20007d9e005 */
[----:B------:R-:W2:Y:S03]  /*aec0*/  LDG.E.U8 R12, desc[UR36][R12.64] ;  /* 0x000000240c0c7981 */ /* 0x000ea6000c1e1100 */
[----:B------:R-:W-:-:S05]  /*aed0*/  @!P1 IADD3.X R9, RZ, R9, R4, P4, P5 ;  /* 0x00000009ff099210 */ /* 0x000fca00027ea404 */
[----:B------:R-:W3:Y:S01]  /*aee0*/  @!P1 LDG.E.U8 R8, desc[UR36][R8.64] ;  /* 0x0000002408089981 */ /* 0x000ee2000c1e1100 */
[----:B--2---:R-:W-:Y:S02]  /*aef0*/  ISETP.NE.AND P2, PT, R12, RZ, PT ;  /* 0x000000ff0c00720c */ /* 0x004fe40003f45270 */
[----:B---3--:R-:W-:-:S04]  /*af00*/  @!P1 ISETP.NE.AND P3, PT, R8, RZ, PT ;  /* 0x000000ff0800920c */ /* 0x008fc80003f65270 */
[----:B------:R-:W-:Y:S02]  /*af10*/  @!P1 SEL R4, RZ, 0x1, !P3 ;  /* 0x00000001ff049807 */ /* 0x000fe40005800000 */
[----:B------:R-:W-:Y:S02]  /*af20*/  SEL R19, RZ, 0x1, !P2 ;  /* 0x00000001ff137807 */ /* 0x000fe40005000000 */
[----:B------:R-:W-:-:S07]  /*af30*/  @!P1 PRMT R17, R4, 0x7610, R17 ;  /* 0x0000761004119816 */ /* 0x000fce0000000011 */
.L_x_38:
[----:B------:R-:W-:Y:S05]  /*af40*/  BSYNC B1 ;  /* 0x0000000000017941 */ /* 0x000fea0003800000 */
.L_x_37:
[----:B------:R-:W-:Y:S04]  /*af50*/  BSSY B1, `(.L_x_39) ;  /* 0x000001b000017945 */ /* 0x000fe80003800000 */
        /* <DEDUP_REMOVED lines=21> */
[----:B------:R-:W-:Y:S02]  /*b0b0*/  @!P2 LOP3.LUT R17, R17, 0xff, RZ, 0xc0, !PT ;  /* 0x000000ff1111a812 */ /* 0x000fe400078ec0ff */
[----:B------:R-:W-:-:S04]  /*b0c0*/  @!P2 LOP3.LUT R4, R21, 0xff, RZ, 0xc0, !PT ;  /* 0x000000ff1504a812 */ /* 0x000fc800078ec0ff */
[----:B------:R-:W-:-:S04]  /*b0d0*/  @!P2 ISETP.NE.AND P1, PT, R4, R17, PT ;  /* 0x000000110400a20c */ /* 0x000fc80003f25270 */
[----:B------:R-:W-:-:S04]  /*b0e0*/  @!P2 SEL R4, RZ, 0x1, !P1 ;  /* 0x00000001ff04a807 */ /* 0x000fc80004800000 */
[----:B------:R-:W-:-:S07]  /*b0f0*/  @!P2 PRMT R21, R4, 0x7610, R21 ;  /* 0x000076100415a816 */ /* 0x000fce0000000015 */
.L_x_40:
[----:B------:R-:W-:Y:S05]  /*b100*/  BSYNC B1 ;  /* 0x0000000000017941 */ /* 0x000fea0003800000 */
.L_x_39:
        /* <DEDUP_REMOVED lines=11> */
.L_x_17:
[----:B------:R-:W0:Y:S01]  /*b1c0*/  LDC R0, c[0x0][0x220] ;  /* 0x00008800ff007b82 */ /* 0x000e220000000800 */
[----:B------:R-:W-:Y:S01]  /*b1d0*/  ULDC.U8 UR4, c[0x0][0x211] ;  /* 0x0000844000047ab9 */ /* 0x000fe20000000000 */
[--C-:B------:R-:W-:Y:S01]  /*b1e0*/  IMAD.MOV.U32 R21, RZ, RZ, R11.reuse ;  /* 0x000000ffff157224 */ /* 0x100fe200078e000b */
[----:B------:R-:W-:Y:S01]  /*b1f0*/  MOV R19, UR4 ;  /* 0x0000000400137c02 */ /* 0x000fe20008000f00 */
[----:B------:R-:W-:Y:S01]  /*b200*/  IMAD.U32 R18, RZ, RZ, UR4 ;  /* 0x00000004ff127e24 */ /* 0x000fe2000f8e00ff */
[----:B------:R-:W-:Y:S01]  /*b210*/  BSSY B1, `(.L_x_41) ;  /* 0x0000033000017945 */ /* 0x000fe20003800000 */
[----:B------:R-:W-:Y:S02]  /*b220*/  IMAD.U32 R20, RZ, RZ, UR4 ;  /* 0x00000004ff147e24 */ /* 0x000fe4000f8e00ff */
[----:B0-----:R-:W-:Y:S01]  /*b230*/  IMAD R7, R0, 0x3, R11 ;  /* 0x0000000300077824 */ /* 0x001fe200078e020b */
[----:B------:R-:W-:-:S04]  /*b240*/  MOV R11, UR4 ;  /* 0x00000004000b7c02 */ /* 0x000fc80008000f00 */
[----:B------:R-:W-:-:S13]  /*b250*/  ISETP.GE.U32.AND P0, PT, R7, R10, PT ;  /* 0x0000000a0700720c */ /* 0x000fda0003f06070 */
[----:B------:R-:W-:Y:S05]  /*b260*/  @P0 BRA `(.L_x_42) ;  /* 0x0000000000b40947 */ /* 0x000fea0003800000 */
[----:B------:R-:W-:Y:S01]  /*b270*/  BSSY B2, `(.L_x_42) ;  /* 0x000002c000027945 */ /* 0x000fe20003800000 */
[C---:B------:R-:W-:Y:S02]  /*b280*/  PRMT R18, R11.reuse, 0x7610, R18 ;  /* 0x000076100b127816 */ /* 0x040fe40000000012 */
[C---:B------:R-:W-:Y:S02]  /*b290*/  PRMT R19, R11.reuse, 0x7610, R19 ;  /* 0x000076100b137816 */ /* 0x040fe40000000013 */
[----:B------:R-:W-:-:S07]  /*b2a0*/  PRMT R20, R11, 0x7610, R20 ;  /* 0x000076100b147816 */ /* 0x000fce0000000014 */
.L_x_43:
[CC--:B------:R-:W-:Y:S01]  /*b2b0*/  IADD3 R8, R21.reuse, R0.reuse, RZ ;  /* 0x0000000015087210 */ /* 0x0c0fe20007ffe0ff */
[----:B------:R-:W-:Y:S02]  /*b2c0*/  ULDC.64 UR4, c[0x0][0x5e0] ;  /* 0x0001780000047ab9 */ /* 0x000fe40000000a00 */
[--C-:B------:R-:W-:Y:S02]  /*b2d0*/  IADD3 R6, P0, P1, R21, UR4, R5.reuse ;  /* 0x0000000415067c10 */ /* 0x100fe4000f91e005 */
[C---:B------:R-:W-:Y:S01]  /*b2e0*/  IMAD.IADD R12, R8.reuse, 0x1, R0 ;  /* 0x00000001080c7824 */ /* 0x040fe200078e0200 */
[----:B------:R-:W-:Y:S02]  /*b2f0*/  IADD3 R8, P2, P3, R8, UR4, R5 ;  /* 0x0000000408087c10 */ /* 0x000fe4000fb5e005 */
[----:B------:R-:W-:Y:S02]  /*b300*/  IADD3.X R7, RZ, UR5, R4, P0, P1 ;  /* 0x00000005ff077c10 */ /* 0x000fe400087e2404 */
[----:B------:R-:W-:-:S02]  /*b310*/  IADD3 R21, R12, R0, RZ ;  /* 0x000000000c157210 */ /* 0x000fc40007ffe0ff */
[--C-:B------:R-:W-:Y:S01]  /*b320*/  IADD3.X R9, RZ, UR5, R4.reuse, P2, P3 ;  /* 0x00000005ff097c10 */ /* 0x100fe200097e6404 */
[----:B------:R0:W2:Y:S01]  /*b330*/  LDG.E.U8 R6, desc[UR36][R6.64] ;  /* 0x0000002406067981 */ /* 0x0000a2000c1e1100 */
[--C-:B------:R-:W-:Y:S02]  /*b340*/  IADD3 R12, P0, P1, R12, UR4, R5.reuse ;  /* 0x000000040c0c7c10 */ /* 0x100fe4000f91e005 */
[----:B------:R-:W-:Y:S01]  /*b350*/  IADD3 R16, P2, P3, R21, UR4, R5 ;  /* 0x0000000415107c10 */ /* 0x000fe2000fb5e005 */
[----:B------:R1:W3:Y:S01]  /*b360*/  LDG.E.U8 R8, desc[UR36][R8.64] ;  /* 0x0000002408087981 */ /* 0x0002e2000c1e1100 */
        /* <DEDUP_REMOVED lines=8> */
[----:B-1----:R-:W-:Y:S02]  /*b3f0*/  LOP3.LUT R9, R20, 0xff, RZ, 0xc0, !PT ;  /* 0x000000ff14097812 */ /* 0x002fe400078ec0ff */
[----:B--2---:R-:W-:Y:S02]  /*b400*/  ISETP.NE.AND P1, PT, R6, RZ, PT ;  /* 0x000000ff0600720c */ /* 0x004fe40003f25270 */
[----:B---3--:R-:W-:Y:S02]  /*b410*/  ISETP.NE.AND P2, PT, R8, RZ, PT ;  /* 0x000000ff0800720c */ /* 0x008fe40003f45270 */
[----:B------:R-:W-:-:S02]  /*b420*/  LOP3.LUT R6, R11, 0xff, RZ, 0xc0, !PT ;  /* 0x000000ff0b067812 */ /* 0x000fc400078ec0ff */
[----:B----4-:R-:W-:Y:S02]  /*b430*/  ISETP.NE.AND P3, PT, R12, RZ, PT ;  /* 0x000000ff0c00720c */ /* 0x010fe40003f65270 */
[----:B-----5:R-:W-:Y:S02]  /*b440*/  ISETP.NE.AND P4, PT, R16, RZ, PT ;  /* 0x000000ff1000720c */ /* 0x020fe40003f85270 */
[----:B------:R-:W-:Y:S02]  /*b450*/  LOP3.LUT R8, R19, 0xff, RZ, 0xc0, !PT ;  /* 0x000000ff13087812 */ /* 0x000fe400078ec0ff */
        /* <DEDUP_REMOVED lines=14> */
.L_x_42:
[----:B------:R-:W-:Y:S05]  /*b540*/  BSYNC B1 ;  /* 0x0000000000017941 */ /* 0x000fea0003800000 */
.L_x_41:
[----:B------:R-:W-:Y:S01]  /*b550*/  ISETP.GE.U32.AND P0, PT, R21, R10, PT ;  /* 0x0000000a1500720c */ /* 0x000fe20003f06070 */
[----:B------:R-:W-:-:S12]  /*b560*/  BSSY B1, `(.L_x_44) ;  /* 0x0000020000017945 */ /* 0x000fd80003800000 */
[----:B------:R-:W-:Y:S05]  /*b570*/  @P0 BRA `(.L_x_45) ;  /* 0x0000000000780947 */ /* 0x000fea0003800000 */
[----:B------:R-:W0:Y:S02]  /*b580*/  LDC.64 R6, c[0x0][0x5e0] ;  /* 0x00017800ff067b82 */ /* 0x000e240000000a00 */
        /* <DEDUP_REMOVED lines=16> */
[C---:B------:R-:W-:Y:S02]  /*b690*/  IADD3 R9, R23.reuse, R0, RZ ;  /* 0x0000000017097210 */ /* 0x040fe40007ffe0ff */
[----:B------:R-:W-:Y:S02]  /*b6a0*/  IADD3 R8, P2, P3, R23, R6, R5 ;  /* 0x0000000617087210 */ /* 0x000fe40007b5e005 */
[----:B------:R-:W-:-:S13]  /*b6b0*/  ISETP.GE.U32.AND P1, PT, R9, R10, PT ;  /* 0x0000000a0900720c */ /* 0x000fda0003f26070 */
[----:B------:R-:W-:Y:S02]  /*b6c0*/  @!P1 IADD3 R6, P4, P5, R9, R6, R5 ;  /* 0x0000000609069210 */ /* 0x000fe40007d9e005 */
[-CC-:B------:R-:W-:Y:S02]  /*b6d0*/  IADD3.X R9, RZ, R7.reuse, R4.reuse, P2, P3 ;  /* 0x00000007ff097210 */ /* 0x180fe400017e6404 */
[----:B------:R-:W-:-:S03]  /*b6e0*/  @!P1 IADD3.X R7, RZ, R7, R4, P4, P5 ;  /* 0x00000007ff079210 */ /* 0x000fc600027ea404 */
[----:B------:R-:W2:Y:S04]  /*b6f0*/  LDG.E.U8 R8, desc[UR36][R8.64] ;  /* 0x0000002408087981 */ /* 0x000ea8000c1e1100 */
[----:B------:R-:W3:Y:S01]  /*b700*/  @!P1 LDG.E.U8 R6, desc[UR36][R6.64] ;  /* 0x0000002406069981 */ /* 0x000ee2000c1e1100 */
[----:B--2---:R-:W-:Y:S02]  /*b710*/  ISETP.NE.AND P2, PT, R8, RZ, PT ;  /* 0x000000ff0800720c */ /* 0x004fe40003f45270 */
[----:B---3--:R-:W-:Y:S02]  /*b720*/  @!P1 ISETP.NE.AND P3, PT, R6, RZ, PT ;  /* 0x000000ff0600920c */ /* 0x008fe40003f65270 */
[----:B------:R-:W-:Y:S02]  /*b730*/  SEL R17, RZ, 0x1, !P2 ;  /* 0x00000001ff117807 */ /* 0x000fe40005000000 */
[----:B------:R-:W-:-:S04]  /*b740*/  @!P1 SEL R4, RZ, 0x1, !P3 ;  /* 0x00000001ff049807 */ /* 0x000fc80005800000 */
[----:B------:R-:W-:-:S07]  /*b750*/  @!P1 PRMT R12, R4, 0x7610, R12 ;  /* 0x00007610040c9816 */ /* 0x000fce000000000c */
.L_x_45:
[----:B------:R-:W-:Y:S05]  /*b760*/  BSYNC B1 ;  /* 0x0000000000017941 */ /* 0x000fea0003800000 */
.L_x_44:
        /* <DEDUP_REMOVED lines=27> */
.L_x_47:
[----:B------:R-:W-:Y:S05]  /*b920*/  BSYNC B1 ;  /* 0x0000000000017941 */ /* 0x000fea0003800000 */
.L_x_46:
        /* <DEDUP_REMOVED lines=9> */
[----:B------:R-:W-:-:S09]  /*b9c0*/  SEL R16, RZ, 0x1, !P0 ;  /* 0x00000001ff107807 */ /* 0x000fd20004000000 */
.L_x_2:
[----:B------:R-:W-:Y:S05]  /*b9d0*/  BSYNC B0 ;  /* 0x0000000000007941 */ /* 0x000fea0003800000 */
.L_x_1:
[----:B------:R-:W-:Y:S02]  /*b9e0*/  ULDC UR4, c[0x0][0x230] ;  /* 0x00008c0000047ab9 */ /* 0x000fe40000000800 */
[----:B------:R-:W-:-:S13]  /*b9f0*/  ISETP.NE.AND P0, PT, RZ, UR4, PT ;  /* 0x00000004ff007c0c */ /* 0x000fda000bf05270 */
[----:B------:R-:W-:Y:S05]  /*ba00*/  @!P0 BRA `(.L_x_48) ;  /* 0x0000000000688947 */ /* 0x000fea0003800000 */
[----:B------:R-:W0:Y:S01]  /*ba10*/  S2UR UR5, SR_CgaCtaId ;  /* 0x00000000000579c3 */ /* 0x000e220000008800 */
[----:B------:R-:W-:Y:S01]  /*ba20*/  UMOV UR4, 0x400 ;  /* 0x0000040000047882 */ /* 0x000fe20000000000 */
[----:B------:R-:W-:Y:S01]  /*ba30*/  ULDC UR6, c[0x0][0x0] ;  /* 0x0000000000067ab9 */ /* 0x000fe20000000800 */
[----:B------:R-:W-:Y:S01]  /*ba40*/  UIADD3 UR4, UR4, 0x10, URZ ;  /* 0x0000001004047890 */ /* 0x000fe2000fffe03f */
[----:B------:R-:W-:Y:S01]  /*ba50*/  IMAD R5, R3, UR6, R2 ;  /* 0x0000000603057c24 */ /* 0x000fe2000f8e0202 */
[----:B------:R-:W-:Y:S02]  /*ba60*/  ULDC UR7, c[0x0][0x4] ;  /* 0x0000010000077ab9 */ /* 0x000fe40000000800 */
[----:B0-----:R-:W-:Y:S02]  /*ba70*/  ULEA UR4, UR5, UR4, 0x18 ;  /* 0x0000000405047291 */ /* 0x001fe4000f8ec03f */
[----:B------:R-:W-:-:S06]  /*ba80*/  USHF.R.U32.HI UR5, URZ, 0x1, UR7 ;  /* 0x000000013f057899 */ /* 0x000fcc0008011607 */
[----:B------:R-:W-:Y:S01]  /*ba90*/  ISETP.NE.AND P0, PT, RZ, UR5, PT ;  /* 0x00000005ff007c0c */ /* 0x000fe2000bf05270 */
[----:B------:R0:W-:-:S12]  /*baa0*/  STS.U8 [R5+UR4], R16 ;  /* 0x0000001005007988 */ /* 0x0001d80008000004 */
[----:B0-----:R-:W-:Y:S05]  /*bab0*/  @!P0 BRA `(.L_x_48) ;  /* 0x00000000003c8947 */ /* 0x001fea0003800000 */
[----:B------:R-:W-:-:S07]  /*bac0*/  MOV R0, UR5 ;  /* 0x0000000500007c02 */ /* 0x000fce0008000f00 */
.L_x_49:
[----:B------:R-:W-:Y:S01]  /*bad0*/  IMAD.IADD R7, R3, 0x1, R0 ;  /* 0x0000000103077824 */ /* 0x000fe200078e0200 */
[----:B------:R-:W-:Y:S04]  /*bae0*/  BAR.SYNC.DEFER_BLOCKING 0x0 ;  /* 0x0000000000007b1d */ /* 0x000fe80000010000 */
[----:B------:R-:W-:-:S04]  /*baf0*/  ISETP.GE.U32.AND P0, PT, R7, UR7, PT ;  /* 0x0000000707007c0c */ /* 0x000fc8000bf06070 */
[----:B------:R-:W-:-:S13]  /*bb00*/  ISETP.GE.U32.OR P0, PT, R3, R0, P0 ;  /* 0x000000000300720c */ /* 0x000fda0000706470 */
[----:B------:R-:W-:Y:S01]  /*bb10*/  @!P0 IMAD R4, R7, UR6, R2 ;  /* 0x0000000607048c24 */ /* 0x000fe2000f8e0202 */
[----:B------:R-:W-:-:S05]  /*bb20*/  @!P0 LOP3.LUT R7, R16, 0xff, RZ, 0xc0, !PT ;  /* 0x000000ff10078812 */ /* 0x000fca00078ec0ff */
[----:B------:R-:W0:Y:S02]  /*bb30*/  @!P0 LDS.U8 R4, [R4+UR4] ;  /* 0x0000000404048984 */ /* 0x000e240008000000 */
[----:B0-----:R-:W-:-:S04]  /*bb40*/  @!P0 ISETP.NE.AND P1, PT, R7, R4, PT ;  /* 0x000000040700820c */ /* 0x001fc80003f25270 */
[----:B------:R-:W-:Y:S02]  /*bb50*/  @!P0 SEL R6, RZ, 0x1, !P1 ;  /* 0x00000001ff068807 */ /* 0x000fe40004800000 */
[----:B------:R-:W-:Y:S02]  /*bb60*/  ISETP.GT.AND P1, PT, R0, 0x1, PT ;  /* 0x000000010000780c */ /* 0x000fe40003f24270 */
[----:B------:R-:W-:Y:S01]  /*bb70*/  SHF.R.S32.HI R0, RZ, 0x1, R0 ;  /* 0x00000001ff007819 */ /* 0x000fe20000011400 */
[----:B------:R0:W-:Y:S01]  /*bb80*/  @!P0 STS.U8 [R5+UR4], R6 ;  /* 0x0000000605008988 */ /* 0x0001e20008000004 */
[----:B------:R-:W-:-:S09]  /*bb90*/  @!P0 PRMT R16, R6, 0x7610, R16 ;  /* 0x0000761006108816 */ /* 0x000fd20000000010 */
[----:B0-----:R-:W-:Y:S05]  /*bba0*/  @P1 BRA `(.L_x_49) ;  /* 0xfffffffc00c81947 */ /* 0x001fea000383ffff */
.L_x_48:
[----:B------:R-:W-:Y:S02]  /*bbb0*/  ULDC UR4, c[0x0][0x22c] ;  /* 0x00008b0000047ab9 */ /* 0x000fe40000000800 */
[----:B------:R-:W-:-:S13]  /*bbc0*/  ISETP.NE.AND P0, PT, RZ, UR4, PT ;  /* 0x00000004ff007c0c */ /* 0x000fda000bf05270 */
[----:B------:R-:W-:Y:S05]  /*bbd0*/  @!P0 BRA `(.L_x_50) ;  /* 0x0000000000b88947 */ /* 0x000fea0003800000 */
[----:B------:R-:W0:Y:S02]  /*bbe0*/  LDC R7, c[0x0][RZ] ;  /* 0x00000000ff077b82 */ /* 0x000e240000000800 */
[----:B0-----:R-:W-:Y:S02]  /*bbf0*/  ISETP.GT.AND P0, PT, R7, 0x20, PT ;  /* 0x000000200700780c */ /* 0x001fe40003f04270 */
[----:B------:R-:W-:-:S11]  /*bc00*/  MOV R0, R7 ;  /* 0x0000000700007202 */ /* 0x000fd60000000f00 */
[----:B------:R-:W-:Y:S05]  /*bc10*/  @!P0 BRA `(.L_x_51) ;  /* 0x00000000006c8947 */ /* 0x000fea0003800000 */
[----:B------:R-:W0:Y:S01]  /*bc20*/  S2UR UR5, SR_CgaCtaId ;  /* 0x00000000000579c3 */ /* 0x000e220000008800 */
[-C--:B------:R-:W-:Y:S01]  /*bc30*/  LEA.HI R0, R7, R7.reuse, RZ, 0x1 ;  /* 0x0000000707007211 */ /* 0x080fe200078f08ff */
[----:B------:R-:W-:Y:S01]  /*bc40*/  UMOV UR4, 0x400 ;  /* 0x0000040000047882 */ /* 0x000fe20000000000 */
[----:B------:R-:W-:Y:S01]  /*bc50*/  IMAD R5, R3, R7, R2 ;  /* 0x0000000703057224 */ /* 0x000fe200078e0202 */
[----:B------:R-:W-:Y:S01]  /*bc60*/  UIADD3 UR4, UR4, 0x10, URZ ;  /* 0x0000001004047890 */ /* 0x000fe2000fffe03f */
[----:B------:R-:W-:Y:S01]  /*bc70*/  SHF.R.S32.HI R6, RZ, 0x1, R0 ;  /* 0x00000001ff067819 */ /* 0x000fe20000011400 */
[----:B------:R-:W-:-:S03]  /*bc80*/  IMAD.MOV.U32 R0, RZ, RZ, 0x20 ;  /* 0x00000020ff007424 */ /* 0x000fc600078e00ff */
[----:B------:R-:W-:Y:S01]  /*bc90*/  ISETP.GE.AND P0, PT, R6, 0x20, PT ;  /* 0x000000200600780c */ /* 0x000fe20003f06270 */
[----:B0-----:R-:W-:-:S06]  /*bca0*/  ULEA UR4, UR5, UR4, 0x18 ;  /* 0x0000000405047291 */ /* 0x001fcc000f8ec03f */
[----:B------:R-:W-:-:S03]  /*bcb0*/  IADD3 R4, R5, UR4, RZ ;  /* 0x0000000405047c10 */ /* 0x000fc6000fffe0ff */
[----:B------:R0:W-:Y:S03]  /*bcc0*/  STS.U8 [R5+UR4], R16 ;  /* 0x0000001005007988 */ /* 0x0001e60008000004 */
[----:B------:R-:W-:Y:S05]  /*bcd0*/  @!P0 BRA `(.L_x_51) ;  /* 0x00000000003c8947 */ /* 0x000fea0003800000 */
.L_x_52:
[----:B------:R-:W-:Y:S01]  /*bce0*/  IMAD.IADD R0, R2, 0x1, R6 ;  /* 0x0000000102007824 */ /* 0x000fe200078e0206 */
[----:B------:R-:W-:Y:S04]  /*bcf0*/  BAR.SYNC.DEFER_BLOCKING 0x0 ;  /* 0x0000000000007b1d */ /* 0x000fe80000010000 */
[----:B------:R-:W-:-:S04]  /*bd00*/  ISETP.GE.U32.AND P0, PT, R0, R7, PT ;  /* 0x000000070000720c */ /* 0x000fc80003f06070 */
[----:B------:R-:W-:-:S13]  /*bd10*/  ISETP.GE.U32.OR P0, PT, R2, R6, P0 ;  /* 0x000000060200720c */ /* 0x000fda0000706470 */
[----:B------:R-:W-:Y:S02]  /*bd20*/  @!P0 IADD3 R0, R4, R6, RZ ;  /* 0x0000000604008210 */ /* 0x000fe40007ffe0ff */
[----:B------:R-:W-:Y:S02]  /*bd30*/  @!P0 LOP3.LUT R9, R16, 0xff, RZ, 0xc0, !PT ;  /* 0x000000ff10098812 */ /* 0x000fe400078ec0ff */
[----:B------:R-:W-:Y:S02]  /*bd40*/  SHF.R.S32.HI R6, RZ, 0x1, R6 ;  /* 0x00000001ff067819 */ /* 0x000fe40000011406 */
[----:B------:R-:W1:Y:S02]  /*bd50*/  @!P0 LDS.U8 R0, [R0] ;  /* 0x0000000000008984 */ /* 0x000e640000000000 */
[----:B-1----:R-:W-:-:S04]  /*bd60*/  @!P0 ISETP.NE.AND P1, PT, R9, R0, PT ;  /* 0x000000000900820c */ /* 0x002fc80003f25270 */
[----:B------:R-:W-:Y:S02]  /*bd70*/  @!P0 SEL R8, RZ, 0x1, !P1 ;  /* 0x00000001ff088807 */ /* 0x000fe40004800000 */
[----:B------:R-:W-:Y:S02]  /*bd80*/  ISETP.GE.AND P1, PT, R6, 0x20, PT ;  /* 0x000000200600780c */ /* 0x000fe40003f26270 */
[----:B0-----:R-:W-:Y:S01]  /*bd90*/  @!P0 PRMT R16, R8, 0x7610, R16 ;  /* 0x0000761008108816 */ /* 0x001fe20000000010 */
[----:B------:R1:W-:Y:S10]  /*bda0*/  @!P0 STS.U8 [R5+UR4], R8 ;  /* 0x0000000805008988 */ /* 0x0003f40008000004 */
[----:B-1----:R-:W-:Y:S05]  /*bdb0*/  @P1 BRA `(.L_x_52) ;  /* 0xfffffffc00c81947 */ /* 0x002fea000383ffff */
[----:B------:R-:W-:-:S07]  /*bdc0*/  IMAD.MOV.U32 R0, RZ, RZ, 0x20 ;  /* 0x00000020ff007424 */ /* 0x000fce00078e00ff */
.L_x_51:
[----:B------:R-:W-:Y:S01]  /*bdd0*/  BAR.SYNC.DEFER_BLOCKING 0x0 ;  /* 0x0000000000007b1d */ /* 0x000fe20000010000 */
[----:B------:R-:W-:-:S13]  /*bde0*/  ISETP.GE.AND P0, PT, R0, 0x2, PT ;  /* 0x000000020000780c */ /* 0x000fda0003f06270 */
[----:B------:R-:W-:Y:S05]  /*bdf0*/  @!P0 BRA `(.L_x_50) ;  /* 0x0000000000308947 */ /* 0x000fea0003800000 */
[----:B0-----:R-:W-:-:S11]  /*be00*/  HFMA2.MMA R5, -RZ, RZ, 0, 5.9604644775390625e-08 ;  /* 0x00000001ff057435 */ /* 0x001fd600000001ff */
.L_x_53:
[C---:B------:R-:W-:Y:S02]  /*be10*/  LOP3.LUT R4, R16.reuse, 0xffff, RZ, 0xc0, !PT ;  /* 0x0000ffff10047812 */ /* 0x040fe400078ec0ff */
[----:B------:R-:W-:Y:S02]  /*be20*/  LOP3.LUT R16, R16, 0xff, RZ, 0xc0, !PT ;  /* 0x000000ff10107812 */ /* 0x000fe400078ec0ff */
[----:B------:R-:W-:-:S06]  /*be30*/  PRMT R4, R4, 0x8880, RZ ;  /* 0x0000888004047816 */ /* 0x000fcc00000000ff */
[----:B------:R0:W1:Y:S02]  /*be40*/  SHFL.DOWN PT, R4, R4, R5, 0x1f ;  /* 0x08001f0504047589 */ /* 0x00006400000e0000 */
[----:B0-----:R-:W-:-:S05]  /*be50*/  IMAD.SHL.U32 R5, R5, 0x2, RZ ;  /* 0x0000000205057824 */ /* 0x001fca00078e00ff */
[----:B------:R-:W-:Y:S02]  /*be60*/  ISETP.GE.AND P1, PT, R5, R0, PT ;  /* 0x000000000500720c */ /* 0x000fe40003f26270 */
[----:B-1----:R-:W-:-:S04]  /*be70*/  ISETP.NE.AND P0, PT, R4, RZ, PT ;  /* 0x000000ff0400720c */ /* 0x002fc80003f05270 */
[----:B------:R-:W-:-:S04]  /*be80*/  SEL R7, RZ, 0x1, !P0 ;  /* 0x00000001ff077807 */ /* 0x000fc80004000000 */
[----:B------:R-:W-:-:S04]  /*be90*/  ISETP.NE.AND P0, PT, R16, R7, PT ;  /* 0x000000071000720c */ /* 0x000fc80003f05270 */
[----:B------:R-:W-:Y:S01]  /*bea0*/  SEL R16, RZ, 0x1, !P0 ;  /* 0x00000001ff107807 */ /* 0x000fe20004000000 */
[----:B------:R-:W-:Y:S08]  /*beb0*/  @!P1 BRA `(.L_x_53) ;  /* 0xfffffffc00d49947 */ /* 0x000ff0000383ffff */
.L_x_50:
[----:B------:R-:W1:Y:S01]  /*bec0*/  LDC R13, c[0x0][0x3e8] ;  /* 0x0000fa00ff0d7b82 */ /* 0x000e620000000800 */
[----:B------:R-:W-:Y:S02]  /*bed0*/  MOV R18, RZ ;  /* 0x000000ff00127202 */ /* 0x000fe40000000f00 */
[----:B-1----:R-:W-:-:S13]  /*bee0*/  ISETP.NE.AND P1, PT, R13, RZ, PT ;  /* 0x000000ff0d00720c */ /* 0x002fda0003f25270 */
[----:B------:R-:W-:Y:S05]  /*bef0*/  @!P1 BRA `(.L_x_54) ;  /* 0x0000001000449947 */ /* 0x000fea0003800000 */
[----:B------:R-:W-:Y:S01]  /*bf00*/  IMAD.MOV.U32 R14, RZ, RZ, RZ ;  /* 0x000000ffff0e7224 */ /* 0x000fe200078e00ff */
[----:B------:R-:W-:Y:S01]  /*bf10*/  ULDC.64 UR4, c[0x0][0x3f0] ;  /* 0x0000fc0000047ab9 */ /* 0x000fe20000000a00 */
[----:B------:R-:W-:Y:S02]  /*bf20*/  ISETP.NE.AND P0, PT, R13, 0x1, PT ;  /* 0x000000010d00780c */ /* 0x000fe40003f05270 */
[----:B------:R-:W-:Y:S01]  /*bf30*/  IMAD.HI.U32 R4, R15, UR4, R14 ;  /* 0x000000040f047c27 */ /* 0x000fe2000f8e000e */
[----:B------:R-:W-:-:S04]  /*bf40*/  ULDC UR4, c[0x0][0x3ec] ;  /* 0x0000fb0000047ab9 */ /* 0x000fc80000000800 */
[----:B0-----:R-:W-:-:S04]  /*bf50*/  SHF.R.U32.HI R5, RZ, UR5, R4 ;  /* 0x00000005ff057c19 */ /* 0x001fc80008011604 */
        /* <DEDUP_REMOVED lines=267> */
.L_x_54:
[----:B------:R-:W-:Y:S01]  /*d010*/  ULDC.64 UR6, c[0x0][0x5f8] ;  /* 0x00017e0000067ab9 */ /* 0x000fe20000000a00 */
[----:B0-----:R-:W-:Y:S02]  /*d020*/  CS2R R4, SRZ ;  /* 0x0000000000047805 */ /* 0x001fe4000001ff00 */
[----:B------:R-:W-:Y:S01]  /*d030*/  ISETP.NE.U32.AND P0, PT, RZ, UR6, PT ;  /* 0x00000006ff007c0c */ /* 0x000fe2000bf05070 */
[----:B------:R-:W-:Y:S01]  /*d040*/  ULDC.64 UR4, c[0x0][0x5e8] ;  /* 0x00017a0000047ab9 */ /* 0x000fe20000000a00 */
[----:B------:R-:W-:Y:S01]  /*d050*/  HFMA2.MMA R12, -RZ, RZ, 0, 0 ;  /* 0x00000000ff0c7435 */ /* 0x000fe200000001ff */
[----:B------:R-:W-:Y:S02]  /*d060*/  IADD3 R6, P2, R18, UR4, RZ ;  /* 0x0000000412067c10 */ /* 0x000fe4000ff5e0ff */
[----:B------:R-:W-:-:S03]  /*d070*/  ISETP.NE.AND.EX P0, PT, RZ, UR7, PT, P0 ;  /* 0x00000007ff007c0c */ /* 0x000fc6000bf05300 */
[----:B------:R-:W-:-:S10]  /*d080*/  IMAD.X R7, RZ, RZ, UR5, P2 ;  /* 0x00000005ff077e24 */ /* 0x000fd400090e06ff */
[----:B------:R-:W-:-:S04]  /*d090*/  @P0 SHF.R.U64 R0, R18, 0x3, RZ ;  /* 0x0000000312000819 */ /* 0x000fc800000012ff */
[----:B------:R-:W-:Y:S01]  /*d0a0*/  @P0 IADD3 R4, P3, R0, UR6, RZ ;  /* 0x0000000600040c10 */ /* 0x000fe2000ff7e0ff */
[----:B------:R-:W-:Y:S02]  /*d0b0*/  ULDC UR6, c[0x0][0x234] ;  /* 0x00008d0000067ab9 */ /* 0x000fe40000000800 */
[----:B------:R-:W-:Y:S02]  /*d0c0*/  ISETP.NE.AND P4, PT, RZ, UR6, PT ;  /* 0x00000006ff007c0c */ /* 0x000fe4000bf85270 */
[----:B------:R-:W-:-:S05]  /*d0d0*/  @P0 IMAD.X R5, RZ, RZ, UR7, P3 ;  /* 0x00000007ff050e24 */ /* 0x000fca00098e06ff */
[----:B------:R-:W-:-:S06]  /*d0e0*/  @P0 MOV R12, R5 ;  /* 0x00000005000c0202 */ /* 0x000fcc0000000f00 */
[----:B------:R-:W-:Y:S05]  /*d0f0*/  @!P4 BRA `(.L_x_55) ;  /* 0x0000002000f0c947 */ /* 0x000fea0003800000 */
[----:B------:R-:W0:Y:S01]  /*d100*/  S2R R0, SR_CTAID.X ;  /* 0x0000000000007919 */ /* 0x000e220000002500 */
[----:B------:R-:W-:Y:S01]  /*d110*/  ULDC.64 UR6, c[0x0][0x238] ;  /* 0x00008e0000067ab9 */ /* 0x000fe20000000a00 */
[----:B------:R-:W-:Y:S02]  /*d120*/  IMAD.MOV.U32 R17, RZ, RZ, RZ ;  /* 0x000000ffff117224 */ /* 0x000fe400078e00ff */
[----:B------:R-:W-:Y:S01]  /*d130*/  IMAD R6, R2, UR6, RZ ;  /* 0x0000000602067c24 */ /* 0x000fe2000f8e02ff */
[----:B------:R-:W-:-:S03]  /*d140*/  ULDC UR6, c[0x0][0x224] ;  /* 0x0000890000067ab9 */ /* 0x000fc60000000800 */
[----:B------:R-:W-:-:S04]  /*d150*/  IMAD R7, R3, UR7, R6 ;  /* 0x0000000703077c24 */ /* 0x000fc8000f8e0206 */
[----:B0-----:R-:W-:Y:S01]  /*d160*/  IMAD R7, R0, UR6, R7 ;  /* 0x0000000600077c24 */ /* 0x001fe2000f8e0207 */
        /* <DEDUP_REMOVED lines=10> */
[----:B------:R-:W-:Y:S01]  /*d210*/  IMAD R17, R11, UR6, RZ ;  /* 0x000000060b117c24 */ /* 0x000fe2000f8e02ff */
        /* <DEDUP_REMOVED lines=255> */
[----:B------:R-:W-:-:S09]  /*e210*/  ULDC.64 UR6, c[0x0][0x510] ;  /* 0x0001440000067ab9 */ /* 0x000fd20000000a00 */
[----:B------:R-:W-:Y:S01]  /*e220*/  IMAD.HI.U32 R8, R11, UR6, R10 ;  /* 0x000000060b087c27 */ /* 0x000fe2000f8e000a */
[----:B------:R-:W-:-:S04]  /*e230*/  ULDC UR6, c[0x0][0x50c] ;  /* 0x0001430000067ab9 */ /* 0x000fc80000000800 */
[----:B------:R-:W-:-:S05]  /*e240*/  SHF.R.U32.HI R8, RZ, UR7, R8 ;  /* 0x00000007ff087c19 */ /* 0x000fca0008011608 */
[----:B------:R-:W-:-:S04]  /*e250*/  IMAD.MOV R9, RZ, RZ, -R8 ;  /* 0x000000ffff097224 */ /* 0x000fc800078e0a08 */
[----:B------:R-:W-:Y:S01]  /*e260*/  IMAD R10, R9, UR6, R11 ;  /* 0x00000006090a7c24 */ /* 0x000fe2000f8e020b */
[----:B------:R-:W-:-:S03]  /*e270*/  ULDC UR6, c[0x0][0x5d8] ;  /* 0x0001760000067ab9 */ /* 0x000fc60000000800 */
[----:B------:R-:W-:-:S07]  /*e280*/  IMAD R17, R10, UR6, R17 ;  /* 0x000000060a117c24 */ /* 0x000fce000f8e0211 */
.L_x_56:
[----:B------:R-:W-:Y:S01]  /*e290*/  ULDC UR9, c[0x0][0x22c] ;  /* 0x00008b0000097ab9 */ /* 0x000fe20000000800 */
[----:B------:R-:W-:Y:S01]  /*e2a0*/  ULDC UR6, c[0x0][0x21c] ;  /* 0x0000870000067ab9 */ /* 0x000fe20000000800 */
[----:B------:R-:W-:Y:S01]  /*e2b0*/  ISETP.NE.AND P0, PT, RZ, UR9, PT ;  /* 0x00000009ff007c0c */ /* 0x000fe2000bf05270 */
[----:B------:R-:W0:Y:S01]  /*e2c0*/  S2UR UR8, SR_CgaCtaId ;  /* 0x00000000000879c3 */ /* 0x000e220000008800 */
[----:B------:R-:W-:Y:S01]  /*e2d0*/  IADD3 R6, P1, R17, UR4, RZ ;  /* 0x0000000411067c10 */ /* 0x000fe2000ff3e0ff */
[----:B------:R-:W-:Y:S01]  /*e2e0*/  BSSY B0, `(.L_x_57) ;  /* 0x000000c000007945 */ /* 0x000fe20003800000 */
[----:B------:R-:W-:Y:S02]  /*e2f0*/  ISETP.NE.AND P0, PT, R2, RZ, P0 ;  /* 0x000000ff0200720c */ /* 0x000fe40000705270 */
[----:B------:R-:W-:Y:S02]  /*e300*/  PRMT R8, RZ, 0x7610, R8 ;  /* 0x00007610ff087816 */ /* 0x000fe40000000008 */
[----:B------:R-:W-:-:S02]  /*e310*/  ISETP.GE.OR P0, PT, R7, UR6, P0 ;  /* 0x0000000607007c0c */ /* 0x000fc40008706670 */
[----:B------:R-:W-:-:S11]  /*e320*/  IADD3.X R7, RZ, UR5, RZ, P1, !PT ;  /* 0x00000005ff077c10 */ /* 0x000fd60008ffe4ff */
[----:B------:R-:W-:Y:S05]  /*e330*/  @P0 BRA `(.L_x_58) ;  /* 0x0000000000180947 */ /* 0x000fea0003800000 */
[----:B------:R-:W-:Y:S01]  /*e340*/  ULDC UR4, c[0x0][0x230] ;  /* 0x00008c0000047ab9 */ /* 0x000fe20000000800 */
[----:B------:R-:W-:Y:S01]  /*e350*/  IMAD.MOV.U32 R8, RZ, RZ, 0x1 ;  /* 0x00000001ff087424 */ /* 0x000fe200078e00ff */
[----:B------:R-:W-:-:S13]  /*e360*/  ISETP.NE.AND P1, PT, RZ, UR4, PT ;  /* 0x00000004ff007c0c */ /* 0x000fda000bf25270 */
[----:B------:R-:W-:-:S04]  /*e370*/  @P1 ISETP.NE.AND P0, PT, R3, RZ, PT ;  /* 0x000000ff0300120c */ /* 0x000fc80003f05270 */
[----:B------:R-:W-:-:S04]  /*e380*/  @P1 SEL R9, RZ, 0x1, P0 ;  /* 0x00000001ff091807 */ /* 0x000fc80000000000 */
[----:B------:R-:W-:-:S07]  /*e390*/  @P1 PRMT R8, R9, 0x7610, R8 ;  /* 0x0000761009081816 */ /* 0x000fce0000000008 */
.L_x_58:
[----:B0-----:R-:W-:Y:S05]  /*e3a0*/  BSYNC B0 ;  /* 0x0000000000007941 */ /* 0x001fea0003800000 */
.L_x_57:
[----:B------:R-:W-:Y:S01]  /*e3b0*/  PRMT R8, R8, 0x9910, RZ ;  /* 0x0000991008087816 */ /* 0x000fe200000000ff */
[----:B------:R-:W-:Y:S01]  /*e3c0*/  BSSY B0, `(.L_x_59) ;  /* 0x000000e000007945 */ /* 0x000fe20003800000 */
[----:B------:R-:W-:Y:S02]  /*e3d0*/  LOP3.LUT P0, RZ, R2, R3, RZ, 0xfc, !PT ;  /* 0x0000000302ff7212 */ /* 0x000fe4000780fcff */
[----:B------:R-:W-:-:S13]  /*e3e0*/  ISETP.NE.AND P1, PT, R8, RZ, PT ;  /* 0x000000ff0800720c */ /* 0x000fda0003f25270 */
[----:B------:R-:W-:Y:S05]  /*e3f0*/  @!P1 BRA `(.L_x_60) ;  /* 0x0000000000289947 */ /* 0x000fea0003800000 */
[----:B------:R-:W0:Y:S01]  /*e400*/  S2UR UR4, SR_CTAID.Y ;  /* 0x00000000000479c3 */ /* 0x000e220000002600 */
[----:B------:R-:W-:-:S07]  /*e410*/  ISETP.NE.AND P2, PT, RZ, UR9, PT ;  /* 0x00000009ff007c0c */ /* 0x000fce000bf45270 */
[----:B------:R-:W0:Y:S02]  /*e420*/  LDC R9, c[0x0][0x10] ;  /* 0x00000400ff097b82 */ /* 0x000e240000000800 */
[----:B0-----:R-:W-:Y:S01]  /*e430*/  IMAD R9, R0, R9, UR4 ;  /* 0x0000000400097e24 */ /* 0x001fe2000f8e0209 */
[----:B------:R-:W-:-:S03]  /*e440*/  ULDC UR4, c[0x0][0x0] ;  /* 0x0000000000047ab9 */ /* 0x000fc60000000800 */
[----:B------:R-:W-:Y:S01]  /*e450*/  @!P2 IMAD R9, R9, UR4, R2 ;  /* 0x000000040909ac24 */ /* 0x000fe2000f8e0202 */
[----:B------:R-:W-:-:S04]  /*e460*/  ULDC.64 UR4, c[0x0][0x600] ;  /* 0x0001800000047ab9 */ /* 0x000fc80000000a00 */
[----:B------:R-:W-:-:S04]  /*e470*/  IADD3 R8, P2, R9, UR4, RZ ;  /* 0x0000000409087c10 */ /* 0x000fc8000ff5e0ff */
[----:B------:R-:W-:-:S05]  /*e480*/  IADD3.X R9, RZ, UR5, RZ, P2, !PT ;  /* 0x00000005ff097c10 */ /* 0x000fca00097fe4ff */
[----:B------:R0:W-:Y:S04]  /*e490*/  STG.E.U8 desc[UR36][R8.64], R16 ;  /* 0x0000001008007986 */ /* 0x0001e8000c101124 */
.L_x_60:
[----:B------:R-:W-:Y:S05]  /*e4a0*/  BSYNC B0 ;  /* 0x0000000000007941 */ /* 0x000fea0003800000 */
.L_x_59:
[----:B------:R-:W-:Y:S01]  /*e4b0*/  UMOV UR7, 0x400 ;  /* 0x0000040000077882 */ /* 0x000fe20000000000 */
[----:B------:R-:W-:Y:S01]  /*e4c0*/  @!PT LDS RZ, [RZ] ;  /* 0x00000000fffff984 */ /* 0x000fe20000000800 */
[----:B------:R-:W-:Y:S01]  /*e4d0*/  @!PT LDS RZ, [RZ] ;  /* 0x00000000fffff984 */ /* 0x000fe20000000800 */
[----:B------:R-:W-:Y:S01]  /*e4e0*/  @!PT LDS RZ, [RZ] ;  /* 0x00000000fffff984 */ /* 0x000fe20000000800 */
[----:B------:R-:W-:Y:S01]  /*e4f0*/  @!PT LDS RZ, [RZ] ;  /* 0x00000000fffff984 */ /* 0x000fe20000000800 */
[----:B------:R1:W-:Y:S06]  /*e500*/  MEMBAR.ALL.CTA ;  /* 0x0000000000007992 */ /* 0x0003ec0000008000 */
[----:B-1----:R-:W-:Y:S06]  /*e510*/  MEMBAR.SC.GPU ;  /* 0x0000000000007992 */ /* 0x002fec0000002000 */
[----:B------:R-:W-:-:S00]  /*e520*/  ERRBAR ;  /* 0x00000000000079ab */ /* 0x000fc00000000000 */
[----:B------:R-:W-:Y:S06]  /*e530*/  CGAERRBAR ;  /* 0x00000000000075ab */ /* 0x000fec0000000000 */
[----:B------:R-:W-:Y:S02]  /*e540*/  CCTL.IVALL ;  /* 0x00000000ff00798f */ /* 0x000fe40002000000 */
[----:B------:R-:W-:Y:S06]  /*e550*/  BAR.SYNC.DEFER_BLOCKING 0x0 ;  /* 0x0000000000007b1d */ /* 0x000fec0000010000 */
[----:B------:R-:W-:Y:S02]  /*e560*/  BSSY B0, `(.L_x_61) ;  /* 0x0000018000007945 */ /* 0x000fe40003800000 */
[----:B------:R-:W-:Y:S06]  /*e570*/  BAR.SYNC.DEFER_BLOCKING 0x0 ;  /* 0x0000000000007b1d */ /* 0x000fec0000010000 */
[----:B------:R-:W-:Y:S05]  /*e580*/  @P0 BRA `(.L_x_62) ;  /* 0x0000000000540947 */ /* 0x000fea0003800000 */
[----:B------:R-:W1:Y:S01]  /*e590*/  S2R R10, SR_LANEID ;  /* 0x00000000000a7919 */ /* 0x000e620000000000 */
[----:B------:R-:W-:Y:S01]  /*e5a0*/  VOTEU.ANY UR4, UPT, PT ;  /* 0x0000000000047886 */ /* 0x000fe200038e0100 */
[----:B0-----:R-:W0:Y:S01]  /*e5b0*/  LDC.64 R8, c[0x0][0x608] ;  /* 0x00018200ff087b82 */ /* 0x001e220000000a00 */
[----:B------:R-:W1:Y:S08]  /*e5c0*/  FLO.U32 R13, UR4 ;  /* 0x00000004000d7d00 */ /* 0x000e7000080e0000 */
[----:B------:R-:W2:Y:S01]  /*e5d0*/  POPC R11, UR4 ;  /* 0x00000004000b7d09 */ /* 0x000ea20008000000 */
[----:B0-----:R-:W-:Y:S01]  /*e5e0*/  IMAD.WIDE.U32 R8, R0, 0x4, R8 ;  /* 0x0000000400087825 */ /* 0x001fe200078e0008 */
[----:B-1----:R-:W-:-:S13]  /*e5f0*/  ISETP.EQ.U32.AND P0, PT, R13, R10, PT ;  /* 0x0000000a0d00720c */ /* 0x002fda0003f02070 */
[----:B--2---:R-:W2:Y:S01]  /*e600*/  @P0 ATOMG.E.ADD.STRONG.GPU PT, R14, desc[UR36][R8.64], R11 ;  /* 0x0000000b080e09a8 */ /* 0x004ea200081ee1e4 */
[----:B------:R-:W0:Y:S01]  /*e610*/  S2UR UR6, SR_CgaCtaId ;  /* 0x00000000000679c3 */ /* 0x000e220000008800 */
[----:B------:R-:W-:Y:S01]  /*e620*/  UMOV UR5, 0x400 ;  /* 0x0000040000057882 */ /* 0x000fe20000000000 */
[----:B------:R-:W1:Y:S01]  /*e630*/  S2R R15, SR_LTMASK ;  /* 0x00000000000f7919 */ /* 0x000e620000003900 */
[----:B0-----:R-:W-:Y:S01]  /*e640*/  ULEA UR5, UR6, UR5, 0x18 ;  /* 0x0000000506057291 */ /* 0x001fe2000f8ec03f */
[----:B-1----:R-:W-:Y:S01]  /*e650*/  LOP3.LUT R15, R15, UR4, RZ, 0xc0, !PT ;  /* 0x000000040f0f7c12 */ /* 0x002fe2000f8ec0ff */
[----:B------:R-:W-:Y:S02]  /*e660*/  ULDC UR4, c[0x0][0x10] ;  /* 0x0000040000047ab9 */ /* 0x000fe40000000800 */
[----:B------:R-:W-:-:S03]  /*e670*/  UIADD3 UR4, UR4, -0x1, URZ ;  /* 0xffffffff04047890 */ /* 0x000fc6000fffe03f */
[----:B------:R-:W0:Y:S01]  /*e680*/  POPC R15, R15 ;  /* 0x0000000f000f7309 */ /* 0x000e220000000000 */
[----:B--2---:R-:W0:Y:S02]  /*e690*/  SHFL.IDX PT, R10, R14, R13, 0x1f ;  /* 0x00001f0d0e0a7589 */ /* 0x004e2400000e0000 */
[----:B0-----:R-:W-:-:S05]  /*e6a0*/  IMAD.IADD R10, R10, 0x1, R15 ;  /* 0x000000010a0a7824 */ /* 0x001fca00078e020f */
[----:B------:R-:W-:-:S04]  /*e6b0*/  ISETP.NE.AND P0, PT, R10, UR4, PT ;  /* 0x000000040a007c0c */ /* 0x000fc8000bf05270 */
[----:B------:R-:W-:-:S05]  /*e6c0*/  SEL R8, RZ, 0x1, P0 ;  /* 0x00000001ff087807 */ /* 0x000fca0000000000 */
[----:B------:R1:W-:Y:S04]  /*e6d0*/  STS.U8 [UR5], R8 ;  /* 0x00000008ff007988 */ /* 0x0003e80008000005 */
.L_x_62:
[----:B------:R-:W-:Y:S05]  /*e6e0*/  BSYNC B0 ;  /* 0x0000000000007941 */ /* 0x000fea0003800000 */
.L_x_61:
[----:B------:R-:W-:Y:S01]  /*e6f0*/  BAR.SYNC.DEFER_BLOCKING 0x0 ;  /* 0x0000000000007b1d */ /* 0x000fe20000010000 */
[----:B------:R-:W-:-:S09]  /*e700*/  ULEA UR4, UR8, UR7, 0x18 ;  /* 0x0000000708047291 */ /* 0x000fd2000f8ec03f */
[----:B01----:R-:W0:Y:S02]  /*e710*/  LDS.U8 R8, [UR4] ;  /* 0x00000004ff087984 */ /* 0x003e240008000000 */
[----:B0-----:R-:W-:-:S13]  /*e720*/  ISETP.NE.AND P0, PT, R8, RZ, PT ;  /* 0x000000ff0800720c */ /* 0x001fda0003f05270 */
[----:B------:R-:W-:Y:S05]  /*e730*/  @!P0 EXIT ;  /* 0x000000000000894d */ /* 0x000fea0003800000 */
[----:B------:R-:W-:Y:S01]  /*e740*/  ISETP.NE.AND P0, PT, RZ, UR9, PT ;  /* 0x00000009ff007c0c */ /* 0x000fe2000bf05270 */
[----:B------:R-:W-:Y:S01]  /*e750*/  @!PT LDS RZ, [RZ] ;  /* 0x00000000fffff984 */ /* 0x000fe20000000800 */
[----:B------:R-:W-:Y:S01]  /*e760*/  @!PT LDS RZ, [RZ] ;  /* 0x00000000fffff984 */ /* 0x000fe20000000800 */
[----:B------:R-:W-:Y:S01]  /*e770*/  @!PT LDS RZ, [RZ] ;  /* 0x00000000fffff984 */ /* 0x000fe20000000800 */
[----:B------:R-:W-:Y:S01]  /*e780*/  @!PT LDS RZ, [RZ] ;  /* 0x00000000fffff984 */ /* 0x000fe20000000800 */
[----:B------:R0:W-:Y:S06]  /*e790*/  MEMBAR.ALL.CTA ;  /* 0x0000000000007992 */ /* 0x0001ec0000008000 */
[----:B0-----:R-:W-:Y:S06]  /*e7a0*/  MEMBAR.SC.GPU ;  /* 0x0000000000007992 */ /* 0x001fec0000002000 */
[----:B------:R-:W-:-:S00]  /*e7b0*/  ERRBAR ;  /* 0x00000000000079ab */ /* 0x000fc00000000000 */
[----:B------:R-:W-:Y:S06]  /*e7c0*/  CGAERRBAR ;  /* 0x00000000000075ab */ /* 0x000fec0000000000 */
[----:B------:R-:W-:Y:S01]  /*e7d0*/  CCTL.IVALL ;  /* 0x00000000ff00798f */ /* 0x000fe20002000000 */
[----:B------:R-:W-:Y:S01]  /*e7e0*/  ULDC.U8 UR4, c[0x0][0x211] ;  /* 0x0000844000047ab9 */ /* 0x000fe20000000000 */
[----:B------:R-:W-:Y:S01]  /*e7f0*/  BSSY B0, `(.L_x_63) ;  /* 0x000002f000007945 */ /* 0x000fe20003800000 */
[----:B------:R-:W-:-:S03]  /*e800*/  MOV R16, UR4 ;  /* 0x0000000400107c02 */ /* 0x000fc60008000f00 */
[----:B------:R-:W-:Y:S05]  /*e810*/  @!P0 BRA `(.L_x_64) ;  /* 0x0000000000608947 */ /* 0x000fea0003800000 */
[----:B------:R-:W-:Y:S01]  /*e820*/  ULDC UR4, c[0x0][0x0] ;  /* 0x0000000000047ab9 */ /* 0x000fe20000000800 */
[----:B------:R-:W-:Y:S01]  /*e830*/  ULDC UR6, c[0x0][0x228] ;  /* 0x00008a0000067ab9 */ /* 0x000fe20000000800 */
[----:B------:R-:W-:Y:S01]  /*e840*/  IMAD R8, R3, UR4, R2 ;  /* 0x0000000403087c24 */ /* 0x000fe2000f8e0202 */
[----:B------:R-:W-:-:S04]  /*e850*/  ULDC.64 UR10, c[0x0][0x600] ;  /* 0x00018000000a7ab9 */ /* 0x000fc80000000a00 */
[----:B------:R-:W-:-:S13]  /*e860*/  ISETP.GE.U32.AND P0, PT, R8, UR6, PT ;  /* 0x0000000608007c0c */ /* 0x000fda000bf06070 */
[----:B------:R-:W-:Y:S05]  /*e870*/  @P0 BRA `(.L_x_65) ;  /* 0x0000000000980947 */ /* 0x000fea0003800000 */
[----:B------:R-:W-:Y:S01]  /*e880*/  ULDC UR5, c[0x0][0x10] ;  /* 0x0000040000057ab9 */ /* 0x000fe20000000800 */
[----:B------:R-:W0:Y:S01]  /*e890*/  LDC R13, c[0x0][0x4] ;  /* 0x00000100ff0d7b82 */ /* 0x000e220000000800 */
[----:B------:R-:W-:Y:S01]  /*e8a0*/  BSSY B1, `(.L_x_66) ;  /* 0x000000e000017945 */ /* 0x000fe20003800000 */
[----:B------:R-:W-:Y:S02]  /*e8b0*/  IMAD.MOV.U32 R10, RZ, RZ, R8 ;  /* 0x000000ffff0a7224 */ /* 0x000fe400078e0008 */
[----:B------:R-:W-:Y:S02]  /*e8c0*/  IMAD R11, R0, UR5, RZ ;  /* 0x00000005000b7c24 */ /* 0x000fe4000f8e02ff */
[----:B0-----:R-:W-:-:S07]  /*e8d0*/  IMAD R13, R13, UR4, RZ ;  /* 0x000000040d0d7c24 */ /* 0x001fce000f8e02ff */
.L_x_67:
[----:B------:R-:W-:-:S04]  /*e8e0*/  IADD3 R8, R11, R10, RZ ;  /* 0x0000000a0b087210 */ /* 0x000fc80007ffe0ff */
[----:B------:R-:W-:-:S05]  /*e8f0*/  IADD3 R8, P0, R8, UR10, RZ ;  /* 0x0000000a08087c10 */ /* 0x000fca000ff1e0ff */
[----:B------:R-:W-:-:S05]  /*e900*/  IMAD.X R9, RZ, RZ, UR11, P0 ;  /* 0x0000000bff097e24 */ /* 0x000fca00080e06ff */
[----:B------:R-:W2:Y:S01]  /*e910*/  LDG.E.U8 R8, desc[UR36][R8.64] ;  /* 0x0000002408087981 */ /* 0x000ea2000c1e1100 */
[----:B------:R-:W-:Y:S02]  /*e920*/  IADD3 R10, R13, R10, RZ ;  /* 0x0000000a0d0a7210 */ /* 0x000fe40007ffe0ff */
[----:B------:R-:W-:Y:S02]  /*e930*/  LOP3.LUT R15, R16, 0xff, RZ, 0xc0, !PT ;  /* 0x000000ff100f7812 */ /* 0x000fe400078ec0ff */
[----:B------:R-:W-:Y:S02]  /*e940*/  ISETP.GE.U32.AND P2, PT, R10, UR6, PT ;  /* 0x000000060a007c0c */ /* 0x000fe4000bf46070 */
[----:B--2---:R-:W-:-:S04]  /*e950*/  ISETP.NE.AND P0, PT, R15, R8, PT ;  /* 0x000000080f00720c */ /* 0x004fc80003f05270 */
[----:B------:R-:W-:-:S07]  /*e960*/  SEL R16, RZ, 0x1, !P0 ;  /* 0x00000001ff107807 */ /* 0x000fce0004000000 */
[----:B------:R-:W-:Y:S05]  /*e970*/  @!P2 BRA `(.L_x_67) ;  /* 0xfffffffc00d8a947 */ /* 0x000fea000383ffff */
[----:B------:R-:W-:Y:S05]  /*e980*/  BSYNC B1 ;  /* 0x0000000000017941 */ /* 0x000fea0003800000 */
.L_x_66:
[----:B------:R-:W-:Y:S05]  /*e990*/  BRA `(.L_x_65) ;  /* 0x0000000000507947 */ /* 0x000fea0003800000 */
.L_x_64:
[----:B------:R-:W-:Y:S01]  /*e9a0*/  ULDC UR5, c[0x0][0x228] ;  /* 0x00008a0000057ab9 */ /* 0x000fe20000000800 */
[----:B------:R-:W-:Y:S01]  /*e9b0*/  ULDC.64 UR10, c[0x0][0x600] ;  /* 0x00018000000a7ab9 */ /* 0x000fe20000000a00 */
[----:B------:R-:W-:-:S13]  /*e9c0*/  ISETP.GE.U32.AND P0, PT, R3, UR5, PT ;  /* 0x0000000503007c0c */ /* 0x000fda000bf06070 */
[----:B------:R-:W-:Y:S05]  /*e9d0*/  @P0 BRA `(.L_x_65) ;  /* 0x0000000000400947 */ /* 0x000fea0003800000 */
[----:B------:R-:W-:Y:S01]  /*e9e0*/  ULDC UR4, c[0x0][0x10] ;  /* 0x0000040000047ab9 */ /* 0x000fe20000000800 */
[----:B------:R-:W0:Y:S01]  /*e9f0*/  LDC R10, c[0x0][RZ] ;  /* 0x00000000ff0a7b82 */ /* 0x000e220000000800 */
[----:B------:R-:W-:Y:S02]  /*ea00*/  IMAD.MOV.U32 R11, RZ, RZ, R3 ;  /* 0x000000ffff0b7224 */ /* 0x000fe400078e0003 */
[----:B------:R-:W-:-:S05]  /*ea10*/  IMAD R0, R0, UR4, RZ ;  /* 0x0000000400007c24 */ /* 0x000fca000f8e02ff */
[----:B------:R-:W1:Y:S02]  /*ea20*/  LDC R14, c[0x0][0x4] ;  /* 0x00000100ff0e7b82 */ /* 0x000e640000000800 */
.L_x_68:
[----:B------:R-:W-:-:S05]  /*ea30*/  IADD3 R9, R0, R11, RZ ;  /* 0x0000000b00097210 */ /* 0x000fca0007ffe0ff */
[----:B0-----:R-:W-:-:S05]  /*ea40*/  IMAD R9, R9, R10, R2 ;  /* 0x0000000a09097224 */ /* 0x001fca00078e0202 */
[----:B------:R-:W-:-:S05]  /*ea50*/  IADD3 R8, P0, R9, UR10, RZ ;  /* 0x0000000a09087c10 */ /* 0x000fca000ff1e0ff */
[----:B------:R-:W-:-:S05]  /*ea60*/  IMAD.X R9, RZ, RZ, UR11, P0 ;  /* 0x0000000bff097e24 */ /* 0x000fca00080e06ff */
[----:B------:R-:W2:Y:S01]  /*ea70*/  LDG.E.U8 R8, desc[UR36][R8.64] ;  /* 0x0000002408087981 */ /* 0x000ea2000c1e1100 */
[----:B------:R-:W-:Y:S02]  /*ea80*/  LOP3.LUT R13, R16, 0xff, RZ, 0xc0, !PT ;  /* 0x000000ff100d7812 */ /* 0x000fe400078ec0ff */
[----:B-1----:R-:W-:Y:S02]  /*ea90*/  IADD3 R11, R14, R11, RZ ;  /* 0x0000000b0e0b7210 */ /* 0x002fe40007ffe0ff */
[----:B--2---:R-:W-:-:S04]  /*eaa0*/  ISETP.NE.AND P0, PT, R13, R8, PT ;  /* 0x000000080d00720c */ /* 0x004fc80003f05270 */
[----:B------:R-:W-:Y:S02]  /*eab0*/  SEL R16, RZ, 0x1, !P0 ;  /* 0x00000001ff107807 */ /* 0x000fe40004000000 */
[----:B------:R-:W-:-:S13]  /*eac0*/  ISETP.GE.U32.AND P0, PT, R11, UR5, PT ;  /* 0x000000050b007c0c */ /* 0x000fda000bf06070 */
[----:B------:R-:W-:Y:S05]  /*ead0*/  @!P0 BRA `(.L_x_68) ;  /* 0xfffffffc00d48947 */ /* 0x000fea000383ffff */
.L_x_65:
[----:B------:R-:W-:Y:S05]  /*eae0*/  BSYNC B0 ;  /* 0x0000000000007941 */ /* 0x000fea0003800000 */
.L_x_63:
[----:B------:R-:W0:Y:S01]  /*eaf0*/  LDC R13, c[0x0][RZ] ;  /* 0x00000000ff0d7b82 */ /* 0x000e220000000800 */
[----:B------:R-:W-:Y:S01]  /*eb00*/  ULDC UR5, c[0x0][0x4] ;  /* 0x0000010000057ab9 */ /* 0x000fe20000000800 */
[----:B------:R-:W-:Y:S02]  /*eb10*/  UIADD3 UR7, UR7, 0x10, URZ ;  /* 0x0000001007077890 */ /* 0x000fe4000fffe03f */
[----:B------:R-:W-:Y:S02]  /*eb20*/  USHF.R.U32.HI UR4, URZ, 0x1, UR5 ;  /* 0x000000013f047899 */ /* 0x000fe40008011605 */
[----:B------:R-:W-:Y:S01]  /*eb30*/  ULEA UR7, UR8, UR7, 0x18 ;  /* 0x0000000708077291 */ /* 0x000fe2000f8ec03f */
[----:B------:R-:W-:-:S03]  /*eb40*/  ULDC UR6, c[0x0][0x22c] ;  /* 0x00008b0000067ab9 */ /* 0x000fc60000000800 */
[----:B------:R-:W-:Y:S02]  /*eb50*/  ISETP.NE.AND P0, PT, RZ, UR4, PT ;  /* 0x00000004ff007c0c */ /* 0x000fe4000bf05270 */
[----:B------:R-:W-:Y:S01]  /*eb60*/  ISETP.NE.AND P3, PT, RZ, UR6, PT ;  /* 0x00000006ff007c0c */ /* 0x000fe2000bf65270 */
[----:B0-----:R-:W-:-:S05]  /*eb70*/  IMAD R9, R3, R13, R2 ;  /* 0x0000000d03097224 */ /* 0x001fca00078e0202 */
[----:B------:R0:W-:Y:S05]  /*eb80*/  STS.U8 [R9+UR7], R16 ;  /* 0x0000001009007988 */ /* 0x0001ea0008000007 */
[----:B------:R-:W-:Y:S05]  /*eb90*/  @!P0 BRA `(.L_x_69) ;  /* 0x00000000003c8947 */ /* 0x000fea0003800000 */
[----:B------:R-:W-:-:S07]  /*eba0*/  IMAD.U32 R0, RZ, RZ, UR4 ;  /* 0x00000004ff007e24 */ /* 0x000fce000f8e00ff */
.L_x_70:
[----:B------:R-:W-:Y:S01]  /*ebb0*/  IADD3 R8, R3, R0, RZ ;  /* 0x0000000003087210 */ /* 0x000fe20007ffe0ff */
[----:B------:R-:W-:Y:S03]  /*ebc0*/  BAR.SYNC.DEFER_BLOCKING 0x0 ;  /* 0x0000000000007b1d */ /* 0x000fe60000010000 */
[----:B------:R-:W-:-:S04]  /*ebd0*/  ISETP.GE.U32.AND P0, PT, R8, UR5, PT ;  /* 0x0000000508007c0c */ /* 0x000fc8000bf06070 */
[----:B------:R-:W-:-:S13]  /*ebe0*/  ISETP.GE.U32.OR P0, PT, R3, R0, P0 ;  /* 0x000000000300720c */ /* 0x000fda0000706470 */
[----:B------:R-:W-:Y:S01]  /*ebf0*/  @!P0 IMAD R8, R8, R13, R2 ;  /* 0x0000000d08088224 */ /* 0x000fe200078e0202 */
[----:B------:R-:W-:-:S05]  /*ec00*/  @!P0 LOP3.LUT R11, R16, 0xff, RZ, 0xc0, !PT ;  /* 0x000000ff100b8812 */ /* 0x000fca00078ec0ff */
[----:B------:R-:W1:Y:S02]  /*ec10*/  @!P0 LDS.U8 R8, [R8+UR7] ;  /* 0x0000000708088984 */ /* 0x000e640008000000 */
[----:B-1----:R-:W-:-:S04]  /*ec20*/  @!P0 ISETP.NE.AND P2, PT, R11, R8, PT ;  /* 0x000000080b00820c */ /* 0x002fc80003f45270 */
[----:B------:R-:W-:Y:S02]  /*ec30*/  @!P0 SEL R10, RZ, 0x1, !P2 ;  /* 0x00000001ff0a8807 */ /* 0x000fe40005000000 */
[----:B------:R-:W-:Y:S02]  /*ec40*/  ISETP.GT.AND P2, PT, R0, 0x1, PT ;  /* 0x000000010000780c */ /* 0x000fe40003f44270 */
[----:B------:R-:W-:Y:S01]  /*ec50*/  SHF.R.S32.HI R0, RZ, 0x1, R0 ;  /* 0x00000001ff007819 */ /* 0x000fe20000011400 */
[----:B------:R1:W-:Y:S01]  /*ec60*/  @!P0 STS.U8 [R9+UR7], R10 ;  /* 0x0000000a09008988 */ /* 0x0003e20008000007 */
[----:B0-----:R-:W-:-:S09]  /*ec70*/  @!P0 PRMT R16, R10, 0x7610, R16 ;  /* 0x000076100a108816 */ /* 0x001fd20000000010 */
[----:B-1----:R-:W-:Y:S05]  /*ec80*/  @P2 BRA `(.L_x_70) ;  /* 0xfffffffc00c82947 */ /* 0x002fea000383ffff */
.L_x_69:
[----:B------:R-:W-:Y:S01]  /*ec90*/  VIADD R0, R9, UR7 ;  /* 0x0000000709007c36 */ /* 0x000fe20008000000 */
[----:B------:R-:W-:Y:S06]  /*eca0*/  @!P3 BRA `(.L_x_71) ;  /* 0x00000000009cb947 */ /* 0x000fec0003800000 */
[----:B------:R-:W-:Y:S02]  /*ecb0*/  ISETP.GT.AND P0, PT, R13, 0x20, PT ;  /* 0x000000200d00780c */ /* 0x000fe40003f04270 */
[----:B------:R-:W-:-:S11]  /*ecc0*/  MOV R3, R13 ;  /* 0x0000000d00037202 */ /* 0x000fd60000000f00 */
[----:B------:R-:W-:Y:S05]  /*ecd0*/  @!P0 BRA `(.L_x_72) ;  /* 0x0000000000548947 */ /* 0x000fea0003800000 */
[----:B------:R-:W-:Y:S01]  /*ece0*/  LEA.HI R3, R13, R13, RZ, 0x1 ;  /* 0x0000000d0d037211 */ /* 0x000fe200078f08ff */
[----:B------:R1:W-:Y:S03]  /*ecf0*/  STS.U8 [R9+UR7], R16 ;  /* 0x0000001009007988 */ /* 0x0003e60008000007 */
[----:B------:R-:W-:Y:S01]  /*ed00*/  SHF.R.S32.HI R8, RZ, 0x1, R3 ;  /* 0x00000001ff087819 */ /* 0x000fe20000011403 */
[----:B------:R-:W-:-:S03]  /*ed10*/  IMAD.MOV.U32 R3, RZ, RZ, 0x20 ;  /* 0x00000020ff037424 */ /* 0x000fc600078e00ff */
[----:B------:R-:W-:-:S13]  /*ed20*/  ISETP.GE.AND P0, PT, R8, 0x20, PT ;  /* 0x000000200800780c */ /* 0x000fda0003f06270 */
[----:B-1----:R-:W-:Y:S05]  /*ed30*/  @!P0 BRA `(.L_x_72) ;  /* 0x00000000003c8947 */ /* 0x002fea0003800000 */
.L_x_73:
[----:B------:R-:W-:Y:S01]  /*ed40*/  IADD3 R3, R2, R8, RZ ;  /* 0x0000000802037210 */ /* 0x000fe20007ffe0ff */
[----:B------:R-:W-:Y:S03]  /*ed50*/  BAR.SYNC.DEFER_BLOCKING 0x0 ;  /* 0x0000000000007b1d */ /* 0x000fe60000010000 */
[----:B------:R-:W-:-:S04]  /*ed60*/  ISETP.GE.U32.AND P0, PT, R3, R13, PT ;  /* 0x0000000d0300720c */ /* 0x000fc80003f06070 */
[----:B------:R-:W-:-:S13]  /*ed70*/  ISETP.GE.U32.OR P0, PT, R2, R8, P0 ;  /* 0x000000080200720c */ /* 0x000fda0000706470 */
[--C-:B------:R-:W-:Y:S01]  /*ed80*/  @!P0 IMAD.IADD R3, R0, 0x1, R8.reuse ;  /* 0x0000000100038824 */ /* 0x100fe200078e0208 */
[----:B------:R-:W-:Y:S02]  /*ed90*/  @!P0 LOP3.LUT R10, R16, 0xff, RZ, 0xc0, !PT ;  /* 0x000000ff100a8812 */ /* 0x000fe400078ec0ff */
[----:B------:R-:W-:-:S03]  /*eda0*/  SHF.R.S32.HI R8, RZ, 0x1, R8 ;  /* 0x00000001ff087819 */ /* 0x000fc60000011408 */
[----:B------:R-:W1:Y:S02]  /*edb0*/  @!P0 LDS.U8 R3, [R3] ;  /* 0x0000000003038984 */ /* 0x000e640000000000 */
[----:B-1----:R-:W-:-:S04]  /*edc0*/  @!P0 ISETP.NE.AND P2, PT, R10, R3, PT ;  /* 0x000000030a00820c */ /* 0x002fc80003f45270 */
[----:B------:R-:W-:Y:S02]  /*edd0*/  @!P0 SEL R10, RZ, 0x1, !P2 ;  /* 0x00000001ff0a8807 */ /* 0x000fe40005000000 */
[----:B------:R-:W-:Y:S02]  /*ede0*/  ISETP.GE.AND P2, PT, R8, 0x20, PT ;  /* 0x000000200800780c */ /* 0x000fe40003f46270 */
[----:B0-----:R-:W-:Y:S01]  /*edf0*/  @!P0 PRMT R16, R10, 0x7610, R16 ;  /* 0x000076100a108816 */ /* 0x001fe20000000010 */
[----:B------:R1:W-:Y:S10]  /*ee00*/  @!P0 STS.U8 [R9+UR7], R10 ;  /* 0x0000000a09008988 */ /* 0x0003f40008000007 */
[----:B-1----:R-:W-:Y:S05]  /*ee10*/  @P2 BRA `(.L_x_73) ;  /* 0xfffffffc00c82947 */ /* 0x002fea000383ffff */
[----:B------:R-:W-:-:S11]  /*ee20*/  HFMA2.MMA R3, -RZ, RZ, 0, 1.9073486328125e-06 ;  /* 0x00000020ff037435 */ /* 0x000fd600000001ff */
.L_x_72:
[----:B------:R-:W-:Y:S01]  /*ee30*/  BAR.SYNC.DEFER_BLOCKING 0x0 ;  /* 0x0000000000007b1d */ /* 0x000fe20000010000 */
[----:B------:R-:W-:-:S13]  /*ee40*/  ISETP.GE.AND P0, PT, R3, 0x2, PT ;  /* 0x000000020300780c */ /* 0x000fda0003f06270 */
[----:B------:R-:W-:Y:S05]  /*ee50*/  @!P0 BRA `(.L_x_71) ;  /* 0x0000000000308947 */ /* 0x000fea0003800000 */
[----:B------:R-:W-:-:S07]  /*ee60*/  IMAD.MOV.U32 R0, RZ, RZ, 0x1 ;  /* 0x00000001ff007424 */ /* 0x000fce00078e00ff */
.L_x_74:
[C---:B------:R-:W-:Y:S02]  /*ee70*/  LOP3.LUT R2, R16.reuse, 0xffff, RZ, 0xc0, !PT ;  /* 0x0000ffff10027812 */ /* 0x040fe400078ec0ff */
[----:B------:R-:W-:Y:S02]  /*ee80*/  LOP3.LUT R11, R16, 0xff, RZ, 0xc0, !PT ;  /* 0x000000ff100b7812 */ /* 0x000fe400078ec0ff */
[----:B0-----:R-:W-:-:S06]  /*ee90*/  PRMT R9, R2, 0x8880, RZ ;  /* 0x0000888002097816 */ /* 0x001fcc00000000ff */
[----:B------:R0:W1:Y:S02]  /*eea0*/  SHFL.DOWN PT, R9, R9, R0, 0x1f ;  /* 0x08001f0009097589 */ /* 0x00006400000e0000 */
[----:B0-----:R-:W-:-:S04]  /*eeb0*/  SHF.L.U32 R0, R0, 0x1, RZ ;  /* 0x0000000100007819 */ /* 0x001fc800000006ff */
[----:B------:R-:W-:Y:S02]  /*eec0*/  ISETP.GE.AND P2, PT, R0, R3, PT ;  /* 0x000000030000720c */ /* 0x000fe40003f46270 */
[----:B-1----:R-:W-:-:S04]  /*eed0*/  ISETP.NE.AND P0, PT, R9, RZ, PT ;  /* 0x000000ff0900720c */ /* 0x002fc80003f05270 */
[----:B------:R-:W-:-:S04]  /*eee0*/  SEL R2, RZ, 0x1, !P0 ;  /* 0x00000001ff027807 */ /* 0x000fc80004000000 */
[----:B------:R-:W-:-:S04]  /*eef0*/  ISETP.NE.AND P0, PT, R11, R2, PT ;  /* 0x000000020b00720c */ /* 0x000fc80003f05270 */
[----:B------:R-:W-:Y:S01]  /*ef00*/  SEL R16, RZ, 0x1, !P0 ;  /* 0x00000001ff107807 */ /* 0x000fe20004000000 */
[----:B------:R-:W-:Y:S08]  /*ef10*/  @!P2 BRA `(.L_x_74) ;  /* 0xfffffffc00d4a947 */ /* 0x000ff0000383ffff */
.L_x_71:
[----:B------:R-:W-:Y:S05]  /*ef20*/  @!P1 EXIT ;  /* 0x000000000000994d */ /* 0x000fea0003800000 */
[----:B------:R-:W-:Y:S01]  /*ef30*/  ISETP.NE.U32.AND P0, PT, R4, RZ, PT ;  /* 0x000000ff0400720c */ /* 0x000fe20003f05070 */
[----:B------:R-:W-:-:S03]  /*ef40*/  ULDC.U8 UR38, c[0x0][0x618] ;  /* 0x0001860000267ab9 */ /* 0x000fc60000000000 */
[----:B------:R-:W-:-:S13]  /*ef50*/  ISETP.NE.AND.EX P0, PT, R12, RZ, PT, P0 ;  /* 0x000000ff0c00720c */ /* 0x000fda0003f05300 */
[----:B------:R-:W-:Y:S05]  /*ef60*/  @!P0 BRA `(.L_x_75) ;  /* 0x00000000009c8947 */ /* 0x000fea0003800000 */
[----:B------:R-:W-:Y:S01]  /*ef70*/  ISETP.NE.AND P0, PT, RZ, UR38, PT ;  /* 0x00000026ff007c0c */ /* 0x000fe2000bf05270 */
[----:B------:R-:W-:Y:S02]  /*ef80*/  ULDC.U8 UR4, c[0x0][0x619] ;  /* 0x0001864000047ab9 */ /* 0x000fe40000000000 */
[----:B------:R-:W-:-:S10]  /*ef90*/  ISETP.NE.AND P1, PT, RZ, UR4, PT ;  /* 0x00000004ff007c0c */ /* 0x000fd4000bf25270 */
[----:B------:R-:W-:Y:S05]  /*efa0*/  @!P0 BRA `(.L_x_76) ;  /* 0x0000000000108947 */ /* 0x000fea0003800000 */
[----:B------:R-:W2:Y:S01]  /*efb0*/  LDG.E.U8 R0, desc[UR36][R4.64] ;  /* 0x0000002404007981 */ /* 0x000ea2000c1e1100 */
[----:B------:R-:W-:-:S04]  /*efc0*/  LOP3.LUT R3, R16, 0xff, RZ, 0xc0, !PT ;  /* 0x000000ff10037812 */ /* 0x000fc800078ec0ff */
[----:B--2---:R-:W-:-:S04]  /*efd0*/  ISETP.NE.AND P0, PT, R0, R3, PT ;  /* 0x000000030000720c */ /* 0x004fc80003f05270 */
[----:B0-----:R-:W-:-:S09]  /*efe0*/  SEL R16, RZ, 0x1, !P0 ;  /* 0x00000001ff107807 */ /* 0x001fd20004000000 */
.L_x_76:
[----:B------:R-:W-:Y:S05]  /*eff0*/  @!P1 BRA `(.L_x_77) ;  /* 0x0000000000709947 */ /* 0x000fea0003800000 */
[----:B------:R-:W1:Y:S02]  /*f000*/  LDC R0, c[0x0][0x61c] ;  /* 0x00018700ff007b82 */ /* 0x000e640000000800 */
[----:B-1----:R-:W-:-:S13]  /*f010*/  ISETP.NE.AND P0, PT, R0, 0x1, PT ;  /* 0x000000010000780c */ /* 0x002fda0003f05270 */
[----:B------:R-:W-:Y:S05]  /*f020*/  @!P0 BRA `(.L_x_78) ;  /* 0x0000000000408947 */ /* 0x000fea0003800000 */
[----:B------:R-:W-:Y:S01]  /*f030*/  MOV R2, 0x0 ;  /* 0x0000000000027802 */ /* 0x000fe20000000f00 */
[----:B------:R-:W-:Y:S01]  /*f040*/  ULDC.64 UR4, c[0x4][0x7c8] ;  /* 0x0101f20000047ab9 */ /* 0x000fe20000000a00 */
[----:B------:R-:W-:Y:S01]  /*f050*/  ULDC.64 UR6, c[0x4][0x6a8] ;  /* 0x0101aa0000067ab9 */ /* 0x000fe20000000a00 */
[----:B------:R-:W-:Y:S01]  /*f060*/  IMAD.U32 R4, RZ, RZ, UR4 ;  /* 0x00000004ff047e24 */ /* 0x000fe2000f8e00ff */
[----:B------:R-:W-:Y:S01]  /*f070*/  MOV R5, UR5 ;  /* 0x0000000500057c02 */ /* 0x000fe20008000f00 */
[----:B------:R-:W-:Y:S01]  /*f080*/  ULDC.64 UR4, c[0x4][0x7b8] ;  /* 0x0101ee0000047ab9 */ /* 0x000fe20000000a00 */
[----:B------:R-:W1:Y:S01]  /*f090*/  LDC.64 R2, c[0x4][R2] ;  /* 0x0100000002027b82 */ /* 0x000e620000000a00 */
[----:B------:R-:W-:Y:S01]  /*f0a0*/  HFMA2.MMA R12, -RZ, RZ, 0, 5.9604644775390625e-08 ;  /* 0x00000001ff0c7435 */ /* 0x000fe200000001ff */
[----:B------:R-:W-:Y:S01]  /*f0b0*/  IMAD.U32 R6, RZ, RZ, UR4 ;  /* 0x00000004ff067e24 */ /* 0x000fe2000f8e00ff */
[----:B------:R-:W-:Y:S01]  /*f0c0*/  MOV R7, UR5 ;  /* 0x0000000500077c02 */ /* 0x000fe20008000f00 */
[----:B------:R-:W-:Y:S01]  /*f0d0*/  IMAD.U32 R10, RZ, RZ, UR6 ;  /* 0x00000006ff0a7e24 */ /* 0x000fe2000f8e00ff */
[----:B------:R-:W-:Y:S01]  /*f0e0*/  MOV R11, UR7 ;  /* 0x00000007000b7c02 */ /* 0x000fe20008000f00 */
[----:B------:R-:W-:-:S02]  /*f0f0*/  IMAD.MOV.U32 R8, RZ, RZ, 0x2ef ;  /* 0x000002efff087424 */ /* 0x000fc400078e00ff */
[----:B------:R-:W-:-:S07]  /*f100*/  IMAD.MOV.U32 R13, RZ, RZ, RZ ;  /* 0x000000ffff0d7224 */ /* 0x000fce00078e00ff */
[----:B------:R-:W-:-:S07]  /*f110*/  LEPC R20, `(.L_x_78) ;  /* 0x000000001014794e */ /* 0x000fce0000000000 */
[----:B01----:R-:W-:Y:S05]  /*f120*/  CALL.ABS.NOINC R2 ;  /* 0x0000000002007343 */ /* 0x003fea0003c00000 */
.L_x_78:
[----:B0-----:R-:W-:Y:S01]  /*f130*/  LOP3.LUT R16, R16, 0xffff, RZ, 0xc0, !PT ;  /* 0x0000ffff10107812 */ /* 0x001fe200078ec0ff */
[----:B------:R-:W-:Y:S02]  /*f140*/  ULDC.64 UR4, c[0x0][0x5e8] ;  /* 0x00017a0000047ab9 */ /* 0x000fe40000000a00 */
[----:B------:R-:W-:Y:S02]  /*f150*/  IADD3 R4, P0, R17, UR4, RZ ;  /* 0x0000000411047c10 */ /* 0x000fe4000ff1e0ff */
[----:B------:R-:W-:-:S03]  /*f160*/  PRMT R16, R16, 0x8880, RZ ;  /* 0x0000888010107816 */ /* 0x000fc600000000ff */
[----:B------:R-:W-:Y:S01]  /*f170*/  IMAD.X R5, RZ, RZ, UR5, P0 ;  /* 0x00000005ff057e24 */ /* 0x000fe200080e06ff */
[----:B------:R-:W-:-:S04]  /*f180*/  MOV R2, R16 ;  /* 0x0000001000027202 */ /* 0x000fc80000000f00 */
[----:B------:R-:W-:-:S05]  /*f190*/  SHF.R.S32.HI R3, RZ, 0x1f, R2 ;  /* 0x0000001fff037819 */ /* 0x000fca0000011402 */
[----:B------:R-:W-:Y:S01]  /*f1a0*/  STG.E.64 desc[UR36][R4.64], R2 ;  /* 0x0000000204007986 */ /* 0x000fe2000c101b24 */
[----:B------:R-:W-:Y:S05]  /*f1b0*/  EXIT ;  /* 0x000000000000794d */ /* 0x000fea0003800000 */
.L_x_77:
[----:B------:R-:W-:Y:S01]  /*f1c0*/  STG.E.U8 desc[UR36][R4.64], R16 ;  /* 0x0000001004007986 */ /* 0x000fe2000c101124 */
[----:B------:R-:W-:Y:S05]  /*f1d0*/  EXIT ;  /* 0x000000000000794d */ /* 0x000fea0003800000 */
.L_x_75:
[----:B------:R-:W-:Y:S01]  /*f1e0*/  ISETP.NE.AND P0, PT, RZ, UR38, PT ;  /* 0x00000026ff007c0c */ /* 0x000fe2000bf05270 */
[----:B------:R-:W-:Y:S02]  /*f1f0*/  ULDC.U8 UR4, c[0x0][0x619] ;  /* 0x0001864000047ab9 */ /* 0x000fe40000000000 */
[----:B------:R-:W-:-:S10]  /*f200*/  ISETP.NE.AND P1, PT, RZ, UR4, PT ;  /* 0x00000004ff007c0c */ /* 0x000fd4000bf25270 */
[----:B------:R-:W-:Y:S05]  /*f210*/  @!P0 BRA `(.L_x_79) ;  /* 0x00000000001c8947 */ /* 0x000fea0003800000 */
[----:B------:R-:W2:Y:S02]  /*f220*/  LDG.E.64 R2, desc[UR36][R6.64] ;  /* 0x0000002406027981 */ /* 0x000ea4000c1e1b00 */
[----:B--2---:R-:W-:-:S04]  /*f230*/  ISETP.NE.U32.AND P0, PT, R2, RZ, PT ;  /* 0x000000ff0200720c */ /* 0x004fc80003f05070 */
[----:B------:R-:W-:Y:S02]  /*f240*/  ISETP.NE.AND.EX P0, PT, R3, RZ, PT, P0 ;  /* 0x000000ff0300720c */ /* 0x000fe40003f05300 */
[----:B------:R-:W-:Y:S02]  /*f250*/  LOP3.LUT R3, R16, 0xff, RZ, 0xc0, !PT ;  /* 0x000000ff10037812 */ /* 0x000fe400078ec0ff */
[----:B------:R-:W-:-:S04]  /*f260*/  SEL R0, RZ, 0x1, !P0 ;  /* 0x00000001ff007807 */ /* 0x000fc80004000000 */
[----:B------:R-:W-:-:S04]  /*f270*/  ISETP.NE.AND P0, PT, R3, R0, PT ;  /* 0x000000000300720c */ /* 0x000fc80003f05270 */
[----:B0-----:R-:W-:-:S09]  /*f280*/  SEL R16, RZ, 0x1, !P0 ;  /* 0x00000001ff107807 */ /* 0x001fd20004000000 */
.L_x_79:
[----:B------:R-:W-:Y:S05]  /*f290*/  @!P1 BRA `(.L_x_80) ;  /* 0x0000000000709947 */ /* 0x000fea0003800000 */
[----:B------:R-:W1:Y:S02]  /*f2a0*/  LDC R0, c[0x0][0x61c] ;  /* 0x00018700ff007b82 */ /* 0x000e640000000800 */
[----:B-1----:R-:W-:-:S13]  /*f2b0*/  ISETP.NE.AND P0, PT, R0, 0x1, PT ;  /* 0x000000010000780c */ /* 0x002fda0003f05270 */
[----:B------:R-:W-:Y:S05]  /*f2c0*/  @!P0 BRA `(.L_x_81) ;  /* 0x0000000000408947 */ /* 0x000fea0003800000 */
[----:B------:R-:W-:Y:S01]  /*f2d0*/  MOV R2, 0x0 ;  /* 0x0000000000027802 */ /* 0x000fe20000000f00 */
[----:B------:R-:W-:Y:S01]  /*f2e0*/  ULDC.64 UR4, c[0x4][0x7c8] ;  /* 0x0101f20000047ab9 */ /* 0x000fe20000000a00 */
[----:B------:R-:W-:Y:S01]  /*f2f0*/  ULDC.64 UR6, c[0x4][0x6a8] ;  /* 0x0101aa0000067ab9 */ /* 0x000fe20000000a00 */
[----:B------:R-:W-:Y:S01]  /*f300*/  MOV R4, UR4 ;  /* 0x0000000400047c02 */ /* 0x000fe20008000f00 */
[----:B------:R-:W-:Y:S01]  /*f310*/  IMAD.U32 R5, RZ, RZ, UR5 ;  /* 0x00000005ff057e24 */ /* 0x000fe2000f8e00ff */
[----:B------:R-:W-:Y:S01]  /*f320*/  ULDC.64 UR4, c[0x4][0x7b8] ;  /* 0x0101ee0000047ab9 */ /* 0x000fe20000000a00 */
[----:B------:R-:W1:Y:S01]  /*f330*/  LDC.64 R2, c[0x4][R2] ;  /* 0x0100000002027b82 */ /* 0x000e620000000a00 */
[----:B------:R-:W-:Y:S01]  /*f340*/  HFMA2.MMA R8, -RZ, RZ, 0, 4.4763088226318359375e-05 ;  /* 0x000002efff087435 */ /* 0x000fe200000001ff */
[----:B------:R-:W-:Y:S01]  /*f350*/  MOV R6, UR4 ;  /* 0x0000000400067c02 */ /* 0x000fe20008000f00 */
[----:B------:R-:W-:Y:S01]  /*f360*/  IMAD.U32 R7, RZ, RZ, UR5 ;  /* 0x00000005ff077e24 */ /* 0x000fe2000f8e00ff */
[----:B------:R-:W-:Y:S01]  /*f370*/  MOV R10, UR6 ;  /* 0x00000006000a7c02 */ /* 0x000fe20008000f00 */
[----:B------:R-:W-:Y:S01]  /*f380*/  IMAD.U32 R11, RZ, RZ, UR7 ;  /* 0x00000007ff0b7e24 */ /* 0x000fe2000f8e00ff */
[----:B------:R-:W-:Y:S01]  /*f390*/  MOV R13, RZ ;  /* 0x000000ff000d7202 */ /* 0x000fe20000000f00 */
[----:B------:R-:W-:-:S07]  /*f3a0*/  IMAD.MOV.U32 R12, RZ, RZ, 0x1 ;  /* 0x00000001ff0c7424 */ /* 0x000fce00078e00ff */
[----:B------:R-:W-:-:S07]  /*f3b0*/  LEPC R20, `(.L_x_81) ;  /* 0x000000001014794e */ /* 0x000fce0000000000 */
[----:B01----:R-:W-:Y:S05]  /*f3c0*/  CALL.ABS.NOINC R2 ;  /* 0x0000000002007343 */ /* 0x003fea0003c00000 */
.L_x_81:
[----:B0-----:R-:W-:Y:S01]  /*f3d0*/  LOP3.LUT R16, R16, 0xffff, RZ, 0xc0, !PT ;  /* 0x0000ffff10107812 */ /* 0x001fe200078ec0ff */
[----:B------:R-:W-:Y:S02]  /*f3e0*/  ULDC.64 UR4, c[0x0][0x5e8] ;  /* 0x00017a0000047ab9 */ /* 0x000fe40000000a00 */
[----:B------:R-:W-:Y:S02]  /*f3f0*/  IADD3 R4, P0, R17, UR4, RZ ;  /* 0x0000000411047c10 */ /* 0x000fe4000ff1e0ff */
[----:B------:R-:W-:Y:S02]  /*f400*/  PRMT R16, R16, 0x8880, RZ ;  /* 0x0000888010107816 */ /* 0x000fe400000000ff */
[----:B------:R-:W-:-:S03]  /*f410*/  IADD3.X R5, RZ, UR5, RZ, P0, !PT ;  /* 0x00000005ff057c10 */ /* 0x000fc600087fe4ff */
[----:B------:R-:W-:-:S05]  /*f420*/  IMAD.MOV.U32 R2, RZ, RZ, R16 ;  /* 0x000000ffff027224 */ /* 0x000fca00078e0010 */
[----:B------:R-:W-:-:S05]  /*f430*/  SHF.R.S32.HI R3, RZ, 0x1f, R2 ;  /* 0x0000001fff037819 */ /* 0x000fca0000011402 */
[----:B------:R-:W-:Y:S01]  /*f440*/  STG.E.64 desc[UR36][R4.64], R2 ;  /* 0x0000000204007986 */ /* 0x000fe2000c101b24 */
[----:B------:R-:W-:Y:S05]  /*f450*/  EXIT ;  /* 0x000000000000794d */ /* 0x000fea0003800000 */
.L_x_80:
[----:B0-----:R-:W-:-:S04]  /*f460*/  LOP3.LUT R16, R16, 0xffff, RZ, 0xc0, !PT ;  /* 0x0000ffff10107812 */ /* 0x001fc800078ec0ff */
[----:B------:R-:W-:-:S05]  /*f470*/  PRMT R16, R16, 0x8880, RZ ;  /* 0x0000888010107816 */ /* 0x000fca00000000ff */
[----:B------:R-:W-:-:S05]  /*f480*/  IMAD.MOV.U32 R2, RZ, RZ, R16 ;  /* 0x000000ffff027224 */ /* 0x000fca00078e0010 */
[----:B------:R-:W-:-:S05]  /*f490*/  SHF.R.S32.HI R3, RZ, 0x1f, R2 ;  /* 0x0000001fff037819 */ /* 0x000fca0000011402 */
[----:B------:R-:W-:Y:S01]  /*f4a0*/  STG.E.64 desc[UR36][R6.64], R2 ;  /* 0x0000000206007986 */ /* 0x000fe2000c101b24 */
[----:B------:R-:W-:Y:S05]  /*f4b0*/  EXIT ;  /* 0x000000000000794d */ /* 0x000fea0003800000 */
.L_x_55:
[----:B------:R-:W-:Y:S02]  /*f4c0*/  ULDC UR4, c[0x0][0x21c] ;  /* 0x0000870000047ab9 */ /* 0x000fe40000000800 */
[----:B------:R-:W-:-:S13]  /*f4d0*/  ISETP.GE.AND P0, PT, R15, UR4, PT ;  /* 0x000000040f007c0c */ /* 0x000fda000bf06270 */
[----:B------:R-:W-:Y:S05]  /*f4e0*/  @P0 EXIT ;  /* 0x000000000000094d */ /* 0x000fea0003800000 */
[----:B------:R-:W-:Y:S01]  /*f4f0*/  ULDC UR4, c[0x0][0x22c] ;  /* 0x00008b0000047ab9 */ /* 0x000fe20000000800 */
[----:B------:R-:W-:Y:S02]  /*f500*/  ISETP.NE.AND P1, PT, R2, RZ, PT ;  /* 0x000000ff0200720c */ /* 0x000fe40003f25270 */
[----:B------:R-:W-:-:S13]  /*f510*/  ISETP.NE.AND P0, PT, RZ, UR4, PT ;  /* 0x00000004ff007c0c */ /* 0x000fda000bf05270 */
[----:B------:R-:W-:Y:S05]  /*f520*/  @P0 EXIT P1 ;  /* 0x000000000000094d */ /* 0x000fea0000800000 */
[----:B------:R-:W-:Y:S01]  /*f530*/  ULDC UR4, c[0x0][0x230] ;  /* 0x00008c0000047ab9 */ /* 0x000fe20000000800 */
[----:B------:R-:W-:Y:S02]  /*f540*/  ISETP.NE.AND P1, PT, R3, RZ, PT ;  /* 0x000000ff0300720c */ /* 0x000fe40003f25270 */
[----:B------:R-:W-:-:S13]  /*f550*/  ISETP.NE.AND P0, PT, RZ, UR4, PT ;  /* 0x00000004ff007c0c */ /* 0x000fda000bf05270 */
[----:B------:R-:W-:Y:S05]  /*f560*/  @P0 EXIT P1 ;  /* 0x000000000000094d */ /* 0x000fea0000800000 */
        /* <DEDUP_REMOVED lines=11> */
[----:B------:R-:W-:-:S09]  /*f620*/  SEL R16, RZ, 0x1, !P0 ;  /* 0x00000001ff107807 */ /* 0x000fd20004000000 */
.L_x_83:
[----:B------:R-:W-:Y:S05]  /*f630*/  @!P1 BRA `(.L_x_84) ;  /* 0x0000000000709947 */ /* 0x000fea0003800000 */
[----:B------:R-:W0:Y:S02]  /*f640*/  LDC R0, c[0x0][0x61c] ;  /* 0x00018700ff007b82 */ /* 0x000e240000000800 */
[----:B0-----:R-:W-:-:S13]  /*f650*/  ISETP.NE.AND P0, PT, R0, 0x1, PT ;  /* 0x000000010000780c */ /* 0x001fda0003f05270 */
[----:B------:R-:W-:Y:S05]  /*f660*/  @!P0 BRA `(.L_x_85) ;  /* 0x0000000000408947 */ /* 0x000fea0003800000 */
[----:B------:R-:W-:Y:S01]  /*f670*/  MOV R2, 0x0 ;  /* 0x0000000000027802 */ /* 0x000fe20000000f00 */
[----:B------:R-:W-:Y:S01]  /*f680*/  ULDC.64 UR4, c[0x4][0x7c8] ;  /* 0x0101f20000047ab9 */ /* 0x000fe20000000a00 */
[----:B------:R-:W-:Y:S01]  /*f690*/  ULDC.64 UR6, c[0x4][0x6a8] ;  /* 0x0101aa0000067ab9 */ /* 0x000fe20000000a00 */
[----:B------:R-:W-:Y:S01]  /*f6a0*/  MOV R4, UR4 ;  /* 0x0000000400047c02 */ /* 0x000fe20008000f00 */
[----:B------:R-:W-:Y:S01]  /*f6b0*/  IMAD.U32 R5, RZ, RZ, UR5 ;  /* 0x00000005ff057e24 */ /* 0x000fe2000f8e00ff */
[----:B------:R-:W-:Y:S01]  /*f6c0*/  ULDC.64 UR4, c[0x4][0x7b8] ;  /* 0x0101ee0000047ab9 */ /* 0x000fe20000000a00 */
[----:B------:R-:W0:Y:S01]  /*f6d0*/  LDC.64 R2, c[0x4][R2] ;  /* 0x0100000002027b82 */ /* 0x000e220000000a00 */
        /* <DEDUP_REMOVED lines=8> */
[----:B0-----:R-:W-:Y:S05]  /*f760*/  CALL.ABS.NOINC R2 ;  /* 0x0000000002007343 */ /* 0x001fea0003c00000 */
.L_x_85:
[----:B------:R-:W-:Y:S01]  /*f770*/  LOP3.LUT R16, R16, 0xffff, RZ, 0xc0, !PT ;  /* 0x0000ffff10107812 */ /* 0x000fe200078ec0ff */
        /* <DEDUP_REMOVED lines=8> */
.L_x_84:
[----:B------:R-:W-:Y:S01]  /*f800*/  STG.E.U8 desc[UR36][R4.64], R16 ;  /* 0x0000001004007986 */ /* 0x000fe2000c101124 */
[----:B------:R-:W-:Y:S05]  /*f810*/  EXIT ;  /* 0x000000000000794d */ /* 0x000fea0003800000 */
.L_x_82:
[----:B------:R-:W-:-:S13]  /*f820*/  ISETP.NE.AND P0, PT, RZ, UR38, PT ;  /* 0x00000026ff007c0c */ /* 0x000fda000bf05270 */
[----:B------:R-:W-:Y:S05]  /*f830*/  @!P0 BRA `(.L_x_86) ;  /* 0x00000000001c8947 */ /* 0x000fea0003800000 */
[----:B------:R-:W2:Y:S02]  /*f840*/  LDG.E.64 R2, desc[UR36][R6.64] ;  /* 0x0000002406027981 */ /* 0x000ea4000c1e1b00 */
[----:B--2---:R-:W-:-:S04]  /*f850*/  ISETP.NE.U32.AND P0, PT, R2, RZ, PT ;  /* 0x000000ff0200720c */ /* 0x004fc80003f05070 */
[----:B------:R-:W-:Y:S02]  /*f860*/  ISETP.NE.AND.EX P0, PT, R3, RZ, PT, P0 ;  /* 0x000000ff0300720c */ /* 0x000fe40003f05300 */
[----:B------:R-:W-:Y:S02]  /*f870*/  LOP3.LUT R3, R16, 0xff, RZ, 0xc0, !PT ;  /* 0x000000ff10037812 */ /* 0x000fe400078ec0ff */
[----:B------:R-:W-:-:S04]  /*f880*/  SEL R0, RZ, 0x1, !P0 ;  /* 0x00000001ff007807 */ /* 0x000fc80004000000 */
[----:B------:R-:W-:-:S04]  /*f890*/  ISETP.NE.AND P0, PT, R3, R0, PT ;  /* 0x000000000300720c */ /* 0x000fc80003f05270 */
[----:B------:R-:W-:-:S09]  /*f8a0*/  SEL R16, RZ, 0x1, !P0 ;  /* 0x00000001ff107807 */ /* 0x000fd20004000000 */
.L_x_86:
[----:B------:R-:W-:Y:S01]  /*f8b0*/  ULDC.U8 UR4, c[0x0][0x619] ;  /* 0x0001864000047ab9 */ /* 0x000fe20000000000 */
[----:B------:R-:W-:Y:S02]  /*f8c0*/  LOP3.LUT R16, R16, 0xffff, RZ, 0xc0, !PT ;  /* 0x0000ffff10107812 */ /* 0x000fe400078ec0ff */
[----:B------:R-:W-:Y:S02]  /*f8d0*/  ISETP.NE.AND P0, PT, RZ, UR4, PT ;  /* 0x00000004ff007c0c */ /* 0x000fe4000bf05270 */
[----:B------:R-:W-:-:S04]  /*f8e0*/  PRMT R16, R16, 0x8880, RZ ;  /* 0x0000888010107816 */ /* 0x000fc800000000ff */
[----:B------:R-:W-:-:S07]  /*f8f0*/  SHF.R.S32.HI R17, RZ, 0x1f, R16 ;  /* 0x0000001fff117819 */ /* 0x000fce0000011410 */
[----:B------:R-:W-:Y:S05]  /*f900*/  @!P0 BRA `(.L_x_87) ;  /* 0x0000000000608947 */ /* 0x000fea0003800000 */
[----:B------:R-:W0:Y:S02]  /*f910*/  LDC R0, c[0x0][0x61c] ;  /* 0x00018700ff007b82 */ /* 0x000e240000000800 */
[----:B0-----:R-:W-:-:S13]  /*f920*/  ISETP.NE.AND P0, PT, R0, 0x1, PT ;  /* 0x000000010000780c */ /* 0x001fda0003f05270 */
[----:B------:R-:W-:Y:S05]  /*f930*/  @!P0 BRA `(.L_x_88) ;  /* 0x0000000000408947 */ /* 0x000fea0003800000 */
[----:B------:R-:W-:Y:S01]  /*f940*/  MOV R2, 0x0 ;  /* 0x0000000000027802 */ /* 0x000fe20000000f00 */
[----:B------:R-:W-:Y:S01]  /*f950*/  ULDC.64 UR4, c[0x4][0x7c8] ;  /* 0x0101f20000047ab9 */ /* 0x000fe20000000a00 */
[----:B------:R-:W-:Y:S01]  /*f960*/  ULDC.64 UR6, c[0x4][0x6a8] ;  /* 0x0101aa0000067ab9 */ /* 0x000fe20000000a00 */
[----:B------:R-:W-:Y:S01]  /*f970*/  IMAD.U32 R4, RZ, RZ, UR4 ;  /* 0x00000004ff047e24 */ /* 0x000fe2000f8e00ff */
[----:B------:R-:W-:Y:S01]  /*f980*/  MOV R5, UR5 ;  /* 0x0000000500057c02 */ /* 0x000fe20008000f00 */
[----:B------:R-:W-:Y:S01]  /*f990*/  ULDC.64 UR4, c[0x4][0x7b8] ;  /* 0x0101ee0000047ab9 */ /* 0x000fe20000000a00 */
[----:B------:R-:W0:Y:S01]  /*f9a0*/  LDC.64 R2, c[0x4][R2] ;  /* 0x0100000002027b82 */ /* 0x000e220000000a00 */
        /* <DEDUP_REMOVED lines=8> */
[----:B0-----:R-:W-:Y:S05]  /*fa30*/  CALL.ABS.NOINC R2 ;  /* 0x0000000002007343 */ /* 0x001fea0003c00000 */
.L_x_88:
[----:B------:R-:W-:Y:S02]  /*fa40*/  ULDC.64 UR4, c[0x0][0x5e8] ;  /* 0x00017a0000047ab9 */ /* 0x000fe40000000a00 */
[----:B------:R-:W-:-:S04]  /*fa50*/  IADD3 R18, P0, R18, UR4, RZ ;  /* 0x0000000412127c10 */ /* 0x000fc8000ff1e0ff */
[----:B------:R-:W-:-:S05]  /*fa60*/  IADD3.X R19, RZ, UR5, RZ, P0, !PT ;  /* 0x00000005ff137c10 */ /* 0x000fca00087fe4ff */
[----:B------:R-:W-:Y:S01]  /*fa70*/  STG.E.64 desc[UR36][R18.64], R16 ;  /* 0x0000001012007986 */ /* 0x000fe2000c101b24 */
[----:B------:R-:W-:Y:S05]  /*fa80*/  EXIT ;  /* 0x000000000000794d */ /* 0x000fea0003800000 */
.L_x_87:
[----:B------:R-:W-:Y:S01]  /*fa90*/  STG.E.64 desc[UR36][R6.64], R16 ;  /* 0x0000001006007986 */ /* 0x000fe2000c101b24 */
[----:B------:R-:W-:Y:S05]  /*faa0*/  EXIT ;  /* 0x000000000000794d */ /* 0x000fea0003800000 */
.L_x_89:
[----:B------:R-:W-:-:S00]  /*fab0*/  BRA `(.L_x_89) ;  /* 0xfffffffc00fc7947 */ /* 0x000fc0000383ffff */
[----:B------:R-:W-:-:S00]  /*fac0*/  NOP ;  /* 0x0000000000007918 */ /* 0x000fc00000000000 */
        /* <DEDUP_REMOVED lines=11> */
.L_x_9806:


//--------------------- .text._ZN2at6native13reduce_kernelILi256ELi2ENS0_8ReduceOpIbNS0_14func_wrapper_tImZNS0_15xor_sum_functorIbvEclERNS_14TensorIteratorEEUlbbE_EEjmLi4ELi4EEEEEvT1_ --------------------------
	.section	.text._ZN2at6native13reduce_kernelILi256ELi2ENS0_8ReduceOpIbNS0_14func_wrapper_tImZNS0_15xor_sum_functorIbvEclERNS_14TensorIteratorEEUlbbE_EEjmLi4ELi4EEEEEvT1_,"ax",@progbits
	.align	128
        .global         _ZN2at6native13reduce_kernelILi256ELi2ENS0_8ReduceOpIbNS0_14func_wrapper_tImZNS0_15xor_sum_functorIbvEclERNS_14TensorIteratorEEUlbbE_EEjmLi4ELi4EEEEEvT1_
        .type           _ZN2at6native13reduce_kernelILi256ELi2ENS0_8ReduceOpIbNS0_14func_wrapper_tImZNS0_15xor_sum_functorIbvEclERNS_14TensorIteratorEEUlbbE_EEjmLi4ELi4EEEEEvT1_,@function
        .size           _ZN2at6native13reduce_kernelILi256ELi2ENS0_8ReduceOpIbNS0_14func_wrapper_tImZNS0_15xor_sum_functorIbvEclERNS_14TensorIteratorEEUlbbE_EEjmLi4ELi4EEEEEvT1_,(.L_x_9807 - _ZN2at6native13reduce_kernelILi256ELi2ENS0_8ReduceOpIbNS0_14func_wrapper_tImZNS0_15xor_sum_functorIbvEclERNS_14TensorIteratorEEUlbbE_EEjmLi4ELi4EEEEEvT1_)
        .other          _ZN2at6native13reduce_kernelILi256ELi2ENS0_8ReduceOpIbNS0_14func_wrapper_tImZNS0_15xor_sum_functorIbvEclERNS_14TensorIteratorEEUlbbE_EEjmLi4ELi4EEEEEvT1_,@"STO_CUDA_ENTRY STV_DEFAULT"
_ZN2at6native13reduce_kernelILi256ELi2ENS0_8ReduceOpIbNS0_14func_wrapper_tImZNS0_15xor_sum_functorIbvEclERNS_14TensorIteratorEEUlbbE_EEjmLi4ELi4EEEEEvT1_:
.text._ZN2at6native13reduce_kernelILi256ELi2ENS0_8ReduceOpIbNS0_14func_wrapper_tImZNS0_15xor_sum_functorIbvEclERNS_14TensorIteratorEEUlbbE_EEjmLi4ELi4EEEEEvT1_:
        /* <DEDUP_REMOVED lines=16> */
[----:B------:R-:W-:-:S04]  /*0100*/  IMAD.SHL.U32 R5, R3, 0x2, RZ ;  /* 0x0000000203057824 */ /* 0x000fc800078e00ff */
        /* <DEDUP_REMOVED lines=265> */
[----:B------:R-:W-:-:S05]  /*11a0*/  SHF.R.U32.HI R0, RZ, UR5, R0 ;  /* 0x00000005ff007c19 */ /* 0x000fca0008011600 */
[----:B------:R-:W-:-:S04]  /*11b0*/  IMAD.MOV R4, RZ, RZ, -R0 ;  /* 0x000000ffff047224 */ /* 0x000fc800078e0a00 */
[----:B------:R-:W-:Y:S01]  /*11c0*/  IMAD R4, R4, UR4, R5 ;  /* 0x0000000404047c24 */ /* 0x000fe2000f8e0205 */
[----:B------:R-:W-:-:S03]  /*11d0*/  ULDC UR4, c[0x0][0x5dc] ;  /* 0x0001770000047ab9 */ /* 0x000fc60000000800 */
[----:B------:R-:W-:-:S07]  /*11e0*/  IMAD R25, R4, UR4, R25 ;  /* 0x0000000404197c24 */ /* 0x000fce000f8e0219 */
.L_x_90:
        /* <DEDUP_REMOVED lines=17> */
[----:B------:R-:W-:Y:S01]  /*1300*/  ISETP.GE.U32.AND P0, PT, R14, R0, PT ;  /* 0x000000000e00720c */ /* 0x000fe20003f06070 */
[----:B------:R-:W-:-:S05]  /*1310*/  IMAD.SHL.U32 R17, R4, 0x2, RZ ;  /* 0x0000000204117824 */ /* 0x000fca00078e00ff */
[----:B------:R-:W-:-:S13]  /*1320*/  ISETP.GE.U32.OR P0, PT, R17, UR7, P0 ;  /* 0x0000000711007c0c */ /* 0x000fda0008706470 */
[----:B------:R-:W-:Y:S05]  /*1330*/  @P0 BRA `(.L_x_92) ;  /* 0x000000b400dc0947 */ /* 0x000fea0003800000 */
[----:B------:R-:W-:Y:S01]  /*1340*/  ULDC.U8 UR6, c[0x0][0x24c] ;  /* 0x0000930000067ab9 */ /* 0x000fe20000000000 */
[----:B------:R-:W-:Y:S01]  /*1350*/  ULDC.64 UR4, c[0x0][0x5e0] ;  /* 0x0001780000047ab9 */ /* 0x000fe20000000a00 */
[----:B------:R-:W-:Y:S02]  /*1360*/  ISETP.NE.AND P0, PT, RZ, UR6, PT ;  /* 0x00000006ff007c0c */ /* 0x000fe4000bf05270 */
[----:B------:R-:W-:-:S04]  /*1370*/  IADD3 R18, P1, R25, UR4, RZ ;  /* 0x0000000419127c10 */ /* 0x000fc8000ff3e0ff */
[----:B------:R-:W-:-:S07]  /*1380*/  IADD3.X R19, RZ, UR5, RZ, P1, !PT ;  /* 0x00000005ff137c10 */ /* 0x000fce0008ffe4ff */
[----:B------:R-:W-:Y:S05]  /*1390*/  @!P0 BRA `(.L_x_93) ;  /* 0x0000000800608947 */ /* 0x000fea0003800000 */
[----:B------:R-:W-:Y:S01]  /*13a0*/  MOV R14, 0x0 ;  /* 0x00000000000e7802 */ /* 0x000fe20000000f00 */
[----:B------:R-:W-:Y:S01]  /*13b0*/  ULDC.64 UR4, c[0x4][0x7b0] ;  /* 0x0101ec0000047ab9 */ /* 0x000fe20000000a00 */
[----:B------:R-:W-:Y:S01]  /*13c0*/  ULDC.64 UR6, c[0x4][0x6b8] ;  /* 0x0101ae0000067ab9 */ /* 0x000fe20000000a00 */
[----:B------:R-:W-:Y:S01]  /*13d0*/  IMAD.U32 R4, RZ, RZ, UR4 ;  /* 0x00000004ff047e24 */ /* 0x000fe2000f8e00ff */
[----:B------:R-:W-:Y:S01]  /*13e0*/  MOV R10, UR6 ;  /* 0x00000006000a7c02 */ /* 0x000fe20008000f00 */
[----:B------:R-:W-:Y:S01]  /*13f0*/  IMAD.U32 R5, RZ, RZ, UR5 ;  /* 0x00000005ff057e24 */ /* 0x000fe2000f8e00ff */
[----:B------:R-:W0:Y:S01]  /*1400*/  LDC.64 R14, c[0x4][R14] ;  /* 0x010000000e0e7b82 */ /* 0x000e220000000a00 */
[----:B------:R-:W-:Y:S01]  /*1410*/  ULDC.64 UR4, c[0x4][0x7b8] ;  /* 0x0101ee0000047ab9 */ /* 0x000fe20000000a00 */
[----:B------:R-:W-:Y:S02]  /*1420*/  IMAD.U32 R11, RZ, RZ, UR7 ;  /* 0x00000007ff0b7e24 */ /* 0x000fe4000f8e00ff */
[----:B------:R-:W-:-:S02]  /*1430*/  IMAD.U32 R6, RZ, RZ, UR4 ;  /* 0x00000004ff067e24 */ /* 0x000fc4000f8e00ff */
[----:B------:R-:W-:Y:S02]  /*1440*/  IMAD.U32 R7, RZ, RZ, UR5 ;  /* 0x00000005ff077e24 */ /* 0x000fe4000f8e00ff */
[----:B------:R-:W-:Y:S02]  /*1450*/  IMAD.MOV.U32 R8, RZ, RZ, 0x1e3 ;  /* 0x000001e3ff087424 */ /* 0x000fe400078e00ff */
[----:B------:R-:W-:Y:S02]  /*1460*/  IMAD.MOV.U32 R12, RZ, RZ, 0x1 ;  /* 0x00000001ff0c7424 */ /* 0x000fe400078e00ff */
[----:B------:R-:W-:-:S07]  /*1470*/  IMAD.MOV.U32 R13, RZ, RZ, RZ ;  /* 0x000000ffff0d7224 */ /* 0x000fce00078e00ff */
[----:B------:R-:W-:-:S07]  /*1480*/  LEPC R20, `(.L_x_94) ;  /* 0x000000001014794e */ /* 0x000fce0000000000 */
[----:B0-----:R-:W-:Y:S05]  /*1490*/  CALL.ABS.NOINC R14 ;  /* 0x000000000e007343 */ /* 0x001fea0003c00000 */
.L_x_94:
        /* <DEDUP_REMOVED lines=15> */
[----:B------:R-:W-:Y:S01]  /*1590*/  ULDC UR4, c[0x0][0x230] ;  /* 0x00008c0000047ab9 */ /* 0x000fe20000000800 */
[----:B------:R-:W-:Y:S01]  /*15a0*/  ISETP.NE.AND P1, PT, R23, RZ, PT ;  /* 0x000000ff1700720c */ /* 0x000fe20003f25270 */
[----:B------:R-:W-:Y:S01]  /*15b0*/  BSSY B2, `(.L_x_99) ;  /* 0x000000a000027945 */ /* 0x000fe20003800000 */
[----:B------:R-:W-:Y:S02]  /*15c0*/  ISETP.NE.AND P0, PT, RZ, UR4, PT ;  /* 0x00000004ff007c0c */ /* 0x000fe4000bf05270 */
[----:B------:R-:W-:-:S11]  /*15d0*/  PRMT R0, RZ, 0x7610, R0 ;  /* 0x00007610ff007816 */ /* 0x000fd60000000000 */
[----:B------:R-:W-:Y:S05]  /*15e0*/  @P0 BRA P1, `(.L_x_100) ;  /* 0x0000000000180947 */ /* 0x000fea0000800000 */
[----:B------:R-:W-:Y:S01]  /*15f0*/  ULDC UR4, c[0x0][0x234] ;  /* 0x00008d0000047ab9 */ /* 0x000fe20000000800 */
[----:B------:R-:W-:Y:S01]  /*1600*/  IMAD.MOV.U32 R0, RZ, RZ, 0x1 ;  /* 0x00000001ff007424 */ /* 0x000fe200078e00ff */
[----:B------:R-:W-:-:S13]  /*1610*/  ISETP.NE.AND P0, PT, RZ, UR4, PT ;  /* 0x00000004ff007c0c */ /* 0x000fda000bf05270 */
[----:B------:R-:W-:-:S04]  /*1620*/  @P0 ISETP.NE.AND P1, PT, R16, RZ, PT ;  /* 0x000000ff1000020c */ /* 0x000fc80003f25270 */
[----:B------:R-:W-:-:S04]  /*1630*/  @P0 SEL R4, RZ, 0x1, P1 ;  /* 0x00000001ff040807 */ /* 0x000fc80000800000 */
[----:B------:R-:W-:-:S07]  /*1640*/  @P0 PRMT R0, R4, 0x7610, R0 ;  /* 0x0000761004000816 */ /* 0x000fce0000000000 */
.L_x_100:
[----:B------:R-:W-:Y:S05]  /*1650*/  BSYNC B2 ;  /* 0x0000000000027941 */ /* 0x000fea0003800000 */
.L_x_99:
[----:B------:R-:W-:-:S04]  /*1660*/  PRMT R0, R0, 0x9910, RZ ;  /* 0x0000991000007816 */ /* 0x000fc800000000ff */
[----:B------:R-:W-:-:S13]  /*1670*/  ISETP.NE.AND P0, PT, R0, RZ, PT ;  /* 0x000000ff0000720c */ /* 0x000fda0003f05270 */
[----:B------:R-:W-:Y:S05]  /*1680*/  @!P0 BRA `(.L_x_98) ;  /* 0x00000000002c8947 */ /* 0x000fea0003800000 */
[----:B------:R-:W-:Y:S01]  /*1690*/  IADD3 R4, P0, P1, R18, R25, R2 ;  /* 0x0000001912047210 */ /* 0x000fe2000791e002 */
[----:B------:R-:W-:-:S03]  /*16a0*/  ULDC UR4, c[0x0][0x5e4] ;  /* 0x0001790000047ab9 */ /* 0x000fc60000000800 */
[----:B------:R-:W-:Y:S02]  /*16b0*/  IADD3 R4, P2, R4, R6, RZ ;  /* 0x0000000604047210 */ /* 0x000fe40007f5e0ff */
[----:B------:R-:W-:-:S04]  /*16c0*/  IADD3.X R0, R19, RZ, RZ, P0, P1 ;  /* 0x000000ff13007210 */ /* 0x000fc800007e24ff */
[----:B------:R-:W-:-:S05]  /*16d0*/  IADD3.X R5, R0, UR4, RZ, P2, !PT ;  /* 0x0000000400057c10 */ /* 0x000fca00097fe4ff */
[----:B------:R-:W2:Y:S01]  /*16e0*/  LDG.E.U8 R4, desc[UR58][R4.64] ;  /* 0x0000003a04047981 */ /* 0x000ea2000c1e1100 */
[----:B------:R-:W-:Y:S02]  /*16f0*/  PRMT R3, R3, 0x9910, RZ ;  /* 0x0000991003037816 */ /* 0x000fe400000000ff */
[----:B--2---:R-:W-:-:S04]  /*1700*/  ISETP.NE.AND P0, PT, R4, RZ, PT ;  /* 0x000000ff0400720c */ /* 0x004fc80003f05270 */
[----:B------:R-:W-:-:S04]  /*1710*/  SEL R0, RZ, 0x1, !P0 ;  /* 0x00000001ff007807 */ /* 0x000fc80004000000 */
[----:B------:R-:W-:-:S04]  /*1720*/  ISETP.NE.AND P0, PT, R3, R0, PT ;  /* 0x000000000300720c */ /* 0x000fc80003f05270 */
[----:B------:R-:W-:-:S09]  /*1730*/  SEL R3, RZ, 0x1, !P0 ;  /* 0x00000001ff037807 */ /* 0x000fd20004000000 */
.L_x_98:
[----:B------:R-:W-:Y:S05]  /*1740*/  BSYNC B1 ;  /* 0x0000000000017941 */ /* 0x000fea0003800000 */
.L_x_97:
[----:B------:R-:W0:Y:S01]  /*1750*/  LDC R0, c[0x0][0x218] ;  /* 0x00008600ff007b82 */ /* 0x000e220000000800 */
[----:B------:R-:W-:Y:S01]  /*1760*/  IADD3 R18, P0, P1, R25, R6, R18 ;  /* 0x0000000619127210 */ /* 0x000fe2000791e012 */
[----:B------:R-:W-:-:S03]  /*1770*/  ULDC UR4, c[0x0][0x5e4] ;  /* 0x0001790000047ab9 */ /* 0x000fc60000000800 */
[----:B------:R-:W-:Y:S02]  /*1780*/  IADD3 R18, P2, R18, 0x4, RZ ;  /* 0x0000000412127810 */ /* 0x000fe40007f5e0ff */
[----:B------:R-:W-:-:S05]  /*1790*/  IADD3.X R19, RZ, UR4, R19, P0, P1 ;  /* 0x00000004ff137c10 */ /* 0x000fca00087e2413 */
[----:B------:R-:W-:Y:S01]  /*17a0*/  IMAD.X R19, RZ, RZ, R19, P2 ;  /* 0x000000ffff137224 */ /* 0x000fe200010e0613 */
[----:B0-----:R-:W-:-:S07]  /*17b0*/  IADD3 R0, R9, -0x4, R0 ;  /* 0xfffffffc09007810 */ /* 0x001fce0007ffe000 */
.L_x_96:
[----:B------:R-:W-:Y:S05]  /*17c0*/  BSYNC B0 ;  /* 0x0000000000007941 */ /* 0x000fea0003800000 */
.L_x_95:
[----:B------:R-:W0:Y:S01]  /*17d0*/  LDC.64 R4, c[0x0][0x230] ;  /* 0x00008c00ff047b82 */ /* 0x000e220000000a00 */
[----:B------:R-:W-:Y:S01]  /*17e0*/  ULDC UR4, c[0x0][0x22c] ;  /* 0x00008b0000047ab9 */ /* 0x000fe20000000800 */
[----:B------:R-:W-:Y:S01]  /*17f0*/  BSSY B0, `(.L_x_101) ;  /* 0x000002c000007945 */ /* 0x000fe20003800000 */
[----:B------:R-:W-:Y:S01]  /*1800*/  IMAD R6, R2, UR4, RZ ;  /* 0x0000000402067c24 */ /* 0x000fe2000f8e02ff */
[----:B------:R-:W-:-:S03]  /*1810*/  ISETP.NE.AND P0, PT, R23, RZ, PT ;  /* 0x000000ff1700720c */ /* 0x000fc60003f05270 */
[----:B0-----:R-:W-:Y:S01]  /*1820*/  IMAD R6, R23, R4, R6 ;  /* 0x0000000417067224 */ /* 0x001fe200078e0206 */
[----:B------:R-:W-:Y:S02]  /*1830*/  ISETP.NE.AND P1, PT, R4, RZ, PT ;  /* 0x000000ff0400720c */ /* 0x000fe40003f25270 */
[C---:B------:R-:W-:Y:S01]  /*1840*/  PRMT R4, R7.reuse, 0x7610, R4 ;  /* 0x0000761007047816 */ /* 0x040fe20000000004 */
[--C-:B------:R-:W-:Y:S01]  /*1850*/  IMAD R11, R16, R5, R6.reuse ;  /* 0x00000005100b7224 */ /* 0x100fe200078e0206 */
[----:B------:R-:W-:-:S04]  /*1860*/  PRMT R6, R7, 0x7610, R6 ;  /* 0x0000761007067816 */ /* 0x000fc80000000006 */
[----:B------:R-:W-:-:S04]  /*1870*/  LEA R9, R11, 0x3, 0x2 ;  /* 0x000000030b097811 */ /* 0x000fc800078e10ff */
[----:B------:R-:W-:-:S13]  /*1880*/  ISETP.GE.U32.AND P2, PT, R9, R0, PT ;  /* 0x000000000900720c */ /* 0x000fda0003f46070 */
[----:B------:R-:W-:Y:S05]  /*1890*/  @P2 BRA `(.L_x_102) ;  /* 0x0000000000842947 */ /* 0x000fea0003800000 */
[C---:B------:R-:W-:Y:S02]  /*18a0*/  PRMT R6, R4.reuse, 0x7610, R6 ;  /* 0x0000761004067816 */ /* 0x040fe40000000006 */
[----:B------:R-:W-:-:S07]  /*18b0*/  PRMT R7, R4, 0x7610, R7 ;  /* 0x0000761004077816 */ /* 0x000fce0000000007 */
.L_x_103:
[----:B------:R-:W-:Y:S01]  /*18c0*/  IMAD.WIDE.U32 R8, R11, 0x4, R18 ;  /* 0x000000040b087825 */ /* 0x000fe200078e0012 */
[----:B------:R-:W-:-:S05]  /*18d0*/  ULDC UR4, c[0x0][0x220] ;  /* 0x0000880000047ab9 */ /* 0x000fca0000000800 */
[----:B------:R0:W2:Y:S01]  /*18e0*/  LDG.E R8, desc[UR58][R8.64] ;  /* 0x0000003a08087981 */ /* 0x0000a2000c1e1900 */
[----:B------:R-:W-:-:S04]  /*18f0*/  IADD3 R11, R11, UR4, RZ ;  /* 0x000000040b0b7c10 */ /* 0x000fc8000fffe0ff */
        /* <DEDUP_REMOVED lines=13> */
[----:B------:R-:W-:Y:S02]  /*19d0*/  LOP3.LUT R10, R4, 0xff, RZ, 0xc0, !PT ;  /* 0x000000ff040a7812 */ /* 0x000fe400078ec0ff */
[----:B------:R-:W-:Y:S02]  /*19e0*/  SEL R3, RZ, 0x1, !P3 ;  /* 0x00000001ff037807 */ /* 0x000fe40005800000 */
[----:B------:R-:W-:Y:S02]  /*19f0*/  SEL R4, RZ, 0x1, !P4 ;  /* 0x00000001ff047807 */ /* 0x000fe40006000000 */
[----:B------:R-:W-:Y:S02]  /*1a00*/  SEL R6, RZ, 0x1, !P5 ;  /* 0x00000001ff067807 */ /* 0x000fe40006800000 */
[----:B------:R-:W-:Y:S02]  /*1a10*/  SEL R7, RZ, 0x1, !P6 ;  /* 0x00000001ff077807 */ /* 0x000fe40007000000 */
[----:B------:R-:W-:-:S02]  /*1a20*/  ISETP.NE.AND P3, PT, R8, R3, PT ;  /* 0x000000030800720c */ /* 0x000fc40003f65270 */
[----:B------:R-:W-:Y:S02]  /*1a30*/  ISETP.NE.AND P4, PT, R9, R4, PT ;  /* 0x000000040900720c */ /* 0x000fe40003f85270 */
[----:B------:R-:W-:Y:S02]  /*1a40*/  ISETP.NE.AND P5, PT, R13, R6, PT ;  /* 0x000000060d00720c */ /* 0x000fe40003fa5270 */
[----:B------:R-:W-:Y:S02]  /*1a50*/  ISETP.NE.AND P6, PT, R10, R7, PT ;  /* 0x000000070a00720c */ /* 0x000fe40003fc5270 */
[----:B------:R-:W-:Y:S02]  /*1a60*/  SEL R3, RZ, 0x1, !P3 ;  /* 0x00000001ff037807 */ /* 0x000fe40005800000 */
[----:B------:R-:W-:Y:S02]  /*1a70*/  SEL R7, RZ, 0x1, !P4 ;  /* 0x00000001ff077807 */ /* 0x000fe40006000000 */
[----:B------:R-:W-:-:S02]  /*1a80*/  SEL R6, RZ, 0x1, !P5 ;  /* 0x00000001ff067807 */ /* 0x000fc40006800000 */
[----:B------:R-:W-:Y:S01]  /*1a90*/  SEL R4, RZ, 0x1, !P6 ;  /* 0x00000001ff047807 */ /* 0x000fe20007000000 */
[----:B------:R-:W-:Y:S06]  /*1aa0*/  @!P2 BRA `(.L_x_103) ;  /* 0xfffffffc0084a947 */ /* 0x000fec000383ffff */
.L_x_102:
[----:B------:R-:W-:Y:S05]  /*1ab0*/  BSYNC B0 ;  /* 0x0000000000007941 */ /* 0x000fea0003800000 */
.L_x_101:
[----:B------:R-:W-:Y:S01]  /*1ac0*/  BSSY B0, `(.L_x_104) ;  /* 0x0000008000007945 */ /* 0x000fe20003800000 */
[----:B------:R-:W-:-:S03]  /*1ad0*/  PRMT R8, RZ, 0x7610, R8 ;  /* 0x00007610ff087816 */ /* 0x000fc60000000008 */
[----:B------:R-:W-:Y:S05]  /*1ae0*/  @P1 BRA P0, `(.L_x_105) ;  /* 0x0000000000141947 */ /* 0x000fea0000000000 */
[----:B------:R-:W-:Y:S01]  /*1af0*/  ISETP.NE.AND P0, PT, R5, RZ, PT ;  /* 0x000000ff0500720c */ /* 0x000fe20003f05270 */
[----:B------:R-:W-:-:S12]  /*1b00*/  IMAD.MOV.U32 R8, RZ, RZ, 0x1 ;  /* 0x00000001ff087424 */ /* 0x000fd800078e00ff */
[----:B------:R-:W-:-:S04]  /*1b10*/  @P0 ISETP.NE.AND P1, PT, R16, RZ, PT ;  /* 0x000000ff1000020c */ /* 0x000fc80003f25270 */
[----:B------:R-:W-:-:S04]  /*1b20*/  @P0 SEL R5, RZ, 0x1, P1 ;  /* 0x00000001ff050807 */ /* 0x000fc80000800000 */
[----:B------:R-:W-:-:S07]  /*1b30*/  @P0 PRMT R8, R5, 0x7610, R8 ;  /* 0x0000761005080816 */ /* 0x000fce0000000008 */
.L_x_105:
[----:B------:R-:W-:Y:S05]  /*1b40*/  BSYNC B0 ;  /* 0x0000000000007941 */ /* 0x000fea0003800000 */
.L_x_104:
[----:B------:R-:W-:Y:S01]  /*1b50*/  PRMT R5, R8, 0x9910, RZ ;  /* 0x0000991008057816 */ /* 0x000fe200000000ff */
[----:B------:R-:W-:Y:S03]  /*1b60*/  BSSY B0, `(.L_x_106) ;  /* 0x000000f000007945 */ /* 0x000fe60003800000 */
[----:B------:R-:W-:-:S13]  /*1b70*/  ISETP.NE.AND P0, PT, R5, RZ, PT ;  /* 0x000000ff0500720c */ /* 0x000fda0003f05270 */
[----:B------:R-:W-:Y:S05]  /*1b80*/  @!P0 BRA `(.L_x_107) ;  /* 0x0000000000308947 */ /* 0x000fea0003800000 */
[----:B------:R-:W-:-:S05]  /*1b90*/  LOP3.LUT R5, R0, 0xfffffffc, RZ, 0xc0, !PT ;  /* 0xfffffffc00057812 */ /* 0x000fca00078ec0ff */
[----:B------:R-:W-:-:S05]  /*1ba0*/  IMAD.IADD R5, R5, 0x1, R2 ;  /* 0x0000000105057824 */ /* 0x000fca00078e0202 */
        /* <DEDUP_REMOVED lines=10> */
.L_x_107:
[----:B------:R-:W-:Y:S05]  /*1c50*/  BSYNC B0 ;  /* 0x0000000000007941 */ /* 0x000fea0003800000 */
.L_x_106:
[----:B------:R-:W-:Y:S02]  /*1c60*/  LOP3.LUT R7, R7, 0xff, RZ, 0xc0, !PT ;  /* 0x000000ff07077812 */ /* 0x000fe400078ec0ff */
[----:B------:R-:W-:Y:S02]  /*1c70*/  LOP3.LUT R0, R3, 0xff, RZ, 0xc0, !PT ;  /* 0x000000ff03007812 */ /* 0x000fe400078ec0ff */
[----:B------:R-:W-:Y:S02]  /*1c80*/  LOP3.LUT R3, R6, 0xff, RZ, 0xc0, !PT ;  /* 0x000000ff06037812 */ /* 0x000fe400078ec0ff */
[----:B------:R-:W-:Y:S02]  /*1c90*/  ISETP.NE.AND P0, PT, R0, R7, PT ;  /* 0x000000070000720c */ /* 0x000fe40003f05270 */
[----:B------:R-:W-:Y:S02]  /*1ca0*/  PRMT R18, RZ, 0x7610, R18 ;  /* 0x00007610ff127816 */ /* 0x000fe40000000012 */
[----:B------:R-:W-:-:S04]  /*1cb0*/  SEL R0, RZ, 0x1, !P0 ;  /* 0x00000001ff007807 */ /* 0x000fc80004000000 */
[----:B------:R-:W-:Y:S02]  /*1cc0*/  ISETP.NE.AND P0, PT, R3, R0, PT ;  /* 0x000000000300720c */ /* 0x000fe40003f05270 */
[----:B------:R-:W-:Y:S02]  /*1cd0*/  LOP3.LUT R3, R4, 0xff, RZ, 0xc0, !PT ;  /* 0x000000ff04037812 */ /* 0x000fe400078ec0ff */
[----:B------:R-:W-:-:S04]  /*1ce0*/  SEL R0, RZ, 0x1, !P0 ;  /* 0x00000001ff007807 */ /* 0x000fc80004000000 */
[----:B------:R-:W-:-:S04]  /*1cf0*/  ISETP.NE.AND P0, PT, R3, R0, PT ;  /* 0x000000000300720c */ /* 0x000fc80003f05270 */
[----:B------:R-:W-:Y:S01]  /*1d00*/  SEL R25, RZ, 0x1, !P0 ;  /* 0x00000001ff197807 */ /* 0x000fe20004000000 */
[----:B------:R-:W-:Y:S08]  /*1d10*/  BRA `(.L_x_92) ;  /* 0x000000ac00647947 */ /* 0x000ff00003800000 */
.L_x_93:
[----:B------:R-:W0:Y:S08]  /*1d20*/  LDC R20, c[0x0][0x254] ;  /* 0x00009500ff147b82 */ /* 0x000e300000000800 */
[----:B------:R-:W1:Y:S01]  /*1d30*/  LDC R15, c[0x0][0x384] ;  /* 0x0000e100ff0f7b82 */ /* 0x000e620000000800 */
[----:B0-----:R-:W-:Y:S02]  /*1d40*/  ISETP.NE.AND P0, PT, R20, 0x1, PT ;  /* 0x000000011400780c */ /* 0x001fe40003f05270 */
[----:B-1----:R-:W-:-:S13]  /*1d50*/  ISETP.EQ.AND P1, PT, R15, 0x1, PT ;  /* 0x000000010f00780c */ /* 0x002fda0003f22270 */
[----:B------:R-:W-:Y:S05]  /*1d60*/  @!P0 BRA P1, `(.L_x_108) ;  /* 0x0000009c00ec8947 */ /* 0x000fea0000800000 */
[----:B------:R-:W-:Y:S01]  /*1d70*/  ULDC UR5, c[0x0][0x220] ;  /* 0x0000880000057ab9 */ /* 0x000fe20000000800 */
[----:B------:R-:W-:Y:S01]  /*1d80*/  ULDC.U8 UR4, c[0x0][0x211] ;  /* 0x0000844000047ab9 */ /* 0x000fe20000000000 */
[----:B------:R-:W-:Y:S01]  /*1d90*/  IMAD.U32 R3, RZ, RZ, UR5 ;  /* 0x00000005ff037e24 */ /* 0x000fe2000f8e00ff */
[----:B------:R-:W-:Y:S01]  /*1da0*/  MOV R4, R14 ;  /* 0x0000000e00047202 */ /* 0x000fe20000000f00 */
[----:B------:R-:W-:Y:S02]  /*1db0*/  IMAD.U32 R5, RZ, RZ, UR4 ;  /* 0x00000004ff057e24 */ /* 0x000fe4000f8e00ff */
[----:B------:R-:W-:Y:S01]  /*1dc0*/  IMAD R7, R3, 0x3, R14 ;  /* 0x0000000303077824 */ /* 0x000fe200078e020e */
[----:B------:R-:W-:Y:S06]  /*1dd0*/  @!P0 BRA `(.L_x_109) ;  /* 0x00000090005c8947 */ /* 0x000fec0003800000 */
[----:B------:R-:W-:Y:S01]  /*1de0*/  ISETP.GE.U32.AND P0, PT, R7, R0, PT ;  /* 0x000000000700720c */ /* 0x000fe20003f06070 */
[----:B------:R-:W-:Y:S01]  /*1df0*/  BSSY B0, `(.L_x_110) ;  /* 0x0000453000007945 */ /* 0x000fe20003800000 */
[C---:B------:R-:W-:Y:S02]  /*1e00*/  PRMT R6, R5.reuse, 0x7610, R6 ;  /* 0x0000761005067816 */ /* 0x040fe40000000006 */
[C---:B------:R-:W-:Y:S02]  /*1e10*/  PRMT R7, R5.reuse, 0x7610, R7 ;  /* 0x0000761005077816 */ /* 0x040fe40000000007 */
[C---:B------:R-:W-:Y:S02]  /*1e20*/  PRMT R8, R5.reuse, 0x7610, R8 ;  /* 0x0000761005087816 */ /* 0x040fe40000000008 */
[C---:B------:R-:W-:Y:S02]  /*1e30*/  PRMT R9, R5.reuse, 0x7610, R9 ;  /* 0x0000761005097816 */ /* 0x040fe40000000009 */
[----:B------:R-:W-:-:S02]  /*1e40*/  PRMT R10, R5, 0x7610, R10 ;  /* 0x00007610050a7816 */ /* 0x000fc4000000000a */
[C---:B------:R-:W-:Y:S02]  /*1e50*/  PRMT R11, R5.reuse, 0x7610, R11 ;  /* 0x00007610050b7816 */ /* 0x040fe4000000000b */
[----:B------:R-:W-:Y:S01]  /*1e60*/  PRMT R12, R5, 0x7610, R12 ;  /* 0x00007610050c7816 */ /* 0x000fe2000000000c */
[----:B------:R-:W-:Y:S06]  /*1e70*/  @P0 BRA `(.L_x_111) ;  /* 0x0000004400280947 */ /* 0x000fec0003800000 */
[----:B------:R-:W0:Y:S01]  /*1e80*/  LDC R13, c[0x0][0x254] ;  /* 0x00009500ff0d7b82 */ /* 0x000e220000000800 */
[----:B------:R-:W-:Y:S01]  /*1e90*/  BSSY B1, `(.L_x_112) ;  /* 0x0000445000017945 */ /* 0x000fe20003800000 */
[----:B------:R-:W-:Y:S02]  /*1ea0*/  ISETP.NE.AND P0, PT, R20, RZ, PT ;  /* 0x000000ff1400720c */ /* 0x000fe40003f05270 */
[C---:B------:R-:W-:Y:S02]  /*1eb0*/  PRMT R6, R5.reuse, 0x7610, R6 ;  /* 0x0000761005067816 */ /* 0x040fe40000000006 */
[C---:B------:R-:W-:Y:S02]  /*1ec0*/  PRMT R7, R5.reuse, 0x7610, R7 ;  /* 0x0000761005077816 */ /* 0x040fe40000000007 */
[C---:B------:R-:W-:Y:S02]  /*1ed0*/  PRMT R8, R5.reuse, 0x7610, R8 ;  /* 0x0000761005087816 */ /* 0x040fe40000000008 */
[----:B------:R-:W-:-:S02]  /*1ee0*/  PRMT R9, R5, 0x7610, R9 ;  /* 0x0000761005097816 */ /* 0x000fc40000000009 */
[C---:B------:R-:W-:Y:S02]  /*1ef0*/  PRMT R10, R5.reuse, 0x7610, R10 ;  /* 0x00007610050a7816 */ /* 0x040fe4000000000a */
[C---:B------:R-:W-:Y:S02]  /*1f00*/  PRMT R11, R5.reuse, 0x7610, R11 ;  /* 0x00007610050b7816 */ /* 0x040fe4000000000b */
[----:B------:R-:W-:-:S07]  /*1f10*/  PRMT R12, R5, 0x7610, R12 ;  /* 0x00007610050c7816 */ /* 0x000fce000000000c */
.L_x_117:
        /* <DEDUP_REMOVED lines=49> */
[----:B------:R-:W-:-:S02]  /*2230*/  IMAD.MOV.U32 R0, RZ, RZ, RZ ;  /* 0x000000ffff007224 */ /* 0x000fc400078e00ff */
[----:B------:R-:W-:Y:S01]  /*2240*/  IMAD.MOV.U32 R3, RZ, RZ, RZ ;  /* 0x000000ffff037224 */ /* 0x000fe200078e00ff */
[----:B------:R-:W-:Y:S06]  /*2250*/  @!P0 BRA `(.L_x_113) ;  /* 0x0000000c00a48947 */ /* 0x000fec0003800000 */
[----:B------:R-:W-:Y:S01]  /*2260*/  IMAD.MOV.U32 R14, RZ, RZ, RZ ;  /* 0x000000ffff0e7224 */ /* 0x000fe200078e00ff */
[----:B------:R-:W-:Y:S01]  /*2270*/  ULDC.64 UR36, c[0x0][0x260] ;  /* 0x0000980000247ab9 */ /* 0x000fe20000000a00 */
[----:B------:R-:W-:Y:S01]  /*2280*/  IMAD.MOV.U32 R15, RZ, RZ, R4 ;  /* 0x000000ffff0f7224 */ /* 0x000fe200078e0004 */
[----:B0-----:R-:W-:Y:S01]  /*2290*/  ISETP.NE.AND P1, PT, R13, 0x2, PT ;  /* 0x000000020d00780c */ /* 0x001fe20003f25270 */
        /* <DEDUP_REMOVED lines=12> */
[----:B------:R-:W-:Y:S01]  /*2360*/  IMAD.MOV.U32 R14, RZ, RZ, RZ ;  /* 0x000000ffff0e7224 */ /* 0x000fe200078e00ff */
[----:B------:R-:W-:Y:S01]  /*2370*/  ISETP.NE.AND P1, PT, R13, 0x3, PT ;  /* 0x000000030d00780c */ /* 0x000fe20003f25270 */
[----:B------:R-:W-:Y:S02]  /*2380*/  IMAD.MOV.U32 R15, RZ, RZ, R25 ;  /* 0x000000ffff0f7224 */ /* 0x000fe400078e0019 */
        /* <DEDUP_REMOVED lines=110> */
[----:B------:R-:W-:Y:S01]  /*2a70*/  MOV R15, R21 ;  /* 0x00000015000f7202 */ /* 0x000fe20000000f00 */
        /* <DEDUP_REMOVED lines=42> */
[----:B------:R-:W-:-:S05]  /*2d20*/  SHF.R.U32.HI R15, RZ, UR17, R14 ;  /* 0x00000011ff0f7c19 */ /* 0x000fca000801160e */
[----:B------:R-:W-:-:S04]  /*2d30*/  IMAD.MOV R14, RZ, RZ, -R15 ;  /* 0x000000ffff0e7224 */ /* 0x000fc800078e0a0f */
[----:B------:R-:W-:-:S04]  /*2d40*/  IMAD R14, R14, UR36, R21 ;  /* 0x000000240e0e7c24 */ /* 0x000fc8000f8e0215 */
[----:B------:R-:W-:Y:S01]  /*2d50*/  IMAD R3, R14, UR18, R3 ;  /* 0x000000120e037c24 */ /* 0x000fe2000f8e0203 */
[----:B------:R-:W-:Y:S06]  /*2d60*/  @!P1 BRA `(.L_x_113) ;  /* 0x0000000000e09947 */ /* 0x000fec0003800000 */
[----:B------:R-:W-:Y:S01]  /*2d70*/  MOV R14, RZ ;  /* 0x000000ff000e7202 */ /* 0x000fe20000000f00 */
[----:B------:R-:W-:Y:S01]  /*2d80*/  ULDC.64 UR36, c[0x0][0x340] ;  /* 0x0000d00000247ab9 */ /* 0x000fe20000000a00 */
[----:B------:R-:W-:-:S03]  /*2d90*/  ISETP.NE.AND P1, PT, R13, 0x14, PT ;  /* 0x000000140d00780c */ /* 0x000fc60003f25270 */
        /* <DEDUP_REMOVED lines=53> */
.L_x_113:
[----:B------:R-:W-:Y:S01]  /*30f0*/  LOP3.LUT R3, R3, 0xfffffffe, RZ, 0xc0, !PT ;  /* 0xfffffffe03037812 */ /* 0x000fe200078ec0ff */
[----:B------:R-:W-:-:S03]  /*3100*/  ULDC UR36, c[0x0][0x220] ;  /* 0x0000880000247ab9 */ /* 0x000fc60000000800 */
[----:B------:R-:W-:-:S05]  /*3110*/  IADD3 R14, P1, R3, R18, RZ ;  /* 0x00000012030e7210 */ /* 0x000fca0007f3e0ff */
[----:B------:R-:W-:-:S05]  /*3120*/  IMAD.X R15, RZ, RZ, R19, P1 ;  /* 0x000000ffff0f7224 */ /* 0x000fca00008e0613 */
[----:B------:R-:W2:Y:S01]  /*3130*/  LDG.E.U16 R14, desc[UR58][R14.64] ;  /* 0x0000003a0e0e7981 */ /* 0x000ea2000c1e1500 */
[----:B------:R-:W-:-:S05]  /*3140*/  MOV R3, UR36 ;  /* 0x0000002400037c02 */ /* 0x000fca0008000f00 */
[----:B------:R-:W-:Y:S01]  /*3150*/  IMAD.IADD R4, R4, 0x1, R3 ;  /* 0x0000000104047824 */ /* 0x000fe200078e0203 */
[C---:B--2---:R-:W-:Y:S02]  /*3160*/  PRMT R25, R14.reuse, 0x7770, RZ ;  /* 0x000077700e197816 */ /* 0x044fe400000000ff */
[----:B------:R-:W-:Y:S01]  /*3170*/  PRMT R24, R14, 0x7771, RZ ;  /* 0x000077710e187816 */ /* 0x000fe200000000ff */
        /* <DEDUP_REMOVED lines=17> */
[----:B------:R-:W-:Y:S01]  /*3290*/  MOV R15, R20 ;  /* 0x00000014000f7202 */ /* 0x000fe20000000f00 */
[----:B------:R-:W-:Y:S01]  /*32a0*/  IMAD.MOV.U32 R14, RZ, RZ, RZ ;  /* 0x000000ffff0e7224 */ /* 0x000fe200078e00ff */
        /* <DEDUP_REMOVED lines=214> */
[----:B------:R-:W-:Y:S01]  /*4010*/  @P1 MOV R20, RZ ;  /* 0x000000ff00141202 */ /* 0x000fe20000000f00 */
[----:B------:R-:W-:-:S06]  /*4020*/  IMAD.MOV R22, RZ, RZ, -R21 ;  /* 0x000000ffff167224 */ /* 0x000fcc00078e0a15 */
[----:B------:R-:W1:Y:S08]  /*4030*/  @P1 LDC R26, c[0x0][0x380] ;  /* 0x0000e000ff1a1b82 */ /* 0x000e700000000800 */
[----:B------:R-:W2:Y:S01]  /*4040*/  @P1 LDC R28, c[0x0][0x3e4] ;  /* 0x0000f900ff1c1b82 */ /* 0x000ea20000000800 */
[----:B0-----:R-:W-:-:S05]  /*4050*/  @P1 IMAD.HI.U32 R15, R21, R15, R20 ;  /* 0x0000000f150f1227 */ /* 0x001fca00078e0014 */
[----:B-1----:R-:W-:Y:S01]  /*4060*/  @P1 SHF.R.U32.HI R20, RZ, R26, R15 ;  /* 0x0000001aff141219 */ /* 0x002fe2000001160f */
[----:B------:R-:W-:-:S04]  /*4070*/  IMAD R15, R22, UR27, R27 ;  /* 0x0000001b160f7c24 */ /* 0x000fc8000f8e021b */
[----:B------:R-:W-:Y:S02]  /*4080*/  @P1 IMAD.MOV R27, RZ, RZ, -R20 ;  /* 0x000000ffff1b1224 */ /* 0x000fe400078e0a14 */
[----:B------:R-:W-:Y:S02]  /*4090*/  IMAD R0, R15, UR28, R0 ;  /* 0x0000001c0f007c24 */ /* 0x000fe4000f8e0200 */
[----:B------:R-:W-:-:S04]  /*40a0*/  @P1 IMAD R21, R14, R27, R21 ;  /* 0x0000001b0e151224 */ /* 0x000fc800078e0215 */
[----:B--2---:R-:W-:-:S07]  /*40b0*/  @P1 IMAD R0, R21, R28, R0 ;  /* 0x0000001c15001224 */ /* 0x004fce00078e0200 */
.L_x_114:
[----:B------:R-:W-:-:S04]  /*40c0*/  LOP3.LUT R15, R0, 0xfffffffe, RZ, 0xc0, !PT ;  /* 0xfffffffe000f7812 */ /* 0x000fc800078ec0ff */
[----:B------:R-:W-:-:S05]  /*40d0*/  IADD3 R14, P1, R15, R18, RZ ;  /* 0x000000120f0e7210 */ /* 0x000fca0007f3e0ff */
[----:B------:R-:W-:-:S05]  /*40e0*/  IMAD.X R15, RZ, RZ, R19, P1 ;  /* 0x000000ffff0f7224 */ /* 0x000fca00008e0613 */
[----:B------:R-:W2:Y:S01]  /*40f0*/  LDG.E.U16 R14, desc[UR58][R14.64] ;  /* 0x0000003a0e0e7981 */ /* 0x000ea2000c1e1500 */
[----:B------:R-:W-:Y:S01]  /*4100*/  IADD3 R26, R4, R3, RZ ;  /* 0x00000003041a7210 */ /* 0x000fe20007ffe0ff */
[----:B------:R-:W-:Y:S02]  /*4110*/  IMAD.MOV.U32 R22, RZ, RZ, RZ ;  /* 0x000000ffff167224 */ /* 0x000fe400078e00ff */
[----:B------:R-:W-:Y:S01]  /*4120*/  IMAD.MOV.U32 R27, RZ, RZ, RZ ;  /* 0x000000ffff1b7224 */ /* 0x000fe200078e00ff */
[C---:B--2---:R-:W-:Y:S02]  /*4130*/  PRMT R4, R14.reuse, 0x7770, RZ ;  /* 0x000077700e047816 */ /* 0x044fe400000000ff */
[----:B------:R-:W-:Y:S01]  /*4140*/  PRMT R0, R14, 0x7771, RZ ;  /* 0x000077710e007816 */ /* 0x000fe200000000ff */
[----:B------:R-:W-:Y:S06]  /*4150*/  @!P0 BRA `(.L_x_115) ;  /* 0x0000000c00a48947 */ /* 0x000fec0003800000 */
        /* <DEDUP_REMOVED lines=16> */
[----:B------:R-:W-:Y:S01]  /*4260*/  HFMA2.MMA R14, -RZ, RZ, 0, 0 ;  /* 0x00000000ff0e7435 */ /* 0x000fe200000001ff */
[----:B------:R-:W-:Y:S01]  /*4270*/  IMAD.MOV.U32 R15, RZ, RZ, R29 ;  /* 0x000000ffff0f7224 */ /* 0x000fe200078e001d */
[----:B------:R-:W-:-:S08]  /*4280*/  ISETP.NE.AND P1, PT, R13, 0x3, PT ;  /* 0x000000030d00780c */ /* 0x000fd00003f25270 */
        /* <DEDUP_REMOVED lines=214> */
.L_x_115:
[----:B------:R-:W-:-:S04]  /*4ff0*/  LOP3.LUT R15, R27, 0xfffffffe, RZ, 0xc0, !PT ;  /* 0xfffffffe1b0f7812 */ /* 0x000fc800078ec0ff */
[----:B------:R-:W-:-:S05]  /*5000*/  IADD3 R14, P1, R15, R18, RZ ;  /* 0x000000120f0e7210 */ /* 0x000fca0007f3e0ff */
[----:B------:R-:W-:-:S05]  /*5010*/  IMAD.X R15, RZ, RZ, R19, P1 ;  /* 0x000000ffff0f7224 */ /* 0x000fca00008e0613 */
[----:B------:R-:W2:Y:S01]  /*5020*/  LDG.E.U16 R14, desc[UR58][R14.64] ;  /* 0x0000003a0e0e7981 */ /* 0x000ea2000c1e1500 */
[----:B------:R-:W-:Y:S01]  /*5030*/  IMAD.IADD R26, R26, 0x1, R3 ;  /* 0x000000011a1a7824 */ /* 0x000fe200078e0203 */
[C---:B--2---:R-:W-:Y:S02]  /*5040*/  PRMT R27, R14.reuse, 0x7770, RZ ;  /* 0x000077700e1b7816 */ /* 0x044fe400000000ff */
[----:B------:R-:W-:Y:S01]  /*5050*/  PRMT R28, R14, 0x7771, RZ ;  /* 0x000077710e1c7816 */ /* 0x000fe200000000ff */
[----:B------:R-:W-:Y:S06]  /*5060*/  @!P0 BRA `(.L_x_116) ;  /* 0x0000000c00cc8947 */ /* 0x000fec0003800000 */
[----:B------:R-:W-:Y:S01]  /*5070*/  HFMA2.MMA R14, -RZ, RZ, 0, 0 ;  /* 0x00000000ff0e7435 */ /* 0x000fe200000001ff */
[----:B------:R-:W-:Y:S01]  /*5080*/  IMAD.MOV.U32 R15, RZ, RZ, R26 ;  /* 0x000000ffff0f7224 */ /* 0x000fe200078e001a */
[----:B------:R-:W-:Y:S01]  /*5090*/  ULDC.64 UR36, c[0x0][0x260] ;  /* 0x0000980000247ab9 */ /* 0x000fe20000000a00 */
[----:B0-----:R-:W-:-:S07]  /*50a0*/  ISETP.NE.AND P1, PT, R13, 0x2, PT ;  /* 0x000000020d00780c */ /* 0x001fce0003f25270 */
        /* <DEDUP_REMOVED lines=221> */
[----:B------:R-:W-:Y:S01]  /*5e80*/  ISETP.NE.AND P1, PT, R13, 0x18, PT ;  /* 0x000000180d00780c */ /* 0x000fe20003f25270 */
[----:B------:R-:W-:Y:S01]  /*5e90*/  HFMA2.MMA R20, -RZ, RZ, 0, 0 ;  /* 0x00000000ff147435 */ /* 0x000fe200000001ff */
[----:B------:R-:W-:Y:S01]  /*5ea0*/  IMAD.MOV.U32 R21, RZ, RZ, R29 ;  /* 0x000000ffff157224 */ /* 0x000fe200078e001d */
[----:B------:R-:W-:-:S08]  /*5eb0*/  ULDC.64 UR4, c[0x0][0x370] ;  /* 0x0000dc0000047ab9 */ /* 0x000fd00000000a00 */
[----:B------:R-:W-:Y:S02]  /*5ec0*/  IMAD.HI.U32 R20, R29, UR4, R20 ;  /* 0x000000041d147c27 */ /* 0x000fe4000f8e0014 */
[----:B------:R-:W0:Y:S03]  /*5ed0*/  @P1 LDC.64 R14, c[0x0][0x378] ;  /* 0x0000de00ff0e1b82 */ /* 0x000e260000000a00 */
[----:B------:R-:W-:Y:S01]  /*5ee0*/  SHF.R.U32.HI R21, RZ, UR5, R20 ;  /* 0x00000005ff157c19 */ /* 0x000fe20008011614 */
[----:B------:R-:W-:-:S04]  /*5ef0*/  @P1 IMAD.MOV.U32 R20, RZ, RZ, RZ ;  /* 0x000000ffff141224 */ /* 0x000fc800078e00ff */
[----:B------:R-:W1:Y:S08]  /*5f00*/  @P1 LDC R30, c[0x0][0x380] ;  /* 0x0000e000ff1e1b82 */ /* 0x000e700000000800 */
[----:B------:R-:W2:Y:S01]  /*5f10*/  @P1 LDC R31, c[0x0][0x3e4] ;  /* 0x0000f900ff1f1b82 */ /* 0x000ea20000000800 */
[----:B0-----:R-:W-:-:S04]  /*5f20*/  @P1 IMAD.HI.U32 R15, R21, R15, R20 ;  /* 0x0000000f150f1227 */ /* 0x001fc800078e0014 */
[----:B------:R-:W-:Y:S01]  /*5f30*/  IMAD.MOV R20, RZ, RZ, -R21 ;  /* 0x000000ffff147224 */ /* 0x000fe200078e0a15 */
[----:B-1----:R-:W-:-:S03]  /*5f40*/  @P1 SHF.R.U32.HI R15, RZ, R30, R15 ;  /* 0x0000001eff0f1219 */ /* 0x002fc6000001160f */
[----:B------:R-:W-:Y:S01]  /*5f50*/  IMAD R29, R20, UR27, R29 ;  /* 0x0000001b141d7c24 */ /* 0x000fe2000f8e021d */
[----:B------:R-:W-:-:S03]  /*5f60*/  @P1 IADD3 R15, -R15, RZ, RZ ;  /* 0x000000ff0f0f1210 */ /* 0x000fc60007ffe1ff */
[----:B------:R-:W-:Y:S02]  /*5f70*/  IMAD R22, R29, UR28, R22 ;  /* 0x0000001c1d167c24 */ /* 0x000fe4000f8e0216 */
[----:B------:R-:W-:-:S04]  /*5f80*/  @P1 IMAD R21, R14, R15, R21 ;  /* 0x0000000f0e151224 */ /* 0x000fc800078e0215 */
[----:B--2---:R-:W-:-:S07]  /*5f90*/  @P1 IMAD R22, R21, R31, R22 ;  /* 0x0000001f15161224 */ /* 0x004fce00078e0216 */
.L_x_116:
[----:B------:R-:W-:Y:S01]  /*5fa0*/  LOP3.LUT R15, R22, 0xfffffffe, RZ, 0xc0, !PT ;  /* 0xfffffffe160f7812 */ /* 0x000fe200078ec0ff */
[----:B------:R-:W-:-:S03]  /*5fb0*/  ULDC UR4, c[0x0][0x218] ;  /* 0x0000860000047ab9 */ /* 0x000fc60000000800 */
[----:B------:R-:W-:-:S05]  /*5fc0*/  IADD3 R14, P1, R15, R18, RZ ;  /* 0x000000120f0e7210 */ /* 0x000fca0007f3e0ff */
[----:B------:R-:W-:-:S05]  /*5fd0*/  IMAD.X R15, RZ, RZ, R19, P1 ;  /* 0x000000ffff0f7224 */ /* 0x000fca00008e0613 */
[----:B------:R1:W2:Y:S01]  /*5fe0*/  LDG.E.U16 R21, desc[UR58][R14.64] ;  /* 0x0000003a0e157981 */ /* 0x0002a2000c1e1500 */
[----:B------:R-:W-:Y:S02]  /*5ff0*/  ISETP.NE.AND P1, PT, R25, RZ, PT ;  /* 0x000000ff1900720c */ /* 0x000fe40003f25270 */
[----:B------:R-:W-:Y:S02]  /*6000*/  ISETP.NE.AND P4, PT, R24, RZ, PT ;  /* 0x000000ff1800720c */ /* 0x000fe40003f85270 */
[----:B------:R-:W-:Y:S02]  /*6010*/  ISETP.NE.AND P5, PT, R4, RZ, PT ;  /* 0x000000ff0400720c */ /* 0x000fe40003fa5270 */
[----:B------:R-:W-:Y:S02]  /*6020*/  ISETP.NE.AND P2, PT, R0, RZ, PT ;  /* 0x000000ff0000720c */ /* 0x000fe40003f45270 */
[----:B------:R-:W-:Y:S02]  /*6030*/  ISETP.NE.AND P3, PT, R27, RZ, PT ;  /* 0x000000ff1b00720c */ /* 0x000fe40003f65270 */
[----:B------:R-:W-:-:S02]  /*6040*/  LOP3.LUT R25, R12, 0xff, RZ, 0xc0, !PT ;  /* 0x000000ff0c197812 */ /* 0x000fc400078ec0ff */
[----:B------:R-:W-:Y:S02]  /*6050*/  LOP3.LUT R0, R11, 0xff, RZ, 0xc0, !PT ;  /* 0x000000ff0b007812 */ /* 0x000fe400078ec0ff */
[----:B------:R-:W-:Y:S02]  /*6060*/  SEL R20, RZ, 0x1, !P1 ;  /* 0x00000001ff147807 */ /* 0x000fe40004800000 */
[----:B------:R-:W-:Y:S02]  /*6070*/  SEL R27, RZ, 0x1, !P4 ;  /* 0x00000001ff1b7807 */ /* 0x000fe40006000000 */
[----:B------:R-:W-:Y:S02]  /*6080*/  ISETP.NE.AND P4, PT, R28, RZ, PT ;  /* 0x000000ff1c00720c */ /* 0x000fe40003f85270 */
[----:B-1----:R-:W-:Y:S02]  /*6090*/  SEL R14, RZ, 0x1, !P5 ;  /* 0x00000001ff0e7807 */ /* 0x002fe40006800000 */
[----:B------:R-:W-:-:S02]  /*60a0*/  ISETP.NE.AND P6, PT, R25, R20, PT ;  /* 0x000000141900720c */ /* 0x000fc40003fc5270 */
[----:B------:R-:W-:Y:S02]  /*60b0*/  ISETP.NE.AND P5, PT, R0, R27, PT ;  /* 0x0000001b0000720c */ /* 0x000fe40003fa5270 */
[----:B------:R-:W-:Y:S02]  /*60c0*/  LOP3.LUT R0, R9, 0xff, RZ, 0xc0, !PT ;  /* 0x000000ff09007812 */ /* 0x000fe400078ec0ff */
[----:B------:R-:W-:Y:S02]  /*60d0*/  SEL R25, RZ, 0x1, !P2 ;  /* 0x00000001ff197807 */ /* 0x000fe40005000000 */
[----:B------:R-:W-:Y:S02]  /*60e0*/  LOP3.LUT R4, R7, 0xff, RZ, 0xc0, !PT ;  /* 0x000000ff07047812 */ /* 0x000fe400078ec0ff */
[----:B------:R-:W-:Y:S02]  /*60f0*/  SEL R15, RZ, 0x1, !P4 ;  /* 0x00000001ff0f7807 */ /* 0x000fe40006000000 */
[----:B------:R-:W-:-:S02]  /*6100*/  LOP3.LUT R11, R10, 0xff, RZ, 0xc0, !PT ;  /* 0x000000ff0a0b7812 */ /* 0x000fc400078ec0ff */
[----:B------:R-:W-:Y:S02]  /*6110*/  ISETP.NE.AND P2, PT, R0, R25, PT ;  /* 0x000000190000720c */ /* 0x000fe40003f45270 */
[----:B------:R-:W-:Y:S01]  /*6120*/  ISETP.NE.AND P4, PT, R4, R15, PT ;  /* 0x0000000f0400720c */ /* 0x000fe20003f85270 */
[----:B------:R-:W-:Y:S01]  /*6130*/  IMAD.IADD R4, R26, 0x1, R3 ;  /* 0x000000011a047824 */ /* 0x000fe200078e0203 */
[----:B------:R-:W-:Y:S02]  /*6140*/  ISETP.NE.AND P1, PT, R11, R14, PT ;  /* 0x0000000e0b00720c */ /* 0x000fe40003f25270 */
[----:B------:R-:W-:Y:S01]  /*6150*/  SEL R12, RZ, 0x1, !P6 ;  /* 0x00000001ff0c7807 */ /* 0x000fe20007000000 */
[----:B------:R-:W-:Y:S01]  /*6160*/  IMAD R7, R3, 0x3, R4 ;  /* 0x0000000303077824 */ /* 0x000fe200078e0204 */
[----:B------:R-:W-:Y:S02]  /*6170*/  SEL R11, RZ, 0x1, !P5 ;  /* 0x00000001ff0b7807 */ /* 0x000fe40006800000 */
[----:B------:R-:W-:-:S02]  /*6180*/  LOP3.LUT R9, R8, 0xff, RZ, 0xc0, !PT ;  /* 0x000000ff08097812 */ /* 0x000fc400078ec0ff */
[----:B------:R-:W-:Y:S02]  /*6190*/  SEL R22, RZ, 0x1, !P3 ;  /* 0x00000001ff167807 */ /* 0x000fe40005800000 */
[----:B------:R-:W-:Y:S02]  /*61a0*/  LOP3.LUT R6, R6, 0xff, RZ, 0xc0, !PT ;  /* 0x000000ff06067812 */ /* 0x000fe400078ec0ff */
[----:B------:R-:W-:Y:S02]  /*61b0*/  LOP3.LUT R5, R5, 0xff, RZ, 0xc0, !PT ;  /* 0x000000ff05057812 */ /* 0x000fe400078ec0ff */
[----:B------:R-:W-:Y:S02]  /*61c0*/  SEL R10, RZ, 0x1, !P1 ;  /* 0x00000001ff0a7807 */ /* 0x000fe40004800000 */
[----:B------:R-:W-:Y:S02]  /*61d0*/  ISETP.NE.AND P3, PT, R9, R22, PT ;  /* 0x000000160900720c */ /* 0x000fe40003f65270 */
[----:B------:R-:W-:-:S02]  /*61e0*/  SEL R9, RZ, 0x1, !P2 ;  /* 0x00000001ff097807 */ /* 0x000fc40005000000 */
[----:B------:R-:W-:Y:S02]  /*61f0*/  SEL R8, RZ, 0x1, !P3 ;  /* 0x00000001ff087807 */ /* 0x000fe40005800000 */
[C---:B--2---:R-:W-:Y:S02]  /*6200*/  PRMT R0, R21.reuse, 0x7770, RZ ;  /* 0x0000777015007816 */ /* 0x044fe400000000ff */
[----:B------:R-:W-:Y:S02]  /*6210*/  PRMT R21, R21, 0x7771, RZ ;  /* 0x0000777115157816 */ /* 0x000fe400000000ff */
[----:B------:R-:W-:Y:S01]  /*6220*/  ISETP.NE.AND P6, PT, R0, RZ, PT ;  /* 0x000000ff0000720c */ /* 0x000fe20003fc5270 */
[----:B------:R-:W-:Y:S01]  /*6230*/  IMAD.U32 R0, RZ, RZ, UR4 ;  /* 0x00000004ff007e24 */ /* 0x000fe2000f8e00ff */
[----:B------:R-:W-:Y:S02]  /*6240*/  ISETP.NE.AND P5, PT, R21, RZ, PT ;  /* 0x000000ff1500720c */ /* 0x000fe40003fa5270 */
[----:B------:R-:W-:-:S02]  /*6250*/  SEL R29, RZ, 0x1, !P6 ;  /* 0x00000001ff1d7807 */ /* 0x000fc40007000000 */
[----:B------:R-:W-:Y:S02]  /*6260*/  SEL R30, RZ, 0x1, !P5 ;  /* 0x00000001ff1e7807 */ /* 0x000fe40006800000 */
[----:B------:R-:W-:Y:S02]  /*6270*/  ISETP.GE.U32.AND P5, PT, R7, R0, PT ;  /* 0x000000000700720c */ /* 0x000fe40003fa6070 */
[----:B------:R-:W-:Y:S02]  /*6280*/  ISETP.NE.AND P1, PT, R6, R29, PT ;  /* 0x0000001d0600720c */ /* 0x000fe40003f25270 */
[----:B------:R-:W-:Y:S02]  /*6290*/  ISETP.NE.AND P6, PT, R5, R30, PT ;  /* 0x0000001e0500720c */ /* 0x000fe40003fc5270 */
[----:B------:R-:W-:Y:S02]  /*62a0*/  SEL R7, RZ, 0x1, !P4 ;  /* 0x00000001ff077807 */ /* 0x000fe40006000000 */
[----:B------:R-:W-:-:S02]  /*62b0*/  SEL R6, RZ, 0x1, !P1 ;  /* 0x00000001ff067807 */ /* 0x000fc40004800000 */
[----:B------:R-:W-:-:S03]  /*62c0*/  SEL R5, RZ, 0x1, !P6 ;  /* 0x00000001ff057807 */ /* 0x000fc60007000000 */
[----:B------:R-:W-:Y:S05]  /*62d0*/  @!P5 BRA `(.L_x_117) ;  /* 0xffffffbc0010d947 */ /* 0x000fea000383ffff */
[----:B------:R-:W-:Y:S05]  /*62e0*/  BSYNC B1 ;  /* 0x0000000000017941 */ /* 0x000fea0003800000 */
.L_x_112:
[----:B------:R-:W-:Y:S02]  /*62f0*/  PRMT R28, R20, 0x7610, R28 ;  /* 0x00007610141c7816 */ /* 0x000fe4000000001c */
[----:B------:R-:W-:Y:S02]  /*6300*/  PRMT R26, R14, 0x7610, R26 ;  /* 0x000076100e1a7816 */ /* 0x000fe4000000001a */
[----:B0-----:R-:W-:-:S07]  /*6310*/  PRMT R13, R15, 0x7610, R13 ;  /* 0x000076100f0d7816 */ /* 0x001fce000000000d */
.L_x_111:
[----:B------:R-:W-:Y:S05]  /*6320*/  BSYNC B0 ;  /* 0x0000000000007941 */ /* 0x000fea0003800000 */
.L_x_110:
[----:B------:R-:W-:Y:S01]  /*6330*/  ISETP.GE.U32.AND P0, PT, R4, R0, PT ;  /* 0x000000000400720c */ /* 0x000fe20003f06070 */
[----:B------:R-:W-:-:S12]  /*6340*/  BSSY B0, `(.L_x_118) ;  /* 0x000047e000007945 */ /* 0x000fd80003800000 */
[----:B------:R-:W-:Y:S05]  /*6350*/  @P0 BRA `(.L_x_119) ;  /* 0x0000004400f00947 */ /* 0x000fea0003800000 */
[----:B------:R-:W0:Y:S01]  /*6360*/  LDC R24, c[0x0][0x254] ;  /* 0x00009500ff187b82 */ /* 0x000e220000000800 */
[----:B------:R-:W-:Y:S02]  /*6370*/  MOV R27, RZ ;  /* 0x000000ff001b7202 */ /* 0x000fe40000000f00 */
[----:B0-----:R-:W-:-:S13]  /*6380*/  ISETP.NE.AND P1, PT, R24, RZ, PT ;  /* 0x000000ff1800720c */ /* 0x001fda0003f25270 */
[----:B------:R-:W-:Y:S05]  /*6390*/  @!P1 BRA `(.L_x_120) ;  /* 0x0000001000449947 */ /* 0x000fea0003800000 */
[----:B------:R-:W-:Y:S01]  /*63a0*/  IMAD.MOV.U32 R14, RZ, RZ, RZ ;  /* 0x000000ffff0e7224 */ /* 0x000fe200078e00ff */
[----:B------:R-:W-:Y:S01]  /*63b0*/  ULDC.64 UR6, c[0x0][0x258] ;  /* 0x0000960000067ab9 */ /* 0x000fe20000000a00 */
[----:B------:R-:W-:Y:S01]  /*63c0*/  IMAD.MOV.U32 R15, RZ, RZ, R4 ;  /* 0x000000ffff0f7224 */ /* 0x000fe200078e0004 */
        /* <DEDUP_REMOVED lines=263> */
[----:B------:R-:W-:-:S03]  /*7440*/  IMAD R27, R32, UR4, R27 ;  /* 0x00000004201b7c24 */ /* 0x000fc6000f8e021b */
[----:B------:R-:W2:Y:S01]  /*7450*/  @P2 LDC R28, c[0x0][0x3e4] ;  /* 0x0000f900ff1c2b82 */ /* 0x000ea20000000800 */
[----:B0-----:R-:W-:-:S05]  /*7460*/  @P2 IMAD.HI.U32 R15, R21, R15, R20 ;  /* 0x0000000f150f2227 */ /* 0x001fca00078e0014 */
[----:B-1----:R-:W-:-:S05]  /*7470*/  @P2 SHF.R.U32.HI R15, RZ, R34, R15 ;  /* 0x00000022ff0f2219 */ /* 0x002fca000001160f */
[----:B------:R-:W-:-:S04]  /*7480*/  @P2 IMAD.MOV R15, RZ, RZ, -R15 ;  /* 0x000000ffff0f2224 */ /* 0x000fc800078e0a0f */
[----:B------:R-:W-:-:S04]  /*7490*/  @P2 IMAD R14, R14, R15, R21 ;  /* 0x0000000f0e0e2224 */ /* 0x000fc800078e0215 */
[----:B--2---:R-:W-:-:S07]  /*74a0*/  @P2 IMAD R27, R14, R28, R27 ;  /* 0x0000001c0e1b2224 */ /* 0x004fce00078e021b */
.L_x_120:
[----:B------:R-:W-:-:S04]  /*74b0*/  LOP3.LUT R15, R27, 0xfffffffe, RZ, 0xc0, !PT ;  /* 0xfffffffe1b0f7812 */ /* 0x000fc800078ec0ff */
[----:B------:R-:W-:-:S04]  /*74c0*/  IADD3 R14, P2, R15, R18, RZ ;  /* 0x000000120f0e7210 */ /* 0x000fc80007f5e0ff */
[----:B------:R-:W-:-:S05]  /*74d0*/  IADD3.X R15, RZ, R19, RZ, P2, !PT ;  /* 0x00000013ff0f7210 */ /* 0x000fca00017fe4ff */
[----:B------:R-:W2:Y:S01]  /*74e0*/  LDG.E.U16 R14, desc[UR58][R14.64] ;  /* 0x0000003a0e0e7981 */ /* 0x000ea2000c1e1500 */
[----:B------:R-:W-:-:S05]  /*74f0*/  IMAD.IADD R21, R4, 0x1, R3 ;  /* 0x0000000104157824 */ /* 0x000fca00078e0203 */
[----:B------:R-:W-:Y:S02]  /*7500*/  ISETP.GE.U32.AND P4, PT, R21, R0, PT ;  /* 0x000000001500720c */ /* 0x000fe40003f86070 */
[C---:B--2---:R-:W-:Y:S02]  /*7510*/  PRMT R20, R14.reuse, 0x7770, RZ ;  /* 0x000077700e147816 */ /* 0x044fe400000000ff */
[----:B------:R-:W-:Y:S02]  /*7520*/  PRMT R27, R14, 0x7771, RZ ;  /* 0x000077710e1b7816 */ /* 0x000fe400000000ff */
[----:B------:R-:W-:Y:S02]  /*7530*/  ISETP.NE.AND P2, PT, R20, RZ, PT ;  /* 0x000000ff1400720c */ /* 0x000fe40003f45270 */
[----:B------:R-:W-:Y:S02]  /*7540*/  ISETP.NE.AND P3, PT, R27, RZ, PT ;  /* 0x000000ff1b00720c */ /* 0x000fe40003f65270 */
[----:B------:R-:W-:-:S02]  /*7550*/  SEL R28, RZ, 0x1, !P2 ;  /* 0x00000001ff1c7807 */ /* 0x000fc40005000000 */
[----:B------:R-:W-:Y:S01]  /*7560*/  SEL R27, RZ, 0x1, !P3 ;  /* 0x00000001ff1b7807 */ /* 0x000fe20005800000 */
[----:B------:R-:W-:Y:S08]  /*7570*/  @P4 BRA `(.L_x_119) ;  /* 0x0000003400684947 */ /* 0x000ff00003800000 */
        /* <DEDUP_REMOVED lines=262> */
[----:B------:R-:W-:Y:S02]  /*85e0*/  @P2 IMAD.MOV.U32 R32, RZ, RZ, RZ ;  /* 0x000000ffff202224 */ /* 0x000fe400078e00ff */
[----:B------:R-:W-:-:S04]  /*85f0*/  IMAD.MOV R34, RZ, RZ, -R33 ;  /* 0x000000ffff227224 */ /* 0x000fc800078e0a21 */
[----:B------:R-:W-:Y:S01]  /*8600*/  IMAD R34, R34, UR4, R35 ;  /* 0x0000000422227c24 */ /* 0x000fe2000f8e0223 */
[----:B------:R-:W1:Y:S01]  /*8610*/  @P2 LDC R31, c[0x0][0x380] ;  /* 0x0000e000ff1f2b82 */ /* 0x000e620000000800 */
[----:B------:R-:W-:Y:S02]  /*8620*/  ULDC UR4, c[0x0][0x3e0] ;  /* 0x0000f80000047ab9 */ /* 0x000fe40000000800 */
[----:B------:R-:W-:-:S05]  /*8630*/  IMAD R25, R34, UR4, R25 ;  /* 0x0000000422197c24 */ /* 0x000fca000f8e0219 */
[----:B------:R-:W2:Y:S01]  /*8640*/  @P2 LDC R26, c[0x0][0x3e4] ;  /* 0x0000f900ff1a2b82 */ /* 0x000ea20000000800 */
[----:B0-----:R-:W-:-:S05]  /*8650*/  @P2 IMAD.HI.U32 R32, R33, R15, R32 ;  /* 0x0000000f21202227 */ /* 0x001fca00078e0020 */
[----:B-1----:R-:W-:-:S04]  /*8660*/  @P2 SHF.R.U32.HI R31, RZ, R31, R32 ;  /* 0x0000001fff1f2219 */ /* 0x002fc80000011620 */
[----:B------:R-:W-:-:S05]  /*8670*/  @P2 IADD3 R31, -R31, RZ, RZ ;  /* 0x000000ff1f1f2210 */ /* 0x000fca0007ffe1ff */
[----:B------:R-:W-:-:S04]  /*8680*/  @P2 IMAD R14, R14, R31, R33 ;  /* 0x0000001f0e0e2224 */ /* 0x000fc800078e0221 */
[----:B--2---:R-:W-:-:S07]  /*8690*/  @P2 IMAD R25, R14, R26, R25 ;  /* 0x0000001a0e192224 */ /* 0x004fce00078e0219 */
.L_x_121:
[----:B------:R-:W-:-:S04]  /*86a0*/  LOP3.LUT R15, R25, 0xfffffffe, RZ, 0xc0, !PT ;  /* 0xfffffffe190f7812 */ /* 0x000fc800078ec0ff */
[----:B------:R-:W-:-:S05]  /*86b0*/  IADD3 R14, P2, R15, R18, RZ ;  /* 0x000000120f0e7210 */ /* 0x000fca0007f5e0ff */
[----:B------:R-:W-:-:S05]  /*86c0*/  IMAD.X R15, RZ, RZ, R19, P2 ;  /* 0x000000ffff0f7224 */ /* 0x000fca00010e0613 */
        /* <DEDUP_REMOVED lines=284> */
.L_x_122:
        /* <DEDUP_REMOVED lines=13> */
[----:B------:R-:W-:Y:S01]  /*9960*/  HFMA2.MMA R29, -RZ, RZ, 0, 0 ;  /* 0x00000000ff1d7435 */ /* 0x000fe200000001ff */
[----:B------:R-:W-:Y:S10]  /*9970*/  @!P1 BRA `(.L_x_123) ;  /* 0x0000001000409947 */ /* 0x000ff40003800000 */
        /* <DEDUP_REMOVED lines=266> */
[----:B------:R-:W-:Y:S01]  /*aa20*/  IMAD R24, R33, UR4, R21 ;  /* 0x0000000421187c24 */ /* 0x000fe2000f8e0215 */
[----:B------:R-:W-:-:S03]  /*aa30*/  ULDC UR4, c[0x0][0x3e0] ;  /* 0x0000f80000047ab9 */ /* 0x000fc60000000800 */
[----:B------:R-:W-:Y:S02]  /*aa40*/  @P1 IMAD.MOV R15, RZ, RZ, -R15 ;  /* 0x000000ffff0f1224 */ /* 0x000fe400078e0a0f */
[----:B------:R-:W-:Y:S02]  /*aa50*/  IMAD R29, R24, UR4, R29 ;  /* 0x00000004181d7c24 */ /* 0x000fe4000f8e021d */
[----:B------:R-:W-:-:S04]  /*aa60*/  @P1 IMAD R14, R14, R15, R31 ;  /* 0x0000000f0e0e1224 */ /* 0x000fc800078e021f */
[----:B--2---:R-:W-:-:S07]  /*aa70*/  @P1 IMAD R29, R14, R20, R29 ;  /* 0x000000140e1d1224 */ /* 0x004fce00078e021d */
.L_x_123:
[----:B------:R-:W-:-:S04]  /*aa80*/  LOP3.LUT R29, R29, 0xfffffffe, RZ, 0xc0, !PT ;  /* 0xfffffffe1d1d7812 */ /* 0x000fc800078ec0ff */
[----:B------:R-:W-:-:S05]  /*aa90*/  IADD3 R18, P1, R29, R18, RZ ;  /* 0x000000121d127210 */ /* 0x000fca0007f3e0ff */
[----:B------:R-:W-:-:S05]  /*aaa0*/  IMAD.X R19, RZ, RZ, R19, P1 ;  /* 0x000000ffff137224 */ /* 0x000fca00008e0613 */
[----:B------:R-:W2:Y:S02]  /*aab0*/  LDG.E.U16 R18, desc[UR58][R18.64] ;  /* 0x0000003a12127981 */ /* 0x000ea4000c1e1500 */
[C---:B--2---:R-:W-:Y:S02]  /*aac0*/  PRMT R14, R18.reuse, 0x7770, RZ ;  /* 0x00007770120e7816 */ /* 0x044fe400000000ff */
[----:B------:R-:W-:Y:S02]  /*aad0*/  PRMT R15, R18, 0x7771, RZ ;  /* 0x00007771120f7816 */ /* 0x000fe400000000ff */
[----:B------:R-:W-:Y:S02]  /*aae0*/  ISETP.NE.AND P1, PT, R14, RZ, PT ;  /* 0x000000ff0e00720c */ /* 0x000fe40003f25270 */
[----:B------:R-:W-:Y:S02]  /*aaf0*/  ISETP.NE.AND P2, PT, R15, RZ, PT ;  /* 0x000000ff0f00720c */ /* 0x000fe40003f45270 */
[----:B------:R-:W-:-:S02]  /*ab00*/  SEL R29, RZ, 0x1, !P1 ;  /* 0x00000001ff1d7807 */ /* 0x000fc40004800000 */
[----:B------:R-:W-:-:S09]  /*ab10*/  SEL R30, RZ, 0x1, !P2 ;  /* 0x00000001ff1e7807 */ /* 0x000fd20005000000 */
.L_x_119:
[----:B------:R-:W-:Y:S05]  /*ab20*/  BSYNC B0 ;  /* 0x0000000000007941 */ /* 0x000fea0003800000 */
.L_x_118:
[----:B------:R-:W-:Y:S04]  /*ab30*/  BSSY B0, `(.L_x_124) ;  /* 0x000002c000007945 */ /* 0x000fe80003800000 */
[----:B------:R-:W-:Y:S05]  /*ab40*/  @P0 BRA `(.L_x_125) ;  /* 0x0000000000a80947 */ /* 0x000fea0003800000 */
[----:B------:R-:W-:Y:S02]  /*ab50*/  IADD3 R14, R4, R3, RZ ;  /* 0x00000003040e7210 */ /* 0x000fe40007ffe0ff */
[----:B------:R-:W-:Y:S02]  /*ab60*/  LOP3.LUT R15, R12, 0xff, RZ, 0xc0, !PT ;  /* 0x000000ff0c0f7812 */ /* 0x000fe400078ec0ff */
[----:B------:R-:W-:Y:S02]  /*ab70*/  ISETP.GE.U32.AND P2, PT, R14, R0, PT ;  /* 0x000000000e00720c */ /* 0x000fe40003f46070 */
[----:B------:R-:W-:Y:S02]  /*ab80*/  LOP3.LUT R28, R28, 0xff, RZ, 0xc0, !PT ;  /* 0x000000ff1c1c7812 */ /* 0x000fe400078ec0ff */
[----:B------:R-:W-:Y:S02]  /*ab90*/  LOP3.LUT R27, R27, 0xff, RZ, 0xc0, !PT ;  /* 0x000000ff1b1b7812 */ /* 0x000fe400078ec0ff */
[----:B------:R-:W-:-:S02]  /*aba0*/  LOP3.LUT R12, R11, 0xff, RZ, 0xc0, !PT ;  /* 0x000000ff0b0c7812 */ /* 0x000fc400078ec0ff */
[----:B------:R-:W-:Y:S02]  /*abb0*/  ISETP.NE.AND P0, PT, R15, R28, PT ;  /* 0x0000001c0f00720c */ /* 0x000fe40003f05270 */
[----:B------:R-:W-:Y:S02]  /*abc0*/  ISETP.NE.AND P1, PT, R12, R27, PT ;  /* 0x0000001b0c00720c */ /* 0x000fe40003f25270 */
[----:B------:R-:W-:Y:S02]  /*abd0*/  SEL R12, RZ, 0x1, !P0 ;  /* 0x00000001ff0c7807 */ /* 0x000fe40004000000 */
[----:B------:R-:W-:Y:S01]  /*abe0*/  SEL R11, RZ, 0x1, !P1 ;  /* 0x00000001ff0b7807 */ /* 0x000fe20004800000 */
[----:B------:R-:W-:Y:S08]  /*abf0*/  @P2 BRA `(.L_x_125) ;  /* 0x00000000007c2947 */ /* 0x000ff00003800000 */
[----:B------:R-:W-:Y:S01]  /*ac00*/  IMAD.IADD R14, R14, 0x1, R3 ;  /* 0x000000010e0e7824 */ /* 0x000fe200078e0203 */
[----:B------:R-:W-:Y:S02]  /*ac10*/  LOP3.LUT R26, R26, 0xff, RZ, 0xc0, !PT ;  /* 0x000000ff1a1a7812 */ /* 0x000fe400078ec0ff */
[----:B------:R-:W-:Y:S02]  /*ac20*/  LOP3.LUT R15, R10, 0xff, RZ, 0xc0, !PT ;  /* 0x000000ff0a0f7812 */ /* 0x000fe400078ec0ff */
[----:B------:R-:W-:Y:S02]  /*ac30*/  ISETP.GE.U32.AND P2, PT, R14, R0, PT ;  /* 0x000000000e00720c */ /* 0x000fe40003f46070 */
[----:B------:R-:W-:Y:S02]  /*ac40*/  LOP3.LUT R25, R25, 0xff, RZ, 0xc0, !PT ;  /* 0x000000ff19197812 */ /* 0x000fe400078ec0ff */
[----:B------:R-:W-:Y:S02]  /*ac50*/  LOP3.LUT R4, R9, 0xff, RZ, 0xc0, !PT ;  /* 0x000000ff09047812 */ /* 0x000fe400078ec0ff */
[----:B------:R-:W-:-:S02]  /*ac60*/  ISETP.NE.AND P0, PT, R15, R26, PT ;  /* 0x0000001a0f00720c */ /* 0x000fc40003f05270 */
        /* <DEDUP_REMOVED lines=13> */
[----:B------:R-:W-:Y:S02]  /*ad40*/  SEL R7, RZ, 0x1, !P1 ;  /* 0x00000001ff077807 */ /* 0x000fe40004800000 */
[----:B------:R-:W-:Y:S02]  /*ad50*/  @!P4 LOP3.LUT R29, R29, 0xff, RZ, 0xc0, !PT ;  /* 0x000000ff1d1dc812 */ /* 0x000fe400078ec0ff */
[----:B------:R-:W-:Y:S02]  /*ad60*/  @!P4 LOP3.LUT R30, R30, 0xff, RZ, 0xc0, !PT ;  /* 0x000000ff1e1ec812 */ /* 0x000fe400078ec0ff */
[----:B------:R-:W-:-:S02]  /*ad70*/  @!P4 LOP3.LUT R4, R6, 0xff, RZ, 0xc0, !PT ;  /* 0x000000ff0604c812 */ /* 0x000fc400078ec0ff */
[----:B------:R-:W-:Y:S02]  /*ad80*/  @!P4 LOP3.LUT R15, R5, 0xff, RZ, 0xc0, !PT ;  /* 0x000000ff050fc812 */ /* 0x000fe400078ec0ff */
[----:B------:R-:W-:Y:S02]  /*ad90*/  @!P4 ISETP.NE.AND P2, PT, R4, R29, PT ;  /* 0x0000001d0400c20c */ /* 0x000fe40003f45270 */
[----:B------:R-:W-:Y:S02]  /*ada0*/  @!P4 ISETP.NE.AND P3, PT, R15, R30, PT ;  /* 0x0000001e0f00c20c */ /* 0x000fe40003f65270 */
[----:B------:R-:W-:Y:S02]  /*adb0*/  @!P4 SEL R0, RZ, 0x1, !P2 ;  /* 0x00000001ff00c807 */ /* 0x000fe40005000000 */
[----:B------:R-:W-:Y:S02]  /*adc0*/  @!P4 SEL R3, RZ, 0x1, !P3 ;  /* 0x00000001ff03c807 */ /* 0x000fe40005800000 */
[----:B------:R-:W-:-:S02]  /*add0*/  @!P4 PRMT R6, R0, 0x7610, R6 ;  /* 0x000076100006c816 */ /* 0x000fc40000000006 */
[----:B------:R-:W-:-:S07]  /*ade0*/  @!P4 PRMT R5, R3, 0x7610, R5 ;  /* 0x000076100305c816 */ /* 0x000fce0000000005 */
.L_x_125:
[----:B------:R-:W-:Y:S05]  /*adf0*/  BSYNC B0 ;  /* 0x0000000000007941 */ /* 0x000fea0003800000 */
.L_x_124:
[----:B------:R-:W-:Y:S02]  /*ae00*/  LOP3.LUT R10, R10, 0xff, RZ, 0xc0, !PT ;  /* 0x000000ff0a0a7812 */ /* 0x000fe400078ec0ff */
[----:B------:R-:W-:Y:S02]  /*ae10*/  LOP3.LUT R9, R9, 0xff, RZ, 0xc0, !PT ;  /* 0x000000ff09097812 */ /* 0x000fe400078ec0ff */
[----:B------:R-:W-:Y:S02]  /*ae20*/  LOP3.LUT R0, R11, 0xff, RZ, 0xc0, !PT ;  /* 0x000000ff0b007812 */ /* 0x000fe400078ec0ff */
[----:B------:R-:W-:Y:S02]  /*ae30*/  LOP3.LUT R3, R12, 0xff, RZ, 0xc0, !PT ;  /* 0x000000ff0c037812 */ /* 0x000fe400078ec0ff */
[----:B------:R-:W-:Y:S02]  /*ae40*/  ISETP.NE.AND P1, PT, R0, R9, PT ;  /* 0x000000090000720c */ /* 0x000fe40003f25270 */
[----:B------:R-:W-:-:S02]  /*ae50*/  ISETP.NE.AND P0, PT, R3, R10, PT ;  /* 0x0000000a0300720c */ /* 0x000fc40003f05270 */
[----:B------:R-:W-:Y:S02]  /*ae60*/  LOP3.LUT R9, R8, 0xff, RZ, 0xc0, !PT ;  /* 0x000000ff08097812 */ /* 0x000fe400078ec0ff */
[----:B------:R-:W-:Y:S02]  /*ae70*/  LOP3.LUT R4, R7, 0xff, RZ, 0xc0, !PT ;  /* 0x000000ff07047812 */ /* 0x000fe400078ec0ff */
[----:B------:R-:W-:Y:S02]  /*ae80*/  SEL R3, RZ, 0x1, !P1 ;  /* 0x00000001ff037807 */ /* 0x000fe40004800000 */
[----:B------:R-:W-:Y:S02]  /*ae90*/  SEL R0, RZ, 0x1, !P0 ;  /* 0x00000001ff007807 */ /* 0x000fe40004000000 */
        /* <DEDUP_REMOVED lines=8> */
[----:B------:R-:W-:Y:S02]  /*af20*/  SEL R18, RZ, 0x1, !P1 ;  /* 0x00000001ff127807 */ /* 0x000fe40004800000 */
[----:B------:R-:W-:Y:S01]  /*af30*/  SEL R25, RZ, 0x1, !P0 ;  /* 0x00000001ff197807 */ /* 0x000fe20004000000 */
[----:B------:R-:W-:Y:S08]  /*af40*/  BRA `(.L_x_92) ;  /* 0x0000001800d87947 */ /* 0x000ff00003800000 */
.L_x_109:
        /* <DEDUP_REMOVED lines=10> */
[----:B------:R-:W-:Y:S01]  /*aff0*/  BSSY B1, `(.L_x_128) ;  /* 0x0000053000017945 */ /* 0x000fe20003800000 */
[C---:B------:R-:W-:Y:S02]  /*b000*/  PRMT R14, R5.reuse, 0x7610, R14 ;  /* 0x00007610050e7816 */ /* 0x040fe4000000000e */
[C---:B------:R-:W-:Y:S02]  /*b010*/  PRMT R13, R5.reuse, 0x7610, R13 ;  /* 0x00007610050d7816 */ /* 0x040fe4000000000d */
[C---:B------:R-:W-:Y:S02]  /*b020*/  PRMT R12, R5.reuse, 0x7610, R12 ;  /* 0x00007610050c7816 */ /* 0x040fe4000000000c */
[C---:B------:R-:W-:Y:S02]  /*b030*/  PRMT R11, R5.reuse, 0x7610, R11 ;  /* 0x00007610050b7816 */ /* 0x040fe4000000000b */
[C---:B------:R-:W-:Y:S02]  /*b040*/  PRMT R10, R5.reuse, 0x7610, R10 ;  /* 0x00007610050a7816 */ /* 0x040fe4000000000a */
[----:B------:R-:W-:-:S02]  /*b050*/  PRMT R9, R5, 0x7610, R9 ;  /* 0x0000761005097816 */ /* 0x000fc40000000009 */
[----:B------:R-:W-:-:S07]  /*b060*/  PRMT R8, R5, 0x7610, R8 ;  /* 0x0000761005087816 */ /* 0x000fce0000000008 */
.L_x_129:
[----:B------:R-:W-:Y:S02]  /*b070*/  IMAD R6, R15, R4, RZ ;  /* 0x000000040f067224 */ /* 0x000fe400078e02ff */
[----:B------:R-:W-:-:S03]  /*b080*/  IMAD.IADD R4, R3, 0x1, R4 ;  /* 0x0000000103047824 */ /* 0x000fc600078e0204 */
[----:B------:R-:W-:Y:S01]  /*b090*/  LOP3.LUT R21, R6, 0xfffffffe, RZ, 0xc0, !PT ;  /* 0xfffffffe06157812 */ /* 0x000fe200078ec0ff */
[C---:B------:R-:W-:Y:S01]  /*b0a0*/  IMAD R6, R4.reuse, R15, RZ ;  /* 0x0000000f04067224 */ /* 0x040fe200078e02ff */
[----:B------:R-:W-:Y:S02]  /*b0b0*/  IADD3 R4, R4, R3, RZ ;  /* 0x0000000304047210 */ /* 0x000fe40007ffe0ff */
[-C--:B------:R-:W-:Y:S02]  /*b0c0*/  IADD3 R20, P0, R21, R18.reuse, RZ ;  /* 0x0000001215147210 */ /* 0x080fe40007f1e0ff */
[----:B------:R-:W-:Y:S01]  /*b0d0*/  LOP3.LUT R25, R6, 0xfffffffe, RZ, 0xc0, !PT ;  /* 0xfffffffe06197812 */ /* 0x000fe200078ec0ff */
[C---:B------:R-:W-:Y:S02]  /*b0e0*/  IMAD R6, R4.reuse, R15, RZ ;  /* 0x0000000f04067224 */ /* 0x040fe400078e02ff */
[----:B------:R-:W-:Y:S01]  /*b0f0*/  IMAD.X R21, RZ, RZ, R19, P0 ;  /* 0x000000ffff157224 */ /* 0x000fe200000e0613 */
[----:B------:R-:W-:Y:S01]  /*b100*/  IADD3 R24, P0, R25, R18, RZ ;  /* 0x0000001219187210 */ /* 0x000fe20007f1e0ff */
[----:B------:R-:W-:Y:S01]  /*b110*/  IMAD.IADD R4, R4, 0x1, R3 ;  /* 0x0000000104047824 */ /* 0x000fe200078e0203 */
[----:B------:R-:W-:-:S03]  /*b120*/  LOP3.LUT R27, R6, 0xfffffffe, RZ, 0xc0, !PT ;  /* 0xfffffffe061b7812 */ /* 0x000fc600078ec0ff */
[----:B------:R-:W-:Y:S01]  /*b130*/  IMAD.X R25, RZ, RZ, R19, P0 ;  /* 0x000000ffff197224 */ /* 0x000fe200000e0613 */
[----:B------:R-:W2:Y:S01]  /*b140*/  LDG.E.U16 R21, desc[UR58][R20.64] ;  /* 0x0000003a14157981 */ /* 0x000ea2000c1e1500 */
[----:B------:R-:W-:Y:S01]  /*b150*/  IMAD R6, R4, R15, RZ ;  /* 0x0000000f04067224 */ /* 0x000fe200078e02ff */
[-C--:B------:R-:W-:Y:S02]  /*b160*/  IADD3 R26, P0, R27, R18.reuse, RZ ;  /* 0x000000121b1a7210 */ /* 0x080fe40007f1e0ff */
[----:B------:R0:W3:Y:S02]  /*b170*/  LDG.E.U16 R24, desc[UR58][R24.64] ;  /* 0x0000003a18187981 */ /* 0x0000e4000c1e1500 */
[----:B------:R-:W-:Y:S02]  /*b180*/  LOP3.LUT R7, R6, 0xfffffffe, RZ, 0xc0, !PT ;  /* 0xfffffffe06077812 */ /* 0x000fe400078ec0ff */
[----:B------:R-:W-:Y:S02]  /*b190*/  IADD3.X R27, RZ, R19, RZ, P0, !PT ;  /* 0x00000013ff1b7210 */ /* 0x000fe400007fe4ff */
[----:B------:R-:W-:-:S03]  /*b1a0*/  IADD3 R6, P0, R7, R18, RZ ;  /* 0x0000001207067210 */ /* 0x000fc60007f1e0ff */
[----:B------:R-:W4:Y:S02]  /*b1b0*/  LDG.E.U16 R26, desc[UR58][R26.64] ;  /* 0x0000003a1a1a7981 */ /* 0x000f24000c1e1500 */
[----:B------:R-:W-:-:S05]  /*b1c0*/  IMAD.X R7, RZ, RZ, R19, P0 ;  /* 0x000000ffff077224 */ /* 0x000fca00000e0613 */
[----:B------:R1:W5:Y:S01]  /*b1d0*/  LDG.E.U16 R28, desc[UR58][R6.64] ;  /* 0x0000003a061c7981 */ /* 0x000362000c1e1500 */
[----:B0-----:R-:W-:Y:S01]  /*b1e0*/  LOP3.LUT R25, R8, 0xff, RZ, 0xc0, !PT ;  /* 0x000000ff08197812 */ /* 0x001fe200078ec0ff */
[----:B------:R-:W-:Y:S01]  /*b1f0*/  IMAD.IADD R4, R4, 0x1, R3 ;  /* 0x0000000104047824 */ /* 0x000fe200078e0203 */
[----:B------:R-:W-:Y:S02]  /*b200*/  LOP3.LUT R13, R13, 0xff, RZ, 0xc0, !PT ;  /* 0x000000ff0d0d7812 */ /* 0x000fe400078ec0ff */
[----:B------:R-:W-:Y:S01]  /*b210*/  LOP3.LUT R14, R14, 0xff, RZ, 0xc0, !PT ;  /* 0x000000ff0e0e7812 */ /* 0x000fe200078ec0ff */
[----:B------:R-:W-:Y:S01]  /*b220*/  IMAD R29, R3, 0x3, R4 ;  /* 0x00000003031d7824 */ /* 0x000fe200078e0204 */
[----:B------:R-:W-:Y:S02]  /*b230*/  LOP3.LUT R5, R5, 0xff, RZ, 0xc0, !PT ;  /* 0x000000ff05057812 */ /* 0x000fe400078ec0ff */
[----:B-1----:R-:W-:Y:S02]  /*b240*/  LOP3.LUT R7, R10, 0xff, RZ, 0xc0, !PT ;  /* 0x000000ff0a077812 */ /* 0x002fe400078ec0ff */
[----:B------:R-:W-:-:S02]  /*b250*/  LOP3.LUT R6, R9, 0xff, RZ, 0xc0, !PT ;  /* 0x000000ff09067812 */ /* 0x000fc400078ec0ff */
[----:B------:R-:W-:Y:S02]  /*b260*/  LOP3.LUT R9, R12, 0xff, RZ, 0xc0, !PT ;  /* 0x000000ff0c097812 */ /* 0x000fe400078ec0ff */
[C---:B--2---:R-:W-:Y:S02]  /*b270*/  PRMT R20, R21.reuse, 0x7770, RZ ;  /* 0x0000777015147816 */ /* 0x044fe400000000ff */
[----:B------:R-:W-:Y:S02]  /*b280*/  PRMT R8, R21, 0x7771, RZ ;  /* 0x0000777115087816 */ /* 0x000fe400000000ff */
[C---:B---3--:R-:W-:Y:S02]  /*b290*/  PRMT R21, R24.reuse, 0x7770, RZ ;  /* 0x0000777018157816 */ /* 0x048fe400000000ff */
[----:B------:R-:W-:Y:S02]  /*b2a0*/  PRMT R24, R24, 0x7771, RZ ;  /* 0x0000777118187816 */ /* 0x000fe400000000ff */
[----:B------:R-:W-:-:S02]  /*b2b0*/  ISETP.NE.AND P2, PT, R21, RZ, PT ;  /* 0x000000ff1500720c */ /* 0x000fc40003f45270 */
[----:B------:R-:W-:Y:S02]  /*b2c0*/  ISETP.NE.AND P0, PT, R20, RZ, PT ;  /* 0x000000ff1400720c */ /* 0x000fe40003f05270 */
[----:B------:R-:W-:Y:S02]  /*b2d0*/  ISETP.NE.AND P1, PT, R8, RZ, PT ;  /* 0x000000ff0800720c */ /* 0x000fe40003f25270 */
[----:B------:R-:W-:Y:S02]  /*b2e0*/  SEL R22, RZ, 0x1, !P2 ;  /* 0x00000001ff167807 */ /* 0x000fe40005000000 */
[----:B----4-:R-:W-:Y:S02]  /*b2f0*/  PRMT R8, R26, 0x7770, RZ ;  /* 0x000077701a087816 */ /* 0x010fe400000000ff */
[----:B------:R-:W-:Y:S02]  /*b300*/  ISETP.NE.AND P2, PT, R24, RZ, PT ;  /* 0x000000ff1800720c */ /* 0x000fe40003f45270 */
[----:B------:R-:W-:-:S02]  /*b310*/  SEL R20, RZ, 0x1, !P0 ;  /* 0x00000001ff147807 */ /* 0x000fc40004000000 */
[----:B------:R-:W-:Y:S02]  /*b320*/  PRMT R26, R26, 0x7771, RZ ;  /* 0x000077711a1a7816 */ /* 0x000fe400000000ff */
[----:B------:R-:W-:Y:S02]  /*b330*/  SEL R21, RZ, 0x1, !P1 ;  /* 0x00000001ff157807 */ /* 0x000fe40004800000 */
[----:B------:R-:W-:Y:S02]  /*b340*/  ISETP.NE.AND P1, PT, R7, R22, PT ;  /* 0x000000160700720c */ /* 0x000fe40003f25270 */
[----:B------:R-:W-:Y:S02]  /*b350*/  ISETP.NE.AND P4, PT, R8, RZ, PT ;  /* 0x000000ff0800720c */ /* 0x000fe40003f85270 */
[----:B------:R-:W-:Y:S02]  /*b360*/  LOP3.LUT R8, R11, 0xff, RZ, 0xc0, !PT ;  /* 0x000000ff0b087812 */ /* 0x000fe400078ec0ff */
[----:B------:R-:W-:-:S02]  /*b370*/  SEL R7, RZ, 0x1, !P2 ;  /* 0x00000001ff077807 */ /* 0x000fc40005000000 */
[----:B------:R-:W-:Y:S02]  /*b380*/  ISETP.NE.AND P6, PT, R25, R20, PT ;  /* 0x000000141900720c */ /* 0x000fe40003fc5270 */
[----:B------:R-:W-:Y:S02]  /*b390*/  ISETP.NE.AND P5, PT, R26, RZ, PT ;  /* 0x000000ff1a00720c */ /* 0x000fe40003fa5270 */
[C---:B-----5:R-:W-:Y:S02]  /*b3a0*/  PRMT R10, R28.reuse, 0x7770, RZ ;  /* 0x000077701c0a7816 */ /* 0x060fe400000000ff */
[----:B------:R-:W-:Y:S02]  /*b3b0*/  PRMT R28, R28, 0x7771, RZ ;  /* 0x000077711c1c7816 */ /* 0x000fe400000000ff */
[----:B------:R-:W-:Y:S02]  /*b3c0*/  ISETP.GE.U32.AND P0, PT, R29, R0, PT ;  /* 0x000000001d00720c */ /* 0x000fe40003f06070 */
[----:B------:R-:W-:-:S02]  /*b3d0*/  ISETP.NE.AND P2, PT, R8, R7, PT ;  /* 0x000000070800720c */ /* 0x000fc40003f45270 */
[----:B------:R-:W-:Y:S02]  /*b3e0*/  SEL R8, RZ, 0x1, !P6 ;  /* 0x00000001ff087807 */ /* 0x000fe40007000000 */
[----:B------:R-:W-:Y:S02]  /*b3f0*/  SEL R26, RZ, 0x1, !P5 ;  /* 0x00000001ff1a7807 */ /* 0x000fe40006800000 */
[----:B------:R-:W-:Y:S02]  /*b400*/  ISETP.NE.AND P6, PT, R10, RZ, PT ;  /* 0x000000ff0a00720c */ /* 0x000fe40003fc5270 */
[----:B------:R-:W-:Y:S02]  /*b410*/  ISETP.NE.AND P5, PT, R28, RZ, PT ;  /* 0x000000ff1c00720c */ /* 0x000fe40003fa5270 */
[----:B------:R-:W-:Y:S02]  /*b420*/  ISETP.NE.AND P3, PT, R6, R21, PT ;  /* 0x000000150600720c */ /* 0x000fe40003f65270 */
[----:B------:R-:W-:-:S02]  /*b430*/  SEL R6, RZ, 0x1, !P4 ;  /* 0x00000001ff067807 */ /* 0x000fc40006000000 */
[----:B------:R-:W-:Y:S02]  /*b440*/  SEL R25, RZ, 0x1, !P6 ;  /* 0x00000001ff197807 */ /* 0x000fe40007000000 */
[----:B------:R-:W-:Y:S02]  /*b450*/  SEL R24, RZ, 0x1, !P5 ;  /* 0x00000001ff187807 */ /* 0x000fe40006800000 */
[----:B------:R-:W-:Y:S02]  /*b460*/  ISETP.NE.AND P4, PT, R9, R6, PT ;  /* 0x000000060900720c */ /* 0x000fe40003f85270 */
[----:B------:R-:W-:Y:S02]  /*b470*/  SEL R9, RZ, 0x1, !P3 ;  /* 0x00000001ff097807 */ /* 0x000fe40005800000 */
[----:B------:R-:W-:Y:S02]  /*b480*/  ISETP.NE.AND P5, PT, R13, R26, PT ;  /* 0x0000001a0d00720c */ /* 0x000fe40003fa5270 */
[----:B------:R-:W-:-:S02]  /*b490*/  ISETP.NE.AND P3, PT, R14, R25, PT ;  /* 0x000000190e00720c */ /* 0x000fc40003f65270 */
[----:B------:R-:W-:Y:S02]  /*b4a0*/  ISETP.NE.AND P6, PT, R5, R24, PT ;  /* 0x000000180500720c */ /* 0x000fe40003fc5270 */
[----:B------:R-:W-:Y:S02]  /*b4b0*/  SEL R10, RZ, 0x1, !P1 ;  /* 0x00000001ff0a7807 */ /* 0x000fe40004800000 */
[----:B------:R-:W-:Y:S02]  /*b4c0*/  SEL R11, RZ, 0x1, !P2 ;  /* 0x00000001ff0b7807 */ /* 0x000fe40005000000 */
[----:B------:R-:W-:Y:S02]  /*b4d0*/  SEL R12, RZ, 0x1, !P4 ;  /* 0x00000001ff0c7807 */ /* 0x000fe40006000000 */
[----:B------:R-:W-:Y:S02]  /*b4e0*/  SEL R13, RZ, 0x1, !P5 ;  /* 0x00000001ff0d7807 */ /* 0x000fe40006800000 */
[----:B------:R-:W-:-:S02]  /*b4f0*/  SEL R14, RZ, 0x1, !P3 ;  /* 0x00000001ff0e7807 */ /* 0x000fc40005800000 */
[----:B------:R-:W-:Y:S01]  /*b500*/  SEL R5, RZ, 0x1, !P6 ;  /* 0x00000001ff057807 */ /* 0x000fe20007000000 */
[----:B------:R-:W-:Y:S06]  /*b510*/  @!P0 BRA `(.L_x_129) ;  /* 0xfffffff800d48947 */ /* 0x000fec000383ffff */
[----:B------:R-:W-:Y:S05]  /*b520*/  BSYNC B1 ;  /* 0x0000000000017941 */ /* 0x000fea0003800000 */
.L_x_128:
[----:B------:R-:W-:Y:S02]  /*b530*/  PRMT R27, R7, 0x7610, R27 ;  /* 0x00007610071b7816 */ /* 0x000fe4000000001b */
[----:B------:R-:W-:-:S07]  /*b540*/  PRMT R28, R6, 0x7610, R28 ;  /* 0x00007610061c7816 */ /* 0x000fce000000001c */
.L_x_127:
[----:B------:R-:W-:Y:S05]  /*b550*/  BSYNC B0 ;  /* 0x0000000000007941 */ /* 0x000fea0003800000 */
.L_x_126:
[----:B------:R-:W-:Y:S01]  /*b560*/  ISETP.GE.U32.AND P0, PT, R4, R0, PT ;  /* 0x000000000400720c */ /* 0x000fe20003f06070 */
[----:B------:R-:W-:-:S12]  /*b570*/  BSSY B0, `(.L_x_130) ;  /* 0x0000038000007945 */ /* 0x000fd80003800000 */
[----:B------:R-:W-:Y:S05]  /*b580*/  @P0 BRA `(.L_x_131) ;  /* 0x0000000000d80947 */ /* 0x000fea0003800000 */
[----:B------:R-:W-:-:S05]  /*b590*/  IMAD R6, R4, R15, RZ ;  /* 0x0000000f04067224 */ /* 0x000fca00078e02ff */
[----:B------:R-:W-:-:S04]  /*b5a0*/  LOP3.LUT R7, R6, 0xfffffffe, RZ, 0xc0, !PT ;  /* 0xfffffffe06077812 */ /* 0x000fc800078ec0ff */
[----:B------:R-:W-:-:S05]  /*b5b0*/  IADD3 R6, P1, R7, R18, RZ ;  /* 0x0000001207067210 */ /* 0x000fca0007f3e0ff */
[----:B------:R-:W-:-:S05]  /*b5c0*/  IMAD.X R7, RZ, RZ, R19, P1 ;  /* 0x000000ffff077224 */ /* 0x000fca00008e0613 */
[----:B------:R-:W2:Y:S01]  /*b5d0*/  LDG.E.U16 R6, desc[UR58][R6.64] ;  /* 0x0000003a06067981 */ /* 0x000ea2000c1e1500 */
[----:B------:R-:W-:-:S04]  /*b5e0*/  IADD3 R30, R4, R3, RZ ;  /* 0x00000003041e7210 */ /* 0x000fc80007ffe0ff */
        /* <DEDUP_REMOVED lines=8> */
[----:B------:R-:W-:-:S05]  /*b670*/  IMAD R6, R30, R15, RZ ;  /* 0x0000000f1e067224 */ /* 0x000fca00078e02ff */
        /* <DEDUP_REMOVED lines=13> */
[----:B------:R-:W-:-:S05]  /*b750*/  IMAD.IADD R6, R30, 0x1, R3 ;  /* 0x000000011e067824 */ /* 0x000fca00078e0203 */
[----:B------:R-:W-:-:S13]  /*b760*/  ISETP.GE.U32.AND P1, PT, R6, R0, PT ;  /* 0x000000000600720c */ /* 0x000fda0003f26070 */
[-C--:B------:R-:W-:Y:S02]  /*b770*/  @!P1 IMAD R6, R6, R15.reuse, RZ ;  /* 0x0000000f06069224 */ /* 0x080fe400078e02ff */
[----:B------:R-:W-:-:S03]  /*b780*/  IMAD R15, R30, R15, RZ ;  /* 0x0000000f1e0f7224 */ /* 0x000fc600078e02ff */
[----:B------:R-:W-:Y:S02]  /*b790*/  @!P1 LOP3.LUT R7, R6, 0xfffffffe, RZ, 0xc0, !PT ;  /* 0xfffffffe06079812 */ /* 0x000fe400078ec0ff */
[----:B------:R-:W-:Y:S02]  /*b7a0*/  LOP3.LUT R15, R15, 0xfffffffe, RZ, 0xc0, !PT ;  /* 0xfffffffe0f0f7812 */ /* 0x000fe400078ec0ff */
[-C--:B------:R-:W-:Y:S02]  /*b7b0*/  @!P1 IADD3 R6, P3, R7, R18.reuse, RZ ;  /* 0x0000001207069210 */ /* 0x080fe40007f7e0ff */
[----:B------:R-:W-:Y:S02]  /*b7c0*/  IADD3 R18, P2, R15, R18, RZ ;  /* 0x000000120f127210 */ /* 0x000fe40007f5e0ff */
[----:B------:R-:W-:-:S03]  /*b7d0*/  @!P1 IADD3.X R7, RZ, R19, RZ, P3, !PT ;  /* 0x00000013ff079210 */ /* 0x000fc60001ffe4ff */
[----:B------:R-:W-:Y:S02]  /*b7e0*/  IMAD.X R19, RZ, RZ, R19, P2 ;  /* 0x000000ffff137224 */ /* 0x000fe400010e0613 */
[----:B------:R-:W2:Y:S04]  /*b7f0*/  @!P1 LDG.E.U16 R6, desc[UR58][R6.64] ;  /* 0x0000003a06069981 */ /* 0x000ea8000c1e1500 */
[----:B------:R-:W3:Y:S01]  /*b800*/  LDG.E.U16 R18, desc[UR58][R18.64] ;  /* 0x0000003a12127981 */ /* 0x000ee2000c1e1500 */
[C---:B--2---:R-:W-:Y:S02]  /*b810*/  @!P1 PRMT R28, R6.reuse, 0x7770, RZ ;  /* 0x00007770061c9816 */ /* 0x044fe400000000ff */
[----:B------:R-:W-:Y:S02]  /*b820*/  @!P1 PRMT R29, R6, 0x7771, RZ ;  /* 0x00007771061d9816 */ /* 0x000fe400000000ff */
[----:B---3--:R-:W-:-:S02]  /*b830*/  PRMT R15, R18, 0x7770, RZ ;  /* 0x00007770120f7816 */ /* 0x008fc400000000ff */
[----:B------:R-:W-:Y:S02]  /*b840*/  PRMT R26, R18, 0x7771, RZ ;  /* 0x00007771121a7816 */ /* 0x000fe400000000ff */
[----:B------:R-:W-:Y:S02]  /*b850*/  @!P1 ISETP.NE.AND P4, PT, R28, RZ, PT ;  /* 0x000000ff1c00920c */ /* 0x000fe40003f85270 */
[----:B------:R-:W-:Y:S02]  /*b860*/  @!P1 ISETP.NE.AND P5, PT, R29, RZ, PT ;  /* 0x000000ff1d00920c */ /* 0x000fe40003fa5270 */
[----:B------:R-:W-:Y:S02]  /*b870*/  ISETP.NE.AND P2, PT, R15, RZ, PT ;  /* 0x000000ff0f00720c */ /* 0x000fe40003f45270 */
[----:B------:R-:W-:Y:S02]  /*b880*/  ISETP.NE.AND P3, PT, R26, RZ, PT ;  /* 0x000000ff1a00720c */ /* 0x000fe40003f65270 */
[----:B------:R-:W-:-:S02]  /*b890*/  @!P1 SEL R15, RZ, 0x1, !P4 ;  /* 0x00000001ff0f9807 */ /* 0x000fc40006000000 */
[----:B------:R-:W-:Y:S02]  /*b8a0*/  @!P1 SEL R6, RZ, 0x1, !P5 ;  /* 0x00000001ff069807 */ /* 0x000fe40006800000 */
[----:B------:R-:W-:Y:S02]  /*b8b0*/  SEL R28, RZ, 0x1, !P2 ;  /* 0x00000001ff1c7807 */ /* 0x000fe40005000000 */
[----:B------:R-:W-:Y:S02]  /*b8c0*/  SEL R26, RZ, 0x1, !P3 ;  /* 0x00000001ff1a7807 */ /* 0x000fe40005800000 */
[----:B------:R-:W-:Y:S02]  /*b8d0*/  @!P1 PRMT R25, R15, 0x7610, R25 ;  /* 0x000076100f199816 */ /* 0x000fe40000000019 */
[----:B------:R-:W-:-:S07]  /*b8e0*/  @!P1 PRMT R24, R6, 0x7610, R24 ;  /* 0x0000761006189816 */ /* 0x000fce0000000018 */
.L_x_131:
[----:B------:R-:W-:Y:S05]  /*b8f0*/  BSYNC B0 ;  /* 0x0000000000007941 */ /* 0x000fea0003800000 */
.L_x_130:
[----:B------:R-:W-:Y:S04]  /*b900*/  BSSY B0, `(.L_x_132) ;  /* 0x000002c000007945 */ /* 0x000fe80003800000 */
[----:B------:R-:W-:Y:S05]  /*b910*/  @P0 BRA `(.L_x_133) ;  /* 0x0000000000a80947 */ /* 0x000fea0003800000 */
        /* <DEDUP_REMOVED lines=39> */
[----:B------:R-:W-:-:S02]  /*bb90*/  SEL R13, RZ, 0x1, !P1 ;  /* 0x00000001ff0d7807 */ /* 0x000fc40004800000 */
[----:B------:R-:W-:Y:S02]  /*bba0*/  @!P4 PRMT R14, R0, 0x7610, R14 ;  /* 0x00007610000ec816 */ /* 0x000fe4000000000e */
[----:B------:R-:W-:-:S07]  /*bbb0*/  @!P4 PRMT R5, R3, 0x7610, R5 ;  /* 0x000076100305c816 */ /* 0x000fce0000000005 */
.L_x_133:
[----:B------:R-:W-:Y:S05]  /*bbc0*/  BSYNC B0 ;  /* 0x0000000000007941 */ /* 0x000fea0003800000 */
.L_x_132:
        /* <DEDUP_REMOVED lines=21> */
.L_x_108:
[----:B------:R-:W0:Y:S01]  /*bd20*/  LDC R13, c[0x0][0x220] ;  /* 0x00008800ff0d7b82 */ /* 0x000e220000000800 */
[----:B------:R-:W-:Y:S01]  /*bd30*/  ULDC.U8 UR4, c[0x0][0x211] ;  /* 0x0000844000047ab9 */ /* 0x000fe20000000000 */
[----:B------:R-:W-:Y:S01]  /*bd40*/  BSSY B0, `(.L_x_134) ;  /* 0x000005f000007945 */ /* 0x000fe20003800000 */
[----:B------:R-:W-:Y:S01]  /*bd50*/  IMAD.U32 R4, RZ, RZ, UR4 ;  /* 0x00000004ff047e24 */ /* 0x000fe2000f8e00ff */
[----:B------:R-:W-:Y:S01]  /*bd60*/  MOV R8, UR4 ;  /* 0x0000000400087c02 */ /* 0x000fe20008000f00 */
[----:B------:R-:W-:Y:S01]  /*bd70*/  IMAD.U32 R6, RZ, RZ, UR4 ;  /* 0x00000004ff067e24 */ /* 0x000fe2000f8e00ff */
[----:B------:R-:W-:Y:S01]  /*bd80*/  MOV R12, UR4 ;  /* 0x00000004000c7c02 */ /* 0x000fe20008000f00 */
[----:B------:R-:W-:Y:S02]  /*bd90*/  IMAD.U32 R7, RZ, RZ, UR4 ;  /* 0x00000004ff077e24 */ /* 0x000fe4000f8e00ff */
[----:B------:R-:W-:Y:S02]  /*bda0*/  IMAD.U32 R9, RZ, RZ, UR4 ;  /* 0x00000004ff097e24 */ /* 0x000fe4000f8e00ff */
[----:B------:R-:W-:-:S02]  /*bdb0*/  IMAD.U32 R10, RZ, RZ, UR4 ;  /* 0x00000004ff0a7e24 */ /* 0x000fc4000f8e00ff */
[----:B------:R-:W-:Y:S02]  /*bdc0*/  IMAD.U32 R11, RZ, RZ, UR4 ;  /* 0x00000004ff0b7e24 */ /* 0x000fe4000f8e00ff */
[----:B0-----:R-:W-:-:S05]  /*bdd0*/  IMAD R3, R13, 0x3, R14 ;  /* 0x000000030d037824 */ /* 0x001fca00078e020e */
[----:B------:R-:W-:Y:S02]  /*bde0*/  ISETP.GE.U32.AND P0, PT, R3, R0, PT ;  /* 0x000000000300720c */ /* 0x000fe40003f06070 */
[----:B------:R-:W-:-:S11]  /*bdf0*/  PRMT R3, R4, 0x7610, R3 ;  /* 0x0000761004037816 */ /* 0x000fd60000000003 */
[----:B------:R-:W-:Y:S05]  /*be00*/  @P0 BRA `(.L_x_135) ;  /* 0x0000000400480947 */ /* 0x000fea0003800000 */
        /* <DEDUP_REMOVED lines=8> */
.L_x_137:
[C---:B------:R-:W-:Y:S01]  /*be90*/  LOP3.LUT R5, R14.reuse, 0xfffffffe, RZ, 0xc0, !PT ;  /* 0xfffffffe0e057812 */ /* 0x040fe200078ec0ff */
[----:B------:R-:W-:-:S03]  /*bea0*/  IMAD.IADD R14, R14, 0x1, R13 ;  /* 0x000000010e0e7824 */ /* 0x000fc600078e020d */
[-C--:B------:R-:W-:Y:S02]  /*beb0*/  IADD3 R4, P0, R5, R18.reuse, RZ ;  /* 0x0000001205047210 */ /* 0x080fe40007f1e0ff */
[C---:B------:R-:W-:Y:S01]  /*bec0*/  LOP3.LUT R21, R14.reuse, 0xfffffffe, RZ, 0xc0, !PT ;  /* 0xfffffffe0e157812 */ /* 0x040fe200078ec0ff */
[----:B------:R-:W-:Y:S02]  /*bed0*/  IMAD.IADD R14, R14, 0x1, R13 ;  /* 0x000000010e0e7824 */ /* 0x000fe400078e020d */
[----:B------:R-:W-:Y:S01]  /*bee0*/  IMAD.X R5, RZ, RZ, R19, P0 ;  /* 0x000000ffff057224 */ /* 0x000fe200000e0613 */
[----:B------:R-:W-:Y:S02]  /*bef0*/  IADD3 R20, P0, R21, R18, RZ ;  /* 0x0000001215147210 */ /* 0x000fe40007f1e0ff */
[----:B------:R-:W-:-:S03]  /*bf00*/  LOP3.LUT R25, R14, 0xfffffffe, RZ, 0xc0, !PT ;  /* 0xfffffffe0e197812 */ /* 0x000fc600078ec0ff */
[----:B------:R-:W2:Y:S01]  /*bf10*/  LDG.E.U16 R5, desc[UR58][R4.64] ;  /* 0x0000003a04057981 */ /* 0x000ea2000c1e1500 */
[----:B------:R-:W-:Y:S01]  /*bf20*/  IMAD.IADD R14, R14, 0x1, R13 ;  /* 0x000000010e0e7824 */ /* 0x000fe200078e020d */
[----:B------:R-:W-:Y:S02]  /*bf30*/  IADD3.X R21, RZ, R19, RZ, P0, !PT ;  /* 0x00000013ff157210 */ /* 0x000fe400007fe4ff */
[-C--:B------:R-:W-:Y:S02]  /*bf40*/  IADD3 R24, P0, R25, R18.reuse, RZ ;  /* 0x0000001219187210 */ /* 0x080fe40007f1e0ff */
[----:B------:R-:W-:Y:S01]  /*bf50*/  LOP3.LUT R27, R14, 0xfffffffe, RZ, 0xc0, !PT ;  /* 0xfffffffe0e1b7812 */ /* 0x000fe200078ec0ff */
[----:B------:R0:W3:Y:S02]  /*bf60*/  LDG.E.U16 R20, desc[UR58][R20.64] ;  /* 0x0000003a14147981 */ /* 0x0000e4000c1e1500 */
[----:B------:R-:W-:Y:S01]  /*bf70*/  IMAD.X R25, RZ, RZ, R19, P0 ;  /* 0x000000ffff197224 */ /* 0x000fe200000e0613 */
[----:B------:R-:W-:-:S04]  /*bf80*/  IADD3 R26, P0, R27, R18, RZ ;  /* 0x000000121b1a7210 */ /* 0x000fc80007f1e0ff */
[----:B------:R-:W4:Y:S01]  /*bf90*/  LDG.E.U16 R24, desc[UR58][R24.64] ;  /* 0x0000003a18187981 */ /* 0x000f22000c1e1500 */
[----:B------:R-:W-:-:S05]  /*bfa0*/  IMAD.X R27, RZ, RZ, R19, P0 ;  /* 0x000000ffff1b7224 */ /* 0x000fca00000e0613 */
[----:B------:R-:W5:Y:S01]  /*bfb0*/  LDG.E.U16 R26, desc[UR58][R26.64] ;  /* 0x0000003a1a1a7981 */ /* 0x000f62000c1e1500 */
[----:B------:R-:W-:Y:S02]  /*bfc0*/  LOP3.LUT R12, R12, 0xff, RZ, 0xc0, !PT ;  /* 0x000000ff0c0c7812 */ /* 0x000fe400078ec0ff */
[----:B------:R-:W-:Y:S02]  /*bfd0*/  IADD3 R14, R14, R13, RZ ;  /* 0x0000000d0e0e7210 */ /* 0x000fe40007ffe0ff */
[----:B------:R-:W-:-:S03]  /*bfe0*/  LOP3.LUT R3, R3, 0xff, RZ, 0xc0, !PT ;  /* 0x000000ff03037812 */ /* 0x000fc600078ec0ff */
[----:B0-----:R-:W-:Y:S01]  /*bff0*/  IMAD R21, R13, 0x3, R14 ;  /* 0x000000030d157824 */ /* 0x001fe200078e020e */
[----:B--2---:R-:W-:-:S04]  /*c000*/  PRMT R4, R5, 0x7770, RZ ;  /* 0x0000777005047816 */ /* 0x004fc800000000ff */
[----:B------:R-:W-:Y:S02]  /*c010*/  ISETP.NE.AND P0, PT, R4, RZ, PT ;  /* 0x000000ff0400720c */ /* 0x000fe40003f05270 */
[----:B------:R-:W-:Y:S02]  /*c020*/  PRMT R4, R5, 0x7771, RZ ;  /* 0x0000777105047816 */ /* 0x000fe400000000ff */
[----:B------:R-:W-:Y:S02]  /*c030*/  SEL R15, RZ, 0x1, !P0 ;  /* 0x00000001ff0f7807 */ /* 0x000fe40004000000 */
[----:B---3--:R-:W-:Y:S02]  /*c040*/  PRMT R5, R20, 0x7770, RZ ;  /* 0x0000777014057816 */ /* 0x008fe400000000ff */
[----:B------:R-:W-:Y:S02]  /*c050*/  ISETP.NE.AND P6, PT, R12, R15, PT ;  /* 0x0000000f0c00720c */ /* 0x000fe40003fc5270 */
[----:B------:R-:W-:-:S02]  /*c060*/  LOP3.LUT R12, R11, 0xff, RZ, 0xc0, !PT ;  /* 0x000000ff0b0c7812 */ /* 0x000fc400078ec0ff */
[----:B------:R-:W-:Y:S02]  /*c070*/  ISETP.NE.AND P2, PT, R5, RZ, PT ;  /* 0x000000ff0500720c */ /* 0x000fe40003f45270 */
[----:B------:R-:W-:Y:S02]  /*c080*/  LOP3.LUT R11, R10, 0xff, RZ, 0xc0, !PT ;  /* 0x000000ff0a0b7812 */ /* 0x000fe400078ec0ff */
[----:B------:R-:W-:Y:S02]  /*c090*/  PRMT R10, R20, 0x7771, RZ ;  /* 0x00007771140a7816 */ /* 0x000fe400000000ff */
[----:B------:R-:W-:Y:S02]  /*c0a0*/  ISETP.NE.AND P1, PT, R4, RZ, PT ;  /* 0x000000ff0400720c */ /* 0x000fe40003f25270 */
[----:B----4-:R-:W-:Y:S02]  /*c0b0*/  PRMT R20, R24, 0x7770, RZ ;  /* 0x0000777018147816 */ /* 0x010fe400000000ff */
[----:B------:R-:W-:-:S02]  /*c0c0*/  SEL R4, RZ, 0x1, !P2 ;  /* 0x00000001ff047807 */ /* 0x000fc40005000000 */
[----:B------:R-:W-:Y:S02]  /*c0d0*/  PRMT R24, R24, 0x7771, RZ ;  /* 0x0000777118187816 */ /* 0x000fe400000000ff */
[----:B------:R-:W-:Y:S02]  /*c0e0*/  ISETP.NE.AND P2, PT, R10, RZ, PT ;  /* 0x000000ff0a00720c */ /* 0x000fe40003f45270 */
[----:B------:R-:W-:Y:S02]  /*c0f0*/  LOP3.LUT R10, R9, 0xff, RZ, 0xc0, !PT ;  /* 0x000000ff090a7812 */ /* 0x000fe400078ec0ff */
[----:B------:R-:W-:Y:S02]  /*c100*/  SEL R5, RZ, 0x1, !P1 ;  /* 0x00000001ff057807 */ /* 0x000fe40004800000 */
[----:B------:R-:W-:Y:S02]  /*c110*/  LOP3.LUT R9, R8, 0xff, RZ, 0xc0, !PT ;  /* 0x000000ff08097812 */ /* 0x000fe400078ec0ff */
[----:B------:R-:W-:-:S02]  /*c120*/  ISETP.NE.AND P5, PT, R24, RZ, PT ;  /* 0x000000ff1800720c */ /* 0x000fc40003fa5270 */
[C---:B-----5:R-:W-:Y:S02]  /*c130*/  PRMT R8, R26.reuse, 0x7770, RZ ;  /* 0x000077701a087816 */ /* 0x060fe400000000ff */
[----:B------:R-:W-:Y:S02]  /*c140*/  PRMT R26, R26, 0x7771, RZ ;  /* 0x000077711a1a7816 */ /* 0x000fe400000000ff */
[----:B------:R-:W-:Y:S02]  /*c150*/  ISETP.GE.U32.AND P0, PT, R21, R0, PT ;  /* 0x000000001500720c */ /* 0x000fe40003f06070 */
[----:B------:R-:W-:Y:S02]  /*c160*/  ISETP.NE.AND P3, PT, R12, R5, PT ;  /* 0x000000050c00720c */ /* 0x000fe40003f65270 */
[----:B------:R-:W-:Y:S02]  /*c170*/  SEL R12, RZ, 0x1, !P6 ;  /* 0x00000001ff0c7807 */ /* 0x000fe40007000000 */
[----:B------:R-:W-:-:S02]  /*c180*/  SEL R25, RZ, 0x1, !P5 ;  /* 0x00000001ff197807 */ /* 0x000fc40006800000 */
[----:B------:R-:W-:Y:S02]  /*c190*/  ISETP.NE.AND P4, PT, R20, RZ, PT ;  /* 0x000000ff1400720c */ /* 0x000fe40003f85270 */
[----:B------:R-:W-:Y:S02]  /*c1a0*/  ISETP.NE.AND P6, PT, R8, RZ, PT ;  /* 0x000000ff0800720c */ /* 0x000fe40003fc5270 */
[----:B------:R-:W-:Y:S02]  /*c1b0*/  ISETP.NE.AND P5, PT, R26, RZ, PT ;  /* 0x000000ff1a00720c */ /* 0x000fe40003fa5270 */
[----:B------:R-:W-:Y:S02]  /*c1c0*/  LOP3.LUT R8, R7, 0xff, RZ, 0xc0, !PT ;  /* 0x000000ff07087812 */ /* 0x000fe400078ec0ff */
[----:B------:R-:W-:Y:S02]  /*c1d0*/  SEL R21, RZ, 0x1, !P2 ;  /* 0x00000001ff157807 */ /* 0x000fe40005000000 */
[----:B------:R-:W-:-:S02]  /*c1e0*/  SEL R20, RZ, 0x1, !P4 ;  /* 0x00000001ff147807 */ /* 0x000fc40006000000 */
[----:B------:R-:W-:Y:S02]  /*c1f0*/  LOP3.LUT R7, R6, 0xff, RZ, 0xc0, !PT ;  /* 0x000000ff06077812 */ /* 0x000fe400078ec0ff */
[----:B------:R-:W-:Y:S02]  /*c200*/  SEL R24, RZ, 0x1, !P6 ;  /* 0x00000001ff187807 */ /* 0x000fe40007000000 */
[----:B------:R-:W-:Y:S02]  /*c210*/  SEL R22, RZ, 0x1, !P5 ;  /* 0x00000001ff167807 */ /* 0x000fe40006800000 */
[----:B------:R-:W-:Y:S02]  /*c220*/  ISETP.NE.AND P1, PT, R11, R4, PT ;  /* 0x000000040b00720c */ /* 0x000fe40003f25270 */
[----:B------:R-:W-:Y:S02]  /*c230*/  SEL R11, RZ, 0x1, !P3 ;  /* 0x00000001ff0b7807 */ /* 0x000fe40005800000 */
[----:B------:R-:W-:-:S02]  /*c240*/  ISETP.NE.AND P2, PT, R10, R21, PT ;  /* 0x000000150a00720c */ /* 0x000fc40003f45270 */
[----:B------:R-:W-:Y:S02]  /*c250*/  ISETP.NE.AND P4, PT, R9, R20, PT ;  /* 0x000000140900720c */ /* 0x000fe40003f85270 */
[----:B------:R-:W-:Y:S02]  /*c260*/  ISETP.NE.AND P5, PT, R8, R25, PT ;  /* 0x000000190800720c */ /* 0x000fe40003fa5270 */
[----:B------:R-:W-:Y:S02]  /*c270*/  ISETP.NE.AND P3, PT, R7, R24, PT ;  /* 0x000000180700720c */ /* 0x000fe40003f65270 */
[----:B------:R-:W-:Y:S02]  /*c280*/  ISETP.NE.AND P6, PT, R3, R22, PT ;  /* 0x000000160300720c */ /* 0x000fe40003fc5270 */
[----:B------:R-:W-:Y:S02]  /*c290*/  SEL R10, RZ, 0x1, !P1 ;  /* 0x00000001ff0a7807 */ /* 0x000fe40004800000 */
[----:B------:R-:W-:-:S02]  /*c2a0*/  SEL R9, RZ, 0x1, !P2 ;  /* 0x00000001ff097807 */ /* 0x000fc40005000000 */
[----:B------:R-:W-:Y:S02]  /*c2b0*/  SEL R8, RZ, 0x1, !P4 ;  /* 0x00000001ff087807 */ /* 0x000fe40006000000 */
[----:B------:R-:W-:Y:S02]  /*c2c0*/  SEL R7, RZ, 0x1, !P5 ;  /* 0x00000001ff077807 */ /* 0x000fe40006800000 */
[----:B------:R-:W-:Y:S02]  /*c2d0*/  SEL R6, RZ, 0x1, !P3 ;  /* 0x00000001ff067807 */ /* 0x000fe40005800000 */
[----:B------:R-:W-:Y:S01]  /*c2e0*/  SEL R3, RZ, 0x1, !P6 ;  /* 0x00000001ff037807 */ /* 0x000fe20007000000 */
[----:B------:R-:W-:Y:S06]  /*c2f0*/  @!P0 BRA `(.L_x_137) ;  /* 0xfffffff800e48947 */ /* 0x000fec000383ffff */
[----:B------:R-:W-:Y:S05]  /*c300*/  BSYNC B1 ;  /* 0x0000000000017941 */ /* 0x000fea0003800000 */
.L_x_136:
[----:B------:R-:W-:Y:S02]  /*c310*/  PRMT R27, R5, 0x7610, R27 ;  /* 0x00007610051b7816 */ /* 0x000fe4000000001b */
[----:B------:R-:W-:-:S07]  /*c320*/  PRMT R26, R4, 0x7610, R26 ;  /* 0x00007610041a7816 */ /* 0x000fce000000001a */
.L_x_135:
[----:B------:R-:W-:Y:S05]  /*c330*/  BSYNC B0 ;  /* 0x0000000000007941 */ /* 0x000fea0003800000 */
.L_x_134:
[----:B------:R-:W-:Y:S01]  /*c340*/  ISETP.GE.U32.AND P0, PT, R14, R0, PT ;  /* 0x000000000e00720c */ /* 0x000fe20003f06070 */
[----:B------:R-:W-:-:S12]  /*c350*/  BSSY B0, `(.L_x_138) ;  /* 0x0000034000007945 */ /* 0x000fd80003800000 */
[----:B------:R-:W-:Y:S05]  /*c360*/  @P0 BRA `(.L_x_139) ;  /* 0x0000000000c80947 */ /* 0x000fea0003800000 */
        /* <DEDUP_REMOVED lines=26> */
[C---:B------:R-:W-:Y:S01]  /*c510*/  IMAD.IADD R25, R28.reuse, 0x1, R13 ;  /* 0x000000011c197824 */ /* 0x040fe200078e020d */
[----:B------:R-:W-:-:S04]  /*c520*/  LOP3.LUT R5, R28, 0xfffffffe, RZ, 0xc0, !PT ;  /* 0xfffffffe1c057812 */ /* 0x000fc800078ec0ff */
[----:B------:R-:W-:-:S13]  /*c530*/  ISETP.GE.U32.AND P1, PT, R25, R0, PT ;  /* 0x000000001900720c */ /* 0x000fda0003f26070 */
[----:B------:R-:W-:-:S04]  /*c540*/  @!P1 LOP3.LUT R25, R25, 0xfffffffe, RZ, 0xc0, !PT ;  /* 0xfffffffe19199812 */ /* 0x000fc800078ec0ff */
[-C--:B------:R-:W-:Y:S02]  /*c550*/  @!P1 IADD3 R4, P3, R25, R18.reuse, RZ ;  /* 0x0000001219049210 */ /* 0x080fe40007f7e0ff */
[----:B------:R-:W-:-:S03]  /*c560*/  IADD3 R18, P2, R5, R18, RZ ;  /* 0x0000001205127210 */ /* 0x000fc60007f5e0ff */
[--C-:B------:R-:W-:Y:S02]  /*c570*/  @!P1 IMAD.X R5, RZ, RZ, R19.reuse, P3 ;  /* 0x000000ffff059224 */ /* 0x100fe400018e0613 */
[----:B------:R-:W-:-:S03]  /*c580*/  IMAD.X R19, RZ, RZ, R19, P2 ;  /* 0x000000ffff137224 */ /* 0x000fc600010e0613 */
[----:B------:R-:W2:Y:S04]  /*c590*/  @!P1 LDG.E.U16 R4, desc[UR58][R4.64] ;  /* 0x0000003a04049981 */ /* 0x000ea8000c1e1500 */
[----:B------:R-:W3:Y:S01]  /*c5a0*/  LDG.E.U16 R18, desc[UR58][R18.64] ;  /* 0x0000003a12127981 */ /* 0x000ee2000c1e1500 */
[C---:B--2---:R-:W-:Y:S02]  /*c5b0*/  @!P1 PRMT R28, R4.reuse, 0x7770, RZ ;  /* 0x00007770041c9816 */ /* 0x044fe400000000ff */
[----:B------:R-:W-:Y:S02]  /*c5c0*/  @!P1 PRMT R29, R4, 0x7771, RZ ;  /* 0x00007771041d9816 */ /* 0x000fe400000000ff */
[C---:B---3--:R-:W-:Y:S02]  /*c5d0*/  PRMT R20, R18.reuse, 0x7770, RZ ;  /* 0x0000777012147816 */ /* 0x048fe400000000ff */
[----:B------:R-:W-:-:S02]  /*c5e0*/  PRMT R25, R18, 0x7771, RZ ;  /* 0x0000777112197816 */ /* 0x000fc400000000ff */
[----:B------:R-:W-:Y:S02]  /*c5f0*/  @!P1 ISETP.NE.AND P4, PT, R28, RZ, PT ;  /* 0x000000ff1c00920c */ /* 0x000fe40003f85270 */
[----:B------:R-:W-:Y:S02]  /*c600*/  @!P1 ISETP.NE.AND P5, PT, R29, RZ, PT ;  /* 0x000000ff1d00920c */ /* 0x000fe40003fa5270 */
[----:B------:R-:W-:Y:S02]  /*c610*/  ISETP.NE.AND P2, PT, R20, RZ, PT ;  /* 0x000000ff1400720c */ /* 0x000fe40003f45270 */
[----:B------:R-:W-:Y:S02]  /*c620*/  ISETP.NE.AND P3, PT, R25, RZ, PT ;  /* 0x000000ff1900720c */ /* 0x000fe40003f65270 */
[----:B------:R-:W-:Y:S02]  /*c630*/  @!P1 SEL R28, RZ, 0x1, !P4 ;  /* 0x00000001ff1c9807 */ /* 0x000fe40006000000 */
[----:B------:R-:W-:-:S02]  /*c640*/  @!P1 SEL R4, RZ, 0x1, !P5 ;  /* 0x00000001ff049807 */ /* 0x000fc40006800000 */
[----:B------:R-:W-:Y:S02]  /*c650*/  SEL R20, RZ, 0x1, !P2 ;  /* 0x00000001ff147807 */ /* 0x000fe40005000000 */
[----:B------:R-:W-:Y:S02]  /*c660*/  SEL R25, RZ, 0x1, !P3 ;  /* 0x00000001ff197807 */ /* 0x000fe40005800000 */
[----:B------:R-:W-:Y:S02]  /*c670*/  @!P1 PRMT R24, R28, 0x7610, R24 ;  /* 0x000076101c189816 */ /* 0x000fe40000000018 */
[----:B------:R-:W-:-:S07]  /*c680*/  @!P1 PRMT R22, R4, 0x7610, R22 ;  /* 0x0000761004169816 */ /* 0x000fce0000000016 */
.L_x_139:
[----:B------:R-:W-:Y:S05]  /*c690*/  BSYNC B0 ;  /* 0x0000000000007941 */ /* 0x000fea0003800000 */
.L_x_138:
        /* <DEDUP_REMOVED lines=44> */
.L_x_141:
[----:B------:R-:W-:Y:S05]  /*c960*/  BSYNC B0 ;  /* 0x0000000000007941 */ /* 0x000fea0003800000 */
.L_x_140:
        /* <DEDUP_REMOVED lines=19> */
[----:B------:R-:W-:-:S09]  /*caa0*/  SEL R25, RZ, 0x1, !P0 ;  /* 0x00000001ff197807 */ /* 0x000fd20004000000 */
.L_x_92:
[----:B------:R-:W-:Y:S05]  /*cab0*/  BSYNC B6 ;  /* 0x0000000000067941 */ /* 0x000fea0003800000 */
.L_x_91:
[----:B------:R-:W-:Y:S02]  /*cac0*/  ULDC UR4, c[0x0][0x230] ;  /* 0x00008c0000047ab9 */ /* 0x000fe40000000800 */
[----:B------:R-:W-:-:S13]  /*cad0*/  ISETP.NE.AND P0, PT, RZ, UR4, PT ;  /* 0x00000004ff007c0c */ /* 0x000fda000bf05270 */
[----:B------:R-:W-:Y:S05]  /*cae0*/  @!P0 BRA `(.L_x_142) ;  /* 0x0000000000988947 */ /* 0x000fea0003800000 */
[----:B------:R-:W0:Y:S01]  /*caf0*/  S2R R4, SR_CgaCtaId ;  /* 0x0000000000047919 */ /* 0x000e220000008800 */
[----:B------:R-:W1:Y:S01]  /*cb00*/  LDC R9, c[0x0][RZ] ;  /* 0x00000000ff097b82 */ /* 0x000e620000000800 */
[----:B------:R-:W-:Y:S02]  /*cb10*/  MOV R0, 0x400 ;  /* 0x0000040000007802 */ /* 0x000fe40000000f00 */
[----:B------:R-:W-:-:S03]  /*cb20*/  PRMT R5, R18, 0x7604, R25 ;  /* 0x0000760412057816 */ /* 0x000fc60000000019 */
[----:B------:R-:W-:Y:S02]  /*cb30*/  VIADD R3, R0, 0x10 ;  /* 0x0000001000037836 */ /* 0x000fe40000000000 */
[----:B------:R-:W2:Y:S01]  /*cb40*/  LDC R8, c[0x0][0x4] ;  /* 0x00000100ff087b82 */ /* 0x000ea20000000800 */
[----:B-1----:R-:W-:Y:S02]  /*cb50*/  IMAD R0, R23, R9, R2 ;  /* 0x0000000917007224 */ /* 0x002fe400078e0202 */
[----:B0-----:R-:W-:Y:S02]  /*cb60*/  LEA R3, R4, R3, 0x18 ;  /* 0x0000000304037211 */ /* 0x001fe400078ec0ff */
[----:B--2---:R-:W-:Y:S02]  /*cb70*/  SHF.R.U32.HI R4, RZ, 0x1, R8 ;  /* 0x00000001ff047819 */ /* 0x004fe40000011608 */
[----:B------:R-:W-:Y:S02]  /*cb80*/  LEA R0, R0, R3, 0x1 ;  /* 0x0000000300007211 */ /* 0x000fe400078e08ff */
[----:B------:R-:W-:-:S03]  /*cb90*/  ISETP.NE.AND P0, PT, R4, RZ, PT ;  /* 0x000000ff0400720c */ /* 0x000fc60003f05270 */
[----:B------:R0:W-:Y:S10]  /*cba0*/  STS.U16 [R0], R5 ;  /* 0x0000000500007388 */ /* 0x0001f40000000400 */
[----:B0-----:R-:W-:Y:S05]  /*cbb0*/  @!P0 BRA `(.L_x_142) ;  /* 0x0000000000648947 */ /* 0x001fea0003800000 */
.L_x_145:
[--C-:B0-----:R-:W-:Y:S01]  /*cbc0*/  IMAD.IADD R7, R23, 0x1, R4.reuse ;  /* 0x0000000117077824 */ /* 0x101fe200078e0204 */
[----:B------:R-:W-:Y:S05]  /*cbd0*/  WARPSYNC.ALL ;  /* 0x0000000000007948 */ /* 0x000fea0003800000 */
[----:B------:R-:W-:Y:S01]  /*cbe0*/  BAR.SYNC.DEFER_BLOCKING 0x0 ;  /* 0x0000000000007b1d */ /* 0x000fe20000010000 */
[----:B------:R-:W-:Y:S02]  /*cbf0*/  ISETP.GE.U32.AND P0, PT, R7, R8, PT ;  /* 0x000000080700720c */ /* 0x000fe40003f06070 */
[----:B------:R-:W-:Y:S02]  /*cc00*/  ISETP.GT.AND P2, PT, R4, 0x1, PT ;  /* 0x000000010400780c */ /* 0x000fe40003f44270 */
[----:B------:R-:W-:Y:S01]  /*cc10*/  ISETP.GE.U32.OR P0, PT, R23, R4, P0 ;  /* 0x000000041700720c */ /* 0x000fe20000706470 */
[----:B------:R-:W-:Y:S01]  /*cc20*/  BSSY B0, `(.L_x_143) ;  /* 0x0000010000007945 */ /* 0x000fe20003800000 */
[----:B------:R-:W-:-:S11]  /*cc30*/  SHF.R.S32.HI R5, RZ, 0x1, R4 ;  /* 0x00000001ff057819 */ /* 0x000fd60000011404 */
[----:B------:R-:W-:Y:S05]  /*cc40*/  @P0 BRA `(.L_x_144) ;  /* 0x0000000000340947 */ /* 0x000fea0003800000 */
[----:B------:R-:W-:Y:S01]  /*cc50*/  IMAD R4, R7, R9, R2 ;  /* 0x0000000907047224 */ /* 0x000fe200078e0202 */
[----:B------:R-:W-:Y:S02]  /*cc60*/  LOP3.LUT R25, R25, 0xff, RZ, 0xc0, !PT ;  /* 0x000000ff19197812 */ /* 0x000fe400078ec0ff */
[----:B------:R-:W-:Y:S01]  /*cc70*/  LOP3.LUT R18, R18, 0xff, RZ, 0xc0, !PT ;  /* 0x000000ff12127812 */ /* 0x000fe200078ec0ff */
[----:B------:R-:W-:-:S06]  /*cc80*/  IMAD R4, R4, 0x2, R3 ;  /* 0x0000000204047824 */ /* 0x000fcc00078e0203 */
[----:B------:R-:W0:Y:S02]  /*cc90*/  LDS.U16 R4, [R4] ;  /* 0x0000000004047984 */ /* 0x000e240000000400 */
[C---:B0-----:R-:W-:Y:S02]  /*cca0*/  PRMT R7, R4.reuse, 0x7771, RZ ;  /* 0x0000777104077816 */ /* 0x041fe400000000ff */
[----:B------:R-:W-:Y:S02]  /*ccb0*/  LOP3.LUT R6, R4, 0xff, RZ, 0xc0, !PT ;  /* 0x000000ff04067812 */ /* 0x000fe400078ec0ff */
[----:B------:R-:W-:Y:S02]  /*ccc0*/  ISETP.NE.AND P1, PT, R18, R7, PT ;  /* 0x000000071200720c */ /* 0x000fe40003f25270 */
[----:B------:R-:W-:Y:S02]  /*ccd0*/  ISETP.NE.AND P0, PT, R25, R6, PT ;  /* 0x000000061900720c */ /* 0x000fe40003f05270 */
[----:B------:R-:W-:-:S02]  /*cce0*/  SEL R18, RZ, 0x1, !P1 ;  /* 0x00000001ff127807 */ /* 0x000fc40004800000 */
[----:B------:R-:W-:-:S04]  /*ccf0*/  SEL R25, RZ, 0x1, !P0 ;  /* 0x00000001ff197807 */ /* 0x000fc80004000000 */
[----:B------:R-:W-:-:S05]  /*cd00*/  PRMT R7, R18, 0x7604, R25 ;  /* 0x0000760412077816 */ /* 0x000fca0000000019 */
[----:B------:R0:W-:Y:S02]  /*cd10*/  STS.U16 [R0], R7 ;  /* 0x0000000700007388 */ /* 0x0001e40000000400 */
.L_x_144:
[----:B------:R-:W-:Y:S05]  /*cd20*/  BSYNC B0 ;  /* 0x0000000000007941 */ /* 0x000fea0003800000 */
.L_x_143:
[----:B------:R-:W-:Y:S01]  /*cd30*/  IMAD.MOV.U32 R4, RZ, RZ, R5 ;  /* 0x000000ffff047224 */ /* 0x000fe200078e0005 */
[----:B------:R-:W-:Y:S06]  /*cd40*/  @P2 BRA `(.L_x_145) ;  /* 0xfffffffc009c2947 */ /* 0x000fec000383ffff */
.L_x_142:
[----:B------:R-:W-:Y:S02]  /*cd50*/  ULDC UR4, c[0x0][0x22c] ;  /* 0x00008b0000047ab9 */ /* 0x000fe40000000800 */
[----:B------:R-:W-:-:S13]  /*cd60*/  ISETP.NE.AND P0, PT, RZ, UR4, PT ;  /* 0x00000004ff007c0c */ /* 0x000fda000bf05270 */
[----:B------:R-:W-:Y:S05]  /*cd70*/  @!P0 BRA `(.L_x_146) ;  /* 0x0000000400048947 */ /* 0x000fea0003800000 */
[----:B0-----:R-:W0:Y:S02]  /*cd80*/  LDC R7, c[0x0][RZ] ;  /* 0x00000000ff077b82 */ /* 0x001e240000000800 */
[----:B0-----:R-:W-:Y:S02]  /*cd90*/  ISETP.GT.AND P0, PT, R7, 0x20, PT ;  /* 0x000000200700780c */ /* 0x001fe40003f04270 */
[----:B------:R-:W-:-:S11]  /*cda0*/  MOV R0, R7 ;  /* 0x0000000700007202 */ /* 0x000fd60000000f00 */
[----:B------:R-:W-:Y:S05]  /*cdb0*/  @!P0 BRA `(.L_x_147) ;  /* 0x0000000000948947 */ /* 0x000fea0003800000 */
[----:B------:R-:W0:Y:S01]  /*cdc0*/  S2UR UR5, SR_CgaCtaId ;  /* 0x00000000000579c3 */ /* 0x000e220000008800 */
[----:B------:R-:W-:Y:S01]  /*cdd0*/  UMOV UR4, 0x400 ;  /* 0x0000040000047882 */ /* 0x000fe20000000000 */
[----:B------:R-:W-:Y:S01]  /*cde0*/  IMAD R0, R23, R7, R2 ;  /* 0x0000000717007224 */ /* 0x000fe200078e0202 */
[----:B------:R-:W-:Y:S01]  /*cdf0*/  UIADD3 UR4, UR4, 0x10, URZ ;  /* 0x0000001004047890 */ /* 0x000fe2000fffe03f */
[----:B------:R-:W-:-:S03]  /*ce00*/  PRMT R6, R18, 0x7604, R25 ;  /* 0x0000760412067816 */ /* 0x000fc60000000019 */
[----:B0-----:R-:W-:-:S06]  /*ce10*/  ULEA UR4, UR5, UR4, 0x18 ;  /* 0x0000000405047291 */ /* 0x001fcc000f8ec03f */
[----:B------:R-:W-:Y:S02]  /*ce20*/  LEA R3, R0, UR4, 0x1 ;  /* 0x0000000400037c11 */ /* 0x000fe4000f8e08ff */
[----:B------:R-:W-:-:S03]  /*ce30*/  LEA.HI R0, R7, R7, RZ, 0x1 ;  /* 0x0000000707007211 */ /* 0x000fc600078f08ff */
[----:B------:R0:W-:Y:S01]  /*ce40*/  STS.U16 [R3], R6 ;  /* 0x0000000603007388 */ /* 0x0001e20000000400 */
[----:B------:R-:W-:Y:S01]  /*ce50*/  SHF.R.S32.HI R4, RZ, 0x1, R0 ;  /* 0x00000001ff047819 */ /* 0x000fe20000011400 */
[----:B------:R-:W-:-:S03]  /*ce60*/  IMAD.MOV.U32 R0, RZ, RZ, 0x20 ;  /* 0x00000020ff007424 */ /* 0x000fc600078e00ff */
[----:B------:R-:W-:-:S13]  /*ce70*/  ISETP.GE.AND P0, PT, R4, 0x20, PT ;  /* 0x000000200400780c */ /* 0x000fda0003f06270 */
[----:B0-----:R-:W-:Y:S05]  /*ce80*/  @!P0 BRA `(.L_x_147) ;  /* 0x0000000000608947 */ /* 0x001fea0003800000 */
.L_x_150:
[----:B------:R-:W-:Y:S01]  /*ce90*/  IMAD.IADD R0, R2, 0x1, R4 ;  /* 0x0000000102007824 */ /* 0x000fe200078e0204 */
[----:B------:R-:W-:Y:S05]  /*cea0*/  WARPSYNC.ALL ;  /* 0x0000000000007948 */ /* 0x000fea0003800000 */
[----:B------:R-:W-:Y:S01]  /*ceb0*/  BAR.SYNC.DEFER_BLOCKING 0x0 ;  /* 0x0000000000007b1d */ /* 0x000fe20000010000 */
[----:B------:R-:W-:-:S04]  /*cec0*/  ISETP.GE.U32.AND P0, PT, R0, R7, PT ;  /* 0x000000070000720c */ /* 0x000fc80003f06070 */
[----:B------:R-:W-:Y:S01]  /*ced0*/  ISETP.GE.U32.OR P0, PT, R2, R4, P0 ;  /* 0x000000040200720c */ /* 0x000fe20000706470 */
[----:B------:R-:W-:-:S12]  /*cee0*/  BSSY B0, `(.L_x_148) ;  /* 0x000000e000007945 */ /* 0x000fd80003800000 */
[----:B0-----:R-:W-:Y:S05]  /*cef0*/  @P0 BRA `(.L_x_149) ;  /* 0x0000000000300947 */ /* 0x001fea0003800000 */
[----:B------:R-:W-:Y:S01]  /*cf00*/  IMAD R0, R4, 0x2, R3 ;  /* 0x0000000204007824 */ /* 0x000fe200078e0203 */
[----:B------:R-:W-:Y:S02]  /*cf10*/  LOP3.LUT R8, R25, 0xff, RZ, 0xc0, !PT ;  /* 0x000000ff19087812 */ /* 0x000fe400078ec0ff */
[----:B------:R-:W-:-:S03]  /*cf20*/  LOP3.LUT R9, R18, 0xff, RZ, 0xc0, !PT ;  /* 0x000000ff12097812 */ /* 0x000fc600078ec0ff */
        /* <DEDUP_REMOVED lines=9> */
.L_x_149:
[----:B------:R-:W-:Y:S05]  /*cfc0*/  BSYNC B0 ;  /* 0x0000000000007941 */ /* 0x000fea0003800000 */
.L_x_148:
[----:B------:R-:W-:-:S04]  /*cfd0*/  SHF.R.S32.HI R4, RZ, 0x1, R4 ;  /* 0x00000001ff047819 */ /* 0x000fc80000011404 */
[----:B------:R-:W-:-:S13]  /*cfe0*/  ISETP.GE.AND P0, PT, R4, 0x20, PT ;  /* 0x000000200400780c */ /* 0x000fda0003f06270 */
[----:B------:R-:W-:Y:S05]  /*cff0*/  @P0 BRA `(.L_x_150) ;  /* 0xfffffffc00a40947 */ /* 0x000fea000383ffff */
[----:B------:R-:W-:-:S11]  /*d000*/  HFMA2.MMA R0, -RZ, RZ, 0, 1.9073486328125e-06 ;  /* 0x00000020ff007435 */ /* 0x000fd600000001ff */
.L_x_147:
[----:B------:R-:W-:Y:S01]  /*d010*/  ISETP.GE.AND P0, PT, R0, 0x2, PT ;  /* 0x000000020000780c */ /* 0x000fe20003f06270 */
[----:B------:R-:W-:Y:S05]  /*d020*/  WARPSYNC.ALL ;  /* 0x0000000000007948 */ /* 0x000fea0003800000 */
[----:B------:R-:W-:Y:S07]  /*d030*/  BAR.SYNC.DEFER_BLOCKING 0x0 ;  /* 0x0000000000007b1d */ /* 0x000fee0000010000 */
[----:B------:R-:W-:Y:S05]  /*d040*/  @!P0 BRA `(.L_x_146) ;  /* 0x0000000000508947 */ /* 0x000fea0003800000 */
[----:B0-----:R-:W-:-:S07]  /*d050*/  IMAD.MOV.U32 R3, RZ, RZ, 0x1 ;  /* 0x00000001ff037424 */ /* 0x001fce00078e00ff */
.L_x_151:
[----:B------:R-:W-:Y:S02]  /*d060*/  LOP3.LUT R4, R25, 0xffff, RZ, 0xc0, !PT ;  /* 0x0000ffff19047812 */ /* 0x000fe400078ec0ff */
[----:B------:R-:W-:Y:S02]  /*d070*/  LOP3.LUT R5, R18, 0xffff, RZ, 0xc0, !PT ;  /* 0x0000ffff12057812 */ /* 0x000fe400078ec0ff */
[----:B------:R-:W-:Y:S02]  /*d080*/  PRMT R4, R4, 0x8880, RZ ;  /* 0x0000888004047816 */ /* 0x000fe400000000ff */
[----:B------:R-:W-:Y:S02]  /*d090*/  PRMT R8, R5, 0x8880, RZ ;  /* 0x0000888005087816 */ /* 0x000fe400000000ff */
[----:B------:R-:W-:Y:S02]  /*d0a0*/  LOP3.LUT R25, R25, 0xff, RZ, 0xc0, !PT ;  /* 0x000000ff19197812 */ /* 0x000fe400078ec0ff */
[----:B------:R-:W0:Y:S01]  /*d0b0*/  SHFL.DOWN PT, R4, R4, R3, 0x1f ;  /* 0x08001f0304047589 */ /* 0x000e2200000e0000 */
[----:B------:R-:W-:-:S03]  /*d0c0*/  LOP3.LUT R18, R18, 0xff, RZ, 0xc0, !PT ;  /* 0x000000ff12127812 */ /* 0x000fc600078ec0ff */
[----:B------:R1:W2:Y:S02]  /*d0d0*/  SHFL.DOWN PT, R8, R8, R3, 0x1f ;  /* 0x08001f0308087589 */ /* 0x0002a400000e0000 */
[----:B-1----:R-:W-:-:S05]  /*d0e0*/  IMAD.SHL.U32 R3, R3, 0x2, RZ ;  /* 0x0000000203037824 */ /* 0x002fca00078e00ff */
[----:B------:R-:W-:Y:S02]  /*d0f0*/  ISETP.GE.AND P2, PT, R3, R0, PT ;  /* 0x000000000300720c */ /* 0x000fe40003f46270 */
[----:B0-----:R-:W-:Y:S02]  /*d100*/  ISETP.NE.AND P0, PT, R4, RZ, PT ;  /* 0x000000ff0400720c */ /* 0x001fe40003f05270 */
[----:B--2---:R-:W-:Y:S02]  /*d110*/  ISETP.NE.AND P1, PT, R8, RZ, PT ;  /* 0x000000ff0800720c */ /* 0x004fe40003f25270 */
[----:B------:R-:W-:Y:S02]  /*d120*/  SEL R6, RZ, 0x1, !P0 ;  /* 0x00000001ff067807 */ /* 0x000fe40004000000 */
[----:B------:R-:W-:Y:S02]  /*d130*/  SEL R5, RZ, 0x1, !P1 ;  /* 0x00000001ff057807 */ /* 0x000fe40004800000 */
[----:B------:R-:W-:-:S02]  /*d140*/  ISETP.NE.AND P0, PT, R25, R6, PT ;  /* 0x000000061900720c */ /* 0x000fc40003f05270 */
[----:B------:R-:W-:Y:S02]  /*d150*/  ISETP.NE.AND P1, PT, R18, R5, PT ;  /* 0x000000051200720c */ /* 0x000fe40003f25270 */
[----:B------:R-:W-:Y:S02]  /*d160*/  SEL R25, RZ, 0x1, !P0 ;  /* 0x00000001ff197807 */ /* 0x000fe40004000000 */
[----:B------:R-:W-:Y:S01]  /*d170*/  SEL R18, RZ, 0x1, !P1 ;  /* 0x00000001ff127807 */ /* 0x000fe20004800000 */
[----:B------:R-:W-:Y:S08]  /*d180*/  @!P2 BRA `(.L_x_151) ;  /* 0xfffffffc00b4a947 */ /* 0x000ff0000383ffff */
.L_x_146:
[----:B0-----:R-:W0:Y:S01]  /*d190*/  LDC R3, c[0x0][0x3e8] ;  /* 0x0000fa00ff037b82 */ /* 0x001e220000000800 */
[----:B------:R-:W-:Y:S01]  /*d1a0*/  IMAD.MOV.U32 R19, RZ, RZ, RZ ;  /* 0x000000ffff137224 */ /* 0x000fe200078e00ff */
[----:B------:R-:W-:Y:S02]  /*d1b0*/  MOV R22, RZ ;  /* 0x000000ff00167202 */ /* 0x000fe40000000f00 */
[----:B0-----:R-:W-:-:S13]  /*d1c0*/  ISETP.NE.AND P1, PT, R3, RZ, PT ;  /* 0x000000ff0300720c */ /* 0x001fda0003f25270 */
[----:B------:R-:W-:Y:S05]  /*d1d0*/  @!P1 BRA `(.L_x_152) ;  /* 0x0000001000449947 */ /* 0x000fea0003800000 */
        /* <DEDUP_REMOVED lines=273> */
.L_x_152:
[----:B------:R-:W-:Y:S02]  /*e2f0*/  ULDC.64 UR4, c[0x0][0x5e8] ;  /* 0x00017a0000047ab9 */ /* 0x000fe40000000a00 */
[----:B------:R-:W-:-:S05]  /*e300*/  IADD3 R6, P0, R22, UR4, RZ ;  /* 0x0000000416067c10 */ /* 0x000fca000ff1e0ff */
[----:B------:R-:W-:Y:S01]  /*e310*/  IMAD.X R7, RZ, RZ, UR5, P0 ;  /* 0x00000005ff077e24 */ /* 0x000fe200080e06ff */
[----:B------:R-:W-:Y:S07]  /*e320*/  @!P1 BRA `(.L_x_153) ;  /* 0x0000001000489947 */ /* 0x000fee0003800000 */
[----:B------:R-:W-:Y:S01]  /*e330*/  IADD3 R5, R17, 0x1, RZ ;  /* 0x0000000111057810 */ /* 0x000fe20007ffe0ff */
        /* <DEDUP_REMOVED lines=273> */
.L_x_153:
[----:B------:R-:W-:Y:S01]  /*f450*/  ULDC.64 UR6, c[0x0][0x5f8] ;  /* 0x00017e0000067ab9 */ /* 0x000fe20000000a00 */
[----:B------:R-:W-:Y:S02]  /*f460*/  CS2R R4, SRZ ;  /* 0x0000000000047805 */ /* 0x000fe4000001ff00 */
[----:B------:R-:W-:Y:S01]  /*f470*/  ISETP.NE.U32.AND P0, PT, RZ, UR6, PT ;  /* 0x00000006ff007c0c */ /* 0x000fe2000bf05070 */
        /* <DEDUP_REMOVED lines=8> */
[----:B------:R-:W-:-:S04]  /*f500*/  @P0 IMAD.X R5, RZ, RZ, UR7, P3 ;  /* 0x00000007ff050e24 */ /* 0x000fc800098e06ff */
[----:B------:R-:W-:-:S07]  /*f510*/  @P0 IMAD.MOV.U32 R12, RZ, RZ, R5 ;  /* 0x000000ffff0c0224 */ /* 0x000fce00078e0005 */
[----:B------:R-:W-:Y:S05]  /*f520*/  @!P4 BRA `(.L_x_154) ;  /* 0x0000003c0000c947 */ /* 0x000fea0003800000 */
[----:B------:R-:W0:Y:S01]  /*f530*/  S2R R0, SR_CTAID.X ;  /* 0x0000000000007919 */ /* 0x000e220000002500 */
[----:B------:R-:W-:Y:S01]  /*f540*/  ULDC.64 UR6, c[0x0][0x238] ;  /* 0x00008e0000067ab9 */ /* 0x000fe20000000a00 */
[----:B------:R-:W-:Y:S01]  /*f550*/  IMAD.MOV.U32 R16, RZ, RZ, RZ ;  /* 0x000000ffff107224 */ /* 0x000fe200078e00ff */
[----:B------:R-:W-:Y:S01]  /*f560*/  MOV R19, RZ ;  /* 0x000000ff00137202 */ /* 0x000fe20000000f00 */
[----:B------:R-:W-:Y:S01]  /*f570*/  IMAD R6, R2, UR6, RZ ;  /* 0x0000000602067c24 */ /* 0x000fe2000f8e02ff */
[----:B------:R-:W-:-:S03]  /*f580*/  ULDC UR6, c[0x0][0x224] ;  /* 0x0000890000067ab9 */ /* 0x000fc60000000800 */
[----:B------:R-:W-:-:S04]  /*f590*/  IMAD R7, R23, UR7, R6 ;  /* 0x0000000717077c24 */ /* 0x000fc8000f8e0206 */
[----:B0-----:R-:W-:-:S04]  /*f5a0*/  IMAD R7, R0, UR6, R7 ;  /* 0x0000000600077c24 */ /* 0x001fc8000f8e0207 */
[----:B------:R-:W-:Y:S01]  /*f5b0*/  IMAD.SHL.U32 R9, R7, 0x2, RZ ;  /* 0x0000000207097824 */ /* 0x000fe200078e00ff */
        /* <DEDUP_REMOVED lines=274> */
.L_x_155:
[----:B------:R-:W-:-:S04]  /*106e0*/  IADD3 R6, P0, R19, UR4, RZ ;  /* 0x0000000413067c10 */ /* 0x000fc8000ff1e0ff */
[----:B------:R-:W-:Y:S01]  /*106f0*/  IADD3.X R7, RZ, UR5, RZ, P0, !PT ;  /* 0x00000005ff077c10 */ /* 0x000fe200087fe4ff */
[----:B------:R-:W-:Y:S08]  /*10700*/  @!P1 BRA `(.L_x_156) ;  /* 0x0000001000489947 */ /* 0x000ff00003800000 */
[----:B------:R-:W-:Y:S01]  /*10710*/  VIADD R15, R9, 0x1 ;  /* 0x00000001090f7836 */ /* 0x000fe20000000000 */
[----:B------:R-:W-:Y:S01]  /*10720*/  ULDC.64 UR6, c[0x0][0x3f0] ;  /* 0x0000fc0000067ab9 */ /* 0x000fe20000000a00 */
[----:B------:R-:W-:Y:S01]  /*10730*/  IMAD.MOV.U32 R14, RZ, RZ, RZ ;  /* 0x000000ffff0e7224 */ /* 0x000fe200078e00ff */
[----:B------:R-:W-:-:S03]  /*10740*/  ISETP.NE.AND P0, PT, R3, 0x1, PT ;  /* 0x000000010300780c */ /* 0x000fc60003f05270 */
        /* <DEDUP_REMOVED lines=270> */
.L_x_156:
[----:B------:R-:W0:Y:S01]  /*11830*/  LDC R15, c[0x0][0x22c] ;  /* 0x00008b00ff0f7b82 */ /* 0x000e220000000800 */
[----:B------:R-:W-:Y:S01]  /*11840*/  ULDC UR6, c[0x0][0x21c] ;  /* 0x0000870000067ab9 */ /* 0x000fe20000000800 */
[----:B------:R-:W-:Y:S01]  /*11850*/  IADD3 R8, P1, R16, UR4, RZ ;  /* 0x0000000410087c10 */ /* 0x000fe2000ff3e0ff */
[----:B------:R-:W-:Y:S01]  /*11860*/  BSSY B0, `(.L_x_157) ;  /* 0x000000d000007945 */ /* 0x000fe20003800000 */
[----:B------:R-:W-:Y:S02]  /*11870*/  PRMT R3, RZ, 0x7610, R3 ;  /* 0x00007610ff037816 */ /* 0x000fe40000000003 */
[----:B0-----:R-:W-:-:S04]  /*11880*/  ISETP.NE.AND P0, PT, R15, RZ, PT ;  /* 0x000000ff0f00720c */ /* 0x001fc80003f05270 */
[----:B------:R-:W-:-:S04]  /*11890*/  ISETP.NE.AND P0, PT, R2, RZ, P0 ;  /* 0x000000ff0200720c */ /* 0x000fc80000705270 */
[----:B------:R-:W-:Y:S02]  /*118a0*/  ISETP.GE.OR P0, PT, R9, UR6, P0 ;  /* 0x0000000609007c0c */ /* 0x000fe40008706670 */
        /* <DEDUP_REMOVED lines=8> */
.L_x_158:
[----:B------:R-:W-:Y:S05]  /*11930*/  BSYNC B0 ;  /* 0x0000000000007941 */ /* 0x000fea0003800000 */
.L_x_157:
[----:B------:R-:W-:Y:S01]  /*11940*/  PRMT R3, R3, 0x9910, RZ ;  /* 0x0000991003037816 */ /* 0x000fe200000000ff */
[----:B------:R-:W-:Y:S01]  /*11950*/  BSSY B0, `(.L_x_159) ;  /* 0x000000e000007945 */ /* 0x000fe20003800000 */
[----:B------:R-:W-:Y:S02]  /*11960*/  LOP3.LUT P0, RZ, R2, R23, RZ, 0xfc, !PT ;  /* 0x0000001702ff7212 */ /* 0x000fe4000780fcff */
[----:B------:R-:W-:-:S13]  /*11970*/  ISETP.NE.AND P1, PT, R3, RZ, PT ;  /* 0x000000ff0300720c */ /* 0x000fda0003f25270 */
[----:B------:R-:W-:Y:S05]  /*11980*/  @!P1 BRA `(.L_x_160) ;  /* 0x0000000000289947 */ /* 0x000fea0003800000 */
[----:B------:R-:W0:Y:S01]  /*11990*/  S2UR UR4, SR_CTAID.Y ;  /* 0x00000000000479c3 */ /* 0x000e220000002600 */
[----:B------:R-:W-:-:S07]  /*119a0*/  ISETP.NE.AND P2, PT, R15, RZ, PT ;  /* 0x000000ff0f00720c */ /* 0x000fce0003f45270 */
[----:B------:R-:W0:Y:S08]  /*119b0*/  LDC R3, c[0x0][0x10] ;  /* 0x00000400ff037b82 */ /* 0x000e300000000800 */
[----:B------:R-:W1:Y:S01]  /*119c0*/  LDC.64 R10, c[0x0][0x600] ;  /* 0x00018000ff0a7b82 */ /* 0x000e620000000a00 */
[----:B0-----:R-:W-:Y:S01]  /*119d0*/  IMAD R3, R0, R3, UR4 ;  /* 0x0000000400037e24 */ /* 0x001fe2000f8e0203 */
[----:B------:R-:W-:-:S03]  /*119e0*/  ULDC UR4, c[0x0][0x0] ;  /* 0x0000000000047ab9 */ /* 0x000fc60000000800 */
[----:B------:R-:W-:-:S04]  /*119f0*/  @!P2 IMAD R3, R3, UR4, R2 ;  /* 0x000000040303ac24 */ /* 0x000fc8000f8e0202 */
[----:B-1----:R-:W-:-:S05]  /*11a00*/  IMAD.WIDE.U32 R10, R3, 0x2, R10 ;  /* 0x00000002030a7825 */ /* 0x002fca00078e000a */
[----:B------:R0:W-:Y:S04]  /*11a10*/  STG.E.U8 desc[UR58][R10.64], R25 ;  /* 0x000000190a007986 */ /* 0x0001e8000c10113a */
[----:B------:R0:W-:Y:S02]  /*11a20*/  STG.E.U8 desc[UR58][R10.64+0x1], R18 ;  /* 0x000001120a007986 */ /* 0x0001e4000c10113a */
.L_x_160:
[----:B------:R-:W-:Y:S05]  /*11a30*/  BSYNC B0 ;  /* 0x0000000000007941 */ /* 0x000fea0003800000 */
.L_x_159:
        /* <DEDUP_REMOVED lines=8> */
[----:B------:R-:W-:Y:S01]  /*11ac0*/  CCTL.IVALL ;  /* 0x00000000ff00798f */ /* 0x000fe20002000000 */
[----:B------:R-:W-:Y:S05]  /*11ad0*/  WARPSYNC.ALL ;  /* 0x0000000000007948 */ /* 0x000fea0003800000 */
        /* <DEDUP_REMOVED lines=18> */
[----:B------:R-:W-:Y:S01]  /*11c00*/  UIADD3 UR4, UR4, -0x1, URZ ;  /* 0xffffffff04047890 */ /* 0x000fe2000fffe03f */
[----:B------:R-:W0:Y:S01]  /*11c10*/  POPC R18, R17 ;  /* 0x0000001100127309 */ /* 0x000e220000000000 */
[----:B--2---:R-:W0:Y:S02]  /*11c20*/  SHFL.IDX PT, R3, R11, R14, 0x1f ;  /* 0x00001f0e0b037589 */ /* 0x004e2400000e0000 */
[----:B0-----:R-:W-:-:S05]  /*11c30*/  IMAD.IADD R3, R3, 0x1, R18 ;  /* 0x0000000103037824 */ /* 0x001fca00078e0212 */
[----:B------:R-:W-:-:S04]  /*11c40*/  ISETP.NE.AND P0, PT, R3, UR4, PT ;  /* 0x0000000403007c0c */ /* 0x000fc8000bf05270 */
[----:B------:R-:W-:-:S05]  /*11c50*/  SEL R3, RZ, 0x1, P0 ;  /* 0x00000001ff037807 */ /* 0x000fca0000000000 */
[----:B------:R1:W-:Y:S04]  /*11c60*/  STS.U8 [UR5], R3 ;  /* 0x00000003ff007988 */ /* 0x0003e80008000005 */
.L_x_162:
[----:B------:R-:W-:Y:S05]  /*11c70*/  BSYNC B0 ;  /* 0x0000000000007941 */ /* 0x000fea0003800000 */
.L_x_161:
[----:B------:R-:W2:Y:S08]  /*11c80*/  S2UR UR5, SR_CgaCtaId ;  /* 0x00000000000579c3 */ /* 0x000eb00000008800 */
[----:B------:R-:W-:Y:S06]  /*11c90*/  BAR.SYNC.DEFER_BLOCKING 0x0 ;  /* 0x0000000000007b1d */ /* 0x000fec0000010000 */
[----:B------:R-:W-:-:S02]  /*11ca0*/  UMOV UR4, 0x400 ;  /* 0x0000040000047882 */ /* 0x000fc40000000000 */
[----:B--2---:R-:W-:-:S09]  /*11cb0*/  ULEA UR6, UR5, UR4, 0x18 ;  /* 0x0000000405067291 */ /* 0x004fd2000f8ec03f */
[----:B-1----:R-:W1:Y:S02]  /*11cc0*/  LDS.U8 R3, [UR6] ;  /* 0x00000006ff037984 */ /* 0x002e640008000000 */
[----:B-1----:R-:W-:-:S13]  /*11cd0*/  ISETP.NE.AND P0, PT, R3, RZ, PT ;  /* 0x000000ff0300720c */ /* 0x002fda0003f05270 */
[----:B------:R-:W-:Y:S05]  /*11ce0*/  @!P0 EXIT ;  /* 0x000000000000894d */ /* 0x000fea0003800000 */
[----:B------:R-:W-:Y:S01]  /*11cf0*/  ISETP.NE.AND P0, PT, R15, RZ, PT ;  /* 0x000000ff0f00720c */ /* 0x000fe20003f05270 */
        /* <DEDUP_REMOVED lines=9> */
[----:B------:R-:W-:Y:S01]  /*11d90*/  ULDC.U8 UR6, c[0x0][0x211] ;  /* 0x0000844000067ab9 */ /* 0x000fe20000000000 */
[----:B------:R-:W-:Y:S01]  /*11da0*/  BSSY B0, `(.L_x_163) ;  /* 0x0000038000007945 */ /* 0x000fe20003800000 */
[----:B0-----:R-:W-:-:S03]  /*11db0*/  IMAD.U32 R18, RZ, RZ, UR6 ;  /* 0x00000006ff127e24 */ /* 0x001fc6000f8e00ff */
[----:B------:R-:W-:Y:S05]  /*11dc0*/  @!P0 BRA `(.L_x_164) ;  /* 0x0000000000708947 */ /* 0x000fea0003800000 */
[----:B------:R-:W-:Y:S01]  /*11dd0*/  ULDC UR6, c[0x0][0x0] ;  /* 0x0000000000067ab9 */ /* 0x000fe20000000800 */
[----:B------:R-:W-:Y:S01]  /*11de0*/  ULDC UR8, c[0x0][0x228] ;  /* 0x00008a0000087ab9 */ /* 0x000fe20000000800 */
[----:B------:R-:W-:Y:S01]  /*11df0*/  IMAD R3, R23, UR6, R2 ;  /* 0x0000000617037c24 */ /* 0x000fe2000f8e0202 */
[----:B------:R-:W-:-:S04]  /*11e00*/  PRMT R17, R18, 0x7610, R17 ;  /* 0x0000761012117816 */ /* 0x000fc80000000011 */
[----:B------:R-:W-:-:S13]  /*11e10*/  ISETP.GE.U32.AND P0, PT, R3, UR8, PT ;  /* 0x0000000803007c0c */ /* 0x000fda000bf06070 */
[----:B------:R-:W-:Y:S05]  /*11e20*/  @P0 BRA `(.L_x_165) ;  /* 0x0000000000bc0947 */ /* 0x000fea0003800000 */
[----:B------:R-:W-:Y:S01]  /*11e30*/  ULDC UR7, c[0x0][0x10] ;  /* 0x0000040000077ab9 */ /* 0x000fe20000000800 */
[----:B------:R-:W0:Y:S01]  /*11e40*/  LDC R20, c[0x0][0x4] ;  /* 0x00000100ff147b82 */ /* 0x000e220000000800 */
[----:B------:R-:W-:Y:S01]  /*11e50*/  BSSY B1, `(.L_x_166) ;  /* 0x0000012000017945 */ /* 0x000fe20003800000 */
[----:B------:R-:W-:Y:S01]  /*11e60*/  PRMT R17, R18, 0x7610, R17 ;  /* 0x0000761012117816 */ /* 0x000fe20000000011 */
[----:B------:R-:W-:-:S05]  /*11e70*/  IMAD R0, R0, UR7, RZ ;  /* 0x0000000700007c24 */ /* 0x000fca000f8e02ff */
[----:B------:R-:W1:Y:S01]  /*11e80*/  LDC.64 R10, c[0x0][0x600] ;  /* 0x00018000ff0a7b82 */ /* 0x000e620000000a00 */
[----:B0-----:R-:W-:-:S07]  /*11e90*/  IMAD R20, R20, UR6, RZ ;  /* 0x0000000614147c24 */ /* 0x001fce000f8e02ff */
.L_x_167:
[----:B------:R-:W-:-:S05]  /*11ea0*/  IADD3 R15, R0, R3, RZ ;  /* 0x00000003000f7210 */ /* 0x000fca0007ffe0ff */
[----:B-1----:R-:W-:-:S05]  /*11eb0*/  IMAD.WIDE.U32 R14, R15, 0x2, R10 ;  /* 0x000000020f0e7825 */ /* 0x002fca00078e000a */
[----:B------:R-:W2:Y:S04]  /*11ec0*/  LDG.E.U8 R13, desc[UR58][R14.64] ;  /* 0x0000003a0e0d7981 */ /* 0x000ea8000c1e1100 */
[----:B------:R-:W3:Y:S01]  /*11ed0*/  LDG.E.U8 R21, desc[UR58][R14.64+0x1] ;  /* 0x0000013a0e157981 */ /* 0x000ee2000c1e1100 */
[----:B------:R-:W-:Y:S01]  /*11ee0*/  IMAD.IADD R3, R20, 0x1, R3 ;  /* 0x0000000114037824 */ /* 0x000fe200078e0203 */
[----:B------:R-:W-:Y:S02]  /*11ef0*/  LOP3.LUT R18, R18, 0xff, RZ, 0xc0, !PT ;  /* 0x000000ff12127812 */ /* 0x000fe400078ec0ff */
[----:B------:R-:W-:Y:S02]  /*11f00*/  LOP3.LUT R22, R17, 0xff, RZ, 0xc0, !PT ;  /* 0x000000ff11167812 */ /* 0x000fe400078ec0ff */
[----:B------:R-:W-:-:S02]  /*11f10*/  ISETP.GE.U32.AND P3, PT, R3, UR8, PT ;  /* 0x0000000803007c0c */ /* 0x000fc4000bf66070 */
[----:B--2---:R-:W-:Y:S02]  /*11f20*/  ISETP.NE.AND P0, PT, R18, R13, PT ;  /* 0x0000000d1200720c */ /* 0x004fe40003f05270 */
[----:B---3--:R-:W-:Y:S02]  /*11f30*/  ISETP.NE.AND P2, PT, R22, R21, PT ;  /* 0x000000151600720c */ /* 0x008fe40003f45270 */
[----:B------:R-:W-:Y:S02]  /*11f40*/  SEL R18, RZ, 0x1, !P0 ;  /* 0x00000001ff127807 */ /* 0x000fe40004000000 */
[----:B------:R-:W-:-:S05]  /*11f50*/  SEL R17, RZ, 0x1, !P2 ;  /* 0x00000001ff117807 */ /* 0x000fca0005000000 */
[----:B------:R-:W-:Y:S05]  /*11f60*/  @!P3 BRA `(.L_x_167) ;  /* 0xfffffffc00ccb947 */ /* 0x000fea000383ffff */
[----:B------:R-:W-:Y:S05]  /*11f70*/  BSYNC B1 ;  /* 0x0000000000017941 */ /* 0x000fea0003800000 */
.L_x_166:
[----:B------:R-:W-:Y:S05]  /*11f80*/  BRA `(.L_x_165) ;  /* 0x0000000000647947 */ /* 0x000fea0003800000 */
.L_x_164:
[----:B------:R-:W-:Y:S01]  /*11f90*/  ULDC UR7, c[0x0][0x228] ;  /* 0x00008a0000077ab9 */ /* 0x000fe20000000800 */
[----:B------:R-:W-:Y:S02]  /*11fa0*/  PRMT R17, R18, 0x7610, R17 ;  /* 0x0000761012117816 */ /* 0x000fe40000000011 */
[----:B------:R-:W-:-:S13]  /*11fb0*/  ISETP.GE.U32.AND P0, PT, R23, UR7, PT ;  /* 0x0000000717007c0c */ /* 0x000fda000bf06070 */
[----:B------:R-:W-:Y:S05]  /*11fc0*/  @P0 BRA `(.L_x_165) ;  /* 0x0000000000540947 */ /* 0x000fea0003800000 */
[----:B------:R-:W-:Y:S01]  /*11fd0*/  ULDC UR6, c[0x0][0x10] ;  /* 0x0000040000067ab9 */ /* 0x000fe20000000800 */
[----:B------:R-:W0:Y:S01]  /*11fe0*/  LDC R21, c[0x0][RZ] ;  /* 0x00000000ff157b82 */ /* 0x000e220000000800 */
[----:B------:R-:W-:Y:S01]  /*11ff0*/  PRMT R17, R18, 0x7610, R17 ;  /* 0x0000761012117816 */ /* 0x000fe20000000011 */
[----:B------:R-:W-:Y:S02]  /*12000*/  IMAD.MOV.U32 R3, RZ, RZ, R23 ;  /* 0x000000ffff037224 */ /* 0x000fe400078e0017 */
[----:B------:R-:W-:-:S04]  /*12010*/  IMAD R0, R0, UR6, RZ ;  /* 0x0000000600007c24 */ /* 0x000fc8000f8e02ff */
[----:B------:R-:W1:Y:S08]  /*12020*/  LDC.64 R10, c[0x0][0x600] ;  /* 0x00018000ff0a7b82 */ /* 0x000e700000000a00 */
[----:B------:R-:W2:Y:S02]  /*12030*/  LDC R22, c[0x0][0x4] ;  /* 0x00000100ff167b82 */ /* 0x000ea40000000800 */
.L_x_168:
[----:B------:R-:W-:-:S04]  /*12040*/  IMAD.IADD R15, R0, 0x1, R3 ;  /* 0x00000001000f7824 */ /* 0x000fc800078e0203 */
[----:B0-----:R-:W-:-:S04]  /*12050*/  IMAD R15, R15, R21, R2 ;  /* 0x000000150f0f7224 */ /* 0x001fc800078e0202 */
[----:B-1----:R-:W-:-:S05]  /*12060*/  IMAD.WIDE.U32 R14, R15, 0x2, R10 ;  /* 0x000000020f0e7825 */ /* 0x002fca00078e000a */
[----:B------:R-:W3:Y:S04]  /*12070*/  LDG.E.U8 R13, desc[UR58][R14.64] ;  /* 0x0000003a0e0d7981 */ /* 0x000ee8000c1e1100 */
[----:B------:R-:W4:Y:S01]  /*12080*/  LDG.E.U8 R20, desc[UR58][R14.64+0x1] ;  /* 0x0000013a0e147981 */ /* 0x000f22000c1e1100 */
[----:B--2---:R-:W-:Y:S02]  /*12090*/  IADD3 R3, R22, R3, RZ ;  /* 0x0000000316037210 */ /* 0x004fe40007ffe0ff */
[----:B------:R-:W-:Y:S02]  /*120a0*/  LOP3.LUT R18, R18, 0xff, RZ, 0xc0, !PT ;  /* 0x000000ff12127812 */ /* 0x000fe400078ec0ff */
[----:B------:R-:W-:Y:S02]  /*120b0*/  ISETP.GE.U32.AND P3, PT, R3, UR7, PT ;  /* 0x0000000703007c0c */ /* 0x000fe4000bf66070 */
[----:B------:R-:W-:-:S02]  /*120c0*/  LOP3.LUT R17, R17, 0xff, RZ, 0xc0, !PT ;  /* 0x000000ff11117812 */ /* 0x000fc400078ec0ff */
[----:B---3--:R-:W-:Y:S02]  /*120d0*/  ISETP.NE.AND P0, PT, R18, R13, PT ;  /* 0x0000000d1200720c */ /* 0x008fe40003f05270 */
[----:B----4-:R-:W-:Y:S02]  /*120e0*/  ISETP.NE.AND P2, PT, R17, R20, PT ;  /* 0x000000141100720c */ /* 0x010fe40003f45270 */
[----:B------:R-:W-:Y:S02]  /*120f0*/  SEL R18, RZ, 0x1, !P0 ;  /* 0x00000001ff127807 */ /* 0x000fe40004000000 */
[----:B------:R-:W-:-:S03]  /*12100*/  SEL R17, RZ, 0x1, !P2 ;  /* 0x00000001ff117807 */ /* 0x000fc60005000000 */
[----:B------:R-:W-:Y:S06]  /*12110*/  @!P3 BRA `(.L_x_168) ;  /* 0xfffffffc00c8b947 */ /* 0x000fec000383ffff */
.L_x_165:
[----:B------:R-:W-:Y:S05]  /*12120*/  BSYNC B0 ;  /* 0x0000000000007941 */ /* 0x000fea0003800000 */
.L_x_163:
[----:B------:R-:W0:Y:S01]  /*12130*/  LDC R3, c[0x0][RZ] ;  /* 0x00000000ff037b82 */ /* 0x000e220000000800 */
[----:B------:R-:W-:Y:S01]  /*12140*/  UIADD3 UR4, UR4, 0x10, URZ ;  /* 0x0000001004047890 */ /* 0x000fe2000fffe03f */
[----:B------:R-:W-:Y:S01]  /*12150*/  PRMT R11, R17, 0x7604, R18 ;  /* 0x00007604110b7816 */ /* 0x000fe20000000012 */
[----:B------:R-:W-:Y:S02]  /*12160*/  ULDC UR6, c[0x0][0x4] ;  /* 0x0000010000067ab9 */ /* 0x000fe40000000800 */
[----:B------:R-:W-:Y:S02]  /*12170*/  ULEA UR4, UR5, UR4, 0x18 ;  /* 0x0000000405047291 */ /* 0x000fe4000f8ec03f */
[----:B------:R-:W-:-:S06]  /*12180*/  USHF.R.U32.HI UR5, URZ, 0x1, UR6 ;  /* 0x000000013f057899 */ /* 0x000fcc0008011606 */
[----:B------:R-:W-:Y:S01]  /*12190*/  ISETP.NE.AND P0, PT, RZ, UR5, PT ;  /* 0x00000005ff007c0c */ /* 0x000fe2000bf05270 */
[----:B0-----:R-:W-:-:S05]  /*121a0*/  IMAD R0, R23, R3, R2 ;  /* 0x0000000317007224 */ /* 0x001fca00078e0202 */
[----:B------:R-:W-:-:S05]  /*121b0*/  LEA R0, R0, UR4, 0x1 ;  /* 0x0000000400007c11 */ /* 0x000fca000f8e08ff */
[----:B------:R0:W-:Y:S02]  /*121c0*/  STS.U16 [R0], R11 ;  /* 0x0000000b00007388 */ /* 0x0001e40000000400 */
[----:B------:R-:W-:Y:S05]  /*121d0*/  @!P0 BRA `(.L_x_169) ;  /* 0x0000000000648947 */ /* 0x000fea0003800000 */
[----:B------:R-:W-:-:S07]  /*121e0*/  IMAD.U32 R10, RZ, RZ, UR5 ;  /* 0x00000005ff0a7e24 */ /* 0x000fce000f8e00ff */
.L_x_172:
[--C-:B0-----:R-:W-:Y:S01]  /*121f0*/  IMAD.IADD R13, R23, 0x1, R10.reuse ;  /* 0x00000001170d7824 */ /* 0x101fe200078e020a */
[----:B------:R-:W-:Y:S01]  /*12200*/  BAR.SYNC.DEFER_BLOCKING 0x0 ;  /* 0x0000000000007b1d */ /* 0x000fe20000010000 */
[----:B------:R-:W-:Y:S02]  /*12210*/  ISETP.GT.AND P3, PT, R10, 0x1, PT ;  /* 0x000000010a00780c */ /* 0x000fe40003f64270 */
[----:B0-----:R-:W-:Y:S02]  /*12220*/  SHF.R.S32.HI R11, RZ, 0x1, R10 ;  /* 0x00000001ff0b7819 */ /* 0x001fe4000001140a */
[----:B------:R-:W-:Y:S01]  /*12230*/  ISETP.GE.U32.AND P0, PT, R13, UR6, PT ;  /* 0x000000060d007c0c */ /* 0x000fe2000bf06070 */
[----:B------:R-:W-:Y:S03]  /*12240*/  BSSY B0, `(.L_x_170) ;  /* 0x0000010000007945 */ /* 0x000fe60003800000 */
[----:B------:R-:W-:-:S13]  /*12250*/  ISETP.GE.U32.OR P0, PT, R23, R10, P0 ;  /* 0x0000000a1700720c */ /* 0x000fda0000706470 */
[----:B------:R-:W-:Y:S05]  /*12260*/  @P0 BRA `(.L_x_171) ;  /* 0x0000000000340947 */ /* 0x000fea0003800000 */
[----:B------:R-:W-:Y:S01]  /*12270*/  IMAD R10, R13, R3, R2 ;  /* 0x000000030d0a7224 */ /* 0x000fe200078e0202 */
[----:B------:R-:W-:Y:S02]  /*12280*/  LOP3.LUT R18, R18, 0xff, RZ, 0xc0, !PT ;  /* 0x000000ff12127812 */ /* 0x000fe400078ec0ff */
[----:B------:R-:W-:Y:S02]  /*12290*/  LOP3.LUT R17, R17, 0xff, RZ, 0xc0, !PT ;  /* 0x000000ff11117812 */ /* 0x000fe400078ec0ff */
[----:B------:R-:W-:-:S06]  /*122a0*/  LEA R10, R10, UR4, 0x1 ;  /* 0x000000040a0a7c11 */ /* 0x000fcc000f8e08ff */
        /* <DEDUP_REMOVED lines=9> */
.L_x_171:
[----:B------:R-:W-:Y:S05]  /*12340*/  BSYNC B0 ;  /* 0x0000000000007941 */ /* 0x000fea0003800000 */
.L_x_170:
[----:B------:R-:W-:Y:S01]  /*12350*/  IMAD.MOV.U32 R10, RZ, RZ, R11 ;  /* 0x000000ffff0a7224 */ /* 0x000fe200078e000b */
[----:B------:R-:W-:Y:S06]  /*12360*/  @P3 BRA `(.L_x_172) ;  /* 0xfffffffc00a03947 */ /* 0x000fec000383ffff */
.L_x_169:
[----:B------:R-:W-:Y:S02]  /*12370*/  ULDC UR4, c[0x0][0x22c] ;  /* 0x00008b0000047ab9 */ /* 0x000fe40000000800 */
[----:B------:R-:W-:-:S13]  /*12380*/  ISETP.NE.AND P0, PT, RZ, UR4, PT ;  /* 0x00000004ff007c0c */ /* 0x000fda000bf05270 */
[----:B------:R-:W-:Y:S05]  /*12390*/  @!P0 BRA `(.L_x_173) ;  /* 0x0000000000e08947 */ /* 0x000fea0003800000 */
[----:B------:R-:W-:Y:S02]  /*123a0*/  ISETP.GT.AND P0, PT, R3, 0x20, PT ;  /* 0x000000200300780c */ /* 0x000fe40003f04270 */
[----:B------:R-:W-:-:S11]  /*123b0*/  MOV R10, R3 ;  /* 0x00000003000a7202 */ /* 0x000fd60000000f00 */
[----:B------:R-:W-:Y:S05]  /*123c0*/  @!P0 BRA `(.L_x_174) ;  /* 0x0000000000788947 */ /* 0x000fea0003800000 */
[----:B0-----:R-:W-:Y:S02]  /*123d0*/  PRMT R13, R17, 0x7604, R18 ;  /* 0x00007604110d7816 */ /* 0x001fe40000000012 */
[----:B------:R-:W-:-:S03]  /*123e0*/  LEA.HI R10, R3, R3, RZ, 0x1 ;  /* 0x00000003030a7211 */ /* 0x000fc600078f08ff */
[----:B------:R1:W-:Y:S01]  /*123f0*/  STS.U16 [R0], R13 ;  /* 0x0000000d00007388 */ /* 0x0003e20000000400 */
[----:B------:R-:W-:Y:S01]  /*12400*/  SHF.R.S32.HI R11, RZ, 0x1, R10 ;  /* 0x00000001ff0b7819 */ /* 0x000fe2000001140a */
[----:B------:R-:W-:-:S03]  /*12410*/  IMAD.MOV.U32 R10, RZ, RZ, 0x20 ;  /* 0x00000020ff0a7424 */ /* 0x000fc600078e00ff */
[----:B------:R-:W-:-:S13]  /*12420*/  ISETP.GE.AND P0, PT, R11, 0x20, PT ;  /* 0x000000200b00780c */ /* 0x000fda0003f06270 */
[----:B-1----:R-:W-:Y:S05]  /*12430*/  @!P0 BRA `(.L_x_174) ;  /* 0x00000000005c8947 */ /* 0x002fea0003800000 */
.L_x_177:
[----:B------:R-:W-:Y:S01]  /*12440*/  IMAD.IADD R10, R2, 0x1, R11 ;  /* 0x00000001020a7824 */ /* 0x000fe200078e020b */
[----:B------:R-:W-:Y:S04]  /*12450*/  BAR.SYNC.DEFER_BLOCKING 0x0 ;  /* 0x0000000000007b1d */ /* 0x000fe80000010000 */
[----:B------:R-:W-:Y:S02]  /*12460*/  ISETP.GE.U32.AND P0, PT, R10, R3, PT ;  /* 0x000000030a00720c */ /* 0x000fe40003f06070 */
[----:B------:R-:W-:Y:S02]  /*12470*/  BSSY B0, `(.L_x_175) ;  /* 0x000000f000007945 */ /* 0x000fe40003800000 */
[----:B------:R-:W-:-:S13]  /*12480*/  ISETP.GE.U32.OR P0, PT, R2, R11, P0 ;  /* 0x0000000b0200720c */ /* 0x000fda0000706470 */
        /* <DEDUP_REMOVED lines=13> */
.L_x_176:
[----:B------:R-:W-:Y:S05]  /*12560*/  BSYNC B0 ;  /* 0x0000000000007941 */ /* 0x000fea0003800000 */
.L_x_175:
[----:B------:R-:W-:-:S04]  /*12570*/  SHF.R.S32.HI R11, RZ, 0x1, R11 ;  /* 0x00000001ff0b7819 */ /* 0x000fc8000001140b */
[----:B------:R-:W-:-:S13]  /*12580*/  ISETP.GE.AND P0, PT, R11, 0x20, PT ;  /* 0x000000200b00780c */ /* 0x000fda0003f06270 */
[----:B------:R-:W-:Y:S05]  /*12590*/  @P0 BRA `(.L_x_177) ;  /* 0xfffffffc00a80947 */ /* 0x000fea000383ffff */
[----:B------:R-:W-:-:S11]  /*125a0*/  HFMA2.MMA R10, -RZ, RZ, 0, 1.9073486328125e-06 ;  /* 0x00000020ff0a7435 */ /* 0x000fd600000001ff */
.L_x_174:
[----:B------:R-:W-:Y:S01]  /*125b0*/  BAR.SYNC.DEFER_BLOCKING 0x0 ;  /* 0x0000000000007b1d */ /* 0x000fe20000010000 */
[----:B------:R-:W-:-:S13]  /*125c0*/  ISETP.GE.AND P0, PT, R10, 0x2, PT ;  /* 0x000000020a00780c */ /* 0x000fda0003f06270 */
[----:B------:R-:W-:Y:S05]  /*125d0*/  @!P0 BRA `(.L_x_173) ;  /* 0x0000000000508947 */ /* 0x000fea0003800000 */
[----:B------:R-:W-:-:S07]  /*125e0*/  IMAD.MOV.U32 R3, RZ, RZ, 0x1 ;  /* 0x00000001ff037424 */ /* 0x000fce00078e00ff */
.L_x_178:
[----:B0-----:R-:W-:Y:S02]  /*125f0*/  LOP3.LUT R0, R18, 0xffff, RZ, 0xc0, !PT ;  /* 0x0000ffff12007812 */ /* 0x001fe400078ec0ff */
[C---:B------:R-:W-:Y:S02]  /*12600*/  LOP3.LUT R2, R17.reuse, 0xffff, RZ, 0xc0, !PT ;  /* 0x0000ffff11027812 */ /* 0x040fe400078ec0ff */
        /* <DEDUP_REMOVED lines=17> */
.L_x_173:
        /* <DEDUP_REMOVED lines=9> */
[----:B0-----:R-:W2:Y:S04]  /*127b0*/  LDG.E.U8 R0, desc[UR58][R4.64] ;  /* 0x0000003a04007981 */ /* 0x001ea8000c1e1100 */
[----:B------:R-:W3:Y:S01]  /*127c0*/  LDG.E.U8 R2, desc[UR58][R4.64+0x1] ;  /* 0x0000013a04027981 */ /* 0x000ee2000c1e1100 */
[----:B------:R-:W-:Y:S02]  /*127d0*/  LOP3.LUT R3, R18, 0xff, RZ, 0xc0, !PT ;  /* 0x000000ff12037812 */ /* 0x000fe400078ec0ff */
[----:B------:R-:W-:Y:S02]  /*127e0*/  LOP3.LUT R17, R17, 0xff, RZ, 0xc0, !PT ;  /* 0x000000ff11117812 */ /* 0x000fe400078ec0ff */
[----:B--2---:R-:W-:Y:S02]  /*127f0*/  ISETP.NE.AND P0, PT, R0, R3, PT ;  /* 0x000000030000720c */ /* 0x004fe40003f05270 */
[----:B---3--:R-:W-:-:S02]  /*12800*/  ISETP.NE.AND P1, PT, R2, R17, PT ;  /* 0x000000110200720c */ /* 0x008fc40003f25270 */
[----:B------:R-:W-:Y:S02]  /*12810*/  SEL R18, RZ, 0x1, !P0 ;  /* 0x00000001ff127807 */ /* 0x000fe40004000000 */
[----:B------:R-:W-:-:S09]  /*12820*/  SEL R17, RZ, 0x1, !P1 ;  /* 0x00000001ff117807 */ /* 0x000fd20004800000 */
.L_x_180:
[----:B------:R-:W-:Y:S05]  /*12830*/  @!P2 BRA `(.L_x_181) ;  /* 0x0000000000dca947 */ /* 0x000fea0003800000 */
[----:B------:R-:W1:Y:S02]  /*12840*/  LDC R22, c[0x0][0x61c] ;  /* 0x00018700ff167b82 */ /* 0x000e640000000800 */
[----:B-1----:R-:W-:-:S04]  /*12850*/  ISETP.NE.AND P0, PT, R22, 0x1, PT ;  /* 0x000000011600780c */ /* 0x002fc80003f05270 */
[----:B0-----:R-:W-:-:S09]  /*12860*/  P2R R0, PR, RZ, 0x1 ;  /* 0x00000001ff007803 */ /* 0x001fd20000000000 */
[----:B------:R-:W-:Y:S05]  /*12870*/  @!P0 BRA `(.L_x_182) ;  /* 0x0000000000408947 */ /* 0x000fea0003800000 */
[----:B------:R-:W-:Y:S01]  /*12880*/  MOV R0, 0x0 ;  /* 0x0000000000007802 */ /* 0x000fe20000000f00 */
[----:B------:R-:W-:Y:S01]  /*12890*/  ULDC.64 UR4, c[0x4][0x7c8] ;  /* 0x0101f20000047ab9 */ /* 0x000fe20000000a00 */
[----:B------:R-:W-:Y:S01]  /*128a0*/  ULDC.64 UR6, c[0x4][0x7b8] ;  /* 0x0101ee0000067ab9 */ /* 0x000fe20000000a00 */
[----:B------:R-:W-:Y:S01]  /*128b0*/  IMAD.U32 R4, RZ, RZ, UR4 ;  /* 0x00000004ff047e24 */ /* 0x000fe2000f8e00ff */
[----:B------:R0:W1:Y:S01]  /*128c0*/  LDC.64 R2, c[0x4][R0] ;  /* 0x0100000000027b82 */ /* 0x0000620000000a00 */
[----:B------:R-:W-:Y:S01]  /*128d0*/  MOV R5, UR5 ;  /* 0x0000000500057c02 */ /* 0x000fe20008000f00 */
[----:B------:R-:W-:Y:S01]  /*128e0*/  ULDC.64 UR4, c[0x4][0x6a8] ;  /* 0x0101aa0000047ab9 */ /* 0x000fe20000000a00 */
[----:B------:R-:W-:Y:S01]  /*128f0*/  IMAD.U32 R6, RZ, RZ, UR6 ;  /* 0x00000006ff067e24 */ /* 0x000fe2000f8e00ff */
[----:B------:R-:W-:Y:S01]  /*12900*/  MOV R11, UR5 ;  /* 0x00000005000b7c02 */ /* 0x000fe20008000f00 */
[----:B------:R-:W-:Y:S02]  /*12910*/  IMAD.U32 R7, RZ, RZ, UR7 ;  /* 0x00000007ff077e24 */ /* 0x000fe4000f8e00ff */
[----:B------:R-:W-:-:S02]  /*12920*/  IMAD.U32 R10, RZ, RZ, UR4 ;  /* 0x00000004ff0a7e24 */ /* 0x000fc4000f8e00ff */
[----:B------:R-:W-:Y:S02]  /*12930*/  IMAD.MOV.U32 R8, RZ, RZ, 0x2ef ;  /* 0x000002efff087424 */ /* 0x000fe400078e00ff */
[----:B------:R-:W-:Y:S02]  /*12940*/  IMAD.MOV.U32 R12, RZ, RZ, 0x1 ;  /* 0x00000001ff0c7424 */ /* 0x000fe400078e00ff */
[----:B0-----:R-:W-:-:S07]  /*12950*/  IMAD.MOV.U32 R13, RZ, RZ, RZ ;  /* 0x000000ffff0d7224 */ /* 0x001fce00078e00ff */
[----:B------:R-:W-:-:S07]  /*12960*/  LEPC R20, `(.L_x_182) ;  /* 0x000000001014794e */ /* 0x000fce0000000000 */
[----:B-1----:R-:W-:Y:S05]  /*12970*/  CALL.ABS.NOINC R2 ;  /* 0x0000000002007343 */ /* 0x002fea0003c00000 */
.L_x_182:
[----:B------:R-:W-:Y:S01]  /*12980*/  LOP3.LUT R18, R18, 0xffff, RZ, 0xc0, !PT ;  /* 0x0000ffff12127812 */ /* 0x000fe200078ec0ff */
[----:B------:R-:W-:Y:S01]  /*12990*/  ULDC.64 UR4, c[0x0][0x5e8] ;  /* 0x00017a0000047ab9 */ /* 0x000fe20000000a00 */
[----:B------:R-:W-:Y:S02]  /*129a0*/  ISETP.NE.AND P6, PT, R22, 0x1, PT ;  /* 0x000000011600780c */ /* 0x000fe40003fc5270 */
[----:B------:R-:W-:Y:S02]  /*129b0*/  PRMT R18, R18, 0x8880, RZ ;  /* 0x0000888012127816 */ /* 0x000fe400000000ff */
[----:B------:R-:W-:Y:S02]  /*129c0*/  IADD3 R4, P0, R19, UR4, RZ ;  /* 0x0000000413047c10 */ /* 0x000fe4000ff1e0ff */
[----:B------:R-:W-:-:S03]  /*129d0*/  MOV R2, R18 ;  /* 0x0000001200027202 */ /* 0x000fc60000000f00 */
[----:B------:R-:W-:Y:S01]  /*129e0*/  IMAD.X R5, RZ, RZ, UR5, P0 ;  /* 0x00000005ff057e24 */ /* 0x000fe200080e06ff */
[----:B------:R-:W-:-:S05]  /*129f0*/  SHF.R.S32.HI R3, RZ, 0x1f, R2 ;  /* 0x0000001fff037819 */ /* 0x000fca0000011402 */
[----:B------:R0:W-:Y:S01]  /*12a00*/  STG.E.64 desc[UR58][R4.64], R2 ;  /* 0x0000000204007986 */ /* 0x0001e2000c101b3a */
[----:B------:R-:W-:Y:S05]  /*12a10*/  @!P6 BRA `(.L_x_183) ;  /* 0x000000000040e947 */ /* 0x000fea0003800000 */
[----:B------:R-:W-:Y:S01]  /*12a20*/  MOV R0, 0x0 ;  /* 0x0000000000007802 */ /* 0x000fe20000000f00 */
[----:B------:R-:W-:Y:S01]  /*12a30*/  ULDC.64 UR4, c[0x4][0x7c8] ;  /* 0x0101f20000047ab9 */ /* 0x000fe20000000a00 */
[----:B------:R-:W-:Y:S01]  /*12a40*/  ULDC.64 UR6, c[0x4][0x6a8] ;  /* 0x0101aa0000067ab9 */ /* 0x000fe20000000a00 */
[----:B0-----:R-:W-:Y:S01]  /*12a50*/  IMAD.U32 R4, RZ, RZ, UR4 ;  /* 0x00000004ff047e24 */ /* 0x001fe2000f8e00ff */
[----:B------:R0:W1:Y:S01]  /*12a60*/  LDC.64 R2, c[0x4][R0] ;  /* 0x0100000000027b82 */ /* 0x0000620000000a00 */
[----:B------:R-:W-:Y:S01]  /*12a70*/  IMAD.U32 R5, RZ, RZ, UR5 ;  /* 0x00000005ff057e24 */ /* 0x000fe2000f8e00ff */
[----:B------:R-:W-:Y:S01]  /*12a80*/  ULDC.64 UR4, c[0x4][0x7b8] ;  /* 0x0101ee0000047ab9 */ /* 0x000fe20000000a00 */
[----:B------:R-:W-:Y:S01]  /*12a90*/  HFMA2.MMA R8, -RZ, RZ, 0, 4.4763088226318359375e-05 ;  /* 0x000002efff087435 */ /* 0x000fe200000001ff */
[----:B------:R-:W-:Y:S01]  /*12aa0*/  MOV R6, UR4 ;  /* 0x0000000400067c02 */ /* 0x000fe20008000f00 */
[----:B------:R-:W-:Y:S02]  /*12ab0*/  IMAD.U32 R7, RZ, RZ, UR5 ;  /* 0x00000005ff077e24 */ /* 0x000fe4000f8e00ff */
[----:B------:R-:W-:-:S02]  /*12ac0*/  IMAD.U32 R10, RZ, RZ, UR6 ;  /* 0x00000006ff0a7e24 */ /* 0x000fc4000f8e00ff */
[----:B------:R-:W-:Y:S02]  /*12ad0*/  IMAD.U32 R11, RZ, RZ, UR7 ;  /* 0x00000007ff0b7e24 */ /* 0x000fe4000f8e00ff */
[----:B------:R-:W-:Y:S02]  /*12ae0*/  IMAD.MOV.U32 R12, RZ, RZ, 0x1 ;  /* 0x00000001ff0c7424 */ /* 0x000fe400078e00ff */
[----:B0-----:R-:W-:-:S07]  /*12af0*/  IMAD.MOV.U32 R13, RZ, RZ, RZ ;  /* 0x000000ffff0d7224 */ /* 0x001fce00078e00ff */
[----:B------:R-:W-:-:S07]  /*12b00*/  LEPC R20, `(.L_x_183) ;  /* 0x000000001014794e */ /* 0x000fce0000000000 */
[----:B-1----:R-:W-:Y:S05]  /*12b10*/  CALL.ABS.NOINC R2 ;  /* 0x0000000002007343 */ /* 0x002fea0003c00000 */
.L_x_183:
[----:B------:R-:W-:Y:S01]  /*12b20*/  LOP3.LUT R17, R17, 0xffff, RZ, 0xc0, !PT ;  /* 0x0000ffff11117812 */ /* 0x000fe200078ec0ff */
[----:B------:R-:W-:Y:S02]  /*12b30*/  ULDC.64 UR4, c[0x0][0x5e8] ;  /* 0x00017a0000047ab9 */ /* 0x000fe40000000a00 */
[----:B------:R-:W-:Y:S02]  /*12b40*/  IADD3 R16, P0, R16, UR4, RZ ;  /* 0x0000000410107c10 */ /* 0x000fe4000ff1e0ff */
[----:B------:R-:W-:-:S05]  /*12b50*/  PRMT R17, R17, 0x8880, RZ ;  /* 0x0000888011117816 */ /* 0x000fca00000000ff */
[----:B0-----:R-:W-:Y:S01]  /*12b60*/  IMAD.MOV.U32 R2, RZ, RZ, R17 ;  /* 0x000000ffff027224 */ /* 0x001fe200078e0011 */
[----:B------:R-:W-:-:S04]  /*12b70*/  IADD3.X R17, RZ, UR5, RZ, P0, !PT ;  /* 0x00000005ff117c10 */ /* 0x000fc800087fe4ff */
[----:B------:R-:W-:-:S05]  /*12b80*/  SHF.R.S32.HI R3, RZ, 0x1f, R2 ;  /* 0x0000001fff037819 */ /* 0x000fca0000011402 */
[----:B------:R-:W-:Y:S01]  /*12b90*/  STG.E.64 desc[UR58][R16.64], R2 ;  /* 0x0000000210007986 */ /* 0x000fe2000c101b3a */
[----:B------:R-:W-:Y:S05]  /*12ba0*/  EXIT ;  /* 0x000000000000794d */ /* 0x000fea0003800000 */
.L_x_181:
[----:B------:R-:W-:Y:S04]  /*12bb0*/  STG.E.U8 desc[UR58][R4.64], R18 ;  /* 0x0000001204007986 */ /* 0x000fe8000c10113a */
[----:B------:R-:W-:Y:S01]  /*12bc0*/  STG.E.U8 desc[UR58][R4.64+0x1], R17 ;  /* 0x0000011104007986 */ /* 0x000fe2000c10113a */
[----:B------:R-:W-:Y:S05]  /*12bd0*/  EXIT ;  /* 0x000000000000794d */ /* 0x000fea0003800000 */
.L_x_179:
[----:B------:R-:W-:Y:S01]  /*12be0*/  ISETP.NE.AND P0, PT, RZ, UR36, PT ;  /* 0x00000024ff007c0c */ /* 0x000fe2000bf05270 */
[----:B------:R-:W-:Y:S02]  /*12bf0*/  ULDC.U8 UR4, c[0x0][0x619] ;  /* 0x0001864000047ab9 */ /* 0x000fe40000000000 */
[----:B------:R-:W-:-:S10]  /*12c00*/  ISETP.NE.AND P2, PT, RZ, UR4, PT ;  /* 0x00000004ff007c0c */ /* 0x000fd4000bf45270 */
[----:B------:R-:W-:Y:S05]  /*12c10*/  @!P0 BRA `(.L_x_184) ;  /* 0x0000000000388947 */ /* 0x000fea0003800000 */
[----:B------:R-:W2:Y:S04]  /*12c20*/  LDG.E.64 R4, desc[UR58][R6.64] ;  /* 0x0000003a06047981 */ /* 0x000ea8000c1e1b00 */
[----:B------:R-:W3:Y:S01]  /*12c30*/  LDG.E.64 R2, desc[UR58][R8.64] ;  /* 0x0000003a08027981 */ /* 0x000ee2000c1e1b00 */
[----:B------:R-:W-:Y:S02]  /*12c40*/  LOP3.LUT R17, R17, 0xff, RZ, 0xc0, !PT ;  /* 0x000000ff11117812 */ /* 0x000fe400078ec0ff */
[----:B--2---:R-:W-:Y:S02]  /*12c50*/  ISETP.NE.U32.AND P0, PT, R4, RZ, PT ;  /* 0x000000ff0400720c */ /* 0x004fe40003f05070 */
[----:B---3--:R-:W-:Y:S02]  /*12c60*/  ISETP.NE.U32.AND P1, PT, R2, RZ, PT ;  /* 0x000000ff0200720c */ /* 0x008fe40003f25070 */
[----:B------:R-:W-:-:S02]  /*12c70*/  ISETP.NE.AND.EX P0, PT, R5, RZ, PT, P0 ;  /* 0x000000ff0500720c */ /* 0x000fc40003f05300 */
[----:B------:R-:W-:Y:S02]  /*12c80*/  ISETP.NE.AND.EX P1, PT, R3, RZ, PT, P1 ;  /* 0x000000ff0300720c */ /* 0x000fe40003f25310 */
[----:B------:R-:W-:Y:S02]  /*12c90*/  LOP3.LUT R3, R18, 0xff, RZ, 0xc0, !PT ;  /* 0x000000ff12037812 */ /* 0x000fe400078ec0ff */
[----:B0-----:R-:W-:Y:S02]  /*12ca0*/  SEL R0, RZ, 0x1, !P0 ;  /* 0x00000001ff007807 */ /* 0x001fe40004000000 */
[----:B------:R-:W-:Y:S02]  /*12cb0*/  SEL R2, RZ, 0x1, !P1 ;  /* 0x00000001ff027807 */ /* 0x000fe40004800000 */
[----:B------:R-:W-:Y:S02]  /*12cc0*/  ISETP.NE.AND P0, PT, R3, R0, PT ;  /* 0x000000000300720c */ /* 0x000fe40003f05270 */
[----:B------:R-:W-:-:S02]  /*12cd0*/  ISETP.NE.AND P1, PT, R17, R2, PT ;  /* 0x000000021100720c */ /* 0x000fc40003f25270 */
[----:B------:R-:W-:Y:S02]  /*12ce0*/  SEL R18, RZ, 0x1, !P0 ;  /* 0x00000001ff127807 */ /* 0x000fe40004000000 */
[----:B------:R-:W-:-:S09]  /*12cf0*/  SEL R17, RZ, 0x1, !P1 ;  /* 0x00000001ff117807 */ /* 0x000fd20004800000 */
.L_x_184:
        /* <DEDUP_REMOVED lines=10> */
[----:B------:R-:W-:Y:S01]  /*12da0*/  IMAD.U32 R5, RZ, RZ, UR5 ;  /* 0x00000005ff057e24 */ /* 0x000fe2000f8e00ff */
[----:B------:R-:W-:Y:S01]  /*12db0*/  ULDC.64 UR4, c[0x4][0x7b8] ;  /* 0x0101ee0000047ab9 */ /* 0x000fe20000000a00 */
[----:B------:R-:W-:Y:S01]  /*12dc0*/  HFMA2.MMA R12, -RZ, RZ, 0, 5.9604644775390625e-08 ;  /* 0x00000001ff0c7435 */ /* 0x000fe200000001ff */
[----:B------:R-:W-:Y:S01]  /*12dd0*/  IMAD.U32 R6, RZ, RZ, UR4 ;  /* 0x00000004ff067e24 */ /* 0x000fe2000f8e00ff */
[----:B------:R-:W-:Y:S01]  /*12de0*/  MOV R7, UR5 ;  /* 0x0000000500077c02 */ /* 0x000fe20008000f00 */
[----:B------:R-:W-:-:S02]  /*12df0*/  IMAD.U32 R10, RZ, RZ, UR6 ;  /* 0x00000006ff0a7e24 */ /* 0x000fc4000f8e00ff */
[----:B------:R-:W-:Y:S02]  /*12e00*/  IMAD.U32 R11, RZ, RZ, UR7 ;  /* 0x00000007ff0b7e24 */ /* 0x000fe4000f8e00ff */
[----:B------:R-:W-:Y:S02]  /*12e10*/  IMAD.MOV.U32 R8, RZ, RZ, 0x2ef ;  /* 0x000002efff087424 */ /* 0x000fe400078e00ff */
[----:B0-----:R-:W-:-:S07]  /*12e20*/  IMAD.MOV.U32 R13, RZ, RZ, RZ ;  /* 0x000000ffff0d7224 */ /* 0x001fce00078e00ff */
[----:B------:R-:W-:-:S07]  /*12e30*/  LEPC R20, `(.L_x_186) ;  /* 0x000000001014794e */ /* 0x000fce0000000000 */
[----:B-1----:R-:W-:Y:S05]  /*12e40*/  CALL.ABS.NOINC R2 ;  /* 0x0000000002007343 */ /* 0x002fea0003c00000 */
.L_x_186:
[----:B------:R-:W-:Y:S01]  /*12e50*/  LOP3.LUT R18, R18, 0xffff, RZ, 0xc0, !PT ;  /* 0x0000ffff12127812 */ /* 0x000fe200078ec0ff */
[----:B------:R-:W-:Y:S01]  /*12e60*/  ULDC.64 UR4, c[0x0][0x5e8] ;  /* 0x00017a0000047ab9 */ /* 0x000fe20000000a00 */
[----:B------:R-:W-:Y:S02]  /*12e70*/  ISETP.NE.AND P6, PT, R22, 0x1, PT ;  /* 0x000000011600780c */ /* 0x000fe40003fc5270 */
[----:B------:R-:W-:Y:S02]  /*12e80*/  PRMT R18, R18, 0x8880, RZ ;  /* 0x0000888012127816 */ /* 0x000fe400000000ff */
[----:B------:R-:W-:-:S03]  /*12e90*/  IADD3 R4, P0, R19, UR4, RZ ;  /* 0x0000000413047c10 */ /* 0x000fc6000ff1e0ff */
[----:B------:R-:W-:Y:S02]  /*12ea0*/  IMAD.MOV.U32 R2, RZ, RZ, R18 ;  /* 0x000000ffff027224 */ /* 0x000fe400078e0012 */
[----:B------:R-:W-:-:S03]  /*12eb0*/  IMAD.X R5, RZ, RZ, UR5, P0 ;  /* 0x00000005ff057e24 */ /* 0x000fc600080e06ff */
[----:B------:R-:W-:-:S05]  /*12ec0*/  SHF.R.S32.HI R3, RZ, 0x1f, R2 ;  /* 0x0000001fff037819 */ /* 0x000fca0000011402 */
[----:B------:R0:W-:Y:S01]  /*12ed0*/  STG.E.64 desc[UR58][R4.64], R2 ;  /* 0x0000000204007986 */ /* 0x0001e2000c101b3a */
[----:B------:R-:W-:Y:S05]  /*12ee0*/  @!P6 BRA `(.L_x_187) ;  /* 0x000000000040e947 */ /* 0x000fea0003800000 */
[----:B------:R-:W-:Y:S01]  /*12ef0*/  MOV R0, 0x0 ;  /* 0x0000000000007802 */ /* 0x000fe20000000f00 */
[----:B------:R-:W-:Y:S01]  /*12f00*/  ULDC.64 UR4, c[0x4][0x7c8] ;  /* 0x0101f20000047ab9 */ /* 0x000fe20000000a00 */
[----:B------:R-:W-:Y:S01]  /*12f10*/  ULDC.64 UR6, c[0x4][0x6a8] ;  /* 0x0101aa0000067ab9 */ /* 0x000fe20000000a00 */
[----:B0-----:R-:W-:Y:S01]  /*12f20*/  MOV R4, UR4 ;  /* 0x0000000400047c02 */ /* 0x001fe20008000f00 */
[----:B------:R0:W1:Y:S01]  /*12f30*/  LDC.64 R2, c[0x4][R0] ;  /* 0x0100000000027b82 */ /* 0x0000620000000a00 */
[----:B------:R-:W-:Y:S01]  /*12f40*/  IMAD.U32 R5, RZ, RZ, UR5 ;  /* 0x00000005ff057e24 */ /* 0x000fe2000f8e00ff */
[----:B------:R-:W-:Y:S01]  /*12f50*/  ULDC.64 UR4, c[0x4][0x7b8] ;  /* 0x0101ee0000047ab9 */ /* 0x000fe20000000a00 */
[----:B------:R-:W-:Y:S01]  /*12f60*/  HFMA2.MMA R13, -RZ, RZ, 0, 0 ;  /* 0x00000000ff0d7435 */ /* 0x000fe200000001ff */
[----:B------:R-:W-:Y:S01]  /*12f70*/  IMAD.U32 R6, RZ, RZ, UR4 ;  /* 0x00000004ff067e24 */ /* 0x000fe2000f8e00ff */
[----:B------:R-:W-:Y:S01]  /*12f80*/  MOV R10, UR6 ;  /* 0x00000006000a7c02 */ /* 0x000fe20008000f00 */
[----:B------:R-:W-:-:S02]  /*12f90*/  IMAD.U32 R7, RZ, RZ, UR5 ;  /* 0x00000005ff077e24 */ /* 0x000fc4000f8e00ff */
[----:B------:R-:W-:Y:S02]  /*12fa0*/  IMAD.U32 R11, RZ, RZ, UR7 ;  /* 0x00000007ff0b7e24 */ /* 0x000fe4000f8e00ff */
[----:B------:R-:W-:Y:S02]  /*12fb0*/  IMAD.MOV.U32 R8, RZ, RZ, 0x2ef ;  /* 0x000002efff087424 */ /* 0x000fe400078e00ff */
[----:B0-----:R-:W-:-:S07]  /*12fc0*/  IMAD.MOV.U32 R12, RZ, RZ, 0x1 ;  /* 0x00000001ff0c7424 */ /* 0x001fce00078e00ff */
[----:B------:R-:W-:-:S07]  /*12fd0*/  LEPC R20, `(.L_x_187) ;  /* 0x000000001014794e */ /* 0x000fce0000000000 */
[----:B-1----:R-:W-:Y:S05]  /*12fe0*/  CALL.ABS.NOINC R2 ;  /* 0x0000000002007343 */ /* 0x002fea0003c00000 */
.L_x_187:
[----:B------:R-:W-:Y:S01]  /*12ff0*/  LOP3.LUT R17, R17, 0xffff, RZ, 0xc0, !PT ;  /* 0x0000ffff11117812 */ /* 0x000fe200078ec0ff */
[----:B------:R-:W-:Y:S02]  /*13000*/  ULDC.64 UR4, c[0x0][0x5e8] ;  /* 0x00017a0000047ab9 */ /* 0x000fe40000000a00 */
[----:B------:R-:W-:Y:S02]  /*13010*/  IADD3 R16, P0, R16, UR4, RZ ;  /* 0x0000000410107c10 */ /* 0x000fe4000ff1e0ff */
[----:B------:R-:W-:-:S05]  /*13020*/  PRMT R17, R17, 0x8880, RZ ;  /* 0x0000888011117816 */ /* 0x000fca00000000ff */
[----:B0-----:R-:W-:Y:S02]  /*13030*/  IMAD.MOV.U32 R2, RZ, RZ, R17 ;  /* 0x000000ffff027224 */ /* 0x001fe400078e0011 */
[----:B------:R-:W-:-:S03]  /*13040*/  IMAD.X R17, RZ, RZ, UR5, P0 ;  /* 0x00000005ff117e24 */ /* 0x000fc600080e06ff */
[----:B------:R-:W-:-:S05]  /*13050*/  SHF.R.S32.HI R3, RZ, 0x1f, R2 ;  /* 0x0000001fff037819 */ /* 0x000fca0000011402 */
[----:B------:R-:W-:Y:S01]  /*13060*/  STG.E.64 desc[UR58][R16.64], R2 ;  /* 0x0000000210007986 */ /* 0x000fe2000c101b3a */
[----:B------:R-:W-:Y:S05]  /*13070*/  EXIT ;  /* 0x000000000000794d */ /* 0x000fea0003800000 */
.L_x_185:
[----:B------:R-:W-:Y:S02]  /*13080*/  LOP3.LUT R18, R18, 0xffff, RZ, 0xc0, !PT ;  /* 0x0000ffff12127812 */ /* 0x000fe400078ec0ff */
[----:B------:R-:W-:Y:S02]  /*13090*/  LOP3.LUT R17, R17, 0xffff, RZ, 0xc0, !PT ;  /* 0x0000ffff11117812 */ /* 0x000fe400078ec0ff */
[----:B------:R-:W-:Y:S02]  /*130a0*/  PRMT R18, R18, 0x8880, RZ ;  /* 0x0000888012127816 */ /* 0x000fe400000000ff */
[----:B------:R-:W-:-:S03]  /*130b0*/  PRMT R17, R17, 0x8880, RZ ;  /* 0x0000888011117816 */ /* 0x000fc600000000ff */
[----:B------:R-:W-:Y:S01]  /*130c0*/  IMAD.MOV.U32 R2, RZ, RZ, R18 ;  /* 0x000000ffff027224 */ /* 0x000fe200078e0012 */
[----:B------:R-:W-:-:S04]  /*130d0*/  MOV R4, R17 ;  /* 0x0000001100047202 */ /* 0x000fc80000000f00 */
[----:B------:R-:W-:Y:S02]  /*130e0*/  SHF.R.S32.HI R3, RZ, 0x1f, R2 ;  /* 0x0000001fff037819 */ /* 0x000fe40000011402 */
[----:B------:R-:W-:-:S03]  /*130f0*/  SHF.R.S32.HI R5, RZ, 0x1f, R4 ;  /* 0x0000001fff057819 */ /* 0x000fc60000011404 */
[----:B------:R-:W-:Y:S04]  /*13100*/  STG.E.64 desc[UR58][R6.64], R2 ;  /* 0x0000000206007986 */ /* 0x000fe8000c101b3a */
[----:B------:R-:W-:Y:S01]  /*13110*/  STG.E.64 desc[UR58][R8.64], R4 ;  /* 0x0000000408007986 */ /* 0x000fe2000c101b3a */
[----:B------:R-:W-:Y:S05]  /*13120*/  EXIT ;  /* 0x000000000000794d */ /* 0x000fea0003800000 */
.L_x_154:
        /* <DEDUP_REMOVED lines=11> */
[----:B------:R-:W0:Y:S01]  /*131e0*/  LDC.U8 R0, c[0x0][0x618] ;  /* 0x00018600ff007b82 */ /* 0x000e220000000000 */
[----:B------:R-:W-:-:S04]  /*131f0*/  ISETP.NE.U32.AND P0, PT, R4, RZ, PT ;  /* 0x000000ff0400720c */ /* 0x000fc80003f05070 */
[----:B------:R-:W-:-:S13]  /*13200*/  ISETP.NE.AND.EX P0, PT, R12, RZ, PT, P0 ;  /* 0x000000ff0c00720c */ /* 0x000fda0003f05300 */
[----:B------:R-:W-:Y:S05]  /*13210*/  @!P0 BRA `(.L_x_188) ;  /* 0x00000004001c8947 */ /* 0x000fea0003800000 */
[----:B0-----:R-:W-:Y:S01]  /*13220*/  ISETP.NE.AND P0, PT, R0, RZ, PT ;  /* 0x000000ff0000720c */ /* 0x001fe20003f05270 */
[----:B------:R-:W-:Y:S02]  /*13230*/  ULDC.U8 UR4, c[0x0][0x619] ;  /* 0x0001864000047ab9 */ /* 0x000fe40000000000 */
[----:B------:R-:W-:-:S10]  /*13240*/  ISETP.NE.AND P2, PT, RZ, UR4, PT ;  /* 0x00000004ff007c0c */ /* 0x000fd4000bf45270 */
[----:B------:R-:W-:Y:S05]  /*13250*/  @!P0 BRA `(.L_x_189) ;  /* 0x0000000000208947 */ /* 0x000fea0003800000 */
[----:B------:R-:W2:Y:S04]  /*13260*/  LDG.E.U8 R0, desc[UR58][R4.64] ;  /* 0x0000003a04007981 */ /* 0x000ea8000c1e1100 */
[----:B------:R-:W3:Y:S01]  /*13270*/  LDG.E.U8 R2, desc[UR58][R4.64+0x1] ;  /* 0x0000013a04027981 */ /* 0x000ee2000c1e1100 */
[----:B------:R-:W-:Y:S02]  /*13280*/  LOP3.LUT R25, R25, 0xff, RZ, 0xc0, !PT ;  /* 0x000000ff19197812 */ /* 0x000fe400078ec0ff */
[----:B------:R-:W-:Y:S02]  /*13290*/  LOP3.LUT R3, R18, 0xff, RZ, 0xc0, !PT ;  /* 0x000000ff12037812 */ /* 0x000fe400078ec0ff */
[----:B--2---:R-:W-:Y:S02]  /*132a0*/  ISETP.NE.AND P0, PT, R0, R25, PT ;  /* 0x000000190000720c */ /* 0x004fe40003f05270 */
[----:B---3--:R-:W-:-:S02]  /*132b0*/  ISETP.NE.AND P1, PT, R2, R3, PT ;  /* 0x000000030200720c */ /* 0x008fc40003f25270 */
[----:B------:R-:W-:Y:S02]  /*132c0*/  SEL R25, RZ, 0x1, !P0 ;  /* 0x00000001ff197807 */ /* 0x000fe40004000000 */
[----:B------:R-:W-:-:S09]  /*132d0*/  SEL R18, RZ, 0x1, !P1 ;  /* 0x00000001ff127807 */ /* 0x000fd20004800000 */
.L_x_189:
[----:B------:R-:W-:Y:S05]  /*132e0*/  @!P2 BRA `(.L_x_190) ;  /* 0x0000000000dca947 */ /* 0x000fea0003800000 */
[----:B------:R-:W0:Y:S02]  /*132f0*/  LDC R16, c[0x0][0x61c] ;  /* 0x00018700ff107b82 */ /* 0x000e240000000800 */
[----:B0-----:R-:W-:-:S04]  /*13300*/  ISETP.NE.AND P0, PT, R16, 0x1, PT ;  /* 0x000000011000780c */ /* 0x001fc80003f05270 */
[----:B------:R-:W-:-:S09]  /*13310*/  P2R R0, PR, RZ, 0x1 ;  /* 0x00000001ff007803 */ /* 0x000fd20000000000 */
        /* <DEDUP_REMOVED lines=17> */
.L_x_191:
        /* <DEDUP_REMOVED lines=13> */
[----:B------:R-:W-:Y:S01]  /*13500*/  MOV R4, UR4 ;  /* 0x0000000400047c02 */ /* 0x000fe20008000f00 */
[----:B0-----:R0:W1:Y:S01]  /*13510*/  LDC.64 R2, c[0x4][R0] ;  /* 0x0100000000027b82 */ /* 0x0010620000000a00 */
        /* <DEDUP_REMOVED lines=11> */
.L_x_192:
[----:B------:R-:W-:Y:S01]  /*135d0*/  LOP3.LUT R18, R18, 0xffff, RZ, 0xc0, !PT ;  /* 0x0000ffff12127812 */ /* 0x000fe200078ec0ff */
[----:B------:R-:W-:Y:S02]  /*135e0*/  ULDC.64 UR4, c[0x0][0x5e8] ;  /* 0x00017a0000047ab9 */ /* 0x000fe40000000a00 */
[----:B------:R-:W-:Y:S02]  /*135f0*/  IADD3 R4, P0, R19, UR4, RZ ;  /* 0x0000000413047c10 */ /* 0x000fe4000ff1e0ff */
[----:B------:R-:W-:-:S03]  /*13600*/  PRMT R18, R18, 0x8880, RZ ;  /* 0x0000888012127816 */ /* 0x000fc600000000ff */
[----:B------:R-:W-:Y:S02]  /*13610*/  IMAD.X R5, RZ, RZ, UR5, P0 ;  /* 0x00000005ff057e24 */ /* 0x000fe400080e06ff */
[----:B0-----:R-:W-:-:S05]  /*13620*/  IMAD.MOV.U32 R2, RZ, RZ, R18 ;  /* 0x000000ffff027224 */ /* 0x001fca00078e0012 */
[----:B------:R-:W-:-:S05]  /*13630*/  SHF.R.S32.HI R3, RZ, 0x1f, R2 ;  /* 0x0000001fff037819 */ /* 0x000fca0000011402 */
[----:B------:R-:W-:Y:S01]  /*13640*/  STG.E.64 desc[UR58][R4.64], R2 ;  /* 0x0000000204007986 */ /* 0x000fe2000c101b3a */
[----:B------:R-:W-:Y:S05]  /*13650*/  EXIT ;  /* 0x000000000000794d */ /* 0x000fea0003800000 */
.L_x_190:
[----:B------:R-:W-:Y:S04]  /*13660*/  STG.E.U8 desc[UR58][R4.64], R25 ;  /* 0x0000001904007986 */ /* 0x000fe8000c10113a */
[----:B------:R-:W-:Y:S01]  /*13670*/  STG.E.U8 desc[UR58][R4.64+0x1], R18 ;  /* 0x0000011204007986 */ /* 0x000fe2000c10113a */
[----:B------:R-:W-:Y:S05]  /*13680*/  EXIT ;  /* 0x000000000000794d */ /* 0x000fea0003800000 */
.L_x_188:
[----:B0-----:R-:W-:Y:S01]  /*13690*/  ISETP.NE.AND P0, PT, R0, RZ, PT ;  /* 0x000000ff0000720c */ /* 0x001fe20003f05270 */
        /* <DEDUP_REMOVED lines=11> */
[----:B------:R-:W-:Y:S02]  /*13750*/  SEL R0, RZ, 0x1, !P0 ;  /* 0x00000001ff007807 */ /* 0x000fe40004000000 */
[----:B------:R-:W-:Y:S02]  /*13760*/  SEL R2, RZ, 0x1, !P1 ;  /* 0x00000001ff027807 */ /* 0x000fe40004800000 */
[----:B------:R-:W-:Y:S02]  /*13770*/  ISETP.NE.AND P0, PT, R25, R0, PT ;  /* 0x000000001900720c */ /* 0x000fe40003f05270 */
[----:B------:R-:W-:-:S02]  /*13780*/  ISETP.NE.AND P1, PT, R3, R2, PT ;  /* 0x000000020300720c */ /* 0x000fc40003f25270 */
[----:B------:R-:W-:Y:S02]  /*13790*/  SEL R25, RZ, 0x1, !P0 ;  /* 0x00000001ff197807 */ /* 0x000fe40004000000 */
[----:B------:R-:W-:-:S09]  /*137a0*/  SEL R18, RZ, 0x1, !P1 ;  /* 0x00000001ff127807 */ /* 0x000fd20004800000 */
.L_x_193:
        /* <DEDUP_REMOVED lines=21> */
.L_x_195:
        /* <DEDUP_REMOVED lines=13> */
[----:B------:R-:W-:Y:S01]  /*139d0*/  IMAD.U32 R4, RZ, RZ, UR4 ;  /* 0x00000004ff047e24 */ /* 0x000fe2000f8e00ff */
[----:B0-----:R0:W1:Y:S01]  /*139e0*/  LDC.64 R2, c[0x4][R0] ;  /* 0x0100000000027b82 */ /* 0x0010620000000a00 */
        /* <DEDUP_REMOVED lines=11> */
.L_x_196:
[----:B------:R-:W-:Y:S01]  /*13aa0*/  LOP3.LUT R18, R18, 0xffff, RZ, 0xc0, !PT ;  /* 0x0000ffff12127812 */ /* 0x000fe200078ec0ff */
[----:B------:R-:W-:Y:S02]  /*13ab0*/  ULDC.64 UR4, c[0x0][0x5e8] ;  /* 0x00017a0000047ab9 */ /* 0x000fe40000000a00 */
[----:B------:R-:W-:Y:S02]  /*13ac0*/  IADD3 R4, P0, R19, UR4, RZ ;  /* 0x0000000413047c10 */ /* 0x000fe4000ff1e0ff */
[----:B------:R-:W-:Y:S02]  /*13ad0*/  PRMT R18, R18, 0x8880, RZ ;  /* 0x0000888012127816 */ /* 0x000fe400000000ff */
[----:B------:R-:W-:-:S03]  /*13ae0*/  IADD3.X R5, RZ, UR5, RZ, P0, !PT ;  /* 0x00000005ff057c10 */ /* 0x000fc600087fe4ff */
[----:B0-----:R-:W-:-:S05]  /*13af0*/  IMAD.MOV.U32 R2, RZ, RZ, R18 ;  /* 0x000000ffff027224 */ /* 0x001fca00078e0012 */
[----:B------:R-:W-:-:S05]  /*13b00*/  SHF.R.S32.HI R3, RZ, 0x1f, R2 ;  /* 0x0000001fff037819 */ /* 0x000fca0000011402 */
[----:B------:R-:W-:Y:S01]  /*13b10*/  STG.E.64 desc[UR58][R4.64], R2 ;  /* 0x0000000204007986 */ /* 0x000fe2000c101b3a */
[----:B------:R-:W-:Y:S05]  /*13b20*/  EXIT ;  /* 0x000000000000794d */ /* 0x000fea0003800000 */
.L_x_194:
[----:B------:R-:W-:Y:S02]  /*13b30*/  LOP3.LUT R25, R25, 0xffff, RZ, 0xc0, !PT ;  /* 0x0000ffff19197812 */ /* 0x000fe400078ec0ff */
[----:B------:R-:W-:Y:S02]  /*13b40*/  LOP3.LUT R18, R18, 0xffff, RZ, 0xc0, !PT ;  /* 0x0000ffff12127812 */ /* 0x000fe400078ec0ff */
[----:B------:R-:W-:Y:S02]  /*13b50*/  PRMT R25, R25, 0x8880, RZ ;  /* 0x0000888019197816 */ /* 0x000fe400000000ff */
[----:B------:R-:W-:-:S03]  /*13b60*/  PRMT R18, R18, 0x8880, RZ ;  /* 0x0000888012127816 */ /* 0x000fc600000000ff */
[----:B------:R-:W-:Y:S02]  /*13b70*/  IMAD.MOV.U32 R2, RZ, RZ, R25 ;  /* 0x000000ffff027224 */ /* 0x000fe400078e0019 */
[----:B------:R-:W-:-:S03]  /*13b80*/  IMAD.MOV.U32 R4, RZ, RZ, R18 ;  /* 0x000000ffff047224 */ /* 0x000fc600078e0012 */
[----:B------:R-:W-:Y:S02]  /*13b90*/  SHF.R.S32.HI R3, RZ, 0x1f, R2 ;  /* 0x0000001fff037819 */ /* 0x000fe40000011402 */
[----:B------:R-:W-:-:S03]  /*13ba0*/  SHF.R.S32.HI R5, RZ, 0x1f, R4 ;  /* 0x0000001fff057819 */ /* 0x000fc60000011404 */
[----:B------:R-:W-:Y:S04]  /*13bb0*/  STG.E.64 desc[UR58][R6.64], R2 ;  /* 0x0000000206007986 */ /* 0x000fe8000c101b3a */
[----:B------:R-:W-:Y:S01]  /*13bc0*/  STG.E.64 desc[UR58][R8.64], R4 ;  /* 0x0000000408007986 */ /* 0x000fe2000c101b3a */
[----:B------:R-:W-:Y:S05]  /*13bd0*/  EXIT ;  /* 0x000000000000794d */ /* 0x000fea0003800000 */
.L_x_197:
        /* <DEDUP_REMOVED lines=10> */
.L_x_9807:


//--------------------- .text._ZN2at6native13reduce_kernelILi128ELi4ENS0_8ReduceOpIbNS0_14func_wrapper_tImZNS0_15xor_sum_functorIbvEclERNS_14TensorIteratorEEUlbbE_EEjmLi4ELi4EEEEEvT1_ --------------------------
	.section	.text._ZN2at6native13reduce_kernelILi128ELi4ENS0_8ReduceOpIbNS0_14func_wrapper_tImZNS0_15xor_sum_functorIbvEclERNS_14TensorIteratorEEUlbbE_EEjmLi4ELi4EEEEEvT1_,"ax",@progbits
	.align	128
        .global         _ZN2at6native13reduce_kernelILi128ELi4ENS0_8ReduceOpIbNS0_14func_wrapper_tImZNS0_15xor_sum_functorIbvEclERNS_14TensorIteratorEEUlbbE_EEjmLi4ELi4EEEEEvT1_
        .type           _ZN2at6native13reduce_kernelILi128ELi4ENS0_8ReduceOpIbNS0_14func_wrapper_tImZNS0_15xor_sum_functorIbvEclERNS_14TensorIteratorEEUlbbE_EEjmLi4ELi4EEEEEvT1_,@function
        .size           _ZN2at6native13reduce_kernelILi128ELi4ENS0_8ReduceOpIbNS0_14func_wrapper_tImZNS0_15xor_sum_functorIbvEclERNS_14TensorIteratorEEUlbbE_EEjmLi4ELi4EEEEEvT1_,(.L_x_9808 - _ZN2at6native13reduce_kernelILi128ELi4ENS0_8ReduceOpIbNS0_14func_wrapper_tImZNS0_15xor_sum_functorIbvEclERNS_14TensorIteratorEEUlbbE_EEjmLi4ELi4EEEEEvT1_)
        .other          _ZN2at6native13reduce_kernelILi128ELi4ENS0_8ReduceOpIbNS0_14func_wrapper_tImZNS0_15xor_sum_functorIbvEclERNS_14TensorIteratorEEUlbbE_EEjmLi4ELi4EEEEEvT1_,@"STO_CUDA_ENTRY STV_DEFAULT"
_ZN2at6native13reduce_kernelILi128ELi4ENS0_8ReduceOpIbNS0_14func_wrapper_tImZNS0_15xor_sum_functorIbvEclERNS_14TensorIteratorEEUlbbE_EEjmLi4ELi4EEEEEvT1_:
.text._ZN2at6native13reduce_kernelILi128ELi4ENS0_8ReduceOpIbNS0_14func_wrapper_tImZNS0_15xor_sum_functorIbvEclERNS_14TensorIteratorEEUlbbE_EEjmLi4ELi4EEEEEvT1_:
[----:B------:R-:W0:Y:S01]  /*0000*/  LDC R1, c[0x0][0x28] ;  /* 0x00000a00ff017b82 */ /* 0x000e220000000800 */
[----:B------:R-:W1:Y:S07]  /*0010*/  S2R R2, SR_TID.X ;  /* 0x0000000000027919 */ /* 0x000e6e0000002100 */
[----:B------:R-:W2:Y:S01]  /*0020*/  LDC R0, c[0x0][0x3e8] ;  /* 0x0000fa00ff007b82 */ /* 0x000ea20000000800 */
[----:B------:R-:W-:Y:S01]  /*0030*/  ULDC.64 UR6, c[0x0][0x238] ;  /* 0x00008e0000067ab9 */ /* 0x000fe20000000a00 */
[----:B------:R-:W-:Y:S01]  /*0040*/  ULDC UR5, c[0x0][0x22c] ;  /* 0x00008b0000057ab9 */ /* 0x000fe20000000800 */
[----:B------:R-:W3:Y:S01]  /*0050*/  S2R R17, SR_TID.Y ;  /* 0x0000000000117919 */ /* 0x000ee20000002200 */
[----:B------:R-:W-:Y:S01]  /*0060*/  IMAD.MOV.U32 R25, RZ, RZ, RZ ;  /* 0x000000ffff197224 */ /* 0x000fe200078e00ff */
[----:B------:R-:W4:Y:S03]  /*0070*/  S2R R18, SR_CTAID.Y ;  /* 0x0000000000127919 */ /* 0x000f260000002600 */
[----:B------:R-:W5:Y:S08]  /*0080*/  S2UR UR4, SR_CTAID.X ;  /* 0x00000000000479c3 */ /* 0x000f700000002500 */
[----:B------:R-:W5:Y:S01]  /*0090*/  LDC R3, c[0x0][0x224] ;  /* 0x00008900ff037b82 */ /* 0x000f620000000800 */
[----:B--2---:R-:W-:Y:S01]  /*00a0*/  ISETP.NE.AND P0, PT, R0, RZ, PT ;  /* 0x000000ff0000720c */ /* 0x004fe20003f05270 */
[----:B-1----:R-:W-:-:S02]  /*00b0*/  IMAD R4, R2, UR6, RZ ;  /* 0x0000000602047c24 */ /* 0x002fc4000f8e02ff */
[----:B------:R-:W-:Y:S02]  /*00c0*/  IMAD R6, R2, UR5, RZ ;  /* 0x0000000502067c24 */ /* 0x000fe4000f8e02ff */
[C---:B---3--:R-:W-:Y:S01]  /*00d0*/  IMAD R4, R17.reuse, UR7, R4 ;  /* 0x0000000711047c24 */ /* 0x048fe2000f8e0204 */
[----:B------:R-:W-:Y:S02]  /*00e0*/  ULDC.64 UR6, c[0x0][0x230] ;  /* 0x00008c0000067ab9 */ /* 0x000fe40000000a00 */
[----:B------:R-:W-:Y:S02]  /*00f0*/  IMAD R27, R17, UR6, R6 ;  /* 0x00000006111b7c24 */ /* 0x000fe4000f8e0206 */
[----:B-----5:R-:W-:Y:S02]  /*0100*/  IMAD R4, R3, UR4, R4 ;  /* 0x0000000403047c24 */ /* 0x020fe4000f8e0204 */
[----:B----4-:R-:W-:Y:S02]  /*0110*/  IMAD R27, R18, UR7, R27 ;  /* 0x00000007121b7c24 */ /* 0x010fe4000f8e021b */
[----:B------:R-:W-:Y:S01]  /*0120*/  IMAD.SHL.U32 R23, R4, 0x4, RZ ;  /* 0x0000000404177824 */ /* 0x000fe200078e00ff */
[----:B0-----:R-:W-:Y:S06]  /*0130*/  @!P0 BRA `(.L_x_198) ;  /* 0x0000001000448947 */ /* 0x001fec0003800000 */
        /* <DEDUP_REMOVED lines=273> */
.L_x_198:
[----:B------:R-:W-:Y:S01]  /*1250*/  ULDC.64 UR4, c[0x0][0x218] ;  /* 0x0000860000047ab9 */ /* 0x000fe20000000a00 */
[----:B------:R-:W-:Y:S01]  /*1260*/  ULDC.64 UR58, c[0x0][0x208] ;  /* 0x00008200003a7ab9 */ /* 0x000fe20000000a00 */
[----:B------:R-:W-:Y:S01]  /*1270*/  IMAD.U32 R40, RZ, RZ, UR4 ;  /* 0x00000004ff287e24 */ /* 0x000fe2000f8e00ff */
[----:B------:R-:W-:Y:S04]  /*1280*/  BSSY B6, `(.L_x_199) ;  /* 0x0000d47000067945 */ /* 0x000fe80003800000 */
[----:B------:R-:W-:-:S04]  /*1290*/  ISETP.GE.U32.AND P0, PT, R27, R40, PT ;  /* 0x000000281b00720c */ /* 0x000fc80003f06070 */
[----:B------:R-:W-:-:S13]  /*12a0*/  ISETP.GE.U32.OR P0, PT, R23, UR5, P0 ;  /* 0x0000000517007c0c */ /* 0x000fda0008706470 */
[----:B------:R-:W-:Y:S05]  /*12b0*/  @P0 BRA `(.L_x_200) ;  /* 0x000000d4000c0947 */ /* 0x000fea0003800000 */
[----:B------:R-:W-:Y:S01]  /*12c0*/  ULDC.U8 UR6, c[0x0][0x24c] ;  /* 0x0000930000067ab9 */ /* 0x000fe20000000000 */
[----:B------:R-:W-:Y:S01]  /*12d0*/  ULDC.64 UR4, c[0x0][0x5e0] ;  /* 0x0001780000047ab9 */ /* 0x000fe20000000a00 */
[----:B------:R-:W-:Y:S02]  /*12e0*/  ISETP.NE.AND P0, PT, RZ, UR6, PT ;  /* 0x00000006ff007c0c */ /* 0x000fe4000bf05270 */
[----:B------:R-:W-:-:S05]  /*12f0*/  IADD3 R16, P1, R25, UR4, RZ ;  /* 0x0000000419107c10 */ /* 0x000fca000ff3e0ff */
[----:B------:R-:W-:-:S06]  /*1300*/  IMAD.X R19, RZ, RZ, UR5, P1 ;  /* 0x00000005ff137e24 */ /* 0x000fcc00088e06ff */
        /* <DEDUP_REMOVED lines=17> */
.L_x_202:
[----:B------:R-:W0:Y:S01]  /*1420*/  LDC R6, c[0x0][0x5e0] ;  /* 0x00017800ff067b82 */ /* 0x000e220000000800 */
[----:B------:R-:W-:Y:S01]  /*1430*/  ULDC UR4, c[0x0][0x218] ;  /* 0x0000860000047ab9 */ /* 0x000fe20000000800 */
[----:B------:R-:W-:Y:S01]  /*1440*/  BSSY B0, `(.L_x_203) ;  /* 0x0000030000007945 */ /* 0x000fe20003800000 */
[----:B------:R-:W-:-:S05]  /*1450*/  IMAD.U32 R3, RZ, RZ, UR4 ;  /* 0x00000004ff037e24 */ /* 0x000fca000f8e00ff */
[----:B------:R-:W1:Y:S01]  /*1460*/  LDC.U8 R11, c[0x0][0x211] ;  /* 0x00008440ff0b7b82 */ /* 0x000e620000000000 */
[----:B0-----:R-:W-:-:S05]  /*1470*/  IMAD.IADD R7, R25, 0x1, R6 ;  /* 0x0000000119077824 */ /* 0x001fca00078e0206 */
        /* <DEDUP_REMOVED lines=21> */
.L_x_208:
[----:B------:R-:W-:Y:S05]  /*15d0*/  BSYNC B2 ;  /* 0x0000000000027941 */ /* 0x000fea0003800000 */
.L_x_207:
        /* <DEDUP_REMOVED lines=14> */
.L_x_206:
[----:B------:R-:W-:Y:S05]  /*16c0*/  BSYNC B1 ;  /* 0x0000000000017941 */ /* 0x000fea0003800000 */
.L_x_205:
[----:B------:R-:W0:Y:S01]  /*16d0*/  LDC R4, c[0x0][0x218] ;  /* 0x00008600ff047b82 */ /* 0x000e220000000800 */
[----:B------:R-:W-:Y:S01]  /*16e0*/  IADD3 R16, P0, P1, R25, R6, R16 ;  /* 0x0000000619107210 */ /* 0x000fe2000791e010 */
[----:B------:R-:W-:-:S03]  /*16f0*/  ULDC UR4, c[0x0][0x5e4] ;  /* 0x0001790000047ab9 */ /* 0x000fc60000000800 */
[----:B------:R-:W-:Y:S02]  /*1700*/  IADD3 R16, P2, R16, 0x4, RZ ;  /* 0x0000000410107810 */ /* 0x000fe40007f5e0ff */
[----:B------:R-:W-:-:S05]  /*1710*/  IADD3.X R19, RZ, UR4, R19, P0, P1 ;  /* 0x00000004ff137c10 */ /* 0x000fca00087e2413 */
[----:B------:R-:W-:Y:S01]  /*1720*/  IMAD.X R19, RZ, RZ, R19, P2 ;  /* 0x000000ffff137224 */ /* 0x000fe200010e0613 */
[----:B0-----:R-:W-:-:S07]  /*1730*/  IADD3 R3, R7, -0x4, R4 ;  /* 0xfffffffc07037810 */ /* 0x001fce0007ffe004 */
.L_x_204:
[----:B------:R-:W-:Y:S05]  /*1740*/  BSYNC B0 ;  /* 0x0000000000007941 */ /* 0x000fea0003800000 */
.L_x_203:
[----:B------:R-:W0:Y:S01]  /*1750*/  LDC.64 R4, c[0x0][0x230] ;  /* 0x00008c00ff047b82 */ /* 0x000e220000000a00 */
[----:B------:R-:W-:Y:S01]  /*1760*/  ULDC UR4, c[0x0][0x22c] ;  /* 0x00008b0000047ab9 */ /* 0x000fe20000000800 */
[----:B------:R-:W-:Y:S01]  /*1770*/  BSSY B0, `(.L_x_209) ;  /* 0x000002e000007945 */ /* 0x000fe20003800000 */
[----:B------:R-:W-:Y:S01]  /*1780*/  IMAD R6, R2, UR4, RZ ;  /* 0x0000000402067c24 */ /* 0x000fe2000f8e02ff */
[----:B------:R-:W-:Y:S02]  /*1790*/  ISETP.NE.AND P0, PT, R17, RZ, PT ;  /* 0x000000ff1100720c */ /* 0x000fe40003f05270 */
[C---:B------:R-:W-:Y:S02]  /*17a0*/  PRMT R8, R11.reuse, 0x7610, R8 ;  /* 0x000076100b087816 */ /* 0x040fe40000000008 */
[----:B------:R-:W-:Y:S01]  /*17b0*/  PRMT R10, R11, 0x7610, R10 ;  /* 0x000076100b0a7816 */ /* 0x000fe2000000000a */
[----:B0-----:R-:W-:Y:S01]  /*17c0*/  IMAD R6, R17, R4, R6 ;  /* 0x0000000411067224 */ /* 0x001fe200078e0206 */
[----:B------:R-:W-:-:S03]  /*17d0*/  ISETP.NE.AND P1, PT, R4, RZ, PT ;  /* 0x000000ff0400720c */ /* 0x000fc60003f25270 */
[----:B------:R-:W-:-:S05]  /*17e0*/  IMAD R9, R18, R5, R6 ;  /* 0x0000000512097224 */ /* 0x000fca00078e0206 */
[----:B------:R-:W-:-:S04]  /*17f0*/  LEA R6, R9, 0x3, 0x2 ;  /* 0x0000000309067811 */ /* 0x000fc800078e10ff */
[----:B------:R-:W-:-:S13]  /*1800*/  ISETP.GE.U32.AND P2, PT, R6, R3, PT ;  /* 0x000000030600720c */ /* 0x000fda0003f46070 */
[----:B------:R-:W-:Y:S05]  /*1810*/  @P2 BRA `(.L_x_210) ;  /* 0x00000000008c2947 */ /* 0x000fea0003800000 */
[C---:B------:R-:W-:Y:S02]  /*1820*/  PRMT R10, R8.reuse, 0x7610, R10 ;  /* 0x00007610080a7816 */ /* 0x040fe4000000000a */
[----:B------:R-:W-:-:S07]  /*1830*/  PRMT R11, R8, 0x7610, R11 ;  /* 0x00007610080b7816 */ /* 0x000fce000000000b */
.L_x_211:
[----:B------:R-:W-:Y:S01]  /*1840*/  MOV R7, R19 ;  /* 0x0000001300077202 */ /* 0x000fe20000000f00 */
[----:B------:R-:W-:Y:S01]  /*1850*/  IMAD.MOV.U32 R6, RZ, RZ, R16 ;  /* 0x000000ffff067224 */ /* 0x000fe200078e0010 */
[----:B------:R-:W-:-:S03]  /*1860*/  ULDC UR4, c[0x0][0x220] ;  /* 0x0000880000047ab9 */ /* 0x000fc60000000800 */
[----:B------:R-:W-:-:S06]  /*1870*/  IMAD.WIDE.U32 R6, R9, 0x4, R6 ;  /* 0x0000000409067825 */ /* 0x000fcc00078e0006 */
[----:B------:R-:W2:Y:S01]  /*1880*/  LDG.E R6, desc[UR58][R6.64] ;  /* 0x0000003a06067981 */ /* 0x000ea2000c1e1900 */
[----:B------:R-:W-:Y:S01]  /*1890*/  VIADD R9, R9, UR4 ;  /* 0x0000000409097c36 */ /* 0x000fe20008000000 */
[----:B------:R-:W-:Y:S02]  /*18a0*/  LOP3.LUT R11, R11, 0xff, RZ, 0xc0, !PT ;  /* 0x000000ff0b0b7812 */ /* 0x000fe400078ec0ff */
[----:B------:R-:W-:Y:S02]  /*18b0*/  LOP3.LUT R15, R10, 0xff, RZ, 0xc0, !PT ;  /* 0x000000ff0a0f7812 */ /* 0x000fe400078ec0ff */
[----:B------:R-:W-:Y:S02]  /*18c0*/  LEA R14, R9, 0x3, 0x2 ;  /* 0x00000003090e7811 */ /* 0x000fe400078e10ff */
[----:B------:R-:W-:Y:S02]  /*18d0*/  LOP3.LUT R8, R8, 0xff, RZ, 0xc0, !PT ;  /* 0x000000ff08087812 */ /* 0x000fe400078ec0ff */
[----:B------:R-:W-:-:S02]  /*18e0*/  ISETP.GE.U32.AND P2, PT, R14, R3, PT ;  /* 0x000000030e00720c */ /* 0x000fc40003f46070 */
[C---:B--2---:R-:W-:Y:S02]  /*18f0*/  PRMT R4, R6.reuse, 0x7770, RZ ;  /* 0x0000777006047816 */ /* 0x044fe400000000ff */
[C---:B------:R-:W-:Y:S02]  /*1900*/  PRMT R12, R6.reuse, 0x7771, RZ ;  /* 0x00007771060c7816 */ /* 0x040fe400000000ff */
[C---:B------:R-:W-:Y:S02]  /*1910*/  PRMT R13, R6.reuse, 0x7772, RZ ;  /* 0x00007772060d7816 */ /* 0x040fe400000000ff */
[----:B------:R-:W-:Y:S02]  /*1920*/  PRMT R14, R6, 0x7773, RZ ;  /* 0x00007773060e7816 */ /* 0x000fe400000000ff */
[----:B------:R-:W-:Y:S02]  /*1930*/  ISETP.NE.AND P3, PT, R4, RZ, PT ;  /* 0x000000ff0400720c */ /* 0x000fe40003f65270 */
[----:B------:R-:W-:-:S02]  /*1940*/  ISETP.NE.AND P4, PT, R12, RZ, PT ;  /* 0x000000ff0c00720c */ /* 0x000fc40003f85270 */
[----:B------:R-:W-:Y:S02]  /*1950*/  ISETP.NE.AND P5, PT, R13, RZ, PT ;  /* 0x000000ff0d00720c */ /* 0x000fe40003fa5270 */
[----:B------:R-:W-:Y:S02]  /*1960*/  ISETP.NE.AND P6, PT, R14, RZ, PT ;  /* 0x000000ff0e00720c */ /* 0x000fe40003fc5270 */
        /* <DEDUP_REMOVED lines=14> */
.L_x_210:
[----:B------:R-:W-:Y:S05]  /*1a50*/  BSYNC B0 ;  /* 0x0000000000007941 */ /* 0x000fea0003800000 */
.L_x_209:
        /* <DEDUP_REMOVED lines=8> */
.L_x_213:
[----:B------:R-:W-:Y:S05]  /*1ae0*/  BSYNC B0 ;  /* 0x0000000000007941 */ /* 0x000fea0003800000 */
.L_x_212:
        /* <DEDUP_REMOVED lines=16> */
.L_x_215:
[----:B------:R-:W-:Y:S05]  /*1bf0*/  BSYNC B0 ;  /* 0x0000000000007941 */ /* 0x000fea0003800000 */
.L_x_214:
[----:B------:R-:W-:Y:S02]  /*1c00*/  LOP3.LUT R11, R11, 0xff, RZ, 0xc0, !PT ;  /* 0x000000ff0b0b7812 */ /* 0x000fe400078ec0ff */
[----:B------:R-:W-:Y:S02]  /*1c10*/  LOP3.LUT R0, R0, 0xff, RZ, 0xc0, !PT ;  /* 0x000000ff00007812 */ /* 0x000fe400078ec0ff */
[----:B------:R-:W-:Y:S02]  /*1c20*/  LOP3.LUT R3, R10, 0xff, RZ, 0xc0, !PT ;  /* 0x000000ff0a037812 */ /* 0x000fe400078ec0ff */
[----:B------:R-:W-:Y:S02]  /*1c30*/  ISETP.NE.AND P0, PT, R0, R11, PT ;  /* 0x0000000b0000720c */ /* 0x000fe40003f05270 */
[----:B------:R-:W-:Y:S02]  /*1c40*/  PRMT R24, RZ, 0x7610, R24 ;  /* 0x00007610ff187816 */ /* 0x000fe40000000018 */
[----:B------:R-:W-:-:S02]  /*1c50*/  SEL R0, RZ, 0x1, !P0 ;  /* 0x00000001ff007807 */ /* 0x000fc40004000000 */
[----:B------:R-:W-:Y:S02]  /*1c60*/  PRMT R19, RZ, 0x7610, R19 ;  /* 0x00007610ff137816 */ /* 0x000fe40000000013 */
[----:B------:R-:W-:Y:S02]  /*1c70*/  ISETP.NE.AND P0, PT, R3, R0, PT ;  /* 0x000000000300720c */ /* 0x000fe40003f05270 */
[----:B------:R-:W-:Y:S02]  /*1c80*/  LOP3.LUT R3, R8, 0xff, RZ, 0xc0, !PT ;  /* 0x000000ff08037812 */ /* 0x000fe400078ec0ff */
[----:B------:R-:W-:Y:S02]  /*1c90*/  SEL R0, RZ, 0x1, !P0 ;  /* 0x00000001ff007807 */ /* 0x000fe40004000000 */
[----:B------:R-:W-:Y:S02]  /*1ca0*/  PRMT R16, RZ, 0x7610, R16 ;  /* 0x00007610ff107816 */ /* 0x000fe40000000010 */
[----:B------:R-:W-:-:S04]  /*1cb0*/  ISETP.NE.AND P0, PT, R3, R0, PT ;  /* 0x000000000300720c */ /* 0x000fc80003f05270 */
[----:B------:R-:W-:Y:S01]  /*1cc0*/  SEL R25, RZ, 0x1, !P0 ;  /* 0x00000001ff197807 */ /* 0x000fe20004000000 */
[----:B------:R-:W-:Y:S08]  /*1cd0*/  BRA `(.L_x_200) ;  /* 0x000000c800847947 */ /* 0x000ff00003800000 */
.L_x_201:
        /* <DEDUP_REMOVED lines=9> */
[--C-:B------:R-:W-:Y:S02]  /*1d70*/  IMAD.MOV.U32 R41, RZ, RZ, R27.reuse ;  /* 0x000000ffff297224 */ /* 0x100fe400078e001b */
        /* <DEDUP_REMOVED lines=37> */
[----:B------:R-:W-:-:S07]  /*1fd0*/  PRMT R21, R3, 0x7610, R21 ;  /* 0x0000761003157816 */ /* 0x000fce0000000015 */
.L_x_225:
        /* <DEDUP_REMOVED lines=54> */
[----:B0-----:R-:W-:Y:S02]  /*2340*/  ISETP.NE.AND P1, PT, R42, 0x2, PT ;  /* 0x000000022a00780c */ /* 0x001fe40003f25270 */
        /* <DEDUP_REMOVED lines=228> */
[----:B------:R-:W-:Y:S02]  /*3190*/  @P1 IMAD.MOV.U32 R26, RZ, RZ, RZ ;  /* 0x000000ffff1a1224 */ /* 0x000fe400078e00ff */
[----:B------:R-:W-:-:S05]  /*31a0*/  IMAD.MOV R28, RZ, RZ, -R27 ;  /* 0x000000ffff1c7224 */ /* 0x000fca00078e0a1b */
[----:B------:R-:W1:Y:S08]  /*31b0*/  @P1 LDC R30, c[0x0][0x380] ;  /* 0x0000e000ff1e1b82 */ /* 0x000e700000000800 */
[----:B------:R-:W2:Y:S01]  /*31c0*/  @P1 LDC R31, c[0x0][0x3e4] ;  /* 0x0000f900ff1f1b82 */ /* 0x000ea20000000800 */
[----:B0-----:R-:W-:-:S05]  /*31d0*/  @P1 IMAD.HI.U32 R25, R27, R25, R26 ;  /* 0x000000191b191227 */ /* 0x001fca00078e001a */
[----:B-1----:R-:W-:Y:S01]  /*31e0*/  @P1 SHF.R.U32.HI R26, RZ, R30, R25 ;  /* 0x0000001eff1a1219 */ /* 0x002fe20000011619 */
[----:B------:R-:W-:-:S03]  /*31f0*/  IMAD R25, R28, UR27, R29 ;  /* 0x0000001b1c197c24 */ /* 0x000fc6000f8e021d */
[----:B------:R-:W-:Y:S01]  /*3200*/  @P1 IADD3 R29, -R26, RZ, RZ ;  /* 0x000000ff1a1d1210 */ /* 0x000fe20007ffe1ff */
[----:B------:R-:W-:-:S04]  /*3210*/  IMAD R0, R25, UR28, R0 ;  /* 0x0000001c19007c24 */ /* 0x000fc8000f8e0200 */
[----:B------:R-:W-:-:S04]  /*3220*/  @P1 IMAD R27, R29, R24, R27 ;  /* 0x000000181d1b1224 */ /* 0x000fc800078e021b */
[----:B--2---:R-:W-:-:S07]  /*3230*/  @P1 IMAD R0, R27, R31, R0 ;  /* 0x0000001f1b001224 */ /* 0x004fce00078e0200 */
.L_x_221:
[----:B------:R-:W-:Y:S01]  /*3240*/  LOP3.LUT R25, R0, 0xfffffffc, RZ, 0xc0, !PT ;  /* 0xfffffffc00197812 */ /* 0x000fe200078ec0ff */
[----:B------:R-:W-:-:S03]  /*3250*/  ULDC UR36, c[0x0][0x220] ;  /* 0x0000880000247ab9 */ /* 0x000fc60000000800 */
[----:B------:R-:W-:-:S05]  /*3260*/  IADD3 R24, P1, R25, R16, RZ ;  /* 0x0000001019187210 */ /* 0x000fca0007f3e0ff */
[----:B------:R-:W-:-:S05]  /*3270*/  IMAD.X R25, RZ, RZ, R19, P1 ;  /* 0x000000ffff197224 */ /* 0x000fca00008e0613 */
[----:B------:R-:W2:Y:S02]  /*3280*/  LDG.E R24, desc[UR58][R24.64] ;  /* 0x0000003a18187981 */ /* 0x000ea4000c1e1900 */
[C---:B--2---:R-:W-:Y:S02]  /*3290*/  PRMT R0, R24.reuse, 0x7770, RZ ;  /* 0x0000777018007816 */ /* 0x044fe400000000ff */
[C---:B------:R-:W-:Y:S02]  /*32a0*/  PRMT R26, R24.reuse, 0x7771, RZ ;  /* 0x00007771181a7816 */ /* 0x040fe400000000ff */
[C---:B------:R-:W-:Y:S02]  /*32b0*/  PRMT R27, R24.reuse, 0x7772, RZ ;  /* 0x00007772181b7816 */ /* 0x040fe400000000ff */
[----:B------:R-:W-:Y:S02]  /*32c0*/  PRMT R28, R24, 0x7773, RZ ;  /* 0x00007773181c7816 */ /* 0x000fe400000000ff */
[----:B------:R-:W-:Y:S01]  /*32d0*/  ISETP.NE.AND P1, PT, R0, RZ, PT ;  /* 0x000000ff0000720c */ /* 0x000fe20003f25270 */
[----:B------:R-:W-:Y:S01]  /*32e0*/  IMAD.U32 R0, RZ, RZ, UR36 ;  /* 0x00000024ff007e24 */ /* 0x000fe2000f8e00ff */
[----:B------:R-:W-:-:S02]  /*32f0*/  ISETP.NE.AND P2, PT, R26, RZ, PT ;  /* 0x000000ff1a00720c */ /* 0x000fc40003f45270 */
[----:B------:R-:W-:Y:S01]  /*3300*/  ISETP.NE.AND P3, PT, R27, RZ, PT ;  /* 0x000000ff1b00720c */ /* 0x000fe20003f65270 */
[----:B------:R-:W-:Y:S01]  /*3310*/  IMAD.IADD R41, R41, 0x1, R0 ;  /* 0x0000000129297824 */ /* 0x000fe200078e0200 */
[----:B------:R-:W-:Y:S02]  /*3320*/  ISETP.NE.AND P4, PT, R28, RZ, PT ;  /* 0x000000ff1c00720c */ /* 0x000fe40003f85270 */
[----:B------:R-:W-:Y:S02]  /*3330*/  SEL R24, RZ, 0x1, !P1 ;  /* 0x00000001ff187807 */ /* 0x000fe40004800000 */
[----:B------:R-:W-:Y:S02]  /*3340*/  SEL R25, RZ, 0x1, !P2 ;  /* 0x00000001ff197807 */ /* 0x000fe40005000000 */
[----:B------:R-:W-:Y:S02]  /*3350*/  SEL R30, RZ, 0x1, !P3 ;  /* 0x00000001ff1e7807 */ /* 0x000fe40005800000 */
[----:B------:R-:W-:Y:S01]  /*3360*/  SEL R31, RZ, 0x1, !P4 ;  /* 0x00000001ff1f7807 */ /* 0x000fe20006000000 */
[----:B------:R-:W-:Y:S06]  /*3370*/  @!P0 BRA `(.L_x_222) ;  /* 0x0000000c00c88947 */ /* 0x000fec0003800000 */
        /* <DEDUP_REMOVED lines=242> */
.L_x_222:
[----:B------:R-:W-:-:S04]  /*42a0*/  LOP3.LUT R27, R32, 0xfffffffc, RZ, 0xc0, !PT ;  /* 0xfffffffc201b7812 */ /* 0x000fc800078ec0ff */
[----:B------:R-:W-:-:S05]  /*42b0*/  IADD3 R26, P1, R27, R16, RZ ;  /* 0x000000101b1a7210 */ /* 0x000fca0007f3e0ff */
[----:B------:R-:W-:-:S05]  /*42c0*/  IMAD.X R27, RZ, RZ, R19, P1 ;  /* 0x000000ffff1b7224 */ /* 0x000fca00008e0613 */
[----:B------:R-:W2:Y:S01]  /*42d0*/  LDG.E R26, desc[UR58][R26.64] ;  /* 0x0000003a1a1a7981 */ /* 0x000ea2000c1e1900 */
[----:B------:R-:W-:Y:S02]  /*42e0*/  IMAD.IADD R41, R41, 0x1, R0 ;  /* 0x0000000129297824 */ /* 0x000fe400078e0200 */
[----:B------:R-:W-:Y:S02]  /*42f0*/  IMAD.MOV.U32 R40, RZ, RZ, RZ ;  /* 0x000000ffff287224 */ /* 0x000fe400078e00ff */
[----:B------:R-:W-:Y:S01]  /*4300*/  IMAD.MOV.U32 R36, RZ, RZ, RZ ;  /* 0x000000ffff247224 */ /* 0x000fe200078e00ff */
[C---:B--2---:R-:W-:Y:S02]  /*4310*/  PRMT R28, R26.reuse, 0x7770, RZ ;  /* 0x000077701a1c7816 */ /* 0x044fe400000000ff */
[C---:B------:R-:W-:Y:S02]  /*4320*/  PRMT R29, R26.reuse, 0x7771, RZ ;  /* 0x000077711a1d7816 */ /* 0x040fe400000000ff */
[----:B------:R-:W-:-:S02]  /*4330*/  PRMT R32, R26, 0x7772, RZ ;  /* 0x000077721a207816 */ /* 0x000fc400000000ff */
[----:B------:R-:W-:Y:S02]  /*4340*/  PRMT R33, R26, 0x7773, RZ ;  /* 0x000077731a217816 */ /* 0x000fe400000000ff */
[----:B------:R-:W-:Y:S02]  /*4350*/  ISETP.NE.AND P1, PT, R28, RZ, PT ;  /* 0x000000ff1c00720c */ /* 0x000fe40003f25270 */
[----:B------:R-:W-:Y:S02]  /*4360*/  ISETP.NE.AND P2, PT, R29, RZ, PT ;  /* 0x000000ff1d00720c */ /* 0x000fe40003f45270 */
[----:B------:R-:W-:Y:S02]  /*4370*/  ISETP.NE.AND P3, PT, R32, RZ, PT ;  /* 0x000000ff2000720c */ /* 0x000fe40003f65270 */
[----:B------:R-:W-:Y:S02]  /*4380*/  ISETP.NE.AND P4, PT, R33, RZ, PT ;  /* 0x000000ff2100720c */ /* 0x000fe40003f85270 */
[----:B------:R-:W-:-:S02]  /*4390*/  SEL R32, RZ, 0x1, !P1 ;  /* 0x00000001ff207807 */ /* 0x000fc40004800000 */
[----:B------:R-:W-:Y:S02]  /*43a0*/  SEL R33, RZ, 0x1, !P2 ;  /* 0x00000001ff217807 */ /* 0x000fe40005000000 */
[----:B------:R-:W-:Y:S02]  /*43b0*/  SEL R34, RZ, 0x1, !P3 ;  /* 0x00000001ff227807 */ /* 0x000fe40005800000 */
[----:B------:R-:W-:Y:S01]  /*43c0*/  SEL R35, RZ, 0x1, !P4 ;  /* 0x00000001ff237807 */ /* 0x000fe20006000000 */
        /* <DEDUP_REMOVED lines=244> */
.L_x_223:
[----:B------:R-:W-:-:S04]  /*5310*/  LOP3.LUT R27, R36, 0xfffffffc, RZ, 0xc0, !PT ;  /* 0xfffffffc241b7812 */ /* 0x000fc800078ec0ff */
[----:B------:R-:W-:-:S05]  /*5320*/  IADD3 R26, P1, R27, R16, RZ ;  /* 0x000000101b1a7210 */ /* 0x000fca0007f3e0ff */
[----:B------:R-:W-:-:S05]  /*5330*/  IMAD.X R27, RZ, RZ, R19, P1 ;  /* 0x000000ffff1b7224 */ /* 0x000fca00008e0613 */
[----:B------:R-:W2:Y:S01]  /*5340*/  LDG.E R26, desc[UR58][R26.64] ;  /* 0x0000003a1a1a7981 */ /* 0x000ea2000c1e1900 */
[----:B------:R-:W-:Y:S01]  /*5350*/  IMAD.IADD R41, R41, 0x1, R0 ;  /* 0x0000000129297824 */ /* 0x000fe200078e0200 */
[C---:B--2---:R-:W-:Y:S02]  /*5360*/  PRMT R28, R26.reuse, 0x7770, RZ ;  /* 0x000077701a1c7816 */ /* 0x044fe400000000ff */
[C---:B------:R-:W-:Y:S02]  /*5370*/  PRMT R29, R26.reuse, 0x7771, RZ ;  /* 0x000077711a1d7816 */ /* 0x040fe400000000ff */
[C---:B------:R-:W-:Y:S02]  /*5380*/  PRMT R36, R26.reuse, 0x7772, RZ ;  /* 0x000077721a247816 */ /* 0x040fe400000000ff */
[----:B------:R-:W-:Y:S02]  /*5390*/  PRMT R37, R26, 0x7773, RZ ;  /* 0x000077731a257816 */ /* 0x000fe400000000ff */
[----:B------:R-:W-:-:S02]  /*53a0*/  ISETP.NE.AND P1, PT, R28, RZ, PT ;  /* 0x000000ff1c00720c */ /* 0x000fc40003f25270 */
[----:B------:R-:W-:Y:S02]  /*53b0*/  ISETP.NE.AND P2, PT, R29, RZ, PT ;  /* 0x000000ff1d00720c */ /* 0x000fe40003f45270 */
[----:B------:R-:W-:Y:S02]  /*53c0*/  ISETP.NE.AND P3, PT, R36, RZ, PT ;  /* 0x000000ff2400720c */ /* 0x000fe40003f65270 */
[----:B------:R-:W-:Y:S02]  /*53d0*/  ISETP.NE.AND P4, PT, R37, RZ, PT ;  /* 0x000000ff2500720c */ /* 0x000fe40003f85270 */
[----:B------:R-:W-:Y:S02]  /*53e0*/  SEL R39, RZ, 0x1, !P1 ;  /* 0x00000001ff277807 */ /* 0x000fe40004800000 */
[----:B------:R-:W-:Y:S02]  /*53f0*/  SEL R38, RZ, 0x1, !P2 ;  /* 0x00000001ff267807 */ /* 0x000fe40005000000 */
[----:B------:R-:W-:-:S02]  /*5400*/  SEL R37, RZ, 0x1, !P3 ;  /* 0x00000001ff257807 */ /* 0x000fc40005800000 */
        /* <DEDUP_REMOVED lines=244> */
.L_x_224:
[----:B------:R-:W-:Y:S02]  /*6350*/  LOP3.LUT R27, R40, 0xfffffffc, RZ, 0xc0, !PT ;  /* 0xfffffffc281b7812 */ /* 0x000fe400078ec0ff */
[----:B------:R-:W-:Y:S02]  /*6360*/  LOP3.LUT R21, R21, 0xff, RZ, 0xc0, !PT ;  /* 0x000000ff15157812 */ /* 0x000fe400078ec0ff */
[----:B------:R-:W-:Y:S02]  /*6370*/  PRMT R28, R24, 0x9910, RZ ;  /* 0x00009910181c7816 */ /* 0x000fe400000000ff */
[----:B------:R-:W-:Y:S02]  /*6380*/  LOP3.LUT R20, R20, 0xff, RZ, 0xc0, !PT ;  /* 0x000000ff14147812 */ /* 0x000fe400078ec0ff */
[----:B------:R-:W-:Y:S02]  /*6390*/  PRMT R29, R25, 0x9910, RZ ;  /* 0x00009910191d7816 */ /* 0x000fe400000000ff */
[----:B------:R-:W-:-:S02]  /*63a0*/  LOP3.LUT R14, R14, 0xff, RZ, 0xc0, !PT ;  /* 0x000000ff0e0e7812 */ /* 0x000fc400078ec0ff */
[----:B------:R-:W-:Y:S02]  /*63b0*/  PRMT R43, R30, 0x9910, RZ ;  /* 0x000099101e2b7816 */ /* 0x000fe400000000ff */
[----:B------:R-:W-:Y:S02]  /*63c0*/  LOP3.LUT R18, R18, 0xff, RZ, 0xc0, !PT ;  /* 0x000000ff12127812 */ /* 0x000fe400078ec0ff */
[----:B------:R-:W-:Y:S02]  /*63d0*/  LOP3.LUT R13, R13, 0xff, RZ, 0xc0, !PT ;  /* 0x000000ff0d0d7812 */ /* 0x000fe400078ec0ff */
[----:B------:R-:W-:Y:S02]  /*63e0*/  LOP3.LUT R15, R15, 0xff, RZ, 0xc0, !PT ;  /* 0x000000ff0f0f7812 */ /* 0x000fe400078ec0ff */
[----:B------:R-:W-:Y:S02]  /*63f0*/  LOP3.LUT R12, R12, 0xff, RZ, 0xc0, !PT ;  /* 0x000000ff0c0c7812 */ /* 0x000fe400078ec0ff */
[----:B------:R-:W-:-:S02]  /*6400*/  LOP3.LUT R11, R11, 0xff, RZ, 0xc0, !PT ;  /* 0x000000ff0b0b7812 */ /* 0x000fc400078ec0ff */
[----:B------:R-:W-:Y:S02]  /*6410*/  LOP3.LUT R10, R10, 0xff, RZ, 0xc0, !PT ;  /* 0x000000ff0a0a7812 */ /* 0x000fe400078ec0ff */
[----:B------:R-:W-:Y:S02]  /*6420*/  LOP3.LUT R9, R9, 0xff, RZ, 0xc0, !PT ;  /* 0x000000ff09097812 */ /* 0x000fe400078ec0ff */
[----:B------:R-:W-:Y:S01]  /*6430*/  LOP3.LUT R8, R8, 0xff, RZ, 0xc0, !PT ;  /* 0x000000ff08087812 */ /* 0x000fe200078ec0ff */
[----:B------:R-:W-:Y:S01]  /*6440*/  IMAD.IADD R41, R41, 0x1, R0 ;  /* 0x0000000129297824 */ /* 0x000fe200078e0200 */
[----:B------:R-:W-:Y:S01]  /*6450*/  IADD3 R26, P1, R27, R16, RZ ;  /* 0x000000101b1a7210 */ /* 0x000fe20007f3e0ff */
[----:B------:R-:W-:-:S04]  /*6460*/  ULDC UR4, c[0x0][0x218] ;  /* 0x0000860000047ab9 */ /* 0x000fc80000000800 */
[----:B------:R-:W-:-:S05]  /*6470*/  IMAD.X R27, RZ, RZ, R19, P1 ;  /* 0x000000ffff1b7224 */ /* 0x000fca00008e0613 */
[----:B------:R-:W2:Y:S01]  /*6480*/  LDG.E R26, desc[UR58][R26.64] ;  /* 0x0000003a1a1a7981 */ /* 0x000ea2000c1e1900 */
[----:B------:R-:W-:Y:S01]  /*6490*/  ISETP.NE.AND P6, PT, R21, R28, PT ;  /* 0x0000001c1500720c */ /* 0x000fe20003fc5270 */
[----:B------:R-:W-:Y:S01]  /*64a0*/  IMAD.U32 R40, RZ, RZ, UR4 ;  /* 0x00000004ff287e24 */ /* 0x000fe2000f8e00ff */
[----:B------:R-:W-:Y:S02]  /*64b0*/  PRMT R21, R32, 0x9910, RZ ;  /* 0x0000991020157816 */ /* 0x000fe400000000ff */
[----:B------:R-:W-:Y:S02]  /*64c0*/  ISETP.NE.AND P5, PT, R20, R29, PT ;  /* 0x0000001d1400720c */ /* 0x000fe40003fa5270 */
[----:B------:R-:W-:Y:S02]  /*64d0*/  ISETP.NE.AND P3, PT, R14, R21, PT ;  /* 0x000000150e00720c */ /* 0x000fe40003f65270 */
[----:B------:R-:W-:Y:S02]  /*64e0*/  PRMT R20, R33, 0x9910, RZ ;  /* 0x0000991021147816 */ /* 0x000fe400000000ff */
[----:B------:R-:W-:-:S02]  /*64f0*/  PRMT R14, R34, 0x9910, RZ ;  /* 0x00009910220e7816 */ /* 0x000fc400000000ff */
[----:B------:R-:W-:Y:S02]  /*6500*/  ISETP.NE.AND P4, PT, R18, R43, PT ;  /* 0x0000002b1200720c */ /* 0x000fe40003f85270 */
[----:B------:R-:W-:Y:S02]  /*6510*/  PRMT R18, R31, 0x9910, RZ ;  /* 0x000099101f127816 */ /* 0x000fe400000000ff */
[----:B------:R-:W-:Y:S01]  /*6520*/  ISETP.NE.AND P1, PT, R13, R20, PT ;  /* 0x000000140d00720c */ /* 0x000fe20003f25270 */
[----:B------:R-:W-:Y:S01]  /*6530*/  IMAD.MOV.U32 R13, RZ, RZ, R14 ;  /* 0x000000ffff0d7224 */ /* 0x000fe200078e000e */
[----:B------:R-:W-:Y:S02]  /*6540*/  ISETP.NE.AND P2, PT, R15, R18, PT ;  /* 0x000000120f00720c */ /* 0x000fe40003f45270 */
[----:B------:R-:W-:Y:S02]  /*6550*/  PRMT R15, R35, 0x9910, RZ ;  /* 0x00009910230f7816 */ /* 0x000fe400000000ff */
[----:B------:R-:W-:-:S02]  /*6560*/  SEL R21, RZ, 0x1, !P6 ;  /* 0x00000001ff157807 */ /* 0x000fc40007000000 */
[----:B------:R-:W-:Y:S02]  /*6570*/  ISETP.NE.AND P6, PT, R12, R13, PT ;  /* 0x0000000d0c00720c */ /* 0x000fe40003fc5270 */
[----:B------:R-:W-:Y:S02]  /*6580*/  MOV R14, R15 ;  /* 0x0000000f000e7202 */ /* 0x000fe40000000f00 */
[----:B------:R-:W-:Y:S02]  /*6590*/  PRMT R12, R39, 0x9910, RZ ;  /* 0x00009910270c7816 */ /* 0x000fe400000000ff */
[----:B------:R-:W-:Y:S02]  /*65a0*/  SEL R20, RZ, 0x1, !P5 ;  /* 0x00000001ff147807 */ /* 0x000fe40006800000 */
[----:B------:R-:W-:Y:S01]  /*65b0*/  ISETP.NE.AND P5, PT, R11, R14, PT ;  /* 0x0000000e0b00720c */ /* 0x000fe20003fa5270 */
[----:B------:R-:W-:Y:S01]  /*65c0*/  IMAD.MOV.U32 R11, RZ, RZ, R12 ;  /* 0x000000ffff0b7224 */ /* 0x000fe200078e000c */
[----:B------:R-:W-:-:S02]  /*65d0*/  PRMT R13, R38, 0x9910, RZ ;  /* 0x00009910260d7816 */ /* 0x000fc400000000ff */
[----:B------:R-:W-:Y:S02]  /*65e0*/  SEL R18, RZ, 0x1, !P4 ;  /* 0x00000001ff127807 */ /* 0x000fe40006000000 */
[----:B------:R-:W-:Y:S01]  /*65f0*/  ISETP.NE.AND P4, PT, R10, R11, PT ;  /* 0x0000000b0a00720c */ /* 0x000fe20003f85270 */
[----:B------:R-:W-:Y:S01]  /*6600*/  IMAD.MOV.U32 R12, RZ, RZ, R13 ;  /* 0x000000ffff0c7224 */ /* 0x000fe200078e000d */
        /* <DEDUP_REMOVED lines=8> */
[----:B------:R-:W-:Y:S01]  /*6690*/  LOP3.LUT R7, R7, 0xff, RZ, 0xc0, !PT ;  /* 0x000000ff07077812 */ /* 0x000fe200078ec0ff */
[----:B------:R-:W-:Y:S01]  /*66a0*/  IMAD R9, R0, 0x3, R41 ;  /* 0x0000000300097824 */ /* 0x000fe200078e0229 */
[----:B------:R-:W-:Y:S02]  /*66b0*/  SEL R13, RZ, 0x1, !P1 ;  /* 0x00000001ff0d7807 */ /* 0x000fe40004800000 */
[----:B------:R-:W-:Y:S02]  /*66c0*/  ISETP.NE.AND P1, PT, R7, R8, PT ;  /* 0x000000080700720c */ /* 0x000fe40003f25270 */
[----:B------:R-:W-:-:S02]  /*66d0*/  SEL R11, RZ, 0x1, !P5 ;  /* 0x00000001ff0b7807 */ /* 0x000fc40006800000 */
[----:B------:R-:W-:Y:S02]  /*66e0*/  SEL R12, RZ, 0x1, !P6 ;  /* 0x00000001ff0c7807 */ /* 0x000fe40007000000 */
[----:B------:R-:W-:Y:S02]  /*66f0*/  ISETP.GE.U32.AND P6, PT, R9, R40, PT ;  /* 0x000000280900720c */ /* 0x000fe40003fc6070 */
[----:B------:R-:W-:Y:S02]  /*6700*/  SEL R10, RZ, 0x1, !P4 ;  /* 0x00000001ff0a7807 */ /* 0x000fe40006000000 */
[----:B------:R-:W-:Y:S02]  /*6710*/  SEL R9, RZ, 0x1, !P2 ;  /* 0x00000001ff097807 */ /* 0x000fe40005000000 */
[----:B------:R-:W-:Y:S02]  /*6720*/  LOP3.LUT R4, R4, 0xff, RZ, 0xc0, !PT ;  /* 0x000000ff04047812 */ /* 0x000fe400078ec0ff */
[----:B------:R-:W-:-:S02]  /*6730*/  LOP3.LUT R3, R3, 0xff, RZ, 0xc0, !PT ;  /* 0x000000ff03037812 */ /* 0x000fc400078ec0ff */
[C---:B--2---:R-:W-:Y:S02]  /*6740*/  PRMT R7, R26.reuse, 0x7770, RZ ;  /* 0x000077701a077816 */ /* 0x044fe400000000ff */
[----:B------:R-:W-:Y:S02]  /*6750*/  PRMT R8, R26, 0x7771, RZ ;  /* 0x000077711a087816 */ /* 0x000fe400000000ff */
[----:B------:R-:W-:Y:S02]  /*6760*/  ISETP.NE.AND P5, PT, R7, RZ, PT ;  /* 0x000000ff0700720c */ /* 0x000fe40003fa5270 */
[----:B------:R-:W-:Y:S02]  /*6770*/  LOP3.LUT R7, R6, 0xff, RZ, 0xc0, !PT ;  /* 0x000000ff06077812 */ /* 0x000fe400078ec0ff */
[C---:B------:R-:W-:Y:S02]  /*6780*/  PRMT R6, R26.reuse, 0x7772, RZ ;  /* 0x000077721a067816 */ /* 0x040fe400000000ff */
[----:B------:R-:W-:-:S02]  /*6790*/  PRMT R26, R26, 0x7773, RZ ;  /* 0x000077731a1a7816 */ /* 0x000fc400000000ff */
[----:B------:R-:W-:Y:S02]  /*67a0*/  SEL R44, RZ, 0x1, !P5 ;  /* 0x00000001ff2c7807 */ /* 0x000fe40006800000 */
[----:B------:R-:W-:Y:S02]  /*67b0*/  ISETP.NE.AND P4, PT, R8, RZ, PT ;  /* 0x000000ff0800720c */ /* 0x000fe40003f85270 */
[----:B------:R-:W-:Y:S02]  /*67c0*/  ISETP.NE.AND P5, PT, R6, RZ, PT ;  /* 0x000000ff0600720c */ /* 0x000fe40003fa5270 */
[----:B------:R-:W-:Y:S02]  /*67d0*/  ISETP.NE.AND P2, PT, R26, RZ, PT ;  /* 0x000000ff1a00720c */ /* 0x000fe40003f45270 */
[----:B------:R-:W-:Y:S02]  /*67e0*/  SEL R45, RZ, 0x1, !P4 ;  /* 0x00000001ff2d7807 */ /* 0x000fe40006000000 */
[----:B------:R-:W-:-:S02]  /*67f0*/  LOP3.LUT R6, R5, 0xff, RZ, 0xc0, !PT ;  /* 0x000000ff05067812 */ /* 0x000fc400078ec0ff */
[----:B------:R-:W-:Y:S02]  /*6800*/  SEL R43, RZ, 0x1, !P5 ;  /* 0x00000001ff2b7807 */ /* 0x000fe40006800000 */
[----:B------:R-:W-:Y:S02]  /*6810*/  SEL R26, RZ, 0x1, !P2 ;  /* 0x00000001ff1a7807 */ /* 0x000fe40005000000 */
[----:B------:R-:W-:Y:S02]  /*6820*/  SEL R8, RZ, 0x1, !P3 ;  /* 0x00000001ff087807 */ /* 0x000fe40005800000 */
[----:B------:R-:W-:Y:S02]  /*6830*/  ISETP.NE.AND P4, PT, R7, R44, PT ;  /* 0x0000002c0700720c */ /* 0x000fe40003f85270 */
[----:B------:R-:W-:Y:S02]  /*6840*/  ISETP.NE.AND P2, PT, R6, R45, PT ;  /* 0x0000002d0600720c */ /* 0x000fe40003f45270 */
[----:B------:R-:W-:-:S02]  /*6850*/  ISETP.NE.AND P3, PT, R4, R43, PT ;  /* 0x0000002b0400720c */ /* 0x000fc40003f65270 */
[----:B------:R-:W-:Y:S02]  /*6860*/  ISETP.NE.AND P5, PT, R3, R26, PT ;  /* 0x0000001a0300720c */ /* 0x000fe40003fa5270 */
[----:B------:R-:W-:Y:S02]  /*6870*/  SEL R7, RZ, 0x1, !P1 ;  /* 0x00000001ff077807 */ /* 0x000fe40004800000 */
[----:B------:R-:W-:Y:S02]  /*6880*/  SEL R6, RZ, 0x1, !P4 ;  /* 0x00000001ff067807 */ /* 0x000fe40006000000 */
[----:B------:R-:W-:Y:S02]  /*6890*/  SEL R5, RZ, 0x1, !P2 ;  /* 0x00000001ff057807 */ /* 0x000fe40005000000 */
[----:B------:R-:W-:Y:S02]  /*68a0*/  SEL R4, RZ, 0x1, !P3 ;  /* 0x00000001ff047807 */ /* 0x000fe40005800000 */
[----:B------:R-:W-:Y:S01]  /*68b0*/  SEL R3, RZ, 0x1, !P5 ;  /* 0x00000001ff037807 */ /* 0x000fe20006800000 */
[----:B------:R-:W-:Y:S06]  /*68c0*/  @!P6 BRA `(.L_x_225) ;  /* 0xffffffb400c4e947 */ /* 0x000fec000383ffff */
[----:B------:R-:W-:Y:S05]  /*68d0*/  BSYNC B1 ;  /* 0x0000000000017941 */ /* 0x000fea0003800000 */
.L_x_220:
[----:B0-----:R-:W-:-:S07]  /*68e0*/  PRMT R42, R26, 0x7610, R42 ;  /* 0x000076101a2a7816 */ /* 0x001fce000000002a */
.L_x_219:
[----:B------:R-:W-:Y:S05]  /*68f0*/  BSYNC B0 ;  /* 0x0000000000007941 */ /* 0x000fea0003800000 */
.L_x_218:
[----:B------:R-:W-:Y:S01]  /*6900*/  ISETP.GE.U32.AND P0, PT, R41, R40, PT ;  /* 0x000000282900720c */ /* 0x000fe20003f06070 */
[----:B------:R-:W-:-:S12]  /*6910*/  BSSY B0, `(.L_x_226) ;  /* 0x0000496000007945 */ /* 0x000fd80003800000 */
[----:B------:R-:W-:Y:S05]  /*6920*/  @P0 BRA `(.L_x_227) ;  /* 0x0000004800500947 */ /* 0x000fea0003800000 */
[----:B------:R-:W0:Y:S01]  /*6930*/  LDC R46, c[0x0][0x254] ;  /* 0x00009500ff2e7b82 */ /* 0x000e220000000800 */
[----:B------:R-:W-:Y:S01]  /*6940*/  IMAD.MOV.U32 R30, RZ, RZ, RZ ;  /* 0x000000ffff1e7224 */ /* 0x000fe200078e00ff */
[----:B0-----:R-:W-:-:S13]  /*6950*/  ISETP.NE.AND P1, PT, R46, RZ, PT ;  /* 0x000000ff2e00720c */ /* 0x001fda0003f25270 */
[----:B------:R-:W-:Y:S05]  /*6960*/  @!P1 BRA `(.L_x_228) ;  /* 0x0000001000449947 */ /* 0x000fea0003800000 */
[----:B------:R-:W-:Y:S01]  /*6970*/  MOV R25, R41 ;  /* 0x0000002900197202 */ /* 0x000fe20000000f00 */
        /* <DEDUP_REMOVED lines=272> */
.L_x_228:
[----:B------:R-:W-:-:S04]  /*7a80*/  LOP3.LUT R25, R30, 0xfffffffc, RZ, 0xc0, !PT ;  /* 0xfffffffc1e197812 */ /* 0x000fc800078ec0ff */
[----:B------:R-:W-:-:S05]  /*7a90*/  IADD3 R24, P2, R25, R16, RZ ;  /* 0x0000001019187210 */ /* 0x000fca0007f5e0ff */
[----:B------:R-:W-:-:S05]  /*7aa0*/  IMAD.X R25, RZ, RZ, R19, P2 ;  /* 0x000000ffff197224 */ /* 0x000fca00010e0613 */
[----:B------:R-:W2:Y:S01]  /*7ab0*/  LDG.E R24, desc[UR58][R24.64] ;  /* 0x0000003a18187981 */ /* 0x000ea2000c1e1900 */
[----:B------:R-:W-:-:S05]  /*7ac0*/  IMAD.IADD R27, R41, 0x1, R0 ;  /* 0x00000001291b7824 */ /* 0x000fca00078e0200 */
[----:B------:R-:W-:Y:S02]  /*7ad0*/  ISETP.GE.U32.AND P6, PT, R27, R40, PT ;  /* 0x000000281b00720c */ /* 0x000fe40003fc6070 */
[C---:B--2---:R-:W-:Y:S02]  /*7ae0*/  PRMT R26, R24.reuse, 0x7770, RZ ;  /* 0x00007770181a7816 */ /* 0x044fe400000000ff */
[----:B------:R-:W-:Y:S02]  /*7af0*/  PRMT R28, R24, 0x7771, RZ ;  /* 0x00007771181c7816 */ /* 0x000fe400000000ff */
[----:B------:R-:W-:Y:S02]  /*7b00*/  ISETP.NE.AND P2, PT, R26, RZ, PT ;  /* 0x000000ff1a00720c */ /* 0x000fe40003f45270 */
[C---:B------:R-:W-:Y:S02]  /*7b10*/  PRMT R29, R24.reuse, 0x7772, RZ ;  /* 0x00007772181d7816 */ /* 0x040fe400000000ff */
[----:B------:R-:W-:-:S02]  /*7b20*/  PRMT R26, R24, 0x7773, RZ ;  /* 0x00007773181a7816 */ /* 0x000fc400000000ff */
[----:B------:R-:W-:Y:S02]  /*7b30*/  ISETP.NE.AND P3, PT, R28, RZ, PT ;  /* 0x000000ff1c00720c */ /* 0x000fe40003f65270 */
[----:B------:R-:W-:Y:S02]  /*7b40*/  ISETP.NE.AND P4, PT, R29, RZ, PT ;  /* 0x000000ff1d00720c */ /* 0x000fe40003f85270 */
[----:B------:R-:W-:Y:S02]  /*7b50*/  ISETP.NE.AND P5, PT, R26, RZ, PT ;  /* 0x000000ff1a00720c */ /* 0x000fe40003fa5270 */
[----:B------:R-:W-:Y:S02]  /*7b60*/  SEL R24, RZ, 0x1, !P2 ;  /* 0x00000001ff187807 */ /* 0x000fe40005000000 */
[----:B------:R-:W-:Y:S02]  /*7b70*/  SEL R25, RZ, 0x1, !P3 ;  /* 0x00000001ff197807 */ /* 0x000fe40005800000 */
[----:B------:R-:W-:-:S02]  /*7b80*/  SEL R30, RZ, 0x1, !P4 ;  /* 0x00000001ff1e7807 */ /* 0x000fc40006000000 */
[----:B------:R-:W-:Y:S01]  /*7b90*/  SEL R31, RZ, 0x1, !P5 ;  /* 0x00000001ff1f7807 */ /* 0x000fe20006800000 */
[----:B------:R-:W-:Y:S06]  /*7ba0*/  @P6 BRA `(.L_x_227) ;  /* 0x0000003400b06947 */ /* 0x000fec0003800000 */
        /* <DEDUP_REMOVED lines=256> */
[----:B------:R-:W-:Y:S01]  /*8bb0*/  HFMA2.MMA R34, -RZ, RZ, 0, 0 ;  /* 0x00000000ff227435 */ /* 0x000fe200000001ff */
[----:B------:R-:W-:-:S09]  /*8bc0*/  ULDC.64 UR4, c[0x0][0x370] ;  /* 0x0000dc0000047ab9 */ /* 0x000fd20000000a00 */
[----:B------:R-:W-:Y:S01]  /*8bd0*/  IMAD.HI.U32 R32, R35, UR4, R34 ;  /* 0x0000000423207c27 */ /* 0x000fe2000f8e0022 */
[----:B------:R-:W-:Y:S01]  /*8be0*/  ULDC UR4, c[0x0][0x36c] ;  /* 0x0000db0000047ab9 */ /* 0x000fe20000000800 */
[----:B------:R-:W0:Y:S03]  /*8bf0*/  @P2 LDC.64 R28, c[0x0][0x378] ;  /* 0x0000de00ff1c2b82 */ /* 0x000e260000000a00 */
[----:B------:R-:W-:Y:S01]  /*8c00*/  SHF.R.U32.HI R33, RZ, UR5, R32 ;  /* 0x00000005ff217c19 */ /* 0x000fe20008011620 */
[----:B------:R-:W-:-:S04]  /*8c10*/  @P2 IMAD.MOV.U32 R32, RZ, RZ, RZ ;  /* 0x000000ffff202224 */ /* 0x000fc800078e00ff */
[----:B------:R-:W1:Y:S01]  /*8c20*/  @P2 LDC R48, c[0x0][0x380] ;  /* 0x0000e000ff302b82 */ /* 0x000e620000000800 */
[----:B------:R-:W-:-:S07]  /*8c30*/  IMAD.MOV R49, RZ, RZ, -R33 ;  /* 0x000000ffff317224 */ /* 0x000fce00078e0a21 */
        /* <DEDUP_REMOVED lines=9> */
.L_x_229:
        /* <DEDUP_REMOVED lines=293> */
.L_x_230:
        /* <DEDUP_REMOVED lines=293> */
.L_x_231:
[----:B------:R-:W-:-:S04]  /*b170*/  LOP3.LUT R27, R42, 0xfffffffc, RZ, 0xc0, !PT ;  /* 0xfffffffc2a1b7812 */ /* 0x000fc800078ec0ff */
[----:B------:R-:W-:-:S05]  /*b180*/  IADD3 R26, P1, R27, R16, RZ ;  /* 0x000000101b1a7210 */ /* 0x000fca0007f3e0ff */
[----:B------:R-:W-:-:S05]  /*b190*/  IMAD.X R27, RZ, RZ, R19, P1 ;  /* 0x000000ffff1b7224 */ /* 0x000fca00008e0613 */
[----:B------:R-:W2:Y:S02]  /*b1a0*/  LDG.E R26, desc[UR58][R26.64] ;  /* 0x0000003a1a1a7981 */ /* 0x000ea4000c1e1900 */
        /* <DEDUP_REMOVED lines=11> */
[----:B------:R-:W-:-:S07]  /*b260*/  SEL R42, RZ, 0x1, !P4 ;  /* 0x00000001ff2a7807 */ /* 0x000fce0006000000 */
.L_x_227:
[----:B------:R-:W-:Y:S05]  /*b270*/  BSYNC B0 ;  /* 0x0000000000007941 */ /* 0x000fea0003800000 */
.L_x_226:
        /* <DEDUP_REMOVED lines=8> */
[----:B------:R-:W-:-:S02]  /*b300*/  LOP3.LUT R30, R30, 0xff, RZ, 0xc0, !PT ;  /* 0x000000ff1e1e7812 */ /* 0x000fc400078ec0ff */
[----:B------:R-:W-:Y:S02]  /*b310*/  LOP3.LUT R19, R18, 0xff, RZ, 0xc0, !PT ;  /* 0x000000ff12137812 */ /* 0x000fe400078ec0ff */
[----:B------:R-:W-:Y:S02]  /*b320*/  LOP3.LUT R31, R31, 0xff, RZ, 0xc0, !PT ;  /* 0x000000ff1f1f7812 */ /* 0x000fe400078ec0ff */
[----:B------:R-:W-:Y:S02]  /*b330*/  LOP3.LUT R16, R15, 0xff, RZ, 0xc0, !PT ;  /* 0x000000ff0f107812 */ /* 0x000fe400078ec0ff */
[----:B------:R-:W-:Y:S02]  /*b340*/  ISETP.NE.AND P0, PT, R21, R24, PT ;  /* 0x000000181500720c */ /* 0x000fe40003f05270 */
[----:B------:R-:W-:Y:S02]  /*b350*/  ISETP.NE.AND P1, PT, R20, R25, PT ;  /* 0x000000191400720c */ /* 0x000fe40003f25270 */
[----:B------:R-:W-:-:S02]  /*b360*/  ISETP.NE.AND P2, PT, R19, R30, PT ;  /* 0x0000001e1300720c */ /* 0x000fc40003f45270 */
[----:B------:R-:W-:Y:S02]  /*b370*/  ISETP.NE.AND P3, PT, R16, R31, PT ;  /* 0x0000001f1000720c */ /* 0x000fe40003f65270 */
[----:B------:R-:W-:Y:S02]  /*b380*/  SEL R21, RZ, 0x1, !P0 ;  /* 0x00000001ff157807 */ /* 0x000fe40004000000 */
[----:B------:R-:W-:Y:S02]  /*b390*/  SEL R20, RZ, 0x1, !P1 ;  /* 0x00000001ff147807 */ /* 0x000fe40004800000 */
[----:B------:R-:W-:Y:S02]  /*b3a0*/  SEL R18, RZ, 0x1, !P2 ;  /* 0x00000001ff127807 */ /* 0x000fe40005000000 */
[----:B------:R-:W-:Y:S01]  /*b3b0*/  SEL R15, RZ, 0x1, !P3 ;  /* 0x00000001ff0f7807 */ /* 0x000fe20005800000 */
[----:B------:R-:W-:Y:S06]  /*b3c0*/  @P4 BRA `(.L_x_233) ;  /* 0x0000000000d84947 */ /* 0x000fec0003800000 */
[----:B------:R-:W-:Y:S02]  /*b3d0*/  LOP3.LUT R32, R32, 0xff, RZ, 0xc0, !PT ;  /* 0x000000ff20207812 */ /* 0x000fe400078ec0ff */
[----:B------:R-:W-:Y:S02]  /*b3e0*/  LOP3.LUT R19, R14, 0xff, RZ, 0xc0, !PT ;  /* 0x000000ff0e137812 */ /* 0x000fe400078ec0ff */
[----:B------:R-:W-:Y:S02]  /*b3f0*/  LOP3.LUT R14, R13, 0xff, RZ, 0xc0, !PT ;  /* 0x000000ff0d0e7812 */ /* 0x000fe400078ec0ff */
[----:B------:R-:W-:Y:S01]  /*b400*/  ISETP.NE.AND P0, PT, R19, R32, PT ;  /* 0x000000201300720c */ /* 0x000fe20003f05270 */
[----:B------:R-:W-:Y:S01]  /*b410*/  IMAD.IADD R19, R41, 0x1, R0 ;  /* 0x0000000129137824 */ /* 0x000fe200078e0200 */
[----:B------:R-:W-:Y:S02]  /*b420*/  LOP3.LUT R13, R12, 0xff, RZ, 0xc0, !PT ;  /* 0x000000ff0c0d7812 */ /* 0x000fe400078ec0ff */
[----:B------:R-:W-:-:S02]  /*b430*/  LOP3.LUT R33, R33, 0xff, RZ, 0xc0, !PT ;  /* 0x000000ff21217812 */ /* 0x000fc400078ec0ff */
[----:B------:R-:W-:Y:S02]  /*b440*/  ISETP.GE.U32.AND P4, PT, R19, R40, PT ;  /* 0x000000281300720c */ /* 0x000fe40003f86070 */
[----:B------:R-:W-:Y:S02]  /*b450*/  LOP3.LUT R34, R34, 0xff, RZ, 0xc0, !PT ;  /* 0x000000ff22227812 */ /* 0x000fe400078ec0ff */
[----:B------:R-:W-:Y:S02]  /*b460*/  LOP3.LUT R35, R35, 0xff, RZ, 0xc0, !PT ;  /* 0x000000ff23237812 */ /* 0x000fe400078ec0ff */
[----:B------:R-:W-:Y:S02]  /*b470*/  LOP3.LUT R12, R11, 0xff, RZ, 0xc0, !PT ;  /* 0x000000ff0b0c7812 */ /* 0x000fe400078ec0ff */
        /* <DEDUP_REMOVED lines=30> */
[----:B------:R-:W-:Y:S02]  /*b660*/  LOP3.LUT R0, R5, 0xff, RZ, 0xc0, !PT ;  /* 0x000000ff05007812 */ /* 0x000fe400078ec0ff */
[----:B------:R-:W-:Y:S02]  /*b670*/  LOP3.LUT R43, R43, 0xff, RZ, 0xc0, !PT ;  /* 0x000000ff2b2b7812 */ /* 0x000fe400078ec0ff */
[----:B------:R-:W-:-:S02]  /*b680*/  LOP3.LUT R4, R4, 0xff, RZ, 0xc0, !PT ;  /* 0x000000ff04047812 */ /* 0x000fc400078ec0ff */
[----:B------:R-:W-:Y:S02]  /*b690*/  LOP3.LUT R42, R42, 0xff, RZ, 0xc0, !PT ;  /* 0x000000ff2a2a7812 */ /* 0x000fe400078ec0ff */
[----:B------:R-:W-:Y:S02]  /*b6a0*/  LOP3.LUT R3, R3, 0xff, RZ, 0xc0, !PT ;  /* 0x000000ff03037812 */ /* 0x000fe400078ec0ff */
[----:B------:R-:W-:Y:S02]  /*b6b0*/  ISETP.NE.AND P0, PT, R19, R44, PT ;  /* 0x0000002c1300720c */ /* 0x000fe40003f05270 */
[----:B------:R-:W-:Y:S02]  /*b6c0*/  ISETP.NE.AND P1, PT, R0, R45, PT ;  /* 0x0000002d0000720c */ /* 0x000fe40003f25270 */
[----:B------:R-:W-:Y:S02]  /*b6d0*/  ISETP.NE.AND P2, PT, R4, R43, PT ;  /* 0x0000002b0400720c */ /* 0x000fe40003f45270 */
[----:B------:R-:W-:-:S02]  /*b6e0*/  ISETP.NE.AND P3, PT, R3, R42, PT ;  /* 0x0000002a0300720c */ /* 0x000fc40003f65270 */
[----:B------:R-:W-:Y:S02]  /*b6f0*/  SEL R6, RZ, 0x1, !P0 ;  /* 0x00000001ff067807 */ /* 0x000fe40004000000 */
[----:B------:R-:W-:Y:S02]  /*b700*/  SEL R5, RZ, 0x1, !P1 ;  /* 0x00000001ff057807 */ /* 0x000fe40004800000 */
[----:B------:R-:W-:Y:S02]  /*b710*/  SEL R4, RZ, 0x1, !P2 ;  /* 0x00000001ff047807 */ /* 0x000fe40005000000 */
[----:B------:R-:W-:-:S07]  /*b720*/  SEL R3, RZ, 0x1, !P3 ;  /* 0x00000001ff037807 */ /* 0x000fce0005800000 */
.L_x_233:
[----:B------:R-:W-:Y:S05]  /*b730*/  BSYNC B0 ;  /* 0x0000000000007941 */ /* 0x000fea0003800000 */
.L_x_232:
        /* <DEDUP_REMOVED lines=12> */
[----:B------:R-:W-:Y:S02]  /*b800*/  LOP3.LUT R11, R10, 0xff, RZ, 0xc0, !PT ;  /* 0x000000ff0a0b7812 */ /* 0x000fe400078ec0ff */
[----:B------:R-:W-:Y:S02]  /*b810*/  LOP3.LUT R10, R9, 0xff, RZ, 0xc0, !PT ;  /* 0x000000ff090a7812 */ /* 0x000fe400078ec0ff */
[----:B------:R-:W-:Y:S02]  /*b820*/  LOP3.LUT R13, R8, 0xff, RZ, 0xc0, !PT ;  /* 0x000000ff080d7812 */ /* 0x000fe400078ec0ff */
[----:B------:R-:W-:Y:S02]  /*b830*/  LOP3.LUT R12, R7, 0xff, RZ, 0xc0, !PT ;  /* 0x000000ff070c7812 */ /* 0x000fe400078ec0ff */
[----:B------:R-:W-:Y:S02]  /*b840*/  SEL R0, RZ, 0x1, !P0 ;  /* 0x00000001ff007807 */ /* 0x000fe40004000000 */
[----:B------:R-:W-:-:S02]  /*b850*/  SEL R7, RZ, 0x1, !P1 ;  /* 0x00000001ff077807 */ /* 0x000fc40004800000 */
[----:B------:R-:W-:Y:S02]  /*b860*/  SEL R8, RZ, 0x1, !P2 ;  /* 0x00000001ff087807 */ /* 0x000fe40005000000 */
[----:B------:R-:W-:Y:S02]  /*b870*/  SEL R9, RZ, 0x1, !P3 ;  /* 0x00000001ff097807 */ /* 0x000fe40005800000 */
        /* <DEDUP_REMOVED lines=16> */
[----:B------:R-:W-:Y:S02]  /*b980*/  SEL R16, RZ, 0x1, !P3 ;  /* 0x00000001ff107807 */ /* 0x000fe40005800000 */
[----:B------:R-:W-:Y:S02]  /*b990*/  SEL R19, RZ, 0x1, !P2 ;  /* 0x00000001ff137807 */ /* 0x000fe40005000000 */
[----:B------:R-:W-:Y:S02]  /*b9a0*/  SEL R24, RZ, 0x1, !P1 ;  /* 0x00000001ff187807 */ /* 0x000fe40004800000 */
[----:B------:R-:W-:Y:S01]  /*b9b0*/  SEL R25, RZ, 0x1, !P0 ;  /* 0x00000001ff197807 */ /* 0x000fe20004000000 */
[----:B------:R-:W-:Y:S06]  /*b9c0*/  BRA `(.L_x_200) ;  /* 0x0000002c00487947 */ /* 0x000fec0003800000 */
.L_x_217:
        /* <DEDUP_REMOVED lines=33> */
[----:B------:R-:W-:-:S07]  /*bbe0*/  PRMT R11, R3, 0x7610, R11 ;  /* 0x00007610030b7816 */ /* 0x000fce000000000b */
.L_x_237:
[----:B------:R-:W-:Y:S02]  /*bbf0*/  IMAD R4, R6, R41, RZ ;  /* 0x0000002906047224 */ /* 0x000fe400078e02ff */
[----:B------:R-:W-:-:S03]  /*bc00*/  IMAD.IADD R41, R0, 0x1, R41 ;  /* 0x0000000100297824 */ /* 0x000fc600078e0229 */
[----:B------:R-:W-:Y:S01]  /*bc10*/  LOP3.LUT R5, R4, 0xfffffffc, RZ, 0xc0, !PT ;  /* 0xfffffffc04057812 */ /* 0x000fe200078ec0ff */
[----:B------:R-:W-:-:S03]  /*bc20*/  IMAD R7, R41, R6, RZ ;  /* 0x0000000629077224 */ /* 0x000fc600078e02ff */
[----:B------:R-:W-:Y:S02]  /*bc30*/  IADD3 R4, P0, R5, R16, RZ ;  /* 0x0000001005047210 */ /* 0x000fe40007f1e0ff */
[----:B------:R-:W-:-:S03]  /*bc40*/  LOP3.LUT R7, R7, 0xfffffffc, RZ, 0xc0, !PT ;  /* 0xfffffffc07077812 */ /* 0x000fc600078ec0ff */
[----:B------:R-:W-:Y:S01]  /*bc50*/  IMAD.X R5, RZ, RZ, R19, P0 ;  /* 0x000000ffff057224 */ /* 0x000fe200000e0613 */
[----:B------:R-:W-:-:S04]  /*bc60*/  IADD3 R28, P0, R7, R16, RZ ;  /* 0x00000010071c7210 */ /* 0x000fc80007f1e0ff */
[----:B------:R0:W2:Y:S01]  /*bc70*/  LDG.E R34, desc[UR58][R4.64] ;  /* 0x0000003a04227981 */ /* 0x0000a2000c1e1900 */
[----:B------:R-:W-:Y:S01]  /*bc80*/  IADD3 R41, R41, R0, RZ ;  /* 0x0000000029297210 */ /* 0x000fe20007ffe0ff */
[----:B------:R-:W-:-:S04]  /*bc90*/  IMAD.X R29, RZ, RZ, R19, P0 ;  /* 0x000000ffff1d7224 */ /* 0x000fc800000e0613 */
[----:B------:R-:W-:Y:S01]  /*bca0*/  IMAD R7, R41, R6, RZ ;  /* 0x0000000629077224 */ /* 0x000fe200078e02ff */
[----:B------:R-:W3:Y:S04]  /*bcb0*/  LDG.E R32, desc[UR58][R28.64] ;  /* 0x0000003a1c207981 */ /* 0x000ee8000c1e1900 */
[----:B------:R-:W-:Y:S01]  /*bcc0*/  LOP3.LUT R7, R7, 0xfffffffc, RZ, 0xc0, !PT ;  /* 0xfffffffc07077812 */ /* 0x000fe200078ec0ff */
[----:B------:R-:W-:-:S03]  /*bcd0*/  IMAD.IADD R41, R41, 0x1, R0 ;  /* 0x0000000129297824 */ /* 0x000fc600078e0200 */
[----:B------:R-:W-:Y:S01]  /*bce0*/  IADD3 R30, P0, R7, R16, RZ ;  /* 0x00000010071e7210 */ /* 0x000fe20007f1e0ff */
[----:B0-----:R-:W-:-:S04]  /*bcf0*/  IMAD R4, R41, R6, RZ ;  /* 0x0000000629047224 */ /* 0x001fc800078e02ff */
[----:B------:R-:W-:Y:S01]  /*bd00*/  IMAD.X R31, RZ, RZ, R19, P0 ;  /* 0x000000ffff1f7224 */ /* 0x000fe200000e0613 */
[----:B------:R-:W-:-:S04]  /*bd10*/  LOP3.LUT R5, R4, 0xfffffffc, RZ, 0xc0, !PT ;  /* 0xfffffffc04057812 */ /* 0x000fc800078ec0ff */
[----:B------:R2:W4:Y:S01]  /*bd20*/  LDG.E R7, desc[UR58][R30.64] ;  /* 0x0000003a1e077981 */ /* 0x000522000c1e1900 */
[----:B------:R-:W-:-:S05]  /*bd30*/  IADD3 R4, P0, R5, R16, RZ ;  /* 0x0000001005047210 */ /* 0x000fca0007f1e0ff */
[----:B------:R-:W-:-:S05]  /*bd40*/  IMAD.X R5, RZ, RZ, R19, P0 ;  /* 0x000000ffff057224 */ /* 0x000fca00000e0613 */
[----:B------:R0:W5:Y:S01]  /*bd50*/  LDG.E R4, desc[UR58][R4.64] ;  /* 0x0000003a04047981 */ /* 0x000162000c1e1900 */
[----:B------:R-:W-:Y:S01]  /*bd60*/  LOP3.LUT R9, R9, 0xff, RZ, 0xc0, !PT ;  /* 0x000000ff09097812 */ /* 0x000fe200078ec0ff */
[----:B------:R-:W-:Y:S01]  /*bd70*/  IMAD.IADD R41, R41, 0x1, R0 ;  /* 0x0000000129297824 */ /* 0x000fe200078e0200 */
[----:B------:R-:W-:Y:S02]  /*bd80*/  LOP3.LUT R8, R8, 0xff, RZ, 0xc0, !PT ;  /* 0x000000ff08087812 */ /* 0x000fe400078ec0ff */
[----:B------:R-:W-:Y:S01]  /*bd90*/  LOP3.LUT R24, R24, 0xff, RZ, 0xc0, !PT ;  /* 0x000000ff18187812 */ /* 0x000fe200078ec0ff */
[----:B------:R-:W-:Y:S01]  /*bda0*/  IMAD R33, R0, 0x3, R41 ;  /* 0x0000000300217824 */ /* 0x000fe200078e0229 */
[----:B------:R-:W-:Y:S02]  /*bdb0*/  LOP3.LUT R11, R11, 0xff, RZ, 0xc0, !PT ;  /* 0x000000ff0b0b7812 */ /* 0x000fe400078ec0ff */
[----:B------:R-:W-:Y:S02]  /*bdc0*/  LOP3.LUT R10, R10, 0xff, RZ, 0xc0, !PT ;  /* 0x000000ff0a0a7812 */ /* 0x000fe400078ec0ff */
[----:B------:R-:W-:-:S02]  /*bdd0*/  LOP3.LUT R27, R27, 0xff, RZ, 0xc0, !PT ;  /* 0x000000ff1b1b7812 */ /* 0x000fc400078ec0ff */
[----:B------:R-:W-:Y:S02]  /*bde0*/  LOP3.LUT R25, R25, 0xff, RZ, 0xc0, !PT ;  /* 0x000000ff19197812 */ /* 0x000fe400078ec0ff */
[----:B------:R-:W-:Y:S02]  /*bdf0*/  ISETP.GE.U32.AND P0, PT, R33, R40, PT ;  /* 0x000000282100720c */ /* 0x000fe40003f06070 */
[----:B------:R-:W-:Y:S02]  /*be00*/  LOP3.LUT R15, R15, 0xff, RZ, 0xc0, !PT ;  /* 0x000000ff0f0f7812 */ /* 0x000fe400078ec0ff */
[----:B------:R-:W-:Y:S02]  /*be10*/  LOP3.LUT R26, R26, 0xff, RZ, 0xc0, !PT ;  /* 0x000000ff1a1a7812 */ /* 0x000fe400078ec0ff */
[----:B------:R-:W-:Y:S02]  /*be20*/  LOP3.LUT R18, R18, 0xff, RZ, 0xc0, !PT ;  /* 0x000000ff12127812 */ /* 0x000fe400078ec0ff */
[----:B------:R-:W-:-:S02]  /*be30*/  LOP3.LUT R12, R12, 0xff, RZ, 0xc0, !PT ;  /* 0x000000ff0c0c7812 */ /* 0x000fc400078ec0ff */
[----:B------:R-:W-:Y:S02]  /*be40*/  LOP3.LUT R3, R3, 0xff, RZ, 0xc0, !PT ;  /* 0x000000ff03037812 */ /* 0x000fe400078ec0ff */
[C---:B--2---:R-:W-:Y:S02]  /*be50*/  PRMT R30, R34.reuse, 0x7772, RZ ;  /* 0x00007772221e7816 */ /* 0x044fe400000000ff */
[----:B0-----:R-:W-:Y:S02]  /*be60*/  PRMT R5, R34, 0x7773, RZ ;  /* 0x0000777322057816 */ /* 0x001fe400000000ff */
[----:B------:R-:W-:Y:S02]  /*be70*/  ISETP.NE.AND P3, PT, R30, RZ, PT ;  /* 0x000000ff1e00720c */ /* 0x000fe40003f65270 */
[----:B------:R-:W-:Y:S02]  /*be80*/  PRMT R28, R34, 0x7770, RZ ;  /* 0x00007770221c7816 */ /* 0x000fe400000000ff */
[----:B------:R-:W-:-:S02]  /*be90*/  SEL R30, RZ, 0x1, !P3 ;  /* 0x00000001ff1e7807 */ /* 0x000fc40005800000 */
[----:B------:R-:W-:Y:S02]  /*bea0*/  ISETP.NE.AND P3, PT, R5, RZ, PT ;  /* 0x000000ff0500720c */ /* 0x000fe40003f65270 */
[----:B------:R-:W-:Y:S02]  /*beb0*/  ISETP.NE.AND P6, PT, R9, R30, PT ;  /* 0x0000001e0900720c */ /* 0x000fe40003fc5270 */
[C---:B---3--:R-:W-:Y:S02]  /*bec0*/  PRMT R5, R32.reuse, 0x7770, RZ ;  /* 0x0000777020057816 */ /* 0x048fe400000000ff */
[----:B------:R-:W-:Y:S02]  /*bed0*/  PRMT R9, R32, 0x7771, RZ ;  /* 0x0000777120097816 */ /* 0x000fe400000000ff */
[----:B------:R-:W-:Y:S02]  /*bee0*/  SEL R31, RZ, 0x1, !P3 ;  /* 0x00000001ff1f7807 */ /* 0x000fe40005800000 */
[----:B------:R-:W-:-:S02]  /*bef0*/  ISETP.NE.AND P4, PT, R5, RZ, PT ;  /* 0x000000ff0500720c */ /* 0x000fc40003f85270 */
[C---:B------:R-:W-:Y:S02]  /*bf00*/  PRMT R5, R32.reuse, 0x7772, RZ ;  /* 0x0000777220057816 */ /* 0x040fe400000000ff */
[----:B------:R-:W-:Y:S02]  /*bf10*/  ISETP.NE.AND P3, PT, R9, RZ, PT ;  /* 0x000000ff0900720c */ /* 0x000fe40003f65270 */
[----:B------:R-:W-:Y:S02]  /*bf20*/  PRMT R32, R32, 0x7773, RZ ;  /* 0x0000777320207816 */ /* 0x000fe400000000ff */
[----:B------:R-:W-:Y:S02]  /*bf30*/  SEL R39, RZ, 0x1, !P3 ;  /* 0x00000001ff277807 */ /* 0x000fe40005800000 */
[----:B------:R-:W-:Y:S02]  /*bf40*/  ISETP.NE.AND P3, PT, R32, RZ, PT ;  /* 0x000000ff2000720c */ /* 0x000fe40003f65270 */
[----:B------:R-:W-:-:S02]  /*bf50*/  PRMT R29, R34, 0x7771, RZ ;  /* 0x00007771221d7816 */ /* 0x000fc400000000ff */
[----:B------:R-:W-:Y:S02]  /*bf60*/  SEL R37, RZ, 0x1, !P3 ;  /* 0x00000001ff257807 */ /* 0x000fe40005800000 */
[----:B------:R-:W-:Y:S02]  /*bf70*/  SEL R42, RZ, 0x1, !P4 ;  /* 0x00000001ff2a7807 */ /* 0x000fe40006000000 */
[----:B------:R-:W-:Y:S02]  /*bf80*/  ISETP.NE.AND P4, PT, R5, RZ, PT ;  /* 0x000000ff0500720c */ /* 0x000fe40003f85270 */
[----:B------:R-:W-:Y:S02]  /*bf90*/  ISETP.NE.AND P1, PT, R28, RZ, PT ;  /* 0x000000ff1c00720c */ /* 0x000fe40003f25270 */
[----:B----4-:R-:W-:Y:S02]  /*bfa0*/  PRMT R5, R7, 0x7770, RZ ;  /* 0x0000777007057816 */ /* 0x010fe400000000ff */
[----:B------:R-:W-:-:S02]  /*bfb0*/  ISETP.NE.AND P2, PT, R29, RZ, PT ;  /* 0x000000ff1d00720c */ /* 0x000fc40003f45270 */
[----:B------:R-:W-:Y:S02]  /*bfc0*/  ISETP.NE.AND P5, PT, R8, R31, PT ;  /* 0x0000001f0800720c */ /* 0x000fe40003fa5270 */
[----:B------:R-:W-:Y:S02]  /*bfd0*/  ISETP.NE.AND P3, PT, R24, R37, PT ;  /* 0x000000251800720c */ /* 0x000fe40003f65270 */
[----:B------:R-:W-:Y:S02]  /*bfe0*/  PRMT R24, R7, 0x7771, RZ ;  /* 0x0000777107187816 */ /* 0x000fe400000000ff */
[----:B------:R-:W-:Y:S02]  /*bff0*/  SEL R9, RZ, 0x1, !P6 ;  /* 0x00000001ff097807 */ /* 0x000fe40007000000 */
[----:B------:R-:W-:Y:S02]  /*c000*/  SEL R28, RZ, 0x1, !P1 ;  /* 0x00000001ff1c7807 */ /* 0x000fe40004800000 */
[----:B------:R-:W-:-:S02]  /*c010*/  ISETP.NE.AND P6, PT, R5, RZ, PT ;  /* 0x000000ff0500720c */ /* 0x000fc40003fc5270 */
[----:B------:R-:W-:Y:S02]  /*c020*/  SEL R29, RZ, 0x1, !P2 ;  /* 0x00000001ff1d7807 */ /* 0x000fe40005000000 */
[----:B------:R-:W-:Y:S02]  /*c030*/  PRMT R5, R7, 0x7772, RZ ;  /* 0x0000777207057816 */ /* 0x000fe400000000ff */
[----:B------:R-:W-:Y:S02]  /*c040*/  SEL R8, RZ, 0x1, !P5 ;  /* 0x00000001ff087807 */ /* 0x000fe40006800000 */
[----:B------:R-:W-:Y:S02]  /*c050*/  ISETP.NE.AND P5, PT, R24, RZ, PT ;  /* 0x000000ff1800720c */ /* 0x000fe40003fa5270 */
[----:B------:R-:W-:Y:S02]  /*c060*/  ISETP.NE.AND P1, PT, R11, R28, PT ;  /* 0x0000001c0b00720c */ /* 0x000fe40003f25270 */
[----:B------:R-:W-:-:S02]  /*c070*/  SEL R35, RZ, 0x1, !P6 ;  /* 0x00000001ff237807 */ /* 0x000fc40007000000 */
[----:B------:R-:W-:Y:S02]  /*c080*/  ISETP.NE.AND P2, PT, R10, R29, PT ;  /* 0x0000001d0a00720c */ /* 0x000fe40003f45270 */
[----:B------:R-:W-:Y:S02]  /*c090*/  ISETP.NE.AND P6, PT, R5, RZ, PT ;  /* 0x000000ff0500720c */ /* 0x000fe40003fc5270 */
[----:B------:R-:W-:Y:S02]  /*c0a0*/  SEL R38, RZ, 0x1, !P4 ;  /* 0x00000001ff267807 */ /* 0x000fe40006000000 */
[----:B------:R-:W-:Y:S02]  /*c0b0*/  LOP3.LUT R5, R20, 0xff, RZ, 0xc0, !PT ;  /* 0x000000ff14057812 */ /* 0x000fe400078ec0ff */
[----:B------:R-:W-:Y:S02]  /*c0c0*/  SEL R34, RZ, 0x1, !P5 ;  /* 0x00000001ff227807 */ /* 0x000fe40006800000 */
[----:B------:R-:W-:-:S02]  /*c0d0*/  PRMT R7, R7, 0x7773, RZ ;  /* 0x0000777307077816 */ /* 0x000fc400000000ff */
[----:B------:R-:W-:Y:S02]  /*c0e0*/  SEL R11, RZ, 0x1, !P1 ;  /* 0x00000001ff0b7807 */ /* 0x000fe40004800000 */
[----:B------:R-:W-:Y:S02]  /*c0f0*/  ISETP.NE.AND P1, PT, R27, R42, PT ;  /* 0x0000002a1b00720c */ /* 0x000fe40003f25270 */
[----:B------:R-:W-:Y:S02]  /*c100*/  SEL R10, RZ, 0x1, !P2 ;  /* 0x00000001ff0a7807 */ /* 0x000fe40005000000 */
[----:B------:R-:W-:Y:S02]  /*c110*/  SEL R33, RZ, 0x1, !P6 ;  /* 0x00000001ff217807 */ /* 0x000fe40007000000 */
[----:B------:R-:W-:Y:S02]  /*c120*/  ISETP.NE.AND P2, PT, R25, R38, PT ;  /* 0x000000261900720c */ /* 0x000fe40003f45270 */
[----:B------:R-:W-:-:S02]  /*c130*/  LOP3.LUT R24, R21, 0xff, RZ, 0xc0, !PT ;  /* 0x000000ff15187812 */ /* 0x000fc400078ec0ff */
[----:B------:R-:W-:Y:S02]  /*c140*/  ISETP.NE.AND P6, PT, R5, R34, PT ;  /* 0x000000220500720c */ /* 0x000fe40003fc5270 */
[----:B------:R-:W-:Y:S02]  /*c150*/  ISETP.NE.AND P5, PT, R7, RZ, PT ;  /* 0x000000ff0700720c */ /* 0x000fe40003fa5270 */
[C---:B-----5:R-:W-:Y:S02]  /*c160*/  PRMT R5, R4.reuse, 0x7770, RZ ;  /* 0x0000777004057816 */ /* 0x060fe400000000ff */
[----:B------:R-:W-:Y:S02]  /*c170*/  PRMT R7, R4, 0x7771, RZ ;  /* 0x0000777104077816 */ /* 0x000fe400000000ff */
[----:B------:R-:W-:Y:S02]  /*c180*/  SEL R27, RZ, 0x1, !P1 ;  /* 0x00000001ff1b7807 */ /* 0x000fe40004800000 */
[----:B------:R-:W-:-:S02]  /*c190*/  ISETP.NE.AND P1, PT, R24, R35, PT ;  /* 0x000000231800720c */ /* 0x000fc40003f25270 */
[----:B------:R-:W-:Y:S02]  /*c1a0*/  SEL R25, RZ, 0x1, !P2 ;  /* 0x00000001ff197807 */ /* 0x000fe40005000000 */
[----:B------:R-:W-:Y:S02]  /*c1b0*/  ISETP.NE.AND P2, PT, R5, RZ, PT ;  /* 0x000000ff0500720c */ /* 0x000fe40003f45270 */
[----:B------:R-:W-:Y:S02]  /*c1c0*/  SEL R24, RZ, 0x1, !P3 ;  /* 0x00000001ff187807 */ /* 0x000fe40005800000 */
[C---:B------:R-:W-:Y:S02]  /*c1d0*/  PRMT R5, R4.reuse, 0x7772, RZ ;  /* 0x0000777204057816 */ /* 0x040fe400000000ff */
[----:B------:R-:W-:Y:S02]  /*c1e0*/  ISETP.NE.AND P3, PT, R7, RZ, PT ;  /* 0x000000ff0700720c */ /* 0x000fe40003f65270 */
[----:B------:R-:W-:-:S02]  /*c1f0*/  PRMT R4, R4, 0x7773, RZ ;  /* 0x0000777304047816 */ /* 0x000fc400000000ff */
[----:B------:R-:W-:Y:S02]  /*c200*/  SEL R32, RZ, 0x1, !P5 ;  /* 0x00000001ff207807 */ /* 0x000fe40006800000 */
[----:B------:R-:W-:Y:S02]  /*c210*/  SEL R36, RZ, 0x1, !P2 ;  /* 0x00000001ff247807 */ /* 0x000fe40005000000 */
[----:B------:R-:W-:Y:S02]  /*c220*/  SEL R7, RZ, 0x1, !P3 ;  /* 0x00000001ff077807 */ /* 0x000fe40005800000 */
[----:B------:R-:W-:Y:S02]  /*c230*/  ISETP.NE.AND P2, PT, R5, RZ, PT ;  /* 0x000000ff0500720c */ /* 0x000fe40003f45270 */
[----:B------:R-:W-:Y:S02]  /*c240*/  ISETP.NE.AND P3, PT, R4, RZ, PT ;  /* 0x000000ff0400720c */ /* 0x000fe40003f65270 */
[----:B------:R-:W-:-:S02]  /*c250*/  ISETP.NE.AND P5, PT, R15, R32, PT ;  /* 0x000000200f00720c */ /* 0x000fc40003fa5270 */
[----:B------:R-:W-:Y:S02]  /*c260*/  ISETP.NE.AND P4, PT, R26, R39, PT ;  /* 0x000000271a00720c */ /* 0x000fe40003f85270 */
[----:B------:R-:W-:Y:S02]  /*c270*/  LOP3.LUT R15, R14, 0xff, RZ, 0xc0, !PT ;  /* 0x000000ff0e0f7812 */ /* 0x000fe400078ec0ff */
[----:B------:R-:W-:Y:S02]  /*c280*/  SEL R5, RZ, 0x1, !P2 ;  /* 0x00000001ff057807 */ /* 0x000fe40005000000 */
        /* <DEDUP_REMOVED lines=18> */
.L_x_236:
[----:B------:R-:W-:Y:S02]  /*c3b0*/  PRMT R43, R33, 0x7610, R43 ;  /* 0x00007610212b7816 */ /* 0x000fe4000000002b */
[----:B------:R-:W-:Y:S02]  /*c3c0*/  PRMT R45, R32, 0x7610, R45 ;  /* 0x00007610202d7816 */ /* 0x000fe4000000002d */
[----:B------:R-:W-:Y:S02]  /*c3d0*/  PRMT R32, R7, 0x7610, R32 ;  /* 0x0000761007207816 */ /* 0x000fe40000000020 */
[----:B------:R-:W-:Y:S02]  /*c3e0*/  PRMT R33, R5, 0x7610, R33 ;  /* 0x0000761005217816 */ /* 0x000fe40000000021 */
[----:B------:R-:W-:-:S07]  /*c3f0*/  PRMT R44, R4, 0x7610, R44 ;  /* 0x00007610042c7816 */ /* 0x000fce000000002c */
.L_x_235:
[----:B------:R-:W-:Y:S05]  /*c400*/  BSYNC B0 ;  /* 0x0000000000007941 */ /* 0x000fea0003800000 */
.L_x_234:
[----:B------:R-:W-:Y:S01]  /*c410*/  ISETP.GE.U32.AND P0, PT, R41, R40, PT ;  /* 0x000000282900720c */ /* 0x000fe20003f06070 */
[----:B------:R-:W-:-:S12]  /*c420*/  BSSY B0, `(.L_x_238) ;  /* 0x0000052000007945 */ /* 0x000fd80003800000 */
[----:B------:R-:W-:Y:S05]  /*c430*/  @P0 BRA `(.L_x_239) ;  /* 0x0000000400400947 */ /* 0x000fea0003800000 */
[----:B------:R-:W-:-:S05]  /*c440*/  IMAD R4, R41, R6, RZ ;  /* 0x0000000629047224 */ /* 0x000fca00078e02ff */
[----:B------:R-:W-:-:S04]  /*c450*/  LOP3.LUT R5, R4, 0xfffffffc, RZ, 0xc0, !PT ;  /* 0xfffffffc04057812 */ /* 0x000fc800078ec0ff */
[----:B------:R-:W-:-:S05]  /*c460*/  IADD3 R4, P1, R5, R16, RZ ;  /* 0x0000001005047210 */ /* 0x000fca0007f3e0ff */
[----:B------:R-:W-:-:S05]  /*c470*/  IMAD.X R5, RZ, RZ, R19, P1 ;  /* 0x000000ffff057224 */ /* 0x000fca00008e0613 */
[----:B------:R-:W2:Y:S02]  /*c480*/  LDG.E R4, desc[UR58][R4.64] ;  /* 0x0000003a04047981 */ /* 0x000ea4000c1e1900 */
[C---:B--2---:R-:W-:Y:S02]  /*c490*/  PRMT R7, R4.reuse, 0x7770, RZ ;  /* 0x0000777004077816 */ /* 0x044fe400000000ff */
[C---:B------:R-:W-:Y:S02]  /*c4a0*/  PRMT R28, R4.reuse, 0x7771, RZ ;  /* 0x00007771041c7816 */ /* 0x040fe400000000ff */
[----:B------:R-:W-:Y:S01]  /*c4b0*/  ISETP.NE.AND P1, PT, R7, RZ, PT ;  /* 0x000000ff0700720c */ /* 0x000fe20003f25270 */
[----:B------:R-:W-:Y:S01]  /*c4c0*/  IMAD.IADD R7, R41, 0x1, R0 ;  /* 0x0000000129077824 */ /* 0x000fe200078e0200 */
[C---:B------:R-:W-:Y:S02]  /*c4d0*/  PRMT R29, R4.reuse, 0x7772, RZ ;  /* 0x00007772041d7816 */ /* 0x040fe400000000ff */
[----:B------:R-:W-:-:S02]  /*c4e0*/  PRMT R30, R4, 0x7773, RZ ;  /* 0x00007773041e7816 */ /* 0x000fc400000000ff */
[----:B------:R-:W-:Y:S02]  /*c4f0*/  ISETP.GE.U32.AND P5, PT, R7, R40, PT ;  /* 0x000000280700720c */ /* 0x000fe40003fa6070 */
[----:B------:R-:W-:Y:S02]  /*c500*/  ISETP.NE.AND P2, PT, R28, RZ, PT ;  /* 0x000000ff1c00720c */ /* 0x000fe40003f45270 */
[----:B------:R-:W-:Y:S02]  /*c510*/  ISETP.NE.AND P3, PT, R29, RZ, PT ;  /* 0x000000ff1d00720c */ /* 0x000fe40003f65270 */
[----:B------:R-:W-:Y:S02]  /*c520*/  ISETP.NE.AND P4, PT, R30, RZ, PT ;  /* 0x000000ff1e00720c */ /* 0x000fe40003f85270 */
[----:B------:R-:W-:Y:S02]  /*c530*/  SEL R28, RZ, 0x1, !P1 ;  /* 0x00000001ff1c7807 */ /* 0x000fe40004800000 */
[----:B------:R-:W-:-:S02]  /*c540*/  SEL R29, RZ, 0x1, !P2 ;  /* 0x00000001ff1d7807 */ /* 0x000fc40005000000 */
[----:B------:R-:W-:Y:S02]  /*c550*/  SEL R30, RZ, 0x1, !P3 ;  /* 0x00000001ff1e7807 */ /* 0x000fe40005800000 */
[----:B------:R-:W-:Y:S01]  /*c560*/  SEL R31, RZ, 0x1, !P4 ;  /* 0x00000001ff1f7807 */ /* 0x000fe20006000000 */
[----:B------:R-:W-:Y:S06]  /*c570*/  @P5 BRA `(.L_x_239) ;  /* 0x0000000000f05947 */ /* 0x000fec0003800000 */
[----:B------:R-:W-:-:S05]  /*c580*/  IMAD R4, R7, R6, RZ ;  /* 0x0000000607047224 */ /* 0x000fca00078e02ff */
[----:B------:R-:W-:-:S04]  /*c590*/  LOP3.LUT R5, R4, 0xfffffffc, RZ, 0xc0, !PT ;  /* 0xfffffffc04057812 */ /* 0x000fc800078ec0ff */
[----:B------:R-:W-:-:S05]  /*c5a0*/  IADD3 R4, P1, R5, R16, RZ ;  /* 0x0000001005047210 */ /* 0x000fca0007f3e0ff */
[----:B------:R-:W-:-:S05]  /*c5b0*/  IMAD.X R5, RZ, RZ, R19, P1 ;  /* 0x000000ffff057224 */ /* 0x000fca00008e0613 */
[----:B------:R-:W2:Y:S01]  /*c5c0*/  LDG.E R4, desc[UR58][R4.64] ;  /* 0x0000003a04047981 */ /* 0x000ea2000c1e1900 */
[----:B------:R-:W-:-:S05]  /*c5d0*/  IMAD.IADD R7, R7, 0x1, R0 ;  /* 0x0000000107077824 */ /* 0x000fca00078e0200 */
[----:B------:R-:W-:Y:S02]  /*c5e0*/  ISETP.GE.U32.AND P5, PT, R7, R40, PT ;  /* 0x000000280700720c */ /* 0x000fe40003fa6070 */
[C---:B--2---:R-:W-:Y:S02]  /*c5f0*/  PRMT R37, R4.reuse, 0x7770, RZ ;  /* 0x0000777004257816 */ /* 0x044fe400000000ff */
[C---:B------:R-:W-:Y:S02]  /*c600*/  PRMT R38, R4.reuse, 0x7771, RZ ;  /* 0x0000777104267816 */ /* 0x040fe400000000ff */
        /* <DEDUP_REMOVED lines=11> */
[C---:B------:R-:W-:Y:S01]  /*c6c0*/  IADD3 R35, R7.reuse, R0, RZ ;  /* 0x0000000007237210 */ /* 0x040fe20007ffe0ff */
[----:B------:R-:W-:-:S03]  /*c6d0*/  IMAD R4, R7, R6, RZ ;  /* 0x0000000607047224 */ /* 0x000fc600078e02ff */
[----:B------:R-:W-:Y:S02]  /*c6e0*/  ISETP.GE.U32.AND P3, PT, R35, R40, PT ;  /* 0x000000282300720c */ /* 0x000fe40003f66070 */
[----:B------:R-:W-:-:S04]  /*c6f0*/  LOP3.LUT R5, R4, 0xfffffffc, RZ, 0xc0, !PT ;  /* 0xfffffffc04057812 */ /* 0x000fc800078ec0ff */
[----:B------:R-:W-:-:S05]  /*c700*/  IADD3 R4, P1, R5, R16, RZ ;  /* 0x0000001005047210 */ /* 0x000fca0007f3e0ff */
[----:B------:R-:W-:Y:S02]  /*c710*/  IMAD.X R5, RZ, RZ, R19, P1 ;  /* 0x000000ffff057224 */ /* 0x000fe400008e0613 */
[----:B------:R-:W-:-:S04]  /*c720*/  @!P3 IMAD R6, R35, R6, RZ ;  /* 0x000000062306b224 */ /* 0x000fc800078e02ff */
[----:B------:R-:W2:Y:S01]  /*c730*/  LDG.E R5, desc[UR58][R4.64] ;  /* 0x0000003a04057981 */ /* 0x000ea2000c1e1900 */
[----:B------:R-:W-:-:S04]  /*c740*/  @!P3 LOP3.LUT R7, R6, 0xfffffffc, RZ, 0xc0, !PT ;  /* 0xfffffffc0607b812 */ /* 0x000fc800078ec0ff */
[----:B------:R-:W-:-:S05]  /*c750*/  @!P3 IADD3 R6, P1, R7, R16, RZ ;  /* 0x000000100706b210 */ /* 0x000fca0007f3e0ff */
[----:B------:R-:W-:-:S05]  /*c760*/  @!P3 IMAD.X R7, RZ, RZ, R19, P1 ;  /* 0x000000ffff07b224 */ /* 0x000fca00008e0613 */
[----:B------:R-:W3:Y:S01]  /*c770*/  @!P3 LDG.E R6, desc[UR58][R6.64] ;  /* 0x0000003a0606b981 */ /* 0x000ee2000c1e1900 */
[C---:B--2---:R-:W-:Y:S02]  /*c780*/  PRMT R16, R5.reuse, 0x7770, RZ ;  /* 0x0000777005107816 */ /* 0x044fe400000000ff */
[----:B------:R-:W-:Y:S02]  /*c790*/  PRMT R19, R5, 0x7771, RZ ;  /* 0x0000777105137816 */ /* 0x000fe400000000ff */
[----:B------:R-:W-:Y:S02]  /*c7a0*/  ISETP.NE.AND P2, PT, R16, RZ, PT ;  /* 0x000000ff1000720c */ /* 0x000fe40003f45270 */
[----:B------:R-:W-:Y:S02]  /*c7b0*/  ISETP.NE.AND P1, PT, R19, RZ, PT ;  /* 0x000000ff1300720c */ /* 0x000fe40003f25270 */
[C---:B---3--:R-:W-:Y:S02]  /*c7c0*/  @!P3 PRMT R16, R6.reuse, 0x7770, RZ ;  /* 0x000077700610b816 */ /* 0x048fe400000000ff */
[----:B------:R-:W-:-:S02]  /*c7d0*/  @!P3 PRMT R34, R6, 0x7771, RZ ;  /* 0x000077710622b816 */ /* 0x000fc400000000ff */
[----:B------:R-:W-:Y:S02]  /*c7e0*/  @!P3 ISETP.NE.AND P5, PT, R16, RZ, PT ;  /* 0x000000ff1000b20c */ /* 0x000fe40003fa5270 */
[C---:B------:R-:W-:Y:S02]  /*c7f0*/  @!P3 PRMT R19, R6.reuse, 0x7772, RZ ;  /* 0x000077720613b816 */ /* 0x040fe400000000ff */
[----:B------:R-:W-:Y:S02]  /*c800*/  @!P3 PRMT R4, R6, 0x7773, RZ ;  /* 0x000077730604b816 */ /* 0x000fe400000000ff */
[----:B------:R-:W-:Y:S02]  /*c810*/  @!P3 ISETP.NE.AND P6, PT, R34, RZ, PT ;  /* 0x000000ff2200b20c */ /* 0x000fe40003fc5270 */
[----:B------:R-:W-:Y:S02]  /*c820*/  PRMT R6, R5, 0x7772, RZ ;  /* 0x0000777205067816 */ /* 0x000fe400000000ff */
[----:B------:R-:W-:-:S02]  /*c830*/  @!P3 SEL R7, RZ, 0x1, !P5 ;  /* 0x00000001ff07b807 */ /* 0x000fc40006800000 */
[----:B------:R-:W-:Y:S02]  /*c840*/  @!P3 ISETP.NE.AND P4, PT, R19, RZ, PT ;  /* 0x000000ff1300b20c */ /* 0x000fe40003f85270 */
[----:B------:R-:W-:Y:S02]  /*c850*/  @!P3 ISETP.NE.AND P5, PT, R4, RZ, PT ;  /* 0x000000ff0400b20c */ /* 0x000fe40003fa5270 */
[----:B------:R-:W-:Y:S02]  /*c860*/  PRMT R4, R5, 0x7773, RZ ;  /* 0x0000777305047816 */ /* 0x000fe400000000ff */
[----:B------:R-:W-:Y:S02]  /*c870*/  @!P3 SEL R5, RZ, 0x1, !P6 ;  /* 0x00000001ff05b807 */ /* 0x000fe40007000000 */
[----:B------:R-:W-:Y:S02]  /*c880*/  ISETP.NE.AND P6, PT, R6, RZ, PT ;  /* 0x000000ff0600720c */ /* 0x000fe40003fc5270 */
[----:B------:R-:W-:-:S02]  /*c890*/  @!P3 SEL R6, RZ, 0x1, !P4 ;  /* 0x00000001ff06b807 */ /* 0x000fc40006000000 */
[----:B------:R-:W-:Y:S02]  /*c8a0*/  ISETP.NE.AND P4, PT, R4, RZ, PT ;  /* 0x000000ff0400720c */ /* 0x000fe40003f85270 */
[----:B------:R-:W-:Y:S02]  /*c8b0*/  @!P3 SEL R4, RZ, 0x1, !P5 ;  /* 0x00000001ff04b807 */ /* 0x000fe40006800000 */
[----:B------:R-:W-:Y:S02]  /*c8c0*/  @!P3 PRMT R36, R7, 0x7610, R36 ;  /* 0x000076100724b816 */ /* 0x000fe40000000024 */
[----:B------:R-:W-:Y:S02]  /*c8d0*/  @!P3 PRMT R32, R5, 0x7610, R32 ;  /* 0x000076100520b816 */ /* 0x000fe40000000020 */
[----:B------:R-:W-:Y:S02]  /*c8e0*/  @!P3 PRMT R33, R6, 0x7610, R33 ;  /* 0x000076100621b816 */ /* 0x000fe40000000021 */
[----:B------:R-:W-:-:S02]  /*c8f0*/  @!P3 PRMT R44, R4, 0x7610, R44 ;  /* 0x00007610042cb816 */ /* 0x000fc4000000002c */
[----:B------:R-:W-:Y:S02]  /*c900*/  SEL R35, RZ, 0x1, !P2 ;  /* 0x00000001ff237807 */ /* 0x000fe40005000000 */
[----:B------:R-:W-:Y:S02]  /*c910*/  SEL R34, RZ, 0x1, !P1 ;  /* 0x00000001ff227807 */ /* 0x000fe40004800000 */
[----:B------:R-:W-:Y:S02]  /*c920*/  SEL R43, RZ, 0x1, !P6 ;  /* 0x00000001ff2b7807 */ /* 0x000fe40007000000 */
[----:B------:R-:W-:-:S07]  /*c930*/  SEL R45, RZ, 0x1, !P4 ;  /* 0x00000001ff2d7807 */ /* 0x000fce0006000000 */
.L_x_239:
[----:B------:R-:W-:Y:S05]  /*c940*/  BSYNC B0 ;  /* 0x0000000000007941 */ /* 0x000fea0003800000 */
.L_x_238:
        /* <DEDUP_REMOVED lines=75> */
.L_x_241:
[----:B------:R-:W-:Y:S05]  /*ce00*/  BSYNC B0 ;  /* 0x0000000000007941 */ /* 0x000fea0003800000 */
.L_x_240:
        /* <DEDUP_REMOVED lines=41> */
.L_x_216:
        /* <DEDUP_REMOVED lines=11> */
[----:B------:R-:W-:Y:S02]  /*d150*/  IMAD.U32 R14, RZ, RZ, UR4 ;  /* 0x00000004ff0e7e24 */ /* 0x000fe4000f8e00ff */
[----:B------:R-:W-:Y:S02]  /*d160*/  IMAD.U32 R13, RZ, RZ, UR4 ;  /* 0x00000004ff0d7e24 */ /* 0x000fe4000f8e00ff */
[----:B------:R-:W-:Y:S02]  /*d170*/  IMAD.U32 R12, RZ, RZ, UR4 ;  /* 0x00000004ff0c7e24 */ /* 0x000fe4000f8e00ff */
[----:B------:R-:W-:Y:S02]  /*d180*/  IMAD.U32 R11, RZ, RZ, UR4 ;  /* 0x00000004ff0b7e24 */ /* 0x000fe4000f8e00ff */
[----:B------:R-:W-:-:S02]  /*d190*/  IMAD.U32 R10, RZ, RZ, UR4 ;  /* 0x00000004ff0a7e24 */ /* 0x000fc4000f8e00ff */
[----:B0-----:R-:W-:Y:S02]  /*d1a0*/  IMAD R3, R28, 0x3, R27 ;  /* 0x000000031c037824 */ /* 0x001fe400078e021b */
[----:B------:R-:W-:Y:S02]  /*d1b0*/  IMAD.U32 R8, RZ, RZ, UR4 ;  /* 0x00000004ff087e24 */ /* 0x000fe4000f8e00ff */
[----:B------:R-:W-:Y:S01]  /*d1c0*/  IMAD.U32 R9, RZ, RZ, UR4 ;  /* 0x00000004ff097e24 */ /* 0x000fe2000f8e00ff */
[----:B------:R-:W-:Y:S01]  /*d1d0*/  ISETP.GE.U32.AND P0, PT, R3, R40, PT ;  /* 0x000000280300720c */ /* 0x000fe20003f06070 */
[----:B------:R-:W-:-:S12]  /*d1e0*/  IMAD.U32 R3, RZ, RZ, UR4 ;  /* 0x00000004ff037e24 */ /* 0x000fd8000f8e00ff */
        /* <DEDUP_REMOVED lines=17> */
.L_x_245:
[C---:B------:R-:W-:Y:S01]  /*d300*/  LOP3.LUT R5, R27.reuse, 0xfffffffc, RZ, 0xc0, !PT ;  /* 0xfffffffc1b057812 */ /* 0x040fe200078ec0ff */
[----:B------:R-:W-:-:S03]  /*d310*/  IMAD.IADD R27, R27, 0x1, R28 ;  /* 0x000000011b1b7824 */ /* 0x000fc600078e021c */
[----:B------:R-:W-:-:S05]  /*d320*/  IADD3 R4, P0, R5, R16, RZ ;  /* 0x0000001005047210 */ /* 0x000fca0007f1e0ff */
[----:B------:R-:W-:Y:S01]  /*d330*/  IMAD.X R5, RZ, RZ, R19, P0 ;  /* 0x000000ffff057224 */ /* 0x000fe200000e0613 */
[----:B------:R-:W-:-:S04]  /*d340*/  LOP3.LUT R33, R27, 0xfffffffc, RZ, 0xc0, !PT ;  /* 0xfffffffc1b217812 */ /* 0x000fc800078ec0ff */
[----:B------:R0:W2:Y:S01]  /*d350*/  LDG.E R34, desc[UR58][R4.64] ;  /* 0x0000003a04227981 */ /* 0x0000a2000c1e1900 */
[----:B------:R-:W-:Y:S01]  /*d360*/  IADD3 R32, P0, R33, R16, RZ ;  /* 0x0000001021207210 */ /* 0x000fe20007f1e0ff */
[----:B------:R-:W-:-:S04]  /*d370*/  IMAD.IADD R27, R27, 0x1, R28 ;  /* 0x000000011b1b7824 */ /* 0x000fc800078e021c */
[----:B------:R-:W-:Y:S01]  /*d380*/  IMAD.X R33, RZ, RZ, R19, P0 ;  /* 0x000000ffff217224 */ /* 0x000fe200000e0613 */
[----:B------:R-:W-:-:S04]  /*d390*/  LOP3.LUT R7, R27, 0xfffffffc, RZ, 0xc0, !PT ;  /* 0xfffffffc1b077812 */ /* 0x000fc800078ec0ff */
[----:B------:R-:W3:Y:S01]  /*d3a0*/  LDG.E R30, desc[UR58][R32.64] ;  /* 0x0000003a201e7981 */ /* 0x000ee2000c1e1900 */
[----:B------:R-:W-:-:S05]  /*d3b0*/  IADD3 R6, P0, R7, R16, RZ ;  /* 0x0000001007067210 */ /* 0x000fca0007f1e0ff */
[----:B------:R-:W-:Y:S01]  /*d3c0*/  IMAD.X R7, RZ, RZ, R19, P0 ;  /* 0x000000ffff077224 */ /* 0x000fe200000e0613 */
[----:B------:R-:W-:-:S04]  /*d3d0*/  IADD3 R27, R27, R28, RZ ;  /* 0x0000001c1b1b7210 */ /* 0x000fc80007ffe0ff */
[----:B------:R-:W4:Y:S01]  /*d3e0*/  LDG.E R6, desc[UR58][R6.64] ;  /* 0x0000003a06067981 */ /* 0x000f22000c1e1900 */
[----:B0-----:R-:W-:-:S04]  /*d3f0*/  LOP3.LUT R5, R27, 0xfffffffc, RZ, 0xc0, !PT ;  /* 0xfffffffc1b057812 */ /* 0x001fc800078ec0ff */
[----:B------:R-:W-:-:S05]  /*d400*/  IADD3 R4, P0, R5, R16, RZ ;  /* 0x0000001005047210 */ /* 0x000fca0007f1e0ff */
[----:B------:R-:W-:-:S05]  /*d410*/  IMAD.X R5, RZ, RZ, R19, P0 ;  /* 0x000000ffff057224 */ /* 0x000fca00000e0613 */
[----:B------:R0:W5:Y:S01]  /*d420*/  LDG.E R31, desc[UR58][R4.64] ;  /* 0x0000003a041f7981 */ /* 0x000162000c1e1900 */
[----:B------:R-:W-:Y:S01]  /*d430*/  IMAD.IADD R27, R27, 0x1, R28 ;  /* 0x000000011b1b7824 */ /* 0x000fe200078e021c */
[----:B------:R-:W-:Y:S02]  /*d440*/  LOP3.LUT R13, R13, 0xff, RZ, 0xc0, !PT ;  /* 0x000000ff0d0d7812 */ /* 0x000fe400078ec0ff */
[----:B------:R-:W-:Y:S01]  /*d450*/  LOP3.LUT R12, R12, 0xff, RZ, 0xc0, !PT ;  /* 0x000000ff0c0c7812 */ /* 0x000fe200078ec0ff */
[----:B------:R-:W-:Y:S01]  /*d460*/  IMAD R35, R28, 0x3, R27 ;  /* 0x000000031c237824 */ /* 0x000fe200078e021b */
[----:B------:R-:W-:Y:S02]  /*d470*/  LOP3.LUT R10, R10, 0xff, RZ, 0xc0, !PT ;  /* 0x000000ff0a0a7812 */ /* 0x000fe400078ec0ff */
[----:B------:R-:W-:Y:S02]  /*d480*/  LOP3.LUT R20, R20, 0xff, RZ, 0xc0, !PT ;  /* 0x000000ff14147812 */ /* 0x000fe400078ec0ff */
[----:B0-----:R-:W-:-:S02]  /*d490*/  LOP3.LUT R4, R3, 0xff, RZ, 0xc0, !PT ;  /* 0x000000ff03047812 */ /* 0x001fc400078ec0ff */
[----:B------:R-:W-:Y:S02]  /*d4a0*/  ISETP.GE.U32.AND P0, PT, R35, R40, PT ;  /* 0x000000282300720c */ /* 0x000fe40003f06070 */
[----:B------:R-:W-:Y:S02]  /*d4b0*/  LOP3.LUT R5, R8, 0xff, RZ, 0xc0, !PT ;  /* 0x000000ff08057812 */ /* 0x000fe400078ec0ff */
[----:B------:R-:W-:Y:S02]  /*d4c0*/  LOP3.LUT R21, R21, 0xff, RZ, 0xc0, !PT ;  /* 0x000000ff15157812 */ /* 0x000fe400078ec0ff */
[----:B------:R-:W-:Y:S02]  /*d4d0*/  LOP3.LUT R24, R24, 0xff, RZ, 0xc0, !PT ;  /* 0x000000ff18187812 */ /* 0x000fe400078ec0ff */
[----:B------:R-:W-:Y:S02]  /*d4e0*/  LOP3.LUT R25, R25, 0xff, RZ, 0xc0, !PT ;  /* 0x000000ff19197812 */ /* 0x000fe400078ec0ff */
[----:B------:R-:W-:-:S02]  /*d4f0*/  LOP3.LUT R26, R26, 0xff, RZ, 0xc0, !PT ;  /* 0x000000ff1a1a7812 */ /* 0x000fc400078ec0ff */
[C---:B--2---:R-:W-:Y:S02]  /*d500*/  PRMT R33, R34.reuse, 0x7772, RZ ;  /* 0x0000777222217816 */ /* 0x044fe400000000ff */
[C---:B------:R-:W-:Y:S02]  /*d510*/  PRMT R3, R34.reuse, 0x7773, RZ ;  /* 0x0000777322037816 */ /* 0x040fe400000000ff */
[----:B------:R-:W-:Y:S02]  /*d520*/  ISETP.NE.AND P3, PT, R33, RZ, PT ;  /* 0x000000ff2100720c */ /* 0x000fe40003f65270 */
[----:B------:R-:W-:Y:S02]  /*d530*/  PRMT R32, R34, 0x7771, RZ ;  /* 0x0000777122207816 */ /* 0x000fe400000000ff */
[----:B------:R-:W-:Y:S02]  /*d540*/  SEL R37, RZ, 0x1, !P3 ;  /* 0x00000001ff257807 */ /* 0x000fe40005800000 */
[----:B------:R-:W-:-:S02]  /*d550*/  ISETP.NE.AND P3, PT, R3, RZ, PT ;  /* 0x000000ff0300720c */ /* 0x000fc40003f65270 */
[----:B------:R-:W-:Y:S02]  /*d560*/  ISETP.NE.AND P6, PT, R4, R37, PT ;  /* 0x000000250400720c */ /* 0x000fe40003fc5270 */
[----:B---3--:R-:W-:Y:S02]  /*d570*/  PRMT R4, R30, 0x7770, RZ ;  /* 0x000077701e047816 */ /* 0x008fe400000000ff */
[----:B------:R-:W-:Y:S02]  /*d580*/  LOP3.LUT R3, R0, 0xff, RZ, 0xc0, !PT ;  /* 0x000000ff00037812 */ /* 0x000fe400078ec0ff */
[----:B------:R-:W-:Y:S02]  /*d590*/  PRMT R0, R30, 0x7771, RZ ;  /* 0x000077711e007816 */ /* 0x000fe400000000ff */
[----:B------:R-:W-:Y:S02]  /*d5a0*/  ISETP.NE.AND P4, PT, R4, RZ, PT ;  /* 0x000000ff0400720c */ /* 0x000fe40003f85270 */
[----:B------:R-:W-:-:S02]  /*d5b0*/  SEL R38, RZ, 0x1, !P3 ;  /* 0x00000001ff267807 */ /* 0x000fc40005800000 */
[----:B------:R-:W-:Y:S02]  /*d5c0*/  PRMT R4, R30, 0x7772, RZ ;  /* 0x000077721e047816 */ /* 0x000fe400000000ff */
[----:B------:R-:W-:Y:S02]  /*d5d0*/  ISETP.NE.AND P3, PT, R0, RZ, PT ;  /* 0x000000ff0000720c */ /* 0x000fe40003f65270 */
[----:B------:R-:W-:Y:S02]  /*d5e0*/  SEL R39, RZ, 0x1, !P4 ;  /* 0x00000001ff277807 */ /* 0x000fe40006000000 */
[----:B------:R-:W-:Y:S02]  /*d5f0*/  ISETP.NE.AND P4, PT, R4, RZ, PT ;  /* 0x000000ff0400720c */ /* 0x000fe40003f85270 */
[----:B------:R-:W-:Y:S02]  /*d600*/  LOP3.LUT R0, R11, 0xff, RZ, 0xc0, !PT ;  /* 0x000000ff0b007812 */ /* 0x000fe400078ec0ff */
[----:B------:R-:W-:-:S02]  /*d610*/  SEL R41, RZ, 0x1, !P3 ;  /* 0x00000001ff297807 */ /* 0x000fc40005800000 */
[----:B------:R-:W-:Y:S02]  /*d620*/  ISETP.NE.AND P2, PT, R32, RZ, PT ;  /* 0x000000ff2000720c */ /* 0x000fe40003f45270 */
[----:B------:R-:W-:Y:S02]  /*d630*/  SEL R35, RZ, 0x1, !P4 ;  /* 0x00000001ff237807 */ /* 0x000fe40006000000 */
[----:B------:R-:W-:Y:S02]  /*d640*/  ISETP.NE.AND P4, PT, R0, R41, PT ;  /* 0x000000290000720c */ /* 0x000fe40003f85270 */
[----:B------:R-:W-:Y:S02]  /*d650*/  SEL R36, RZ, 0x1, !P2 ;  /* 0x00000001ff247807 */ /* 0x000fe40005000000 */
[----:B------:R-:W-:Y:S02]  /*d660*/  PRMT R30, R30, 0x7773, RZ ;  /* 0x000077731e1e7816 */ /* 0x000fe400000000ff */
[----:B----4-:R-:W-:-:S02]  /*d670*/  PRMT R0, R6, 0x7770, RZ ;  /* 0x0000777006007816 */ /* 0x010fc400000000ff */
[----:B------:R-:W-:Y:S02]  /*d680*/  ISETP.NE.AND P5, PT, R3, R38, PT ;  /* 0x000000260300720c */ /* 0x000fe40003fa5270 */
[----:B------:R-:W-:Y:S02]  /*d690*/  PRMT R4, R6, 0x7771, RZ ;  /* 0x0000777106047816 */ /* 0x000fe400000000ff */
[----:B------:R-:W-:Y:S02]  /*d6a0*/  SEL R3, RZ, 0x1, !P6 ;  /* 0x00000001ff037807 */ /* 0x000fe40007000000 */
[----:B------:R-:W-:Y:S02]  /*d6b0*/  ISETP.NE.AND P2, PT, R5, R36, PT ;  /* 0x000000240500720c */ /* 0x000fe40003f45270 */
[----:B------:R-:W-:Y:S02]  /*d6c0*/  ISETP.NE.AND P3, PT, R30, RZ, PT ;  /* 0x000000ff1e00720c */ /* 0x000fe40003f65270 */
[----:B------:R-:W-:-:S02]  /*d6d0*/  ISETP.NE.AND P6, PT, R0, RZ, PT ;  /* 0x000000ff0000720c */ /* 0x000fc40003fc5270 */
[----:B------:R-:W-:Y:S02]  /*d6e0*/  PRMT R5, R6, 0x7772, RZ ;  /* 0x0000777206057816 */ /* 0x000fe400000000ff */
[----:B------:R-:W-:Y:S02]  /*d6f0*/  SEL R0, RZ, 0x1, !P5 ;  /* 0x00000001ff007807 */ /* 0x000fe40006800000 */
[----:B------:R-:W-:Y:S02]  /*d700*/  ISETP.NE.AND P5, PT, R4, RZ, PT ;  /* 0x000000ff0400720c */ /* 0x000fe40003fa5270 */
[----:B------:R-:W-:Y:S02]  /*d710*/  SEL R30, RZ, 0x1, !P3 ;  /* 0x00000001ff1e7807 */ /* 0x000fe40005800000 */
[----:B------:R-:W-:Y:S02]  /*d720*/  SEL R4, RZ, 0x1, !P6 ;  /* 0x00000001ff047807 */ /* 0x000fe40007000000 */
[----:B------:R-:W-:-:S02]  /*d730*/  PRMT R6, R6, 0x7773, RZ ;  /* 0x0000777306067816 */ /* 0x000fc400000000ff */
[----:B------:R-:W-:Y:S02]  /*d740*/  ISETP.NE.AND P6, PT, R5, RZ, PT ;  /* 0x000000ff0500720c */ /* 0x000fe40003fc5270 */
[----:B------:R-:W-:Y:S02]  /*d750*/  PRMT R29, R34, 0x7770, RZ ;  /* 0x00007770221d7816 */ /* 0x000fe400000000ff */
[----:B------:R-:W-:Y:S02]  /*d760*/  SEL R7, RZ, 0x1, !P5 ;  /* 0x00000001ff077807 */ /* 0x000fe40006800000 */
[----:B------:R-:W-:Y:S02]  /*d770*/  ISETP.NE.AND P3, PT, R13, R30, PT ;  /* 0x0000001e0d00720c */ /* 0x000fe40003f65270 */
[----:B------:R-:W-:Y:S02]  /*d780*/  ISETP.NE.AND P5, PT, R6, RZ, PT ;  /* 0x000000ff0600720c */ /* 0x000fe40003fa5270 */
[----:B------:R-:W-:-:S02]  /*d790*/  SEL R6, RZ, 0x1, !P6 ;  /* 0x00000001ff067807 */ /* 0x000fc40007000000 */
[----:B------:R-:W-:Y:S02]  /*d7a0*/  LOP3.LUT R13, R18, 0xff, RZ, 0xc0, !PT ;  /* 0x000000ff120d7812 */ /* 0x000fe400078ec0ff */
[----:B------:R-:W-:Y:S02]  /*d7b0*/  ISETP.NE.AND P1, PT, R29, RZ, PT ;  /* 0x000000ff1d00720c */ /* 0x000fe40003f25270 */
[----:B------:R-:W-:Y:S02]  /*d7c0*/  SEL R8, RZ, 0x1, !P2 ;  /* 0x00000001ff087807 */ /* 0x000fe40005000000 */
[----:B------:R-:W-:Y:S02]  /*d7d0*/  ISETP.NE.AND P2, PT, R12, R35, PT ;  /* 0x000000230c00720c */ /* 0x000fe40003f45270 */
[----:B------:R-:W-:Y:S02]  /*d7e0*/  LOP3.LUT R12, R15, 0xff, RZ, 0xc0, !PT ;  /* 0x000000ff0f0c7812 */ /* 0x000fe400078ec0ff */
[----:B------:R-:W-:-:S02]  /*d7f0*/  SEL R11, RZ, 0x1, !P4 ;  /* 0x00000001ff0b7807 */ /* 0x000fc40006000000 */
[----:B------:R-:W-:Y:S02]  /*d800*/  ISETP.NE.AND P4, PT, R13, R6, PT ;  /* 0x000000060d00720c */ /* 0x000fe40003f85270 */
[----:B------:R-:W-:Y:S02]  /*d810*/  LOP3.LUT R32, R9, 0xff, RZ, 0xc0, !PT ;  /* 0x000000ff09207812 */ /* 0x000fe400078ec0ff */
[----:B------:R-:W-:Y:S02]  /*d820*/  SEL R29, RZ, 0x1, !P1 ;  /* 0x00000001ff1d7807 */ /* 0x000fe40004800000 */
[----:B-----5:R-:W-:Y:S02]  /*d830*/  PRMT R13, R31, 0x7770, RZ ;  /* 0x000077701f0d7816 */ /* 0x020fe400000000ff */
[----:B------:R-:W-:Y:S02]  /*d840*/  LOP3.LUT R5, R14, 0xff, RZ, 0xc0, !PT ;  /* 0x000000ff0e057812 */ /* 0x000fe400078ec0ff */
[----:B------:R-:W-:-:S02]  /*d850*/  ISETP.NE.AND P6, PT, R12, R7, PT ;  /* 0x000000070c00720c */ /* 0x000fc40003fc5270 */
[----:B------:R-:W-:Y:S02]  /*d860*/  PRMT R14, R31, 0x7771, RZ ;  /* 0x000077711f0e7816 */ /* 0x000fe400000000ff */
[----:B------:R-:W-:Y:S02]  /*d870*/  SEL R12, RZ, 0x1, !P2 ;  /* 0x00000001ff0c7807 */ /* 0x000fe40005000000 */
[----:B------:R-:W-:Y:S02]  /*d880*/  ISETP.NE.AND P1, PT, R32, R29, PT ;  /* 0x0000001d2000720c */ /* 0x000fe40003f25270 */
[----:B------:R-:W-:Y:S02]  /*d890*/  ISETP.NE.AND P2, PT, R13, RZ, PT ;  /* 0x000000ff0d00720c */ /* 0x000fe40003f45270 */
[----:B------:R-:W-:Y:S02]  /*d8a0*/  SEL R13, RZ, 0x1, !P3 ;  /* 0x00000001ff0d7807 */ /* 0x000fe40005800000 */
[----:B------:R-:W-:-:S02]  /*d8b0*/  PRMT R15, R31, 0x7772, RZ ;  /* 0x000077721f0f7816 */ /* 0x000fc400000000ff */
[----:B------:R-:W-:Y:S02]  /*d8c0*/  ISETP.NE.AND P3, PT, R14, RZ, PT ;  /* 0x000000ff0e00720c */ /* 0x000fe40003f65270 */
[----:B------:R-:W-:Y:S02]  /*d8d0*/  PRMT R31, R31, 0x7773, RZ ;  /* 0x000077731f1f7816 */ /* 0x000fe400000000ff */
[----:B------:R-:W-:Y:S02]  /*d8e0*/  SEL R9, RZ, 0x1, !P1 ;  /* 0x00000001ff097807 */ /* 0x000fe40004800000 */
[----:B------:R-:W-:Y:S02]  /*d8f0*/  ISETP.NE.AND P1, PT, R10, R39, PT ;  /* 0x000000270a00720c */ /* 0x000fe40003f25270 */
[----:B------:R-:W-:Y:S02]  /*d900*/  SEL R34, RZ, 0x1, !P2 ;  /* 0x00000001ff227807 */ /* 0x000fe40005000000 */
[----:B------:R-:W-:-:S02]  /*d910*/  SEL R33, RZ, 0x1, !P3 ;  /* 0x00000001ff217807 */ /* 0x000fc40005800000 */
[----:B------:R-:W-:Y:S02]  /*d920*/  ISETP.NE.AND P2, PT, R15, RZ, PT ;  /* 0x000000ff0f00720c */ /* 0x000fe40003f45270 */
[----:B------:R-:W-:Y:S02]  /*d930*/  ISETP.NE.AND P3, PT, R31, RZ, PT ;  /* 0x000000ff1f00720c */ /* 0x000fe40003f65270 */
[----:B------:R-:W-:Y:S02]  /*d940*/  SEL R10, RZ, 0x1, !P1 ;  /* 0x00000001ff0a7807 */ /* 0x000fe40004800000 */
[----:B------:R-:W-:Y:S02]  /*d950*/  ISETP.NE.AND P1, PT, R5, R4, PT ;  /* 0x000000040500720c */ /* 0x000fe40003f25270 */
[----:B------:R-:W-:Y:S02]  /*d960*/  SEL R5, RZ, 0x1, !P5 ;  /* 0x00000001ff057807 */ /* 0x000fe40006800000 */
[----:B------:R-:W-:-:S02]  /*d970*/  SEL R32, RZ, 0x1, !P2 ;  /* 0x00000001ff207807 */ /* 0x000fc40005000000 */
[----:B------:R-:W-:Y:S02]  /*d980*/  SEL R31, RZ, 0x1, !P3 ;  /* 0x00000001ff1f7807 */ /* 0x000fe40005800000 */
[----:B------:R-:W-:Y:S02]  /*d990*/  SEL R14, RZ, 0x1, !P1 ;  /* 0x00000001ff0e7807 */ /* 0x000fe40004800000 */
[----:B------:R-:W-:Y:S02]  /*d9a0*/  SEL R15, RZ, 0x1, !P6 ;  /* 0x00000001ff0f7807 */ /* 0x000fe40007000000 */
[----:B------:R-:W-:Y:S02]  /*d9b0*/  ISETP.NE.AND P5, PT, R20, R5, PT ;  /* 0x000000051400720c */ /* 0x000fe40003fa5270 */
[----:B------:R-:W-:Y:S02]  /*d9c0*/  ISETP.NE.AND P2, PT, R21, R34, PT ;  /* 0x000000221500720c */ /* 0x000fe40003f45270 */
[----:B------:R-:W-:-:S02]  /*d9d0*/  ISETP.NE.AND P1, PT, R24, R33, PT ;  /* 0x000000211800720c */ /* 0x000fc40003f25270 */
[----:B------:R-:W-:Y:S02]  /*d9e0*/  ISETP.NE.AND P3, PT, R25, R32, PT ;  /* 0x000000201900720c */ /* 0x000fe40003f65270 */
[----:B------:R-:W-:Y:S02]  /*d9f0*/  ISETP.NE.AND P6, PT, R26, R31, PT ;  /* 0x0000001f1a00720c */ /* 0x000fe40003fc5270 */
[----:B------:R-:W-:Y:S02]  /*da00*/  SEL R18, RZ, 0x1, !P4 ;  /* 0x00000001ff127807 */ /* 0x000fe40006000000 */
[----:B------:R-:W-:Y:S02]  /*da10*/  SEL R20, RZ, 0x1, !P5 ;  /* 0x00000001ff147807 */ /* 0x000fe40006800000 */
[----:B------:R-:W-:Y:S02]  /*da20*/  SEL R21, RZ, 0x1, !P2 ;  /* 0x00000001ff157807 */ /* 0x000fe40005000000 */
[----:B------:R-:W-:-:S02]  /*da30*/  SEL R24, RZ, 0x1, !P1 ;  /* 0x00000001ff187807 */ /* 0x000fc40004800000 */
[----:B------:R-:W-:Y:S02]  /*da40*/  SEL R25, RZ, 0x1, !P3 ;  /* 0x00000001ff197807 */ /* 0x000fe40005800000 */
[----:B------:R-:W-:Y:S01]  /*da50*/  SEL R26, RZ, 0x1, !P6 ;  /* 0x00000001ff1a7807 */ /* 0x000fe20007000000 */
[----:B------:R-:W-:Y:S06]  /*da60*/  @!P0 BRA `(.L_x_245) ;  /* 0xfffffff800248947 */ /* 0x000fec000383ffff */
[----:B------:R-:W-:Y:S05]  /*da70*/  BSYNC B1 ;  /* 0x0000000000017941 */ /* 0x000fea0003800000 */
.L_x_244:
[----:B------:R-:W-:Y:S02]  /*da80*/  PRMT R42, R4, 0x7610, R42 ;  /* 0x00007610042a7816 */ /* 0x000fe4000000002a */
[----:B------:R-:W-:-:S07]  /*da90*/  PRMT R43, R5, 0x7610, R43 ;  /* 0x00007610052b7816 */ /* 0x000fce000000002b */
.L_x_243:
[----:B------:R-:W-:Y:S05]  /*daa0*/  BSYNC B0 ;  /* 0x0000000000007941 */ /* 0x000fea0003800000 */
.L_x_242:
[----:B------:R-:W-:Y:S01]  /*dab0*/  ISETP.GE.U32.AND P0, PT, R27, R40, PT ;  /* 0x000000281b00720c */ /* 0x000fe20003f06070 */
[----:B------:R-:W-:-:S12]  /*dac0*/  BSSY B0, `(.L_x_246) ;  /* 0x000004e000007945 */ /* 0x000fd80003800000 */
[----:B------:R-:W-:Y:S05]  /*dad0*/  @P0 BRA `(.L_x_247) ;  /* 0x0000000400300947 */ /* 0x000fea0003800000 */
        /* <DEDUP_REMOVED lines=38> */
[C---:B------:R-:W-:Y:S01]  /*dd40*/  IMAD.IADD R7, R45.reuse, 0x1, R28 ;  /* 0x000000012d077824 */ /* 0x040fe200078e021c */
[----:B------:R-:W-:-:S04]  /*dd50*/  LOP3.LUT R5, R45, 0xfffffffc, RZ, 0xc0, !PT ;  /* 0xfffffffc2d057812 */ /* 0x000fc800078ec0ff */
[----:B------:R-:W-:Y:S02]  /*dd60*/  ISETP.GE.U32.AND P3, PT, R7, R40, PT ;  /* 0x000000280700720c */ /* 0x000fe40003f66070 */
[----:B------:R-:W-:-:S05]  /*dd70*/  IADD3 R4, P1, R5, R16, RZ ;  /* 0x0000001005047210 */ /* 0x000fca0007f3e0ff */
[----:B------:R-:W-:-:S06]  /*dd80*/  IMAD.X R5, RZ, RZ, R19, P1 ;  /* 0x000000ffff057224 */ /* 0x000fcc00008e0613 */
[----:B------:R-:W-:Y:S01]  /*dd90*/  @!P3 LOP3.LUT R7, R7, 0xfffffffc, RZ, 0xc0, !PT ;  /* 0xfffffffc0707b812 */ /* 0x000fe200078ec0ff */
[----:B------:R-:W2:Y:S03]  /*dda0*/  LDG.E R5, desc[UR58][R4.64] ;  /* 0x0000003a04057981 */ /* 0x000ea6000c1e1900 */
[----:B------:R-:W-:-:S04]  /*ddb0*/  @!P3 IADD3 R6, P1, R7, R16, RZ ;  /* 0x000000100706b210 */ /* 0x000fc80007f3e0ff */
[----:B------:R-:W-:-:S05]  /*ddc0*/  @!P3 IADD3.X R7, RZ, R19, RZ, P1, !PT ;  /* 0x00000013ff07b210 */ /* 0x000fca0000ffe4ff */
        /* <DEDUP_REMOVED lines=29> */
.L_x_247:
[----:B------:R-:W-:Y:S05]  /*dfa0*/  BSYNC B0 ;  /* 0x0000000000007941 */ /* 0x000fea0003800000 */
.L_x_246:
[----:B------:R-:W-:Y:S04]  /*dfb0*/  BSSY B0, `(.L_x_248) ;  /* 0x000004b000007945 */ /* 0x000fe80003800000 */
[----:B------:R-:W-:Y:S05]  /*dfc0*/  @P0 BRA `(.L_x_249) ;  /* 0x0000000400240947 */ /* 0x000fea0003800000 */
[----:B------:R-:W-:Y:S01]  /*dfd0*/  IMAD.IADD R19, R27, 0x1, R28 ;  /* 0x000000011b137824 */ /* 0x000fe200078e021c */
[----:B------:R-:W-:Y:S02]  /*dfe0*/  LOP3.LUT R29, R29, 0xff, RZ, 0xc0, !PT ;  /* 0x000000ff1d1d7812 */ /* 0x000fe400078ec0ff */
[----:B------:R-:W-:Y:S02]  /*dff0*/  LOP3.LUT R4, R9, 0xff, RZ, 0xc0, !PT ;  /* 0x000000ff09047812 */ /* 0x000fe400078ec0ff */
[----:B------:R-:W-:Y:S02]  /*e000*/  ISETP.GE.U32.AND P4, PT, R19, R40, PT ;  /* 0x000000281300720c */ /* 0x000fe40003f86070 */
[----:B------:R-:W-:Y:S02]  /*e010*/  ISETP.NE.AND P0, PT, R4, R29, PT ;  /* 0x0000001d0400720c */ /* 0x000fe40003f05270 */
[----:B------:R-:W-:Y:S02]  /*e020*/  LOP3.LUT R4, R3, 0xff, RZ, 0xc0, !PT ;  /* 0x000000ff03047812 */ /* 0x000fe400078ec0ff */
[----:B------:R-:W-:-:S02]  /*e030*/  LOP3.LUT R36, R36, 0xff, RZ, 0xc0, !PT ;  /* 0x000000ff24247812 */ /* 0x000fc400078ec0ff */
[----:B------:R-:W-:Y:S02]  /*e040*/  LOP3.LUT R5, R8, 0xff, RZ, 0xc0, !PT ;  /* 0x000000ff08057812 */ /* 0x000fe400078ec0ff */
        /* <DEDUP_REMOVED lines=65> */
.L_x_249:
[----:B------:R-:W-:Y:S05]  /*e460*/  BSYNC B0 ;  /* 0x0000000000007941 */ /* 0x000fea0003800000 */
.L_x_248:
        /* <DEDUP_REMOVED lines=40> */
.L_x_200:
[----:B------:R-:W-:Y:S05]  /*e6f0*/  BSYNC B6 ;  /* 0x0000000000067941 */ /* 0x000fea0003800000 */
.L_x_199:
[----:B------:R-:W-:Y:S02]  /*e700*/  ULDC UR4, c[0x0][0x230] ;  /* 0x00008c0000047ab9 */ /* 0x000fe40000000800 */
[----:B------:R-:W-:-:S13]  /*e710*/  ISETP.NE.AND P0, PT, RZ, UR4, PT ;  /* 0x00000004ff007c0c */ /* 0x000fda000bf05270 */
[----:B------:R-:W-:Y:S05]  /*e720*/  @!P0 BRA `(.L_x_250) ;  /* 0x0000000000cc8947 */ /* 0x000fea0003800000 */
[----:B------:R-:W0:Y:S01]  /*e730*/  S2R R4, SR_CgaCtaId ;  /* 0x0000000000047919 */ /* 0x000e220000008800 */
[----:B------:R-:W1:Y:S01]  /*e740*/  LDC R9, c[0x0][RZ] ;  /* 0x00000000ff097b82 */ /* 0x000e620000000800 */
[----:B------:R-:W-:Y:S02]  /*e750*/  MOV R0, 0x400 ;  /* 0x0000040000007802 */ /* 0x000fe40000000f00 */
[----:B------:R-:W-:-:S03]  /*e760*/  PRMT R6, R24, 0x7604, R25 ;  /* 0x0000760418067816 */ /* 0x000fc60000000019 */
[----:B------:R-:W-:Y:S01]  /*e770*/  VIADD R3, R0, 0x10 ;  /* 0x0000001000037836 */ /* 0x000fe20000000000 */
[----:B------:R-:W-:Y:S01]  /*e780*/  PRMT R5, R19, 0x7054, R6 ;  /* 0x0000705413057816 */ /* 0x000fe20000000006 */
[----:B------:R-:W2:Y:S03]  /*e790*/  LDC R10, c[0x0][0x4] ;  /* 0x00000100ff0a7b82 */ /* 0x000ea60000000800 */
[----:B------:R-:W-:Y:S01]  /*e7a0*/  PRMT R5, R16, 0x654, R5 ;  /* 0x0000065410057816 */ /* 0x000fe20000000005 */
[----:B-1----:R-:W-:Y:S01]  /*e7b0*/  IMAD R0, R17, R9, R2 ;  /* 0x0000000911007224 */ /* 0x002fe200078e0202 */
[----:B0-----:R-:W-:Y:S02]  /*e7c0*/  LEA R3, R4, R3, 0x18 ;  /* 0x0000000304037211 */ /* 0x001fe400078ec0ff */
[----:B--2---:R-:W-:-:S03]  /*e7d0*/  SHF.R.U32.HI R4, RZ, 0x1, R10 ;  /* 0x00000001ff047819 */ /* 0x004fc6000001160a */
[----:B------:R-:W-:Y:S01]  /*e7e0*/  IMAD R0, R0, 0x4, R3 ;  /* 0x0000000400007824 */ /* 0x000fe200078e0203 */
[----:B------:R-:W-:-:S04]  /*e7f0*/  ISETP.NE.AND P0, PT, R4, RZ, PT ;  /* 0x000000ff0400720c */ /* 0x000fc80003f05270 */
[----:B------:R0:W-:Y:S09]  /*e800*/  STS [R0], R5 ;  /* 0x0000000500007388 */ /* 0x0001f20000000800 */
[----:B0-----:R-:W-:Y:S05]  /*e810*/  @!P0 BRA `(.L_x_250) ;  /* 0x0000000000908947 */ /* 0x001fea0003800000 */
.L_x_253:
        /* <DEDUP_REMOVED lines=12> */
[----:B------:R-:W-:Y:S01]  /*e8e0*/  IMAD R4, R4, 0x4, R3 ;  /* 0x0000000404047824 */ /* 0x000fe200078e0203 */
[----:B------:R-:W-:Y:S02]  /*e8f0*/  LOP3.LUT R19, R19, 0xff, RZ, 0xc0, !PT ;  /* 0x000000ff13137812 */ /* 0x000fe400078ec0ff */
[----:B------:R-:W-:-:S03]  /*e900*/  LOP3.LUT R16, R16, 0xff, RZ, 0xc0, !PT ;  /* 0x000000ff10107812 */ /* 0x000fc600078ec0ff */
[----:B------:R-:W0:Y:S02]  /*e910*/  LDS R4, [R4] ;  /* 0x0000000004047984 */ /* 0x000e240000000800 */
[C---:B0-----:R-:W-:Y:S02]  /*e920*/  LOP3.LUT R6, R4.reuse, 0xff, RZ, 0xc0, !PT ;  /* 0x000000ff04067812 */ /* 0x041fe400078ec0ff */
[C---:B------:R-:W-:Y:S02]  /*e930*/  PRMT R7, R4.reuse, 0x7771, RZ ;  /* 0x0000777104077816 */ /* 0x040fe400000000ff */
[----:B------:R-:W-:Y:S02]  /*e940*/  ISETP.NE.AND P0, PT, R25, R6, PT ;  /* 0x000000061900720c */ /* 0x000fe40003f05270 */
[C---:B------:R-:W-:Y:S02]  /*e950*/  PRMT R6, R4.reuse, 0x7773, RZ ;  /* 0x0000777304067816 */ /* 0x040fe400000000ff */
[----:B------:R-:W-:-:S02]  /*e960*/  PRMT R8, R4, 0x7772, RZ ;  /* 0x0000777204087816 */ /* 0x000fc400000000ff */
[----:B------:R-:W-:Y:S01]  /*e970*/  ISETP.NE.AND P1, PT, R24, R7, PT ;  /* 0x000000071800720c */ /* 0x000fe20003f25270 */
[----:B------:R-:W-:Y:S01]  /*e980*/  IMAD.MOV.U32 R7, RZ, RZ, R6 ;  /* 0x000000ffff077224 */ /* 0x000fe200078e0006 */
[----:B------:R-:W-:Y:S02]  /*e990*/  ISETP.NE.AND P2, PT, R19, R8, PT ;  /* 0x000000081300720c */ /* 0x000fe40003f45270 */
[----:B------:R-:W-:Y:S02]  /*e9a0*/  SEL R25, RZ, 0x1, !P0 ;  /* 0x00000001ff197807 */ /* 0x000fe40004000000 */
[----:B------:R-:W-:Y:S02]  /*e9b0*/  SEL R24, RZ, 0x1, !P1 ;  /* 0x00000001ff187807 */ /* 0x000fe40004800000 */
[----:B------:R-:W-:Y:S02]  /*e9c0*/  ISETP.NE.AND P0, PT, R16, R7, PT ;  /* 0x000000071000720c */ /* 0x000fe40003f05270 */
[----:B------:R-:W-:-:S02]  /*e9d0*/  SEL R19, RZ, 0x1, !P2 ;  /* 0x00000001ff137807 */ /* 0x000fc40005000000 */
[----:B------:R-:W-:Y:S02]  /*e9e0*/  PRMT R4, R24, 0x7604, R25 ;  /* 0x0000760418047816 */ /* 0x000fe40000000019 */
[----:B------:R-:W-:Y:S02]  /*e9f0*/  SEL R16, RZ, 0x1, !P0 ;  /* 0x00000001ff107807 */ /* 0x000fe40004000000 */
[----:B------:R-:W-:-:S04]  /*ea00*/  PRMT R7, R19, 0x7054, R4 ;  /* 0x0000705413077816 */ /* 0x000fc80000000004 */
[----:B------:R-:W-:-:S05]  /*ea10*/  PRMT R7, R16, 0x654, R7 ;  /* 0x0000065410077816 */ /* 0x000fca0000000007 */
[----:B------:R0:W-:Y:S02]  /*ea20*/  STS [R0], R7 ;  /* 0x0000000700007388 */ /* 0x0001e40000000800 */
.L_x_252:
[----:B------:R-:W-:Y:S05]  /*ea30*/  BSYNC B0 ;  /* 0x0000000000007941 */ /* 0x000fea0003800000 */
.L_x_251:
[----:B------:R-:W-:Y:S01]  /*ea40*/  MOV R4, R5 ;  /* 0x0000000500047202 */ /* 0x000fe20000000f00 */
[----:B------:R-:W-:Y:S06]  /*ea50*/  @P3 BRA `(.L_x_253) ;  /* 0xfffffffc00703947 */ /* 0x000fec000383ffff */
.L_x_250:
[----:B------:R-:W-:Y:S02]  /*ea60*/  ULDC UR4, c[0x0][0x22c] ;  /* 0x00008b0000047ab9 */ /* 0x000fe40000000800 */
[----:B------:R-:W-:-:S13]  /*ea70*/  ISETP.NE.AND P0, PT, RZ, UR4, PT ;  /* 0x00000004ff007c0c */ /* 0x000fda000bf05270 */
[----:B------:R-:W-:Y:S05]  /*ea80*/  @!P0 BRA `(.L_x_254) ;  /* 0x0000000400748947 */ /* 0x000fea0003800000 */
[----:B------:R-:W1:Y:S02]  /*ea90*/  LDC R9, c[0x0][RZ] ;  /* 0x00000000ff097b82 */ /* 0x000e640000000800 */
[----:B-1----:R-:W-:Y:S01]  /*eaa0*/  ISETP.GT.AND P0, PT, R9, 0x20, PT ;  /* 0x000000200900780c */ /* 0x002fe20003f04270 */
[----:B0-----:R-:W-:-:S12]  /*eab0*/  IMAD.MOV.U32 R0, RZ, RZ, R9 ;  /* 0x000000ffff007224 */ /* 0x001fd800078e0009 */
[----:B------:R-:W-:Y:S05]  /*eac0*/  @!P0 BRA `(.L_x_255) ;  /* 0x0000000000c48947 */ /* 0x000fea0003800000 */
[----:B------:R-:W0:Y:S01]  /*ead0*/  S2UR UR5, SR_CgaCtaId ;  /* 0x00000000000579c3 */ /* 0x000e220000008800 */
[----:B------:R-:W-:Y:S01]  /*eae0*/  UMOV UR4, 0x400 ;  /* 0x0000040000047882 */ /* 0x000fe20000000000 */
[----:B------:R-:W-:Y:S01]  /*eaf0*/  PRMT R4, R24, 0x7604, R25 ;  /* 0x0000760418047816 */ /* 0x000fe20000000019 */
[----:B------:R-:W-:Y:S01]  /*eb00*/  UIADD3 UR4, UR4, 0x10, URZ ;  /* 0x0000001004047890 */ /* 0x000fe2000fffe03f */
[----:B------:R-:W-:Y:S02]  /*eb10*/  IMAD R0, R17, R9, R2 ;  /* 0x0000000911007224 */ /* 0x000fe400078e0202 */
[----:B------:R-:W-:-:S04]  /*eb20*/  PRMT R3, R19, 0x7054, R4 ;  /* 0x0000705413037816 */ /* 0x000fc80000000004 */
[----:B------:R-:W-:Y:S01]  /*eb30*/  PRMT R6, R16, 0x654, R3 ;  /* 0x0000065410067816 */ /* 0x000fe20000000003 */
[----:B0-----:R-:W-:-:S06]  /*eb40*/  ULEA UR4, UR5, UR4, 0x18 ;  /* 0x0000000405047291 */ /* 0x001fcc000f8ec03f */
[----:B------:R-:W-:Y:S02]  /*eb50*/  LEA R3, R0, UR4, 0x2 ;  /* 0x0000000400037c11 */ /* 0x000fe4000f8e10ff */
[----:B------:R-:W-:-:S03]  /*eb60*/  LEA.HI R0, R9, R9, RZ, 0x1 ;  /* 0x0000000909007211 */ /* 0x000fc600078f08ff */
[----:B------:R0:W-:Y:S01]  /*eb70*/  STS [R3], R6 ;  /* 0x0000000603007388 */ /* 0x0001e20000000800 */
[----:B------:R-:W-:Y:S01]  /*eb80*/  SHF.R.S32.HI R4, RZ, 0x1, R0 ;  /* 0x00000001ff047819 */ /* 0x000fe20000011400 */
[----:B------:R-:W-:-:S03]  /*eb90*/  IMAD.MOV.U32 R0, RZ, RZ, 0x20 ;  /* 0x00000020ff007424 */ /* 0x000fc600078e00ff */
[----:B------:R-:W-:-:S13]  /*eba0*/  ISETP.GE.AND P0, PT, R4, 0x20, PT ;  /* 0x000000200400780c */ /* 0x000fda0003f06270 */
[----:B0-----:R-:W-:Y:S05]  /*ebb0*/  @!P0 BRA `(.L_x_255) ;  /* 0x0000000000888947 */ /* 0x001fea0003800000 */
.L_x_258:
[----:B0-----:R-:W-:Y:S01]  /*ebc0*/  IMAD.IADD R0, R2, 0x1, R4 ;  /* 0x0000000102007824 */ /* 0x001fe200078e0204 */
[----:B------:R-:W-:Y:S05]  /*ebd0*/  WARPSYNC.ALL ;  /* 0x0000000000007948 */ /* 0x000fea0003800000 */
[----:B------:R-:W-:Y:S01]  /*ebe0*/  BAR.SYNC.DEFER_BLOCKING 0x0 ;  /* 0x0000000000007b1d */ /* 0x000fe20000010000 */
[----:B------:R-:W-:-:S04]  /*ebf0*/  ISETP.GE.U32.AND P0, PT, R0, R9, PT ;  /* 0x000000090000720c */ /* 0x000fc80003f06070 */
[----:B------:R-:W-:Y:S01]  /*ec00*/  ISETP.GE.U32.OR P0, PT, R2, R4, P0 ;  /* 0x000000040200720c */ /* 0x000fe20000706470 */
[----:B------:R-:W-:-:S12]  /*ec10*/  BSSY B0, `(.L_x_256) ;  /* 0x0000018000007945 */ /* 0x000fd80003800000 */
[----:B------:R-:W-:Y:S05]  /*ec20*/  @P0 BRA `(.L_x_257) ;  /* 0x0000000000580947 */ /* 0x000fea0003800000 */
[----:B------:R-:W-:Y:S01]  /*ec30*/  IMAD R0, R4, 0x4, R3 ;  /* 0x0000000404007824 */ /* 0x000fe200078e0203 */
[----:B------:R-:W-:Y:S02]  /*ec40*/  LOP3.LUT R8, R25, 0xff, RZ, 0xc0, !PT ;  /* 0x000000ff19087812 */ /* 0x000fe400078ec0ff */
[----:B------:R-:W-:Y:S02]  /*ec50*/  LOP3.LUT R11, R24, 0xff, RZ, 0xc0, !PT ;  /* 0x000000ff180b7812 */ /* 0x000fe400078ec0ff */
[----:B------:R-:W-:Y:S01]  /*ec60*/  LOP3.LUT R10, R19, 0xff, RZ, 0xc0, !PT ;  /* 0x000000ff130a7812 */ /* 0x000fe200078ec0ff */
[----:B------:R-:W0:Y:S02]  /*ec70*/  LDS R0, [R0] ;  /* 0x0000000000007984 */ /* 0x000e240000000800 */
[C---:B0-----:R-:W-:Y:S02]  /*ec80*/  PRMT R6, R0.reuse, 0x7771, RZ ;  /* 0x0000777100067816 */ /* 0x041fe400000000ff */
[----:B------:R-:W-:-:S02]  /*ec90*/  LOP3.LUT R5, R0, 0xff, RZ, 0xc0, !PT ;  /* 0x000000ff00057812 */ /* 0x000fc400078ec0ff */
[----:B------:R-:W-:Y:S02]  /*eca0*/  PRMT R7, R0, 0x7772, RZ ;  /* 0x0000777200077816 */ /* 0x000fe400000000ff */
[----:B------:R-:W-:Y:S02]  /*ecb0*/  ISETP.NE.AND P0, PT, R8, R5, PT ;  /* 0x000000050800720c */ /* 0x000fe40003f05270 */
[----:B------:R-:W-:Y:S02]  /*ecc0*/  ISETP.NE.AND P1, PT, R11, R6, PT ;  /* 0x000000060b00720c */ /* 0x000fe40003f25270 */
[----:B------:R-:W-:Y:S02]  /*ecd0*/  PRMT R0, R0, 0x7773, RZ ;  /* 0x0000777300007816 */ /* 0x000fe400000000ff */
[----:B------:R-:W-:Y:S02]  /*ece0*/  LOP3.LUT R5, R16, 0xff, RZ, 0xc0, !PT ;  /* 0x000000ff10057812 */ /* 0x000fe400078ec0ff */
[----:B------:R-:W-:-:S02]  /*ecf0*/  ISETP.NE.AND P2, PT, R10, R7, PT ;  /* 0x000000070a00720c */ /* 0x000fc40003f45270 */
[----:B------:R-:W-:Y:S02]  /*ed00*/  SEL R25, RZ, 0x1, !P0 ;  /* 0x00000001ff197807 */ /* 0x000fe40004000000 */
[----:B------:R-:W-:Y:S02]  /*ed10*/  SEL R24, RZ, 0x1, !P1 ;  /* 0x00000001ff187807 */ /* 0x000fe40004800000 */
[----:B------:R-:W-:Y:S02]  /*ed20*/  ISETP.NE.AND P0, PT, R5, R0, PT ;  /* 0x000000000500720c */ /* 0x000fe40003f05270 */
[----:B------:R-:W-:Y:S02]  /*ed30*/  SEL R19, RZ, 0x1, !P2 ;  /* 0x00000001ff137807 */ /* 0x000fe40005000000 */
[----:B------:R-:W-:Y:S02]  /*ed40*/  PRMT R0, R24, 0x7604, R25 ;  /* 0x0000760418007816 */ /* 0x000fe40000000019 */
[----:B------:R-:W-:-:S02]  /*ed50*/  SEL R16, RZ, 0x1, !P0 ;  /* 0x00000001ff107807 */ /* 0x000fc40004000000 */
[----:B------:R-:W-:-:S04]  /*ed60*/  PRMT R5, R19, 0x7054, R0 ;  /* 0x0000705413057816 */ /* 0x000fc80000000000 */
[----:B------:R-:W-:-:S05]  /*ed70*/  PRMT R0, R16, 0x654, R5 ;  /* 0x0000065410007816 */ /* 0x000fca0000000005 */
[----:B------:R0:W-:Y:S02]  /*ed80*/  STS [R3], R0 ;  /* 0x0000000003007388 */ /* 0x0001e40000000800 */
.L_x_257:
[----:B------:R-:W-:Y:S05]  /*ed90*/  BSYNC B0 ;  /* 0x0000000000007941 */ /* 0x000fea0003800000 */
.L_x_256:
[----:B------:R-:W-:-:S04]  /*eda0*/  SHF.R.S32.HI R4, RZ, 0x1, R4 ;  /* 0x00000001ff047819 */ /* 0x000fc80000011404 */
[----:B------:R-:W-:-:S13]  /*edb0*/  ISETP.GE.AND P0, PT, R4, 0x20, PT ;  /* 0x000000200400780c */ /* 0x000fda0003f06270 */
[----:B------:R-:W-:Y:S05]  /*edc0*/  @P0 BRA `(.L_x_258) ;  /* 0xfffffffc007c0947 */ /* 0x000fea000383ffff */
[----:B0-----:R-:W-:-:S07]  /*edd0*/  IMAD.MOV.U32 R0, RZ, RZ, 0x20 ;  /* 0x00000020ff007424 */ /* 0x001fce00078e00ff */
.L_x_255:
[----:B------:R-:W-:Y:S01]  /*ede0*/  ISETP.GE.AND P0, PT, R0, 0x2, PT ;  /* 0x000000020000780c */ /* 0x000fe20003f06270 */
[----:B------:R-:W-:Y:S05]  /*edf0*/  WARPSYNC.ALL ;  /* 0x0000000000007948 */ /* 0x000fea0003800000 */
[----:B------:R-:W-:Y:S07]  /*ee00*/  BAR.SYNC.DEFER_BLOCKING 0x0 ;  /* 0x0000000000007b1d */ /* 0x000fee0000010000 */
[----:B------:R-:W-:Y:S05]  /*ee10*/  @!P0 BRA `(.L_x_254) ;  /* 0x0000000000908947 */ /* 0x000fea0003800000 */
[----:B------:R-:W-:-:S07]  /*ee20*/  IMAD.MOV.U32 R3, RZ, RZ, 0x1 ;  /* 0x00000001ff037424 */ /* 0x000fce00078e00ff */
.L_x_259:
[----:B------:R-:W-:Y:S02]  /*ee30*/  LOP3.LUT R4, R25, 0xffff, RZ, 0xc0, !PT ;  /* 0x0000ffff19047812 */ /* 0x000fe400078ec0ff */
[----:B------:R-:W-:Y:S02]  /*ee40*/  LOP3.LUT R5, R24, 0xffff, RZ, 0xc0, !PT ;  /* 0x0000ffff18057812 */ /* 0x000fe400078ec0ff */
[----:B------:R-:W-:Y:S02]  /*ee50*/  LOP3.LUT R6, R19, 0xffff, RZ, 0xc0, !PT ;  /* 0x0000ffff13067812 */ /* 0x000fe400078ec0ff */
[----:B------:R-:W-:Y:S02]  /*ee60*/  LOP3.LUT R7, R16, 0xffff, RZ, 0xc0, !PT ;  /* 0x0000ffff10077812 */ /* 0x000fe400078ec0ff */
[----:B------:R-:W-:Y:S02]  /*ee70*/  PRMT R4, R4, 0x8880, RZ ;  /* 0x0000888004047816 */ /* 0x000fe400000000ff */
[----:B------:R-:W-:-:S02]  /*ee80*/  PRMT R8, R5, 0x8880, RZ ;  /* 0x0000888005087816 */ /* 0x000fc400000000ff */
[----:B------:R-:W-:Y:S02]  /*ee90*/  PRMT R10, R6, 0x8880, RZ ;  /* 0x00008880060a7816 */ /* 0x000fe400000000ff */
[----:B------:R-:W-:Y:S01]  /*eea0*/  PRMT R12, R7, 0x8880, RZ ;  /* 0x00008880070c7816 */ /* 0x000fe200000000ff */
[----:B------:R-:W0:Y:S01]  /*eeb0*/  SHFL.DOWN PT, R4, R4, R3, 0x1f ;  /* 0x08001f0304047589 */ /* 0x000e2200000e0000 */
[----:B------:R-:W-:Y:S02]  /*eec0*/  LOP3.LUT R25, R25, 0xff, RZ, 0xc0, !PT ;  /* 0x000000ff19197812 */ /* 0x000fe400078ec0ff */
[----:B------:R-:W-:Y:S01]  /*eed0*/  LOP3.LUT R24, R24, 0xff, RZ, 0xc0, !PT ;  /* 0x000000ff18187812 */ /* 0x000fe200078ec0ff */
[----:B------:R-:W1:Y:S01]  /*eee0*/  SHFL.DOWN PT, R8, R8, R3, 0x1f ;  /* 0x08001f0308087589 */ /* 0x000e6200000e0000 */
[----:B------:R-:W-:Y:S02]  /*eef0*/  LOP3.LUT R19, R19, 0xff, RZ, 0xc0, !PT ;  /* 0x000000ff13137812 */ /* 0x000fe400078ec0ff */
[----:B------:R-:W-:Y:S01]  /*ef00*/  LOP3.LUT R16, R16, 0xff, RZ, 0xc0, !PT ;  /* 0x000000ff10107812 */ /* 0x000fe200078ec0ff */
[----:B------:R-:W2:Y:S04]  /*ef10*/  SHFL.DOWN PT, R10, R10, R3, 0x1f ;  /* 0x08001f030a0a7589 */ /* 0x000ea800000e0000 */
[----:B------:R3:W4:Y:S02]  /*ef20*/  SHFL.DOWN PT, R12, R12, R3, 0x1f ;  /* 0x08001f030c0c7589 */ /* 0x00072400000e0000 */
[----:B---3--:R-:W-:Y:S01]  /*ef30*/  IMAD.SHL.U32 R3, R3, 0x2, RZ ;  /* 0x0000000203037824 */ /* 0x008fe200078e00ff */
[----:B0-----:R-:W-:-:S04]  /*ef40*/  ISETP.NE.AND P0, PT, R4, RZ, PT ;  /* 0x000000ff0400720c */ /* 0x001fc80003f05270 */
[----:B------:R-:W-:Y:S02]  /*ef50*/  ISETP.GE.AND P4, PT, R3, R0, PT ;  /* 0x000000000300720c */ /* 0x000fe40003f86270 */
[----:B-1----:R-:W-:Y:S02]  /*ef60*/  ISETP.NE.AND P1, PT, R8, RZ, PT ;  /* 0x000000ff0800720c */ /* 0x002fe40003f25270 */
[----:B------:R-:W-:Y:S02]  /*ef70*/  SEL R6, RZ, 0x1, !P0 ;  /* 0x00000001ff067807 */ /* 0x000fe40004000000 */
[----:B--2---:R-:W-:Y:S02]  /*ef80*/  ISETP.NE.AND P2, PT, R10, RZ, PT ;  /* 0x000000ff0a00720c */ /* 0x004fe40003f45270 */
[----:B------:R-:W-:Y:S02]  /*ef90*/  SEL R5, RZ, 0x1, !P1 ;  /* 0x00000001ff057807 */ /* 0x000fe40004800000 */
[----:B----4-:R-:W-:-:S02]  /*efa0*/  ISETP.NE.AND P3, PT, R12, RZ, PT ;  /* 0x000000ff0c00720c */ /* 0x010fc40003f65270 */
        /* <DEDUP_REMOVED lines=10> */
[----:B------:R-:W-:Y:S06]  /*f050*/  @!P4 BRA `(.L_x_259) ;  /* 0xfffffffc0074c947 */ /* 0x000fec000383ffff */
.L_x_254:
[----:B------:R-:W1:Y:S01]  /*f060*/  LDC R3, c[0x0][0x3e8] ;  /* 0x0000fa00ff037b82 */ /* 0x000e620000000800 */
[----:B------:R-:W-:Y:S01]  /*f070*/  HFMA2.MMA R28, -RZ, RZ, 0, 0 ;  /* 0x00000000ff1c7435 */ /* 0x000fe200000001ff */
[----:B------:R-:W-:Y:S01]  /*f080*/  IMAD.MOV.U32 R27, RZ, RZ, RZ ;  /* 0x000000ffff1b7224 */ /* 0x000fe200078e00ff */
[----:B-1----:R-:W-:-:S13]  /*f090*/  ISETP.NE.AND P1, PT, R3, RZ, PT ;  /* 0x000000ff0300720c */ /* 0x002fda0003f25270 */
[----:B------:R-:W-:Y:S05]  /*f0a0*/  @!P1 BRA `(.L_x_260) ;  /* 0x0000001000489947 */ /* 0x000fea0003800000 */
[----:B------:R-:W-:Y:S01]  /*f0b0*/  IMAD.MOV.U32 R4, RZ, RZ, RZ ;  /* 0x000000ffff047224 */ /* 0x000fe200078e00ff */
[----:B------:R-:W-:Y:S01]  /*f0c0*/  ULDC.64 UR4, c[0x0][0x3f0] ;  /* 0x0000fc0000047ab9 */ /* 0x000fe20000000a00 */
[----:B------:R-:W-:Y:S01]  /*f0d0*/  IMAD.MOV.U32 R5, RZ, RZ, R23 ;  /* 0x000000ffff057224 */ /* 0x000fe200078e0017 */
[----:B------:R-:W-:Y:S01]  /*f0e0*/  ISETP.NE.AND P0, PT, R3, 0x1, PT ;  /* 0x000000010300780c */ /* 0x000fe20003f05270 */
[----:B------:R-:W-:Y:S01]  /*f0f0*/  IMAD.HI.U32 R4, R23, UR4, R4 ;  /* 0x0000000417047c27 */ /* 0x000fe2000f8e0004 */
[----:B------:R-:W-:-:S04]  /*f100*/  ULDC UR4, c[0x0][0x3ec] ;  /* 0x0000fb0000047ab9 */ /* 0x000fc80000000800 */
[----:B------:R-:W-:-:S05]  /*f110*/  SHF.R.U32.HI R5, RZ, UR5, R4 ;  /* 0x00000005ff057c19 */ /* 0x000fca0008011604 */
[----:B0-----:R-:W-:-:S04]  /*f120*/  IMAD.MOV R7, RZ, RZ, -R5 ;  /* 0x000000ffff077224 */ /* 0x001fc800078e0a05 */
        /* <DEDUP_REMOVED lines=266> */
.L_x_260:
[----:B------:R-:W-:Y:S02]  /*101d0*/  ULDC.64 UR4, c[0x0][0x5e8] ;  /* 0x00017a0000047ab9 */ /* 0x000fe40000000a00 */
[----:B------:R-:W-:-:S05]  /*101e0*/  IADD3 R6, P0, R28, UR4, RZ ;  /* 0x000000041c067c10 */ /* 0x000fca000ff1e0ff */
[----:B0-----:R-:W-:Y:S01]  /*101f0*/  IMAD.X R7, RZ, RZ, UR5, P0 ;  /* 0x00000005ff077e24 */ /* 0x001fe200080e06ff */
[----:B------:R-:W-:Y:S07]  /*10200*/  @!P1 BRA `(.L_x_261) ;  /* 0x0000001000489947 */ /* 0x000fee0003800000 */
[----:B------:R-:W-:Y:S01]  /*10210*/  MOV R4, RZ ;  /* 0x000000ff00047202 */ /* 0x000fe20000000f00 */
[----:B------:R-:W-:Y:S01]  /*10220*/  VIADD R5, R23, 0x1 ;  /* 0x0000000117057836 */ /* 0x000fe20000000000 */
        /* <DEDUP_REMOVED lines=272> */
.L_x_261:
[----:B------:R-:W-:Y:S01]  /*11330*/  IADD3 R8, P0, R27, UR4, RZ ;  /* 0x000000041b087c10 */ /* 0x000fe2000ff1e0ff */
[----:B------:R-:W-:Y:S02]  /*11340*/  IMAD.MOV.U32 R18, RZ, RZ, RZ ;  /* 0x000000ffff127224 */ /* 0x000fe400078e00ff */
[----:B------:R-:W-:Y:S02]  /*11350*/  IMAD.MOV.U32 R26, RZ, RZ, RZ ;  /* 0x000000ffff1a7224 */ /* 0x000fe400078e00ff */
[----:B------:R-:W-:Y:S01]  /*11360*/  IMAD.X R9, RZ, RZ, UR5, P0 ;  /* 0x00000005ff097e24 */ /* 0x000fe200080e06ff */
[----:B------:R-:W-:Y:S07]  /*11370*/  @!P1 BRA `(.L_x_262) ;  /* 0x0000001000489947 */ /* 0x000fee0003800000 */
[----:B------:R-:W-:Y:S01]  /*11380*/  HFMA2.MMA R4, -RZ, RZ, 0, 0 ;  /* 0x00000000ff047435 */ /* 0x000fe200000001ff */
[----:B------:R-:W-:Y:S01]  /*11390*/  VIADD R5, R23, 0x2 ;  /* 0x0000000217057836 */ /* 0x000fe20000000000 */
[----:B------:R-:W-:Y:S01]  /*113a0*/  ULDC.64 UR6, c[0x0][0x3f0] ;  /* 0x0000fc0000067ab9 */ /* 0x000fe20000000a00 */
[----:B------:R-:W-:-:S07]  /*113b0*/  ISETP.NE.AND P0, PT, R3, 0x1, PT ;  /* 0x000000010300780c */ /* 0x000fce0003f05270 */
        /* <DEDUP_REMOVED lines=270> */
.L_x_262:
[----:B------:R-:W-:-:S05]  /*124a0*/  IADD3 R10, P0, R26, UR4, RZ ;  /* 0x000000041a0a7c10 */ /* 0x000fca000ff1e0ff */
[----:B------:R-:W-:Y:S01]  /*124b0*/  IMAD.X R11, RZ, RZ, UR5, P0 ;  /* 0x00000005ff0b7e24 */ /* 0x000fe200080e06ff */
[----:B------:R-:W-:Y:S07]  /*124c0*/  @!P1 BRA `(.L_x_263) ;  /* 0x0000001000489947 */ /* 0x000fee0003800000 */
        /* <DEDUP_REMOVED lines=274> */
.L_x_263:
[----:B------:R-:W-:Y:S01]  /*135f0*/  ULDC.64 UR6, c[0x0][0x5f8] ;  /* 0x00017e0000067ab9 */ /* 0x000fe20000000a00 */
[----:B------:R-:W-:Y:S02]  /*13600*/  CS2R R4, SRZ ;  /* 0x0000000000047805 */ /* 0x000fe4000001ff00 */
[----:B------:R-:W-:Y:S01]  /*13610*/  ISETP.NE.U32.AND P0, PT, RZ, UR6, PT ;  /* 0x00000006ff007c0c */ /* 0x000fe2000bf05070 */
[----:B------:R-:W-:Y:S01]  /*13620*/  IMAD.MOV.U32 R20, RZ, RZ, RZ ;  /* 0x000000ffff147224 */ /* 0x000fe200078e00ff */
        /* <DEDUP_REMOVED lines=12> */
[----:B------:R-:W-:Y:S02]  /*136f0*/  IMAD.MOV.U32 R23, RZ, RZ, RZ ;  /* 0x000000ffff177224 */ /* 0x000fe400078e00ff */
[----:B------:R-:W-:Y:S01]  /*13700*/  IMAD R6, R2, UR6, RZ ;  /* 0x0000000602067c24 */ /* 0x000fe2000f8e02ff */
[----:B------:R-:W-:Y:S01]  /*13710*/  ULDC UR6, c[0x0][0x224] ;  /* 0x0000890000067ab9 */ /* 0x000fe20000000800 */
[----:B------:R-:W-:Y:S02]  /*13720*/  IMAD.MOV.U32 R26, RZ, RZ, RZ ;  /* 0x000000ffff1a7224 */ /* 0x000fe400078e00ff */
[----:B------:R-:W-:-:S04]  /*13730*/  IMAD R7, R17, UR7, R6 ;  /* 0x0000000711077c24 */ /* 0x000fc8000f8e0206 */
[----:B0-----:R-:W-:-:S05]  /*13740*/  IMAD R7, R0, UR6, R7 ;  /* 0x0000000600077c24 */ /* 0x001fca000f8e0207 */
[----:B------:R-:W-:Y:S01]  /*13750*/  SHF.L.U32 R13, R7, 0x2, RZ ;  /* 0x00000002070d7819 */ /* 0x000fe200000006ff */
        /* <DEDUP_REMOVED lines=274> */
.L_x_265:
        /* <DEDUP_REMOVED lines=277> */
.L_x_266:
[----:B------:R-:W-:Y:S01]  /*159d0*/  IADD3 R8, P0, R23, UR4, RZ ;  /* 0x0000000417087c10 */ /* 0x000fe2000ff1e0ff */
[----:B------:R-:W-:Y:S02]  /*159e0*/  IMAD.MOV.U32 R18, RZ, RZ, RZ ;  /* 0x000000ffff127224 */ /* 0x000fe400078e00ff */
[----:B------:R-:W-:Y:S02]  /*159f0*/  IMAD.MOV.U32 R22, RZ, RZ, RZ ;  /* 0x000000ffff167224 */ /* 0x000fe400078e00ff */
        /* <DEDUP_REMOVED lines=276> */
.L_x_267:
        /* <DEDUP_REMOVED lines=269> */
[----:B------:R-:W-:-:S04]  /*17c10*/  ULDC.64 UR6, c[0x0][0x510] ;  /* 0x0001440000067ab9 */ /* 0x000fc80000000a00 */
[----:B------:R-:W-:Y:S01]  /*17c20*/  IMAD.HI.U32 R3, R15, UR6, R14 ;  /* 0x000000060f037c27 */ /* 0x000fe2000f8e000e */
[----:B------:R-:W-:-:S04]  /*17c30*/  ULDC UR6, c[0x0][0x50c] ;  /* 0x0001430000067ab9 */ /* 0x000fc80000000800 */
[----:B------:R-:W-:-:S05]  /*17c40*/  SHF.R.U32.HI R3, RZ, UR7, R3 ;  /* 0x00000007ff037c19 */ /* 0x000fca0008011603 */
[----:B------:R-:W-:-:S04]  /*17c50*/  IMAD.MOV R3, RZ, RZ, -R3 ;  /* 0x000000ffff037224 */ /* 0x000fc800078e0a03 */
[----:B------:R-:W-:Y:S01]  /*17c60*/  IMAD R3, R3, UR6, R15 ;  /* 0x0000000603037c24 */ /* 0x000fe2000f8e020f */
[----:B------:R-:W-:-:S03]  /*17c70*/  ULDC UR6, c[0x0][0x5d8] ;  /* 0x0001760000067ab9 */ /* 0x000fc60000000800 */
[----:B------:R-:W-:-:S07]  /*17c80*/  IMAD R18, R3, UR6, R18 ;  /* 0x0000000603127c24 */ /* 0x000fce000f8e0212 */
.L_x_268:
[----:B------:R-:W0:Y:S01]  /*17c90*/  LDC R27, c[0x0][0x22c] ;  /* 0x00008b00ff1b7b82 */ /* 0x000e220000000800 */
[----:B------:R-:W-:Y:S01]  /*17ca0*/  ULDC UR6, c[0x0][0x21c] ;  /* 0x0000870000067ab9 */ /* 0x000fe20000000800 */
[----:B------:R-:W-:Y:S01]  /*17cb0*/  IADD3 R12, P1, R18, UR4, RZ ;  /* 0x00000004120c7c10 */ /* 0x000fe2000ff3e0ff */
[----:B------:R-:W-:Y:S01]  /*17cc0*/  BSSY B0, `(.L_x_269) ;  /* 0x000000d000007945 */ /* 0x000fe20003800000 */
[----:B------:R-:W-:Y:S02]  /*17cd0*/  PRMT R3, RZ, 0x7610, R3 ;  /* 0x00007610ff037816 */ /* 0x000fe40000000003 */
[----:B0-----:R-:W-:-:S04]  /*17ce0*/  ISETP.NE.AND P0, PT, R27, RZ, PT ;  /* 0x000000ff1b00720c */ /* 0x001fc80003f05270 */
[----:B------:R-:W-:-:S04]  /*17cf0*/  ISETP.NE.AND P0, PT, R2, RZ, P0 ;  /* 0x000000ff0200720c */ /* 0x000fc80000705270 */
[----:B------:R-:W-:Y:S01]  /*17d00*/  ISETP.GE.OR P0, PT, R13, UR6, P0 ;  /* 0x000000060d007c0c */ /* 0x000fe20008706670 */
[----:B------:R-:W-:-:S12]  /*17d10*/  IMAD.X R13, RZ, RZ, UR5, P1 ;  /* 0x00000005ff0d7e24 */ /* 0x000fd800088e06ff */
[----:B------:R-:W-:Y:S05]  /*17d20*/  @P0 BRA `(.L_x_270) ;  /* 0x0000000000180947 */ /* 0x000fea0003800000 */
[----:B------:R-:W-:Y:S01]  /*17d30*/  ULDC UR4, c[0x0][0x230] ;  /* 0x00008c0000047ab9 */ /* 0x000fe20000000800 */
[----:B------:R-:W-:Y:S01]  /*17d40*/  IMAD.MOV.U32 R3, RZ, RZ, 0x1 ;  /* 0x00000001ff037424 */ /* 0x000fe200078e00ff */
[----:B------:R-:W-:-:S13]  /*17d50*/  ISETP.NE.AND P1, PT, RZ, UR4, PT ;  /* 0x00000004ff007c0c */ /* 0x000fda000bf25270 */
[----:B------:R-:W-:-:S04]  /*17d60*/  @P1 ISETP.NE.AND P0, PT, R17, RZ, PT ;  /* 0x000000ff1100120c */ /* 0x000fc80003f05270 */
[----:B------:R-:W-:-:S04]  /*17d70*/  @P1 SEL R14, RZ, 0x1, P0 ;  /* 0x00000001ff0e1807 */ /* 0x000fc80000000000 */
[----:B------:R-:W-:-:S07]  /*17d80*/  @P1 PRMT R3, R14, 0x7610, R3 ;  /* 0x000076100e031816 */ /* 0x000fce0000000003 */
.L_x_270:
[----:B------:R-:W-:Y:S05]  /*17d90*/  BSYNC B0 ;  /* 0x0000000000007941 */ /* 0x000fea0003800000 */
.L_x_269:
        /* <DEDUP_REMOVED lines=14> */
[----:B------:R0:W-:Y:S04]  /*17e80*/  STG.E.U8 desc[UR58][R14.64+0x1], R24 ;  /* 0x000001180e007986 */ /* 0x0001e8000c10113a */
[----:B------:R0:W-:Y:S04]  /*17e90*/  STG.E.U8 desc[UR58][R14.64+0x2], R19 ;  /* 0x000002130e007986 */ /* 0x0001e8000c10113a */
[----:B------:R0:W-:Y:S02]  /*17ea0*/  STG.E.U8 desc[UR58][R14.64+0x3], R16 ;  /* 0x000003100e007986 */ /* 0x0001e4000c10113a */
.L_x_272:
[----:B------:R-:W-:Y:S05]  /*17eb0*/  BSYNC B0 ;  /* 0x0000000000007941 */ /* 0x000fea0003800000 */
.L_x_271:
        /* <DEDUP_REMOVED lines=35> */
.L_x_274:
[----:B------:R-:W-:Y:S05]  /*180f0*/  BSYNC B0 ;  /* 0x0000000000007941 */ /* 0x000fea0003800000 */
.L_x_273:
        /* <DEDUP_REMOVED lines=24> */
[C---:B------:R-:W-:Y:S02]  /*18280*/  PRMT R25, R24.reuse, 0x7610, R25 ;  /* 0x0000761018197816 */ /* 0x040fe40000000019 */
[C---:B------:R-:W-:Y:S02]  /*18290*/  PRMT R19, R24.reuse, 0x7610, R19 ;  /* 0x0000761018137816 */ /* 0x040fe40000000013 */
[----:B------:R-:W-:Y:S02]  /*182a0*/  ISETP.GE.U32.AND P0, PT, R3, UR8, PT ;  /* 0x0000000803007c0c */ /* 0x000fe4000bf06070 */
[----:B------:R-:W-:-:S11]  /*182b0*/  PRMT R16, R24, 0x7610, R16 ;  /* 0x0000761018107816 */ /* 0x000fd60000000010 */
[----:B------:R-:W-:Y:S05]  /*182c0*/  @P0 BRA `(.L_x_277) ;  /* 0x0000000400140947 */ /* 0x000fea0003800000 */
[----:B------:R-:W-:Y:S01]  /*182d0*/  ULDC UR7, c[0x0][0x10] ;  /* 0x0000040000077ab9 */ /* 0x000fe20000000800 */
[----:B------:R-:W0:Y:S01]  /*182e0*/  LDC R30, c[0x0][0x4] ;  /* 0x00000100ff1e7b82 */ /* 0x000e220000000800 */
[----:B------:R-:W-:Y:S01]  /*182f0*/  BSSY B1, `(.L_x_278) ;  /* 0x000001c000017945 */ /* 0x000fe20003800000 */
[----:B------:R-:W-:Y:S01]  /*18300*/  PRMT R25, R24, 0x7610, R25 ;  /* 0x0000761018197816 */ /* 0x000fe20000000019 */
[----:B------:R-:W-:Y:S01]  /*18310*/  IMAD R0, R0, UR7, RZ ;  /* 0x0000000700007c24 */ /* 0x000fe2000f8e02ff */
[C---:B------:R-:W-:Y:S02]  /*18320*/  PRMT R19, R24.reuse, 0x7610, R19 ;  /* 0x0000761018137816 */ /* 0x040fe40000000013 */
[----:B------:R-:W-:Y:S02]  /*18330*/  PRMT R16, R24, 0x7610, R16 ;  /* 0x0000761018107816 */ /* 0x000fe40000000010 */
[----:B------:R-:W1:Y:S01]  /*18340*/  LDC.64 R14, c[0x0][0x600] ;  /* 0x00018000ff0e7b82 */ /* 0x000e620000000a00 */
[----:B0-----:R-:W-:-:S07]  /*18350*/  IMAD R30, R30, UR6, RZ ;  /* 0x000000061e1e7c24 */ /* 0x001fce000f8e02ff */
.L_x_279:
[----:B------:R-:W-:-:S04]  /*18360*/  IMAD.IADD R29, R0, 0x1, R3 ;  /* 0x00000001001d7824 */ /* 0x000fc800078e0203 */
[----:B-1----:R-:W-:-:S05]  /*18370*/  IMAD.WIDE.U32 R28, R29, 0x4, R14 ;  /* 0x000000041d1c7825 */ /* 0x002fca00078e000e */
[----:B------:R-:W2:Y:S04]  /*18380*/  LDG.E.U8 R21, desc[UR58][R28.64] ;  /* 0x0000003a1c157981 */ /* 0x000ea8000c1e1100 */
[----:B------:R-:W3:Y:S04]  /*18390*/  LDG.E.U8 R27, desc[UR58][R28.64+0x1] ;  /* 0x0000013a1c1b7981 */ /* 0x000ee8000c1e1100 */
[----:B------:R-:W4:Y:S04]  /*183a0*/  LDG.E.U8 R31, desc[UR58][R28.64+0x2] ;  /* 0x0000023a1c1f7981 */ /* 0x000f28000c1e1100 */
[----:B------:R-:W5:Y:S01]  /*183b0*/  LDG.E.U8 R33, desc[UR58][R28.64+0x3] ;  /* 0x0000033a1c217981 */ /* 0x000f62000c1e1100 */
[----:B------:R-:W-:Y:S01]  /*183c0*/  IMAD.IADD R3, R30, 0x1, R3 ;  /* 0x000000011e037824 */ /* 0x000fe200078e0203 */
[----:B------:R-:W-:-:S02]  /*183d0*/  LOP3.LUT R24, R24, 0xff, RZ, 0xc0, !PT ;  /* 0x000000ff18187812 */ /* 0x000fc400078ec0ff */
[----:B------:R-:W-:Y:S02]  /*183e0*/  LOP3.LUT R32, R19, 0xff, RZ, 0xc0, !PT ;  /* 0x000000ff13207812 */ /* 0x000fe400078ec0ff */
[----:B------:R-:W-:Y:S02]  /*183f0*/  ISETP.GE.U32.AND P5, PT, R3, UR8, PT ;  /* 0x0000000803007c0c */ /* 0x000fe4000bfa6070 */
[----:B------:R-:W-:Y:S02]  /*18400*/  LOP3.LUT R16, R16, 0xff, RZ, 0xc0, !PT ;  /* 0x000000ff10107812 */ /* 0x000fe400078ec0ff */
[----:B--2---:R-:W-:Y:S02]  /*18410*/  ISETP.NE.AND P0, PT, R24, R21, PT ;  /* 0x000000151800720c */ /* 0x004fe40003f05270 */
[----:B------:R-:W-:-:S04]  /*18420*/  LOP3.LUT R24, R25, 0xff, RZ, 0xc0, !PT ;  /* 0x000000ff19187812 */ /* 0x000fc800078ec0ff */
[----:B---3--:R-:W-:Y:S02]  /*18430*/  ISETP.NE.AND P2, PT, R24, R27, PT ;  /* 0x0000001b1800720c */ /* 0x008fe40003f45270 */
[----:B----4-:R-:W-:Y:S02]  /*18440*/  ISETP.NE.AND P3, PT, R32, R31, PT ;  /* 0x0000001f2000720c */ /* 0x010fe40003f65270 */
[----:B------:R-:W-:Y:S02]  /*18450*/  SEL R24, RZ, 0x1, !P0 ;  /* 0x00000001ff187807 */ /* 0x000fe40004000000 */
[----:B-----5:R-:W-:Y:S02]  /*18460*/  ISETP.NE.AND P4, PT, R16, R33, PT ;  /* 0x000000211000720c */ /* 0x020fe40003f85270 */
[----:B------:R-:W-:Y:S02]  /*18470*/  SEL R25, RZ, 0x1, !P2 ;  /* 0x00000001ff197807 */ /* 0x000fe40005000000 */
[----:B------:R-:W-:-:S02]  /*18480*/  SEL R19, RZ, 0x1, !P3 ;  /* 0x00000001ff137807 */ /* 0x000fc40005800000 */
[----:B------:R-:W-:Y:S01]  /*18490*/  SEL R16, RZ, 0x1, !P4 ;  /* 0x00000001ff107807 */ /* 0x000fe20006000000 */
[----:B------:R-:W-:Y:S06]  /*184a0*/  @!P5 BRA `(.L_x_279) ;  /* 0xfffffffc00acd947 */ /* 0x000fec000383ffff */
[----:B------:R-:W-:Y:S05]  /*184b0*/  BSYNC B1 ;  /* 0x0000000000017941 */ /* 0x000fea0003800000 */
.L_x_278:
[----:B------:R-:W-:Y:S05]  /*184c0*/  BRA `(.L_x_277) ;  /* 0x0000000000947947 */ /* 0x000fea0003800000 */
.L_x_276:
[----:B------:R-:W-:Y:S01]  /*184d0*/  ULDC UR7, c[0x0][0x228] ;  /* 0x00008a0000077ab9 */ /* 0x000fe20000000800 */
[C---:B------:R-:W-:Y:S02]  /*184e0*/  PRMT R25, R24.reuse, 0x7610, R25 ;  /* 0x0000761018197816 */ /* 0x040fe40000000019 */
[----:B------:R-:W-:Y:S02]  /*184f0*/  ISETP.GE.U32.AND P0, PT, R17, UR7, PT ;  /* 0x0000000711007c0c */ /* 0x000fe4000bf06070 */
[C---:B------:R-:W-:Y:S02]  /*18500*/  PRMT R19, R24.reuse, 0x7610, R19 ;  /* 0x0000761018137816 */ /* 0x040fe40000000013 */
[----:B------:R-:W-:-:S09]  /*18510*/  PRMT R16, R24, 0x7610, R16 ;  /* 0x0000761018107816 */ /* 0x000fd20000000010 */
[----:B------:R-:W-:Y:S05]  /*18520*/  @P0 BRA `(.L_x_277) ;  /* 0x00000000007c0947 */ /* 0x000fea0003800000 */
[----:B------:R-:W-:Y:S01]  /*18530*/  ULDC UR6, c[0x0][0x10] ;  /* 0x0000040000067ab9 */ /* 0x000fe20000000800 */
[----:B------:R-:W0:Y:S01]  /*18540*/  LDC R32, c[0x0][RZ] ;  /* 0x00000000ff207b82 */ /* 0x000e220000000800 */
[C---:B------:R-:W-:Y:S01]  /*18550*/  PRMT R25, R24.reuse, 0x7610, R25 ;  /* 0x0000761018197816 */ /* 0x040fe20000000019 */
[----:B------:R-:W-:Y:S01]  /*18560*/  IMAD.MOV.U32 R3, RZ, RZ, R17 ;  /* 0x000000ffff037224 */ /* 0x000fe200078e0011 */
[----:B------:R-:W-:Y:S01]  /*18570*/  PRMT R19, R24, 0x7610, R19 ;  /* 0x0000761018137816 */ /* 0x000fe20000000013 */
[----:B------:R-:W-:Y:S01]  /*18580*/  IMAD R0, R0, UR6, RZ ;  /* 0x0000000600007c24 */ /* 0x000fe2000f8e02ff */
[----:B------:R-:W-:-:S03]  /*18590*/  PRMT R16, R24, 0x7610, R16 ;  /* 0x0000761018107816 */ /* 0x000fc60000000010 */
[----:B------:R-:W1:Y:S08]  /*185a0*/  LDC.64 R14, c[0x0][0x600] ;  /* 0x00018000ff0e7b82 */ /* 0x000e700000000a00 */
[----:B------:R-:W2:Y:S02]  /*185b0*/  LDC R34, c[0x0][0x4] ;  /* 0x00000100ff227b82 */ /* 0x000ea40000000800 */
.L_x_280:
[----:B------:R-:W-:-:S05]  /*185c0*/  IADD3 R29, R0, R3, RZ ;  /* 0x00000003001d7210 */ /* 0x000fca0007ffe0ff */
[----:B0-----:R-:W-:-:S04]  /*185d0*/  IMAD R29, R29, R32, R2 ;  /* 0x000000201d1d7224 */ /* 0x001fc800078e0202 */
[----:B-1----:R-:W-:-:S05]  /*185e0*/  IMAD.WIDE.U32 R28, R29, 0x4, R14 ;  /* 0x000000041d1c7825 */ /* 0x002fca00078e000e */
[----:B------:R-:W3:Y:S04]  /*185f0*/  LDG.E.U8 R21, desc[UR58][R28.64] ;  /* 0x0000003a1c157981 */ /* 0x000ee8000c1e1100 */
[----:B------:R-:W4:Y:S04]  /*18600*/  LDG.E.U8 R27, desc[UR58][R28.64+0x1] ;  /* 0x0000013a1c1b7981 */ /* 0x000f28000c1e1100 */
[----:B------:R-:W5:Y:S04]  /*18610*/  LDG.E.U8 R30, desc[UR58][R28.64+0x2] ;  /* 0x0000023a1c1e7981 */ /* 0x000f68000c1e1100 */
[----:B------:R-:W5:Y:S01]  /*18620*/  LDG.E.U8 R31, desc[UR58][R28.64+0x3] ;  /* 0x0000033a1c1f7981 */ /* 0x000f62000c1e1100 */
[----:B--2---:R-:W-:Y:S01]  /*18630*/  IMAD.IADD R3, R34, 0x1, R3 ;  /* 0x0000000122037824 */ /* 0x004fe200078e0203 */
[----:B------:R-:W-:-:S02]  /*18640*/  LOP3.LUT R24, R24, 0xff, RZ, 0xc0, !PT ;  /* 0x000000ff18187812 */ /* 0x000fc400078ec0ff */
[----:B------:R-:W-:Y:S02]  /*18650*/  LOP3.LUT R19, R19, 0xff, RZ, 0xc0, !PT ;  /* 0x000000ff13137812 */ /* 0x000fe400078ec0ff */
[----:B------:R-:W-:Y:S02]  /*18660*/  ISETP.GE.U32.AND P5, PT, R3, UR7, PT ;  /* 0x0000000703007c0c */ /* 0x000fe4000bfa6070 */
[----:B------:R-:W-:Y:S02]  /*18670*/  LOP3.LUT R16, R16, 0xff, RZ, 0xc0, !PT ;  /* 0x000000ff10107812 */ /* 0x000fe400078ec0ff */
[----:B---3--:R-:W-:Y:S02]  /*18680*/  ISETP.NE.AND P0, PT, R24, R21, PT ;  /* 0x000000151800720c */ /* 0x008fe40003f05270 */
[----:B------:R-:W-:-:S04]  /*18690*/  LOP3.LUT R24, R25, 0xff, RZ, 0xc0, !PT ;  /* 0x000000ff19187812 */ /* 0x000fc800078ec0ff */
[----:B----4-:R-:W-:Y:S02]  /*186a0*/  ISETP.NE.AND P2, PT, R24, R27, PT ;  /* 0x0000001b1800720c */ /* 0x010fe40003f45270 */
[----:B-----5:R-:W-:Y:S02]  /*186b0*/  ISETP.NE.AND P3, PT, R19, R30, PT ;  /* 0x0000001e1300720c */ /* 0x020fe40003f65270 */
[----:B------:R-:W-:Y:S02]  /*186c0*/  SEL R24, RZ, 0x1, !P0 ;  /* 0x00000001ff187807 */ /* 0x000fe40004000000 */
[----:B------:R-:W-:Y:S02]  /*186d0*/  ISETP.NE.AND P4, PT, R16, R31, PT ;  /* 0x0000001f1000720c */ /* 0x000fe40003f85270 */
[----:B------:R-:W-:Y:S02]  /*186e0*/  SEL R25, RZ, 0x1, !P2 ;  /* 0x00000001ff197807 */ /* 0x000fe40005000000 */
[----:B------:R-:W-:-:S02]  /*186f0*/  SEL R19, RZ, 0x1, !P3 ;  /* 0x00000001ff137807 */ /* 0x000fc40005800000 */
[----:B------:R-:W-:Y:S01]  /*18700*/  SEL R16, RZ, 0x1, !P4 ;  /* 0x00000001ff107807 */ /* 0x000fe20006000000 */
[----:B------:R-:W-:Y:S06]  /*18710*/  @!P5 BRA `(.L_x_280) ;  /* 0xfffffffc00a8d947 */ /* 0x000fec000383ffff */
.L_x_277:
[----:B------:R-:W-:Y:S05]  /*18720*/  BSYNC B0 ;  /* 0x0000000000007941 */ /* 0x000fea0003800000 */
.L_x_275:
[----:B------:R-:W0:Y:S01]  /*18730*/  LDC R3, c[0x0][RZ] ;  /* 0x00000000ff037b82 */ /* 0x000e220000000800 */
[----:B------:R-:W-:Y:S01]  /*18740*/  UIADD3 UR4, UR4, 0x10, URZ ;  /* 0x0000001004047890 */ /* 0x000fe2000fffe03f */
[----:B------:R-:W-:Y:S01]  /*18750*/  PRMT R0, R25, 0x7604, R24 ;  /* 0x0000760419007816 */ /* 0x000fe20000000018 */
[----:B------:R-:W-:Y:S02]  /*18760*/  ULDC UR6, c[0x0][0x4] ;  /* 0x0000010000067ab9 */ /* 0x000fe40000000800 */
[----:B------:R-:W-:Y:S01]  /*18770*/  ULEA UR4, UR5, UR4, 0x18 ;  /* 0x0000000405047291 */ /* 0x000fe2000f8ec03f */
[----:B------:R-:W-:Y:S01]  /*18780*/  PRMT R15, R19, 0x7054, R0 ;  /* 0x00007054130f7816 */ /* 0x000fe20000000000 */
[----:B------:R-:W-:-:S03]  /*18790*/  USHF.R.U32.HI UR5, URZ, 0x1, UR6 ;  /* 0x000000013f057899 */ /* 0x000fc60008011606 */
[----:B------:R-:W-:-:S03]  /*187a0*/  PRMT R15, R16, 0x654, R15 ;  /* 0x00000654100f7816 */ /* 0x000fc6000000000f */
[----:B------:R-:W-:Y:S01]  /*187b0*/  ISETP.NE.AND P0, PT, RZ, UR5, PT ;  /* 0x00000005ff007c0c */ /* 0x000fe2000bf05270 */
[----:B0-----:R-:W-:-:S05]  /*187c0*/  IMAD R0, R17, R3, R2 ;  /* 0x0000000311007224 */ /* 0x001fca00078e0202 */
[----:B------:R-:W-:-:S05]  /*187d0*/  LEA R0, R0, UR4, 0x2 ;  /* 0x0000000400007c11 */ /* 0x000fca000f8e10ff */
[----:B------:R0:W-:Y:S02]  /*187e0*/  STS [R0], R15 ;  /* 0x0000000f00007388 */ /* 0x0001e40000000800 */
[----:B------:R-:W-:Y:S05]  /*187f0*/  @!P0 BRA `(.L_x_281) ;  /* 0x0000000000908947 */ /* 0x000fea0003800000 */
[----:B------:R-:W-:-:S07]  /*18800*/  IMAD.U32 R14, RZ, RZ, UR5 ;  /* 0x00000005ff0e7e24 */ /* 0x000fce000f8e00ff */
.L_x_284:
        /* <DEDUP_REMOVED lines=11> */
[----:B------:R-:W-:Y:S02]  /*188c0*/  LEA R14, R14, UR4, 0x2 ;  /* 0x000000040e0e7c11 */ /* 0x000fe4000f8e10ff */
[----:B------:R-:W-:Y:S02]  /*188d0*/  LOP3.LUT R19, R19, 0xff, RZ, 0xc0, !PT ;  /* 0x000000ff13137812 */ /* 0x000fe400078ec0ff */
[----:B------:R-:W-:Y:S02]  /*188e0*/  LOP3.LUT R16, R16, 0xff, RZ, 0xc0, !PT ;  /* 0x000000ff10107812 */ /* 0x000fe400078ec0ff */
[----:B------:R-:W0:Y:S02]  /*188f0*/  LDS R14, [R14] ;  /* 0x000000000e0e7984 */ /* 0x000e240000000800 */
[----:B0-----:R-:W-:-:S02]  /*18900*/  LOP3.LUT R21, R14, 0xff, RZ, 0xc0, !PT ;  /* 0x000000ff0e157812 */ /* 0x001fc400078ec0ff */
[----:B------:R-:W-:Y:S02]  /*18910*/  PRMT R28, R14, 0x7771, RZ ;  /* 0x000077710e1c7816 */ /* 0x000fe400000000ff */
[----:B------:R-:W-:Y:S02]  /*18920*/  ISETP.NE.AND P0, PT, R24, R21, PT ;  /* 0x000000151800720c */ /* 0x000fe40003f05270 */
[C---:B------:R-:W-:Y:S02]  /*18930*/  PRMT R30, R14.reuse, 0x7772, RZ ;  /* 0x000077720e1e7816 */ /* 0x040fe400000000ff */
[----:B------:R-:W-:Y:S02]  /*18940*/  PRMT R21, R14, 0x7773, RZ ;  /* 0x000077730e157816 */ /* 0x000fe400000000ff */
[----:B------:R-:W-:Y:S02]  /*18950*/  ISETP.NE.AND P2, PT, R25, R28, PT ;  /* 0x0000001c1900720c */ /* 0x000fe40003f45270 */
[----:B------:R-:W-:Y:S01]  /*18960*/  ISETP.NE.AND P3, PT, R19, R30, PT ;  /* 0x0000001e1300720c */ /* 0x000fe20003f65270 */
[----:B------:R-:W-:Y:S01]  /*18970*/  IMAD.MOV.U32 R19, RZ, RZ, R21 ;  /* 0x000000ffff137224 */ /* 0x000fe200078e0015 */
[----:B------:R-:W-:-:S02]  /*18980*/  SEL R24, RZ, 0x1, !P0 ;  /* 0x00000001ff187807 */ /* 0x000fc40004000000 */
[----:B------:R-:W-:Y:S02]  /*18990*/  SEL R25, RZ, 0x1, !P2 ;  /* 0x00000001ff197807 */ /* 0x000fe40005000000 */
[----:B------:R-:W-:Y:S02]  /*189a0*/  ISETP.NE.AND P0, PT, R16, R19, PT ;  /* 0x000000131000720c */ /* 0x000fe40003f05270 */
[----:B------:R-:W-:Y:S02]  /*189b0*/  SEL R19, RZ, 0x1, !P3 ;  /* 0x00000001ff137807 */ /* 0x000fe40005800000 */
[----:B------:R-:W-:Y:S02]  /*189c0*/  PRMT R14, R25, 0x7604, R24 ;  /* 0x00007604190e7816 */ /* 0x000fe40000000018 */
[----:B------:R-:W-:Y:S02]  /*189d0*/  SEL R16, RZ, 0x1, !P0 ;  /* 0x00000001ff107807 */ /* 0x000fe40004000000 */
[----:B------:R-:W-:-:S04]  /*189e0*/  PRMT R21, R19, 0x7054, R14 ;  /* 0x0000705413157816 */ /* 0x000fc8000000000e */
[----:B------:R-:W-:-:S05]  /*189f0*/  PRMT R21, R16, 0x654, R21 ;  /* 0x0000065410157816 */ /* 0x000fca0000000015 */
[----:B------:R0:W-:Y:S02]  /*18a00*/  STS [R0], R21 ;  /* 0x0000001500007388 */ /* 0x0001e40000000800 */
.L_x_283:
[----:B------:R-:W-:Y:S05]  /*18a10*/  BSYNC B0 ;  /* 0x0000000000007941 */ /* 0x000fea0003800000 */
.L_x_282:
[----:B------:R-:W-:Y:S01]  /*18a20*/  IMAD.MOV.U32 R14, RZ, RZ, R15 ;  /* 0x000000ffff0e7224 */ /* 0x000fe200078e000f */
[----:B------:R-:W-:Y:S06]  /*18a30*/  @P4 BRA `(.L_x_284) ;  /* 0xfffffffc00744947 */ /* 0x000fec000383ffff */
.L_x_281:
[----:B------:R-:W-:Y:S02]  /*18a40*/  ULDC UR4, c[0x0][0x22c] ;  /* 0x00008b0000047ab9 */ /* 0x000fe40000000800 */
[----:B------:R-:W-:-:S13]  /*18a50*/  ISETP.NE.AND P0, PT, RZ, UR4, PT ;  /* 0x00000004ff007c0c */ /* 0x000fda000bf05270 */
[----:B------:R-:W-:Y:S05]  /*18a60*/  @!P0 BRA `(.L_x_285) ;  /* 0x0000000400588947 */ /* 0x000fea0003800000 */
[----:B------:R-:W-:Y:S01]  /*18a70*/  ISETP.GT.AND P0, PT, R3, 0x20, PT ;  /* 0x000000200300780c */ /* 0x000fe20003f04270 */
[----:B------:R-:W-:-:S12]  /*18a80*/  IMAD.MOV.U32 R14, RZ, RZ, R3 ;  /* 0x000000ffff0e7224 */ /* 0x000fd800078e0003 */
[----:B------:R-:W-:Y:S05]  /*18a90*/  @!P0 BRA `(.L_x_286) ;  /* 0x0000000000b08947 */ /* 0x000fea0003800000 */
[----:B------:R-:W-:-:S04]  /*18aa0*/  PRMT R14, R25, 0x7604, R24 ;  /* 0x00007604190e7816 */ /* 0x000fc80000000018 */
[----:B0-----:R-:W-:Y:S02]  /*18ab0*/  PRMT R15, R19, 0x7054, R14 ;  /* 0x00007054130f7816 */ /* 0x001fe4000000000e */
[----:B------:R-:W-:Y:S02]  /*18ac0*/  LEA.HI R14, R3, R3, RZ, 0x1 ;  /* 0x00000003030e7211 */ /* 0x000fe400078f08ff */
[----:B------:R-:W-:Y:S02]  /*18ad0*/  PRMT R17, R16, 0x654, R15 ;  /* 0x0000065410117816 */ /* 0x000fe4000000000f */
[----:B------:R-:W-:Y:S01]  /*18ae0*/  SHF.R.S32.HI R15, RZ, 0x1, R14 ;  /* 0x00000001ff0f7819 */ /* 0x000fe2000001140e */
[----:B------:R-:W-:Y:S02]  /*18af0*/  IMAD.MOV.U32 R14, RZ, RZ, 0x20 ;  /* 0x00000020ff0e7424 */ /* 0x000fe400078e00ff */
[----:B------:R1:W-:Y:S01]  /*18b00*/  STS [R0], R17 ;  /* 0x0000001100007388 */ /* 0x0003e20000000800 */
[----:B------:R-:W-:-:S13]  /*18b10*/  ISETP.GE.AND P0, PT, R15, 0x20, PT ;  /* 0x000000200f00780c */ /* 0x000fda0003f06270 */
[----:B-1----:R-:W-:Y:S05]  /*18b20*/  @!P0 BRA `(.L_x_286) ;  /* 0x00000000008c8947 */ /* 0x002fea0003800000 */
.L_x_289:
[----:B------:R-:W-:Y:S01]  /*18b30*/  IMAD.IADD R14, R2, 0x1, R15 ;  /* 0x00000001020e7824 */ /* 0x000fe200078e020f */
[----:B------:R-:W-:Y:S04]  /*18b40*/  BAR.SYNC.DEFER_BLOCKING 0x0 ;  /* 0x0000000000007b1d */ /* 0x000fe80000010000 */
[----:B------:R-:W-:Y:S02]  /*18b50*/  ISETP.GE.U32.AND P0, PT, R14, R3, PT ;  /* 0x000000030e00720c */ /* 0x000fe40003f06070 */
[----:B------:R-:W-:Y:S02]  /*18b60*/  BSSY B0, `(.L_x_287) ;  /* 0x000001b000007945 */ /* 0x000fe40003800000 */
[----:B------:R-:W-:-:S13]  /*18b70*/  ISETP.GE.U32.OR P0, PT, R2, R15, P0 ;  /* 0x0000000f0200720c */ /* 0x000fda0000706470 */
[----:B0-----:R-:W-:Y:S05]  /*18b80*/  @P0 BRA `(.L_x_288) ;  /* 0x0000000000600947 */ /* 0x001fea0003800000 */
[----:B------:R-:W-:Y:S02]  /*18b90*/  LEA R14, R15, R0, 0x2 ;  /* 0x000000000f0e7211 */ /* 0x000fe400078e10ff */
[----:B------:R-:W-:Y:S02]  /*18ba0*/  LOP3.LUT R28, R25, 0xff, RZ, 0xc0, !PT ;  /* 0x000000ff191c7812 */ /* 0x000fe400078ec0ff */
[----:B------:R-:W-:Y:S02]  /*18bb0*/  LOP3.LUT R30, R19, 0xff, RZ, 0xc0, !PT ;  /* 0x000000ff131e7812 */ /* 0x000fe400078ec0ff */
[----:B------:R-:W0:Y:S01]  /*18bc0*/  LDS R14, [R14] ;  /* 0x000000000e0e7984 */ /* 0x000e220000000800 */
[----:B------:R-:W-:Y:S02]  /*18bd0*/  LOP3.LUT R24, R24, 0xff, RZ, 0xc0, !PT ;  /* 0x000000ff18187812 */ /* 0x000fe400078ec0ff */
[C---:B0-----:R-:W-:Y:S02]  /*18be0*/  PRMT R21, R14.reuse, 0x7771, RZ ;  /* 0x000077710e157816 */ /* 0x041fe400000000ff */
[----:B------:R-:W-:-:S02]  /*18bf0*/  PRMT R25, R14, 0x7772, RZ ;  /* 0x000077720e197816 */ /* 0x000fc400000000ff */
[C---:B------:R-:W-:Y:S01]  /*18c00*/  LOP3.LUT R17, R14.reuse, 0xff, RZ, 0xc0, !PT ;  /* 0x000000ff0e117812 */ /* 0x040fe200078ec0ff */
[----:B------:R-:W-:Y:S01]  /*18c10*/  IMAD.MOV.U32 R19, RZ, RZ, R21 ;  /* 0x000000ffff137224 */ /* 0x000fe200078e0015 */
[----:B------:R-:W-:Y:S01]  /*18c20*/  PRMT R14, R14, 0x7773, RZ ;  /* 0x000077730e0e7816 */ /* 0x000fe200000000ff */
[----:B------:R-:W-:Y:S01]  /*18c30*/  IMAD.MOV.U32 R21, RZ, RZ, R25 ;  /* 0x000000ffff157224 */ /* 0x000fe200078e0019 */
[----:B------:R-:W-:Y:S02]  /*18c40*/  ISETP.NE.AND P0, PT, R24, R17, PT ;  /* 0x000000111800720c */ /* 0x000fe40003f05270 */
[----:B------:R-:W-:Y:S02]  /*18c50*/  ISETP.NE.AND P2, PT, R28, R19, PT ;  /* 0x000000131c00720c */ /* 0x000fe40003f45270 */
        /* <DEDUP_REMOVED lines=11> */
.L_x_288:
[----:B------:R-:W-:Y:S05]  /*18d10*/  BSYNC B0 ;  /* 0x0000000000007941 */ /* 0x000fea0003800000 */
.L_x_287:
[----:B------:R-:W-:-:S04]  /*18d20*/  SHF.R.S32.HI R15, RZ, 0x1, R15 ;  /* 0x00000001ff0f7819 */ /* 0x000fc8000001140f */
[----:B------:R-:W-:-:S13]  /*18d30*/  ISETP.GE.AND P0, PT, R15, 0x20, PT ;  /* 0x000000200f00780c */ /* 0x000fda0003f06270 */
[----:B------:R-:W-:Y:S05]  /*18d40*/  @P0 BRA `(.L_x_289) ;  /* 0xfffffffc00780947 */ /* 0x000fea000383ffff */
[----:B------:R-:W-:-:S07]  /*18d50*/  IMAD.MOV.U32 R14, RZ, RZ, 0x20 ;  /* 0x00000020ff0e7424 */ /* 0x000fce00078e00ff */
.L_x_286:
[----:B------:R-:W-:Y:S01]  /*18d60*/  BAR.SYNC.DEFER_BLOCKING 0x0 ;  /* 0x0000000000007b1d */ /* 0x000fe20000010000 */
[----:B------:R-:W-:-:S13]  /*18d70*/  ISETP.GE.AND P0, PT, R14, 0x2, PT ;  /* 0x000000020e00780c */ /* 0x000fda0003f06270 */
[----:B------:R-:W-:Y:S05]  /*18d80*/  @!P0 BRA `(.L_x_285) ;  /* 0x0000000000908947 */ /* 0x000fea0003800000 */
[----:B------:R-:W-:-:S07]  /*18d90*/  IMAD.MOV.U32 R3, RZ, RZ, 0x1 ;  /* 0x00000001ff037424 */ /* 0x000fce00078e00ff */
.L_x_290:
[----:B0-----:R-:W-:Y:S02]  /*18da0*/  LOP3.LUT R0, R24, 0xffff, RZ, 0xc0, !PT ;  /* 0x0000ffff18007812 */ /* 0x001fe400078ec0ff */
[----:B------:R-:W-:Y:S02]  /*18db0*/  LOP3.LUT R2, R25, 0xffff, RZ, 0xc0, !PT ;  /* 0x0000ffff19027812 */ /* 0x000fe400078ec0ff */
[----:B------:R-:W-:Y:S02]  /*18dc0*/  PRMT R0, R0, 0x8880, RZ ;  /* 0x0000888000007816 */ /* 0x000fe400000000ff */
[----:B------:R-:W-:Y:S02]  /*18dd0*/  LOP3.LUT R15, R19, 0xffff, RZ, 0xc0, !PT ;  /* 0x0000ffff130f7812 */ /* 0x000fe400078ec0ff */
[----:B------:R-:W-:Y:S02]  /*18de0*/  LOP3.LUT R17, R16, 0xffff, RZ, 0xc0, !PT ;  /* 0x0000ffff10117812 */ /* 0x000fe400078ec0ff */
[----:B------:R-:W-:Y:S01]  /*18df0*/  PRMT R28, R2, 0x8880, RZ ;  /* 0x00008880021c7816 */ /* 0x000fe200000000ff */
[----:B------:R-:W0:Y:S01]  /*18e00*/  SHFL.DOWN PT, R0, R0, R3, 0x1f ;  /* 0x08001f0300007589 */ /* 0x000e2200000e0000 */
[----:B------:R-:W-:-:S02]  /*18e10*/  PRMT R30, R15, 0x8880, RZ ;  /* 0x000088800f1e7816 */ /* 0x000fc400000000ff */
[----:B------:R-:W-:Y:S02]  /*18e20*/  PRMT R32, R17, 0x8880, RZ ;  /* 0x0000888011207816 */ /* 0x000fe400000000ff */
[----:B------:R-:W1:Y:S01]  /*18e30*/  SHFL.DOWN PT, R28, R28, R3, 0x1f ;  /* 0x08001f031c1c7589 */ /* 0x000e6200000e0000 */
[----:B------:R-:W-:Y:S02]  /*18e40*/  LOP3.LUT R15, R24, 0xff, RZ, 0xc0, !PT ;  /* 0x000000ff180f7812 */ /* 0x000fe400078ec0ff */
[----:B------:R-:W-:Y:S01]  /*18e50*/  LOP3.LUT R25, R25, 0xff, RZ, 0xc0, !PT ;  /* 0x000000ff19197812 */ /* 0x000fe200078ec0ff */
[----:B------:R-:W2:Y:S01]  /*18e60*/  SHFL.DOWN PT, R30, R30, R3, 0x1f ;  /* 0x08001f031e1e7589 */ /* 0x000ea200000e0000 */
[----:B------:R-:W-:Y:S02]  /*18e70*/  LOP3.LUT R19, R19, 0xff, RZ, 0xc0, !PT ;  /* 0x000000ff13137812 */ /* 0x000fe400078ec0ff */
[----:B------:R-:W-:Y:S01]  /*18e80*/  LOP3.LUT R16, R16, 0xff, RZ, 0xc0, !PT ;  /* 0x000000ff10107812 */ /* 0x000fe200078ec0ff */
[----:B------:R3:W4:Y:S02]  /*18e90*/  SHFL.DOWN PT, R32, R32, R3, 0x1f ;  /* 0x08001f0320207589 */ /* 0x00072400000e0000 */
[----:B---3--:R-:W-:Y:S01]  /*18ea0*/  IMAD.SHL.U32 R3, R3, 0x2, RZ ;  /* 0x0000000203037824 */ /* 0x008fe200078e00ff */
[----:B0-----:R-:W-:-:S04]  /*18eb0*/  ISETP.NE.AND P0, PT, R0, RZ, PT ;  /* 0x000000ff0000720c */ /* 0x001fc80003f05270 */
[----:B------:R-:W-:Y:S02]  /*18ec0*/  ISETP.GE.AND P5, PT, R3, R14, PT ;  /* 0x0000000e0300720c */ /* 0x000fe40003fa6270 */
[----:B------:R-:W-:Y:S02]  /*18ed0*/  SEL R2, RZ, 0x1, !P0 ;  /* 0x00000001ff027807 */ /* 0x000fe40004000000 */
[----:B-1----:R-:W-:Y:S02]  /*18ee0*/  ISETP.NE.AND P2, PT, R28, RZ, PT ;  /* 0x000000ff1c00720c */ /* 0x002fe40003f45270 */
[----:B--2---:R-:W-:Y:S02]  /*18ef0*/  ISETP.NE.AND P3, PT, R30, RZ, PT ;  /* 0x000000ff1e00720c */ /* 0x004fe40003f65270 */
[----:B------:R-:W-:Y:S02]  /*18f00*/  ISETP.NE.AND P0, PT, R15, R2, PT ;  /* 0x000000020f00720c */ /* 0x000fe40003f05270 */
[----:B----4-:R-:W-:-:S02]  /*18f10*/  ISETP.NE.AND P4, PT, R32, RZ, PT ;  /* 0x000000ff2000720c */ /* 0x010fc40003f85270 */
[----:B------:R-:W-:Y:S02]  /*18f20*/  SEL R0, RZ, 0x1, !P2 ;  /* 0x00000001ff007807 */ /* 0x000fe40005000000 */
[----:B------:R-:W-:Y:S02]  /*18f30*/  SEL R2, RZ, 0x1, !P3 ;  /* 0x00000001ff027807 */ /* 0x000fe40005800000 */
[----:B------:R-:W-:Y:S02]  /*18f40*/  SEL R15, RZ, 0x1, !P4 ;  /* 0x00000001ff0f7807 */ /* 0x000fe40006000000 */
        /* <DEDUP_REMOVED lines=8> */
.L_x_285:
        /* <DEDUP_REMOVED lines=10> */
[----:B------:R-:W3:Y:S04]  /*19070*/  LDG.E.U8 R2, desc[UR58][R4.64+0x1] ;  /* 0x0000013a04027981 */ /* 0x000ee8000c1e1100 */
[----:B------:R-:W4:Y:S04]  /*19080*/  LDG.E.U8 R3, desc[UR58][R4.64+0x2] ;  /* 0x0000023a04037981 */ /* 0x000f28000c1e1100 */
[----:B------:R-:W5:Y:S01]  /*19090*/  LDG.E.U8 R6, desc[UR58][R4.64+0x3] ;  /* 0x0000033a04067981 */ /* 0x000f62000c1e1100 */
[----:B------:R-:W-:-:S02]  /*190a0*/  LOP3.LUT R7, R24, 0xff, RZ, 0xc0, !PT ;  /* 0x000000ff18077812 */ /* 0x000fc400078ec0ff */
[----:B------:R-:W-:Y:S02]  /*190b0*/  LOP3.LUT R25, R25, 0xff, RZ, 0xc0, !PT ;  /* 0x000000ff19197812 */ /* 0x000fe400078ec0ff */
[----:B------:R-:W-:Y:S02]  /*190c0*/  LOP3.LUT R8, R19, 0xff, RZ, 0xc0, !PT ;  /* 0x000000ff13087812 */ /* 0x000fe400078ec0ff */
[----:B------:R-:W-:Y:S02]  /*190d0*/  LOP3.LUT R9, R16, 0xff, RZ, 0xc0, !PT ;  /* 0x000000ff10097812 */ /* 0x000fe400078ec0ff */
[----:B--2---:R-:W-:Y:S02]  /*190e0*/  ISETP.NE.AND P0, PT, R0, R7, PT ;  /* 0x000000070000720c */ /* 0x004fe40003f05270 */
[----:B---3--:R-:W-:Y:S02]  /*190f0*/  ISETP.NE.AND P1, PT, R2, R25, PT ;  /* 0x000000190200720c */ /* 0x008fe40003f25270 */
[----:B------:R-:W-:-:S02]  /*19100*/  SEL R24, RZ, 0x1, !P0 ;  /* 0x00000001ff187807 */ /* 0x000fc40004000000 */
[----:B----4-:R-:W-:Y:S02]  /*19110*/  ISETP.NE.AND P2, PT, R3, R8, PT ;  /* 0x000000080300720c */ /* 0x010fe40003f45270 */
[----:B------:R-:W-:Y:S02]  /*19120*/  SEL R25, RZ, 0x1, !P1 ;  /* 0x00000001ff197807 */ /* 0x000fe40004800000 */
[----:B-----5:R-:W-:Y:S02]  /*19130*/  ISETP.NE.AND P3, PT, R6, R9, PT ;  /* 0x000000090600720c */ /* 0x020fe40003f65270 */
[----:B------:R-:W-:Y:S02]  /*19140*/  SEL R19, RZ, 0x1, !P2 ;  /* 0x00000001ff137807 */ /* 0x000fe40005000000 */
[----:B------:R-:W-:-:S09]  /*19150*/  SEL R16, RZ, 0x1, !P3 ;  /* 0x00000001ff107807 */ /* 0x000fd20005800000 */
.L_x_292:
[----:B------:R-:W-:Y:S05]  /*19160*/  @!P4 BRA `(.L_x_293) ;  /* 0x0000000400acc947 */ /* 0x000fea0003800000 */
[----:B0-----:R-:W0:Y:S02]  /*19170*/  LDC R17, c[0x0][0x61c] ;  /* 0x00018700ff117b82 */ /* 0x001e240000000800 */
        /* <DEDUP_REMOVED lines=19> */
.L_x_294:
        /* <DEDUP_REMOVED lines=15> */
[----:B------:R-:W-:Y:S01]  /*193a0*/  MOV R5, UR5 ;  /* 0x0000000500057c02 */ /* 0x000fe20008000f00 */
[----:B------:R-:W-:Y:S01]  /*193b0*/  ULDC.64 UR4, c[0x4][0x7b8] ;  /* 0x0101ee0000047ab9 */ /* 0x000fe20000000a00 */
[----:B------:R-:W-:Y:S02]  /*193c0*/  IMAD.U32 R10, RZ, RZ, UR6 ;  /* 0x00000006ff0a7e24 */ /* 0x000fe4000f8e00ff */
[----:B------:R-:W-:Y:S02]  /*193d0*/  IMAD.U32 R6, RZ, RZ, UR4 ;  /* 0x00000004ff067e24 */ /* 0x000fe4000f8e00ff */
[----:B------:R-:W-:-:S02]  /*193e0*/  IMAD.U32 R7, RZ, RZ, UR5 ;  /* 0x00000005ff077e24 */ /* 0x000fc4000f8e00ff */
[----:B------:R-:W-:Y:S02]  /*193f0*/  IMAD.U32 R11, RZ, RZ, UR7 ;  /* 0x00000007ff0b7e24 */ /* 0x000fe4000f8e00ff */
[----:B------:R-:W-:Y:S02]  /*19400*/  IMAD.MOV.U32 R8, RZ, RZ, 0x2ef ;  /* 0x000002efff087424 */ /* 0x000fe400078e00ff */
[----:B------:R-:W-:Y:S02]  /*19410*/  IMAD.MOV.U32 R12, RZ, RZ, 0x1 ;  /* 0x00000001ff0c7424 */ /* 0x000fe400078e00ff */
[----:B0-----:R-:W-:-:S07]  /*19420*/  IMAD.MOV.U32 R13, RZ, RZ, RZ ;  /* 0x000000ffff0d7224 */ /* 0x001fce00078e00ff */
[----:B------:R-:W-:-:S07]  /*19430*/  LEPC R20, `(.L_x_295) ;  /* 0x000000001014794e */ /* 0x000fce0000000000 */
[----:B-1----:R-:W-:Y:S05]  /*19440*/  CALL.ABS.NOINC R2 ;  /* 0x0000000002007343 */ /* 0x002fea0003c00000 */
.L_x_295:
[----:B------:R-:W-:Y:S01]  /*19450*/  LOP3.LUT R25, R25, 0xffff, RZ, 0xc0, !PT ;  /* 0x0000ffff19197812 */ /* 0x000fe200078ec0ff */
[----:B------:R-:W-:Y:S01]  /*19460*/  ULDC.64 UR4, c[0x0][0x5e8] ;  /* 0x00017a0000047ab9 */ /* 0x000fe20000000a00 */
[----:B------:R-:W-:Y:S02]  /*19470*/  ISETP.NE.AND P6, PT, R17, 0x1, PT ;  /* 0x000000011100780c */ /* 0x000fe40003fc5270 */
[----:B------:R-:W-:Y:S02]  /*19480*/  PRMT R25, R25, 0x8880, RZ ;  /* 0x0000888019197816 */ /* 0x000fe400000000ff */
[----:B------:R-:W-:-:S03]  /*19490*/  IADD3 R4, P0, R23, UR4, RZ ;  /* 0x0000000417047c10 */ /* 0x000fc6000ff1e0ff */
[----:B0-----:R-:W-:Y:S01]  /*194a0*/  IMAD.MOV.U32 R2, RZ, RZ, R25 ;  /* 0x000000ffff027224 */ /* 0x001fe200078e0019 */
[----:B------:R-:W-:-:S04]  /*194b0*/  IADD3.X R5, RZ, UR5, RZ, P0, !PT ;  /* 0x00000005ff057c10 */ /* 0x000fc800087fe4ff */
        /* <DEDUP_REMOVED lines=10> */
[----:B------:R-:W-:Y:S01]  /*19560*/  HFMA2.MMA R13, -RZ, RZ, 0, 0 ;  /* 0x00000000ff0d7435 */ /* 0x000fe200000001ff */
[----:B------:R-:W-:Y:S02]  /*19570*/  IMAD.U32 R6, RZ, RZ, UR4 ;  /* 0x00000004ff067e24 */ /* 0x000fe4000f8e00ff */
[----:B------:R-:W-:-:S02]  /*19580*/  IMAD.U32 R7, RZ, RZ, UR5 ;  /* 0x00000005ff077e24 */ /* 0x000fc4000f8e00ff */
[----:B------:R-:W-:Y:S02]  /*19590*/  IMAD.U32 R10, RZ, RZ, UR6 ;  /* 0x00000006ff0a7e24 */ /* 0x000fe4000f8e00ff */
[----:B------:R-:W-:Y:S02]  /*195a0*/  IMAD.U32 R11, RZ, RZ, UR7 ;  /* 0x00000007ff0b7e24 */ /* 0x000fe4000f8e00ff */
[----:B------:R-:W-:Y:S02]  /*195b0*/  IMAD.MOV.U32 R8, RZ, RZ, 0x2ef ;  /* 0x000002efff087424 */ /* 0x000fe400078e00ff */
[----:B0-----:R-:W-:-:S07]  /*195c0*/  IMAD.MOV.U32 R12, RZ, RZ, 0x1 ;  /* 0x00000001ff0c7424 */ /* 0x001fce00078e00ff */
[----:B------:R-:W-:-:S07]  /*195d0*/  LEPC R20, `(.L_x_296) ;  /* 0x000000001014794e */ /* 0x000fce0000000000 */
[----:B-1----:R-:W-:Y:S05]  /*195e0*/  CALL.ABS.NOINC R2 ;  /* 0x0000000002007343 */ /* 0x002fea0003c00000 */
.L_x_296:
[----:B------:R-:W-:Y:S01]  /*195f0*/  LOP3.LUT R19, R19, 0xffff, RZ, 0xc0, !PT ;  /* 0x0000ffff13137812 */ /* 0x000fe200078ec0ff */
[----:B------:R-:W-:Y:S01]  /*19600*/  ULDC.64 UR4, c[0x0][0x5e8] ;  /* 0x00017a0000047ab9 */ /* 0x000fe20000000a00 */
[----:B------:R-:W-:Y:S02]  /*19610*/  ISETP.NE.AND P6, PT, R17, 0x1, PT ;  /* 0x000000011100780c */ /* 0x000fe40003fc5270 */
[----:B------:R-:W-:Y:S02]  /*19620*/  PRMT R19, R19, 0x8880, RZ ;  /* 0x0000888013137816 */ /* 0x000fe400000000ff */
[----:B------:R-:W-:-:S03]  /*19630*/  IADD3 R22, P0, R22, UR4, RZ ;  /* 0x0000000416167c10 */ /* 0x000fc6000ff1e0ff */
[----:B0-----:R-:W-:Y:S02]  /*19640*/  IMAD.MOV.U32 R2, RZ, RZ, R19 ;  /* 0x000000ffff027224 */ /* 0x001fe400078e0013 */
        /* <DEDUP_REMOVED lines=12> */
[----:B------:R-:W-:Y:S02]  /*19710*/  IMAD.U32 R6, RZ, RZ, UR4 ;  /* 0x00000004ff067e24 */ /* 0x000fe4000f8e00ff */
[----:B------:R-:W-:-:S02]  /*19720*/  IMAD.U32 R7, RZ, RZ, UR5 ;  /* 0x00000005ff077e24 */ /* 0x000fc4000f8e00ff */
[----:B------:R-:W-:Y:S02]  /*19730*/  IMAD.U32 R10, RZ, RZ, UR6 ;  /* 0x00000006ff0a7e24 */ /* 0x000fe4000f8e00ff */
[----:B------:R-:W-:Y:S02]  /*19740*/  IMAD.U32 R11, RZ, RZ, UR7 ;  /* 0x00000007ff0b7e24 */ /* 0x000fe4000f8e00ff */
[----:B------:R-:W-:Y:S02]  /*19750*/  IMAD.MOV.U32 R12, RZ, RZ, 0x1 ;  /* 0x00000001ff0c7424 */ /* 0x000fe400078e00ff */
[----:B0-----:R-:W-:-:S07]  /*19760*/  IMAD.MOV.U32 R13, RZ, RZ, RZ ;  /* 0x000000ffff0d7224 */ /* 0x001fce00078e00ff */
[----:B------:R-:W-:-:S07]  /*19770*/  LEPC R20, `(.L_x_297) ;  /* 0x000000001014794e */ /* 0x000fce0000000000 */
[----:B-1----:R-:W-:Y:S05]  /*19780*/  CALL.ABS.NOINC R2 ;  /* 0x0000000002007343 */ /* 0x002fea0003c00000 */
.L_x_297:
        /* <DEDUP_REMOVED lines=9> */
.L_x_293:
[----:B------:R-:W-:Y:S04]  /*19820*/  STG.E.U8 desc[UR58][R4.64], R24 ;  /* 0x0000001804007986 */ /* 0x000fe8000c10113a */
[----:B------:R-:W-:Y:S04]  /*19830*/  STG.E.U8 desc[UR58][R4.64+0x1], R25 ;  /* 0x0000011904007986 */ /* 0x000fe8000c10113a */
[----:B------:R-:W-:Y:S04]  /*19840*/  STG.E.U8 desc[UR58][R4.64+0x2], R19 ;  /* 0x0000021304007986 */ /* 0x000fe8000c10113a */
[----:B------:R-:W-:Y:S01]  /*19850*/  STG.E.U8 desc[UR58][R4.64+0x3], R16 ;  /* 0x0000031004007986 */ /* 0x000fe2000c10113a */
[----:B------:R-:W-:Y:S05]  /*19860*/  EXIT ;  /* 0x000000000000794d */ /* 0x000fea0003800000 */
.L_x_291:
[----:B------:R-:W-:Y:S01]  /*19870*/  ISETP.NE.AND P0, PT, RZ, UR36, PT ;  /* 0x00000024ff007c0c */ /* 0x000fe2000bf05270 */
[----:B------:R-:W-:Y:S02]  /*19880*/  ULDC.U8 UR4, c[0x0][0x619] ;  /* 0x0001864000047ab9 */ /* 0x000fe40000000000 */
[----:B------:R-:W-:-:S10]  /*19890*/  ISETP.NE.AND P4, PT, RZ, UR4, PT ;  /* 0x00000004ff007c0c */ /* 0x000fd4000bf85270 */
[----:B------:R-:W-:Y:S05]  /*198a0*/  @!P0 BRA `(.L_x_298) ;  /* 0x0000000000708947 */ /* 0x000fea0003800000 */
[----:B0-----:R-:W2:Y:S04]  /*198b0*/  LDG.E.64 R20, desc[UR58][R10.64] ;  /* 0x0000003a0a147981 */ /* 0x001ea8000c1e1b00 */
[----:B------:R-:W3:Y:S04]  /*198c0*/  LDG.E.64 R2, desc[UR58][R8.64] ;  /* 0x0000003a08027981 */ /* 0x000ee8000c1e1b00 */
[----:B------:R-:W4:Y:S04]  /*198d0*/  LDG.E.64 R4, desc[UR58][R6.64] ;  /* 0x0000003a06047981 */ /* 0x000f28000c1e1b00 */
[----:B------:R-:W5:Y:S01]  /*198e0*/  LDG.E.64 R14, desc[UR58][R12.64] ;  /* 0x0000003a0c0e7981 */ /* 0x000f62000c1e1b00 */
[----:B------:R-:W-:-:S02]  /*198f0*/  LOP3.LUT R25, R25, 0xff, RZ, 0xc0, !PT ;  /* 0x000000ff19197812 */ /* 0x000fc400078ec0ff */
[----:B--2---:R-:W-:Y:S02]  /*19900*/  ISETP.NE.U32.AND P1, PT, R20, RZ, PT ;  /* 0x000000ff1400720c */ /* 0x004fe40003f25070 */
[----:B---3--:R-:W-:Y:S02]  /*19910*/  ISETP.NE.U32.AND P2, PT, R2, RZ, PT ;  /* 0x000000ff0200720c */ /* 0x008fe40003f45070 */
[----:B------:R-:W-:Y:S02]  /*19920*/  ISETP.NE.AND.EX P1, PT, R21, RZ, PT, P1 ;  /* 0x000000ff1500720c */ /* 0x000fe40003f25310 */
[----:B----4-:R-:W-:Y:S02]  /*19930*/  ISETP.NE.U32.AND P3, PT, R4, RZ, PT ;  /* 0x000000ff0400720c */ /* 0x010fe40003f65070 */
[----:B------:R-:W-:Y:S02]  /*19940*/  ISETP.NE.AND.EX P2, PT, R3, RZ, PT, P2 ;  /* 0x000000ff0300720c */ /* 0x000fe40003f45320 */
[----:B-----5:R-:W-:-:S02]  /*19950*/  ISETP.NE.U32.AND P0, PT, R14, RZ, PT ;  /* 0x000000ff0e00720c */ /* 0x020fc40003f05070 */
[----:B------:R-:W-:Y:S02]  /*19960*/  ISETP.NE.AND.EX P3, PT, R5, RZ, PT, P3 ;  /* 0x000000ff0500720c */ /* 0x000fe40003f65330 */
[----:B------:R-:W-:Y:S02]  /*19970*/  ISETP.NE.AND.EX P0, PT, R15, RZ, PT, P0 ;  /* 0x000000ff0f00720c */ /* 0x000fe40003f05300 */
[----:B------:R-:W-:Y:S02]  /*19980*/  LOP3.LUT R5, R24, 0xff, RZ, 0xc0, !PT ;  /* 0x000000ff18057812 */ /* 0x000fe400078ec0ff */
[----:B------:R-:W-:Y:S02]  /*19990*/  LOP3.LUT R14, R19, 0xff, RZ, 0xc0, !PT ;  /* 0x000000ff130e7812 */ /* 0x000fe400078ec0ff */
[----:B------:R-:W-:Y:S02]  /*199a0*/  LOP3.LUT R15, R16, 0xff, RZ, 0xc0, !PT ;  /* 0x000000ff100f7812 */ /* 0x000fe400078ec0ff */
        /* <DEDUP_REMOVED lines=11> */
[----:B------:R-:W-:-:S07]  /*19a60*/  SEL R16, RZ, 0x1, !P3 ;  /* 0x00000001ff107807 */ /* 0x000fce0005800000 */
.L_x_298:
        /* <DEDUP_REMOVED lines=12> */
[----:B------:R-:W-:Y:S01]  /*19b30*/  MOV R10, UR6 ;  /* 0x00000006000a7c02 */ /* 0x000fe20008000f00 */
        /* <DEDUP_REMOVED lines=8> */
.L_x_300:
        /* <DEDUP_REMOVED lines=26> */
.L_x_301:
        /* <DEDUP_REMOVED lines=26> */
.L_x_302:
[----:B------:R-:W-:Y:S01]  /*19f00*/  LOP3.LUT R19, R19, 0xffff, RZ, 0xc0, !PT ;  /* 0x0000ffff13137812 */ /* 0x000fe200078ec0ff */
[----:B------:R-:W-:Y:S01]  /*19f10*/  ULDC.64 UR4, c[0x0][0x5e8] ;  /* 0x00017a0000047ab9 */ /* 0x000fe20000000a00 */
[----:B------:R-:W-:Y:S02]  /*19f20*/  ISETP.NE.AND P6, PT, R17, 0x1, PT ;  /* 0x000000011100780c */ /* 0x000fe40003fc5270 */
[----:B------:R-:W-:Y:S02]  /*19f30*/  PRMT R19, R19, 0x8880, RZ ;  /* 0x0000888013137816 */ /* 0x000fe400000000ff */
[----:B------:R-:W-:Y:S02]  /*19f40*/  IADD3 R22, P0, R22, UR4, RZ ;  /* 0x0000000416167c10 */ /* 0x000fe4000ff1e0ff */
[----:B0-----:R-:W-:-:S03]  /*19f50*/  MOV R2, R19 ;  /* 0x0000001300027202 */ /* 0x001fc60000000f00 */
        /* <DEDUP_REMOVED lines=11> */
[----:B------:R-:W-:Y:S01]  /*1a010*/  HFMA2.MMA R12, -RZ, RZ, 0, 5.9604644775390625e-08 ;  /* 0x00000001ff0c7435 */ /* 0x000fe200000001ff */
        /* <DEDUP_REMOVED lines=8> */
.L_x_303:
        /* <DEDUP_REMOVED lines=9> */
.L_x_299:
[----:B------:R-:W-:Y:S02]  /*1a130*/  LOP3.LUT R24, R24, 0xffff, RZ, 0xc0, !PT ;  /* 0x0000ffff18187812 */ /* 0x000fe400078ec0ff */
[----:B------:R-:W-:Y:S02]  /*1a140*/  LOP3.LUT R25, R25, 0xffff, RZ, 0xc0, !PT ;  /* 0x0000ffff19197812 */ /* 0x000fe400078ec0ff */
[----:B------:R-:W-:Y:S02]  /*1a150*/  LOP3.LUT R19, R19, 0xffff, RZ, 0xc0, !PT ;  /* 0x0000ffff13137812 */ /* 0x000fe400078ec0ff */
[----:B------:R-:W-:Y:S02]  /*1a160*/  PRMT R24, R24, 0x8880, RZ ;  /* 0x0000888018187816 */ /* 0x000fe400000000ff */
[----:B------:R-:W-:Y:S02]  /*1a170*/  PRMT R25, R25, 0x8880, RZ ;  /* 0x0000888019197816 */ /* 0x000fe400000000ff */
[----:B------:R-:W-:Y:S01]  /*1a180*/  PRMT R19, R19, 0x8880, RZ ;  /* 0x0000888013137816 */ /* 0x000fe200000000ff */
[----:B------:R-:W-:Y:S01]  /*1a190*/  IMAD.MOV.U32 R2, RZ, RZ, R24 ;  /* 0x000000ffff027224 */ /* 0x000fe200078e0018 */
[----:B------:R-:W-:Y:S01]  /*1a1a0*/  LOP3.LUT R16, R16, 0xffff, RZ, 0xc0, !PT ;  /* 0x0000ffff10107812 */ /* 0x000fe200078ec0ff */
[----:B------:R-:W-:-:S02]  /*1a1b0*/  IMAD.MOV.U32 R4, RZ, RZ, R25 ;  /* 0x000000ffff047224 */ /* 0x000fc400078e0019 */
[----:B------:R-:W-:Y:S01]  /*1a1c0*/  IMAD.MOV.U32 R14, RZ, RZ, R19 ;  /* 0x000000ffff0e7224 */ /* 0x000fe200078e0013 */
[----:B------:R-:W-:Y:S02]  /*1a1d0*/  PRMT R16, R16, 0x8880, RZ ;  /* 0x0000888010107816 */ /* 0x000fe400000000ff */
[----:B------:R-:W-:Y:S02]  /*1a1e0*/  SHF.R.S32.HI R3, RZ, 0x1f, R2 ;  /* 0x0000001fff037819 */ /* 0x000fe40000011402 */
[----:B------:R-:W-:Y:S02]  /*1a1f0*/  SHF.R.S32.HI R5, RZ, 0x1f, R4 ;  /* 0x0000001fff057819 */ /* 0x000fe40000011404 */
[----:B0-----:R-:W-:Y:S01]  /*1a200*/  SHF.R.S32.HI R15, RZ, 0x1f, R14 ;  /* 0x0000001fff0f7819 */ /* 0x001fe2000001140e */
[----:B------:R-:W-:Y:S01]  /*1a210*/  STG.E.64 desc[UR58][R10.64], R2 ;  /* 0x000000020a007986 */ /* 0x000fe2000c101b3a */
[----:B------:R-:W-:-:S03]  /*1a220*/  SHF.R.S32.HI R17, RZ, 0x1f, R16 ;  /* 0x0000001fff117819 */ /* 0x000fc60000011410 */
[----:B------:R-:W-:Y:S04]  /*1a230*/  STG.E.64 desc[UR58][R8.64], R4 ;  /* 0x0000000408007986 */ /* 0x000fe8000c101b3a */
[----:B------:R-:W-:Y:S04]  /*1a240*/  STG.E.64 desc[UR58][R6.64], R14 ;  /* 0x0000000e06007986 */ /* 0x000fe8000c101b3a */
[----:B------:R-:W-:Y:S01]  /*1a250*/  STG.E.64 desc[UR58][R12.64], R16 ;  /* 0x000000100c007986 */ /* 0x000fe2000c101b3a */
[----:B------:R-:W-:Y:S05]  /*1a260*/  EXIT ;  /* 0x000000000000794d */ /* 0x000fea0003800000 */
.L_x_264:
        /* <DEDUP_REMOVED lines=35> */
.L_x_305:
        /* <DEDUP_REMOVED lines=21> */
.L_x_307:
        /* <DEDUP_REMOVED lines=26> */
.L_x_308:
        /* <DEDUP_REMOVED lines=26> */
.L_x_309:
        /* <DEDUP_REMOVED lines=26> */
.L_x_310:
        /* <DEDUP_REMOVED lines=9> */
.L_x_306:
[----:B------:R-:W-:Y:S04]  /*1ab60*/  STG.E.U8 desc[UR58][R4.64], R25 ;  /* 0x0000001904007986 */ /* 0x000fe8000c10113a */
[----:B------:R-:W-:Y:S04]  /*1ab70*/  STG.E.U8 desc[UR58][R4.64+0x1], R24 ;  /* 0x0000011804007986 */ /* 0x000fe8000c10113a */
[----:B------:R-:W-:Y:S04]  /*1ab80*/  STG.E.U8 desc[UR58][R4.64+0x2], R19 ;  /* 0x0000021304007986 */ /* 0x000fe8000c10113a */
[----:B------:R-:W-:Y:S01]  /*1ab90*/  STG.E.U8 desc[UR58][R4.64+0x3], R16 ;  /* 0x0000031004007986 */ /* 0x000fe2000c10113a */
[----:B------:R-:W-:Y:S05]  /*1aba0*/  EXIT ;  /* 0x000000000000794d */ /* 0x000fea0003800000 */
.L_x_304:
[----:B0-----:R-:W-:Y:S01]  /*1abb0*/  ISETP.NE.AND P0, PT, R0, RZ, PT ;  /* 0x000000ff0000720c */ /* 0x001fe20003f05270 */
[----:B------:R-:W-:Y:S02]  /*1abc0*/  ULDC.U8 UR4, c[0x0][0x619] ;  /* 0x0001864000047ab9 */ /* 0x000fe40000000000 */
[----:B------:R-:W-:-:S10]  /*1abd0*/  ISETP.NE.AND P4, PT, RZ, UR4, PT ;  /* 0x00000004ff007c0c */ /* 0x000fd4000bf85270 */
[----:B------:R-:W-:Y:S05]  /*1abe0*/  @!P0 BRA `(.L_x_311) ;  /* 0x0000000000708947 */ /* 0x000fea0003800000 */
[----:B------:R-:W2:Y:S04]  /*1abf0*/  LDG.E.64 R20, desc[UR58][R6.64] ;  /* 0x0000003a06147981 */ /* 0x000ea8000c1e1b00 */
        /* <DEDUP_REMOVED lines=27> */
.L_x_311:
        /* <DEDUP_REMOVED lines=21> */
.L_x_313:
        /* <DEDUP_REMOVED lines=26> */
.L_x_314:
        /* <DEDUP_REMOVED lines=26> */
.L_x_315:
        /* <DEDUP_REMOVED lines=26> */
.L_x_316:
        /* <DEDUP_REMOVED lines=9> */
.L_x_312:
        /* <DEDUP_REMOVED lines=13> */
[----:B------:R-:W-:Y:S01]  /*1b540*/  SHF.R.S32.HI R15, RZ, 0x1f, R14 ;  /* 0x0000001fff0f7819 */ /* 0x000fe2000001140e */
[----:B------:R-:W-:Y:S01]  /*1b550*/  STG.E.64 desc[UR58][R6.64], R2 ;  /* 0x0000000206007986 */ /* 0x000fe2000c101b3a */
[----:B------:R-:W-:-:S03]  /*1b560*/  SHF.R.S32.HI R17, RZ, 0x1f, R16 ;  /* 0x0000001fff117819 */ /* 0x000fc60000011410 */
[----:B------:R-:W-:Y:S04]  /*1b570*/  STG.E.64 desc[UR58][R8.64], R4 ;  /* 0x0000000408007986 */ /* 0x000fe8000c101b3a */
[----:B------:R-:W-:Y:S04]  /*1b580*/  STG.E.64 desc[UR58][R10.64], R14 ;  /* 0x0000000e0a007986 */ /* 0x000fe8000c101b3a */
[----:B------:R-:W-:Y:S01]  /*1b590*/  STG.E.64 desc[UR58][R12.64], R16 ;  /* 0x000000100c007986 */ /* 0x000fe2000c101b3a */
[----:B------:R-:W-:Y:S05]  /*1b5a0*/  EXIT ;  /* 0x000000000000794d */ /* 0x000fea0003800000 */
.L_x_317:
        /* <DEDUP_REMOVED lines=13> */
.L_x_9808:


//--------------------- .text._ZN2at6native13reduce_kernelILi512ELi1ENS0_8ReduceOpIN3c108BFloat16ENS0_14func_wrapper_tIdZNS0_15xor_sum_functorIS4_vEclERNS_14TensorIteratorEEUlddE_EEjdLi4ELi4EEEEEvT1_ --------------------------
	.section	.text._ZN2at6native13reduce_kernelILi512ELi1ENS0_8ReduceOpIN3c108BFloat16ENS0_14func_wrapper_tIdZNS0_15xor_sum_functorIS4_vEclERNS_14TensorIteratorEEUlddE_EEjdLi4ELi4EEEEEvT1_,"ax",@progbits
	.align	128
        .global         _ZN2at6native13reduce_kernelILi512ELi1ENS0_8ReduceOpIN3c108BFloat16ENS0_14func_wrapper_tIdZNS0_15xor_sum_functorIS4_vEclERNS_14TensorIteratorEEUlddE_EEjdLi4ELi4EEEEEvT1_
        .type           _ZN2at6native13reduce_kernelILi512ELi1ENS0_8ReduceOpIN3c108BFloat16ENS0_14func_wrapper_tIdZNS0_15xor_sum_functorIS4_vEclERNS_14TensorIteratorEEUlddE_EEjdLi4ELi4EEEEEvT1_,@function
        .size           _ZN2at6native13reduce_kernelILi512ELi1ENS0_8ReduceOpIN3c108BFloat16ENS0_14func_wrapper_tIdZNS0_15xor_sum_functorIS4_vEclERNS_14TensorIteratorEEUlddE_EEjdLi4ELi4EEEEEvT1_,(.L_x_9809 - _ZN2at6native13reduce_kernelILi512ELi1ENS0_8ReduceOpIN3c108BFloat16ENS0_14func_wrapper_tIdZNS0_15xor_sum_functorIS4_vEclERNS_14TensorIteratorEEUlddE_EEjdLi4ELi4EEEEEvT1_)
        .other          _ZN2at6native13reduce_kernelILi512ELi1ENS0_8ReduceOpIN3c108BFloat16ENS0_14func_wrapper_tIdZNS0_15xor_sum_functorIS4_vEclERNS_14TensorIteratorEEUlddE_EEjdLi4ELi4EEEEEvT1_,@"STO_CUDA_ENTRY STV_DEFAULT"
_ZN2at6native13reduce_kernelILi512ELi1ENS0_8ReduceOpIN3c108BFloat16ENS0_14func_wrapper_tIdZNS0_15xor_sum_functorIS4_vEclERNS_14TensorIteratorEEUlddE_EEjdLi4ELi4EEEEEvT1_:
.text._ZN2at6native13reduce_kernelILi512ELi1ENS0_8ReduceOpIN3c108BFloat16ENS0_14func_wrapper_tIdZNS0_15xor_sum_functorIS4_vEclERNS_14TensorIteratorEEUlddE_EEjdLi4ELi4EEEEEvT1_:
[----:B------:R-:W0:Y:S08]  /*0000*/  LDC R1, c[0x0][0x28] ;  /* 0x00000a00ff017b82 */ /* 0x000e300000000800 */
[----:B------:R-:W1:Y:S01]  /*0010*/  LDC R8, c[0x0][0x3f4] ;  /* 0x0000fd00ff087b82 */ /* 0x000e620000000800 */
[----:B------:R-:W2:Y:S01]  /*0020*/  S2R R0, SR_TID.X ;  /* 0x0000000000007919 */ /* 0x000ea20000002100 */
[----:B------:R-:W-:Y:S01]  /*0030*/  HFMA2.MMA R2, -RZ, RZ, 0, 0 ;  /* 0x00000000ff027435 */ /* 0x000fe200000001ff */
[----:B-1----:R-:W-:-:S13]  /*0040*/  ISETP.NE.AND P0, PT, R8, RZ, PT ;  /* 0x000000ff0800720c */ /* 0x002fda0003f05270 */
[----:B0-2---:R-:W-:Y:S05]  /*0050*/  @!P0 BRA `(.L_x_318) ;  /* 0x0000001000648947 */ /* 0x005fea0003800000 */
[----:B------:R-:W0:Y:S01]  /*0060*/  S2R R3, SR_TID.Y ;  /* 0x0000000000037919 */ /* 0x000e220000002200 */
[----:B------:R-:W1:Y:S01]  /*0070*/  S2UR UR4, SR_CTAID.X ;  /* 0x00000000000479c3 */ /* 0x000e620000002500 */
[----:B------:R-:W-:Y:S01]  /*0080*/  ULDC UR5, c[0x0][0x244] ;  /* 0x0000910000057ab9 */ /* 0x000fe20000000800 */
[----:B------:R-:W-:Y:S01]  /*0090*/  ULDC.64 UR6, c[0x0][0x3f8] ;  /* 0x0000fe0000067ab9 */ /* 0x000fe20000000a00 */
[----:B------:R-:W-:Y:S01]  /*00a0*/  IMAD R2, R0, UR5, RZ ;  /* 0x0000000500027c24 */ /* 0x000fe2000f8e02ff */
[----:B------:R-:W-:Y:S01]  /*00b0*/  ULDC UR5, c[0x0][0x248] ;  /* 0x0000920000057ab9 */ /* 0x000fe20000000800 */
[----:B------:R-:W-:-:S03]  /*00c0*/  ISETP.NE.AND P0, PT, R8, 0x1, PT ;  /* 0x000000010800780c */ /* 0x000fc60003f05270 */
[----:B------:R-:W1:Y:S01]  /*00d0*/  LDC R5, c[0x0][0x230] ;  /* 0x00008c00ff057b82 */ /* 0x000e620000000800 */
[----:B0-----:R-:W-:-:S04]  /*00e0*/  IMAD R2, R3, UR5, R2 ;  /* 0x0000000503027c24 */ /* 0x001fc8000f8e0202 */
[----:B-1----:R-:W-:Y:S01]  /*00f0*/  IMAD R3, R5, UR4, R2 ;  /* 0x0000000405037c24 */ /* 0x002fe2000f8e0202 */
[----:B------:R-:W-:Y:S01]  /*0100*/  ULDC UR4, c[0x0][0x400] ;  /* 0x0001000000047ab9 */ /* 0x000fe20000000800 */
[----:B------:R-:W-:-:S04]  /*0110*/  IMAD.MOV.U32 R2, RZ, RZ, RZ ;  /* 0x000000ffff027224 */ /* 0x000fc800078e00ff */
        /* <DEDUP_REMOVED lines=262> */
[----:B------:R-:W-:Y:S02]  /*1180*/  ULDC UR4, c[0x0][0x520] ;  /* 0x0001480000047ab9 */ /* 0x000fe40000000800 */
[----:B------:R-:W-:-:S05]  /*1190*/  IMAD.HI.U32 R3, R7, UR7, R6 ;  /* 0x0000000707037c27 */ /* 0x000fca000f8e0006 */
[----:B------:R-:W-:Y:S01]  /*11a0*/  SHF.R.U32.HI R3, RZ, UR4, R3 ;  /* 0x00000004ff037c19 */ /* 0x000fe20008011603 */
[----:B------:R-:W-:-:S03]  /*11b0*/  ULDC UR4, c[0x0][0x5e8] ;  /* 0x00017a0000047ab9 */ /* 0x000fc60000000800 */
[----:B------:R-:W-:-:S05]  /*11c0*/  IADD3 R3, -R3, RZ, RZ ;  /* 0x000000ff03037210 */ /* 0x000fca0007ffe1ff */
[----:B------:R-:W-:-:S04]  /*11d0*/  IMAD R7, R3, UR6, R7 ;  /* 0x0000000603077c24 */ /* 0x000fc8000f8e0207 */
[----:B------:R-:W-:-:S07]  /*11e0*/  IMAD R2, R7, UR4, R2 ;  /* 0x0000000407027c24 */ /* 0x000fce000f8e0202 */
.L_x_318:
[----:B------:R-:W0:Y:S01]  /*11f0*/  S2R R3, SR_TID.Y ;  /* 0x0000000000037919 */ /* 0x000e220000002200 */
[----:B------:R-:W1:Y:S01]  /*1200*/  S2UR UR5, SR_CTAID.X ;  /* 0x00000000000579c3 */ /* 0x000e620000002500 */
[----:B------:R-:W-:Y:S01]  /*1210*/  ULDC.64 UR26, c[0x0][0x238] ;  /* 0x00008e00001a7ab9 */ /* 0x000fe20000000a00 */
[----:B------:R-:W-:Y:S01]  /*1220*/  ULDC.64 UR28, c[0x0][0x240] ;  /* 0x00009000001c7ab9 */ /* 0x000fe20000000a00 */
[----:B------:R-:W2:Y:S01]  /*1230*/  S2R R12, SR_CTAID.Y ;  /* 0x00000000000c7919 */ /* 0x000ea20000002600 */
[C---:B------:R-:W-:Y:S01]  /*1240*/  IMAD R4, R0.reuse, UR26, RZ ;  /* 0x0000001a00047c24 */ /* 0x040fe2000f8e02ff */
[----:B------:R-:W-:Y:S01]  /*1250*/  ULDC UR4, c[0x0][0x248] ;  /* 0x0000920000047ab9 */ /* 0x000fe20000000800 */
[----:B------:R-:W-:Y:S01]  /*1260*/  IMAD R6, R0, UR29, RZ ;  /* 0x0000001d00067c24 */ /* 0x000fe2000f8e02ff */
[----:B------:R-:W-:Y:S01]  /*1270*/  ULDC UR6, c[0x0][0x224] ;  /* 0x0000890000067ab9 */ /* 0x000fe20000000800 */
[----:B------:R-:W1:Y:S01]  /*1280*/  LDC R15, c[0x0][0x230] ;  /* 0x00008c00ff0f7b82 */ /* 0x000e620000000800 */
[----:B------:R-:W-:Y:S01]  /*1290*/  IMAD.U32 R22, RZ, RZ, UR6 ;  /* 0x00000006ff167e24 */ /* 0x000fe2000f8e00ff */
[----:B------:R-:W-:Y:S01]  /*12a0*/  ULDC.64 UR36, c[0x0][0x208] ;  /* 0x0000820000247ab9 */ /* 0x000fe20000000a00 */
[----:B------:R-:W-:Y:S01]  /*12b0*/  BSSY B0, `(.L_x_319) ;  /* 0x0000a38000007945 */ /* 0x000fe20003800000 */
[----:B0-----:R-:W-:-:S02]  /*12c0*/  IMAD R29, R3, UR27, R4 ;  /* 0x0000001b031d7c24 */ /* 0x001fc4000f8e0204 */
[----:B------:R-:W-:Y:S01]  /*12d0*/  IMAD R6, R3, UR4, R6 ;  /* 0x0000000403067c24 */ /* 0x000fe2000f8e0206 */
[----:B------:R-:W-:Y:S01]  /*12e0*/  ULDC UR4, c[0x0][0x228] ;  /* 0x00008a0000047ab9 */ /* 0x000fe20000000800 */
[----:B--2---:R-:W-:Y:S02]  /*12f0*/  IMAD R29, R12, UR28, R29 ;  /* 0x0000001c0c1d7c24 */ /* 0x004fe4000f8e021d */
[----:B-1----:R-:W-:-:S03]  /*1300*/  IMAD R15, R15, UR5, R6 ;  /* 0x000000050f0f7c24 */ /* 0x002fc6000f8e0206 */
[----:B------:R-:W-:-:S04]  /*1310*/  ISETP.GE.U32.AND P0, PT, R29, R22, PT ;  /* 0x000000161d00720c */ /* 0x000fc80003f06070 */
        /* <DEDUP_REMOVED lines=8> */
[----:B------:R-:W0:Y:S01]  /*13a0*/  LDC R16, c[0x0][0x218] ;  /* 0x00008600ff107b82 */ /* 0x000e220000000800 */
[----:B------:R-:W-:Y:S01]  /*13b0*/  SHF.R.U64 R5, R20, 0x1, R21 ;  /* 0x0000000114057819 */ /* 0x000fe20000001215 */
[----:B------:R-:W-:Y:S01]  /*13c0*/  ULDC UR4, c[0x0][0x224] ;  /* 0x0000890000047ab9 */ /* 0x000fe20000000800 */
[----:B------:R-:W-:Y:S01]  /*13d0*/  BSSY B1, `(.L_x_322) ;  /* 0x000002b000017945 */ /* 0x000fe20003800000 */
[----:B------:R-:W-:Y:S01]  /*13e0*/  IMAD.U32 R2, RZ, RZ, UR4 ;  /* 0x00000004ff027e24 */ /* 0x000fe2000f8e00ff */
[----:B------:R-:W-:-:S03]  /*13f0*/  LOP3.LUT R5, R5, 0x3, RZ, 0xc0, !PT ;  /* 0x0000000305057812 */ /* 0x000fc600078ec0ff */
[----:B------:R-:W1:Y:S01]  /*1400*/  LDC R18, c[0x0][0x21c] ;  /* 0x00008700ff127b82 */ /* 0x000e620000000800 */
[----:B------:R-:W-:Y:S02]  /*1410*/  ISETP.NE.AND P0, PT, R5, RZ, PT ;  /* 0x000000ff0500720c */ /* 0x000fe40003f05270 */
[----:B0-----:R-:W-:Y:S01]  /*1420*/  MOV R17, R16 ;  /* 0x0000001000117202 */ /* 0x001fe20000000f00 */
[----:B-1----:R-:W-:-:S10]  /*1430*/  IMAD.MOV.U32 R19, RZ, RZ, R18 ;  /* 0x000000ffff137224 */ /* 0x002fd400078e0012 */
[----:B------:R-:W-:Y:S05]  /*1440*/  @!P0 BRA `(.L_x_323) ;  /* 0x00000000008c8947 */ /* 0x000fea0003800000 */
[C---:B------:R-:W-:Y:S01]  /*1450*/  ISETP.GE.U32.AND P0, PT, R0.reuse, R5, PT ;  /* 0x000000050000720c */ /* 0x040fe20003f06070 */
[----:B------:R-:W-:Y:S03]  /*1460*/  BSSY B2, `(.L_x_324) ;  /* 0x000001c000027945 */ /* 0x000fe60003800000 */
[----:B------:R-:W-:-:S13]  /*1470*/  ISETP.GT.U32.OR P0, PT, R0, 0x3, !P0 ;  /* 0x000000030000780c */ /* 0x000fda0004704470 */
        /* <DEDUP_REMOVED lines=11> */
.L_x_327:
[----:B------:R-:W-:Y:S05]  /*1530*/  BSYNC B3 ;  /* 0x0000000000037941 */ /* 0x000fea0003800000 */
.L_x_326:
[----:B------:R-:W-:-:S04]  /*1540*/  PRMT R2, R2, 0x9910, RZ ;  /* 0x0000991002027816 */ /* 0x000fc800000000ff */
[----:B------:R-:W-:-:S13]  /*1550*/  ISETP.NE.AND P0, PT, R2, RZ, PT ;  /* 0x000000ff0200720c */ /* 0x000fda0003f05270 */
[----:B------:R-:W-:Y:S05]  /*1560*/  @!P0 BRA `(.L_x_325) ;  /* 0x00000000002c8947 */ /* 0x000fea0003800000 */
[----:B------:R-:W-:Y:S01]  /*1570*/  IADD3 R7, P0, R0, -R5, RZ ;  /* 0x8000000500077210 */ /* 0x000fe20007f1e0ff */
[----:B------:R-:W-:-:S04]  /*1580*/  ULDC.64 UR4, c[0x0][0x218] ;  /* 0x0000860000047ab9 */ /* 0x000fc80000000a00 */
[----:B------:R-:W-:Y:S01]  /*1590*/  IMAD.X R2, RZ, RZ, -0x1, P0 ;  /* 0xffffffffff027424 */ /* 0x000fe200000e06ff */
[----:B------:R-:W-:-:S04]  /*15a0*/  LEA R8, P0, R7, R20, 0x1 ;  /* 0x0000001407087211 */ /* 0x000fc800078008ff */
[----:B------:R-:W-:-:S05]  /*15b0*/  LEA.HI.X R9, R7, R21, R2, 0x1, P0 ;  /* 0x0000001507097211 */ /* 0x000fca00000f0c02 */
[----:B------:R-:W2:Y:S02]  /*15c0*/  LDG.E.U16 R8, desc[UR36][R8.64] ;  /* 0x0000002408087981 */ /* 0x000ea4000c1e1500 */
[----:B--2---:R-:W-:-:S05]  /*15d0*/  SHF.L.U32 R2, R8, 0x10, RZ ;  /* 0x0000001008027819 */ /* 0x004fca00000006ff */
[----:B------:R-:W-:-:S04]  /*15e0*/  FMUL.FTZ R2, R2, 1 ;  /* 0x3f80000002027820 */ /* 0x000fc80000410000 */
[----:B------:R-:W0:Y:S02]  /*15f0*/  F2F.F64.F32 R6, R2 ;  /* 0x0000000200067310 */ /* 0x000e240000201800 */
[----:B0-----:R-:W-:Y:S02]  /*1600*/  LOP3.LUT R17, R6, UR4, RZ, 0x3c, !PT ;  /* 0x0000000406117c12 */ /* 0x001fe4000f8e3cff */
[----:B------:R-:W-:-:S07]  /*1610*/  LOP3.LUT R19, R7, UR5, RZ, 0x3c, !PT ;  /* 0x0000000507137c12 */ /* 0x000fce000f8e3cff */
.L_x_325:
[----:B------:R-:W-:Y:S05]  /*1620*/  BSYNC B2 ;  /* 0x0000000000027941 */ /* 0x000fea0003800000 */
.L_x_324:
[C---:B------:R-:W-:Y:S02]  /*1630*/  IADD3 R7, P0, -R5.reuse, 0x4, RZ ;  /* 0x0000000405077810 */ /* 0x040fe40007f1e1ff */
[----:B------:R-:W-:Y:S02]  /*1640*/  IADD3 R2, R5, -0x4, R22 ;  /* 0xfffffffc05027810 */ /* 0x000fe40007ffe016 */
[----:B------:R-:W-:Y:S01]  /*1650*/  LEA R20, P1, R7, R20, 0x1 ;  /* 0x0000001407147211 */ /* 0x000fe200078208ff */
[----:B------:R-:W-:-:S05]  /*1660*/  IMAD.X R4, RZ, RZ, -0x1, P0 ;  /* 0xffffffffff047424 */ /* 0x000fca00000e06ff */
[----:B------:R-:W-:-:S07]  /*1670*/  LEA.HI.X R21, R7, R21, R4, 0x1, P1 ;  /* 0x0000001507157211 */ /* 0x000fce00008f0c04 */
.L_x_323:
[----:B------:R-:W-:Y:S05]  /*1680*/  BSYNC B1 ;  /* 0x0000000000017941 */ /* 0x000fea0003800000 */
.L_x_322:
[----:B------:R-:W-:Y:S01]  /*1690*/  LEA R5, R29, 0x3, 0x2 ;  /* 0x000000031d057811 */ /* 0x000fe200078e10ff */
[----:B------:R-:W-:Y:S01]  /*16a0*/  BSSY B1, `(.L_x_328) ;  /* 0x0000028000017945 */ /* 0x000fe20003800000 */
[----:B------:R-:W-:Y:S01]  /*16b0*/  ISETP.NE.AND P1, PT, RZ, UR27, PT ;  /* 0x0000001bff007c0c */ /* 0x000fe2000bf25270 */
[--C-:B------:R-:W-:Y:S01]  /*16c0*/  IMAD.MOV.U32 R13, RZ, RZ, R18.reuse ;  /* 0x000000ffff0d7224 */ /* 0x100fe200078e0012 */
[----:B------:R-:W-:Y:S01]  /*16d0*/  ISETP.GE.U32.AND P0, PT, R5, R2, PT ;  /* 0x000000020500720c */ /* 0x000fe20003f06070 */
[----:B------:R-:W-:Y:S01]  /*16e0*/  IMAD.MOV.U32 R27, RZ, RZ, R18 ;  /* 0x000000ffff1b7224 */ /* 0x000fe200078e0012 */
[----:B------:R-:W-:Y:S02]  /*16f0*/  ISETP.NE.AND P2, PT, R3, RZ, PT ;  /* 0x000000ff0300720c */ /* 0x000fe40003f45270 */
[-C--:B------:R-:W-:Y:S02]  /*1700*/  MOV R23, R16.reuse ;  /* 0x0000001000177202 */ /* 0x080fe40000000f00 */
[----:B------:R-:W-:-:S07]  /*1710*/  MOV R25, R16 ;  /* 0x0000001000197202 */ /* 0x000fce0000000f00 */
[----:B------:R-:W-:Y:S05]  /*1720*/  @P0 BRA `(.L_x_329) ;  /* 0x00000000007c0947 */ /* 0x000fea0003800000 */
[----:B------:R-:W-:Y:S01]  /*1730*/  MOV R25, R16 ;  /* 0x0000001000197202 */ /* 0x000fe20000000f00 */
[----:B------:R-:W-:-:S07]  /*1740*/  IMAD.MOV.U32 R27, RZ, RZ, R18 ;  /* 0x000000ffff1b7224 */ /* 0x000fce00078e0012 */
.L_x_330:
[----:B------:R-:W-:Y:S01]  /*1750*/  IMAD.WIDE.U32 R8, R29, 0x8, R20 ;  /* 0x000000081d087825 */ /* 0x000fe200078e0014 */
[----:B------:R-:W-:-:S04]  /*1760*/  ULDC UR4, c[0x0][0x22c] ;  /* 0x00008b0000047ab9 */ /* 0x000fc80000000800 */
[----:B------:R-:W2:Y:S01]  /*1770*/  LDG.E.64 R6, desc[UR36][R8.64] ;  /* 0x0000002408067981 */ /* 0x000ea2000c1e1b00 */
[----:B------:R-:W-:-:S04]  /*1780*/  IADD3 R29, R29, UR4, RZ ;  /* 0x000000041d1d7c10 */ /* 0x000fc8000fffe0ff */
[----:B------:R-:W-:-:S04]  /*1790*/  LEA R22, R29, 0x3, 0x2 ;  /* 0x000000031d167811 */ /* 0x000fc800078e10ff */
[----:B------:R-:W-:Y:S02]  /*17a0*/  ISETP.GE.U32.AND P0, PT, R22, R2, PT ;  /* 0x000000021600720c */ /* 0x000fe40003f06070 */
[C---:B--2---:R-:W-:Y:S01]  /*17b0*/  SHF.L.U32 R4, R6.reuse, 0x10, RZ ;  /* 0x0000001006047819 */ /* 0x044fe200000006ff */
[C---:B------:R-:W-:Y:S01]  /*17c0*/  IMAD.U32 R11, R7.reuse, 0x10000, RZ ;  /* 0x00010000070b7824 */ /* 0x040fe200078e00ff */
[----:B------:R-:W-:Y:S02]  /*17d0*/  PRMT R6, R6, 0x7632, R6 ;  /* 0x0000763206067816 */ /* 0x000fe40000000006 */
[----:B------:R-:W-:Y:S01]  /*17e0*/  PRMT R10, R7, 0x7632, R10 ;  /* 0x00007632070a7816 */ /* 0x000fe2000000000a */
[----:B------:R-:W-:Y:S01]  /*17f0*/  FMUL.FTZ R7, R11, 1 ;  /* 0x3f8000000b077820 */ /* 0x000fe20000410000 */
[----:B------:R-:W-:Y:S01]  /*1800*/  SHF.L.U32 R11, R6, 0x10, RZ ;  /* 0x00000010060b7819 */ /* 0x000fe200000006ff */
[----:B------:R-:W-:Y:S02]  /*1810*/  FMUL.FTZ R4, R4, 1 ;  /* 0x3f80000004047820 */ /* 0x000fe40000410000 */
[----:B------:R-:W-:-:S02]  /*1820*/  IMAD.U32 R10, R10, 0x10000, RZ ;  /* 0x000100000a0a7824 */ /* 0x000fc400078e00ff */
[----:B------:R-:W-:Y:S01]  /*1830*/  FMUL.FTZ R8, R11, 1 ;  /* 0x3f8000000b087820 */ /* 0x000fe20000410000 */
[----:B------:R-:W0:Y:S01]  /*1840*/  F2F.F64.F32 R6, R7 ;  /* 0x0000000700067310 */ /* 0x000e220000201800 */
[----:B------:R-:W-:-:S07]  /*1850*/  FMUL.FTZ R10, R10, 1 ;  /* 0x3f8000000a0a7820 */ /* 0x000fce0000410000 */
[----:B------:R-:W1:Y:S01]  /*1860*/  F2F.F64.F32 R4, R4 ;  /* 0x0000000400047310 */ /* 0x000e620000201800 */
[----:B0-----:R-:W-:-:S07]  /*1870*/  LOP3.LUT R16, R16, R6, RZ, 0x3c, !PT ;  /* 0x0000000610107212 */ /* 0x001fce00078e3cff */
[----:B------:R-:W0:Y:S01]  /*1880*/  F2F.F64.F32 R8, R8 ;  /* 0x0000000800087310 */ /* 0x000e220000201800 */
[----:B------:R-:W-:Y:S02]  /*1890*/  LOP3.LUT R18, R18, R7, RZ, 0x3c, !PT ;  /* 0x0000000712127212 */ /* 0x000fe400078e3cff */
[----:B-1----:R-:W-:-:S05]  /*18a0*/  LOP3.LUT R17, R17, R4, RZ, 0x3c, !PT ;  /* 0x0000000411117212 */ /* 0x002fca00078e3cff */
[----:B------:R-:W1:Y:S01]  /*18b0*/  F2F.F64.F32 R10, R10 ;  /* 0x0000000a000a7310 */ /* 0x000e620000201800 */
[----:B------:R-:W-:Y:S02]  /*18c0*/  LOP3.LUT R19, R19, R5, RZ, 0x3c, !PT ;  /* 0x0000000513137212 */ /* 0x000fe400078e3cff */
[----:B0-----:R-:W-:Y:S02]  /*18d0*/  LOP3.LUT R25, R25, R8, RZ, 0x3c, !PT ;  /* 0x0000000819197212 */ /* 0x001fe400078e3cff */
[----:B------:R-:W-:Y:S02]  /*18e0*/  LOP3.LUT R27, R27, R9, RZ, 0x3c, !PT ;  /* 0x000000091b1b7212 */ /* 0x000fe400078e3cff */
[----:B-1----:R-:W-:Y:S02]  /*18f0*/  LOP3.LUT R23, R23, R10, RZ, 0x3c, !PT ;  /* 0x0000000a17177212 */ /* 0x002fe400078e3cff */
[----:B------:R-:W-:Y:S01]  /*1900*/  LOP3.LUT R13, R13, R11, RZ, 0x3c, !PT ;  /* 0x0000000b0d0d7212 */ /* 0x000fe200078e3cff */
[----:B------:R-:W-:Y:S06]  /*1910*/  @!P0 BRA `(.L_x_330) ;  /* 0xfffffffc008c8947 */ /* 0x000fec000383ffff */
.L_x_329:
[----:B------:R-:W-:Y:S05]  /*1920*/  BSYNC B1 ;  /* 0x0000000000017941 */ /* 0x000fea0003800000 */
.L_x_328:
        /* <DEDUP_REMOVED lines=8> */
.L_x_332:
[----:B------:R-:W-:Y:S05]  /*19b0*/  BSYNC B1 ;  /* 0x0000000000017941 */ /* 0x000fea0003800000 */
.L_x_331:
        /* <DEDUP_REMOVED lines=8> */
[----:B------:R-:W-:-:S06]  /*1a40*/  IMAD.WIDE R20, R5, 0x2, R20 ;  /* 0x0000000205147825 */ /* 0x000fcc00078e0214 */
[----:B------:R-:W2:Y:S02]  /*1a50*/  LDG.E.U16 R20, desc[UR36][R20.64] ;  /* 0x0000002414147981 */ /* 0x000ea4000c1e1500 */
[----:B--2---:R-:W-:-:S04]  /*1a60*/  IMAD.U32 R2, R20, 0x10000, RZ ;  /* 0x0001000014027824 */ /* 0x004fc800078e00ff */
[----:B------:R-:W-:-:S04]  /*1a70*/  FMUL.FTZ R2, R2, 1 ;  /* 0x3f80000002027820 */ /* 0x000fc80000410000 */
[----:B------:R-:W0:Y:S02]  /*1a80*/  F2F.F64.F32 R4, R2 ;  /* 0x0000000200047310 */ /* 0x000e240000201800 */
[----:B0-----:R-:W-:Y:S02]  /*1a90*/  LOP3.LUT R17, R17, R4, RZ, 0x3c, !PT ;  /* 0x0000000411117212 */ /* 0x001fe400078e3cff */
[----:B------:R-:W-:-:S07]  /*1aa0*/  LOP3.LUT R19, R19, R5, RZ, 0x3c, !PT ;  /* 0x0000000513137212 */ /* 0x000fce00078e3cff */
.L_x_334:
[----:B------:R-:W-:Y:S05]  /*1ab0*/  BSYNC B1 ;  /* 0x0000000000017941 */ /* 0x000fea0003800000 */
.L_x_333:
[----:B------:R-:W-:Y:S02]  /*1ac0*/  LOP3.LUT R16, R16, R25, R17, 0x96, !PT ;  /* 0x0000001910107212 */ /* 0x000fe400078e9611 */
[----:B------:R-:W-:Y:S02]  /*1ad0*/  LOP3.LUT R18, R18, R27, R19, 0x96, !PT ;  /* 0x0000001b12127212 */ /* 0x000fe400078e9613 */
[----:B------:R-:W-:Y:S02]  /*1ae0*/  LOP3.LUT R16, R23, R16, RZ, 0x3c, !PT ;  /* 0x0000001017107212 */ /* 0x000fe400078e3cff */
[----:B------:R-:W-:Y:S01]  /*1af0*/  LOP3.LUT R17, R13, R18, RZ, 0x3c, !PT ;  /* 0x000000120d117212 */ /* 0x000fe200078e3cff */
[----:B------:R-:W-:Y:S06]  /*1b00*/  BRA `(.L_x_320) ;  /* 0x0000009800c87947 */ /* 0x000fec0003800000 */
.L_x_321:
[----:B------:R-:W0:Y:S08]  /*1b10*/  LDC R8, c[0x0][0x390] ;  /* 0x0000e400ff087b82 */ /* 0x000e300000000800 */
[----:B------:R-:W1:Y:S01]  /*1b20*/  LDC R12, c[0x0][0x260] ;  /* 0x00009800ff0c7b82 */ /* 0x000e620000000800 */
[----:B0-----:R-:W-:-:S04]  /*1b30*/  SHF.R.U32.HI R8, RZ, 0x1, R8 ;  /* 0x00000001ff087819 */ /* 0x001fc80000011608 */
[----:B------:R-:W-:Y:S02]  /*1b40*/  ISETP.NE.AND P0, PT, R8, 0x1, PT ;  /* 0x000000010800780c */ /* 0x000fe40003f05270 */
[C---:B-1----:R-:W-:Y:S02]  /*1b50*/  ISETP.EQ.AND P2, PT, R12.reuse, 0x1, PT ;  /* 0x000000010c00780c */ /* 0x042fe40003f42270 */
[----:B------:R-:W-:-:S11]  /*1b60*/  ISETP.NE.AND P1, PT, R12, 0x1, PT ;  /* 0x000000010c00780c */ /* 0x000fd60003f25270 */
[----:B------:R-:W-:Y:S05]  /*1b70*/  @!P0 BRA P2, `(.L_x_335) ;  /* 0x0000009000e08947 */ /* 0x000fea0001000000 */
[----:B------:R-:W0:Y:S01]  /*1b80*/  LDC R6, c[0x0][0x218] ;  /* 0x00008600ff067b82 */ /* 0x000e220000000800 */
[----:B------:R-:W-:Y:S01]  /*1b90*/  ULDC UR4, c[0x0][0x22c] ;  /* 0x00008b0000047ab9 */ /* 0x000fe20000000800 */
[----:B------:R-:W-:Y:S01]  /*1ba0*/  IMAD.MOV.U32 R19, RZ, RZ, R29 ;  /* 0x000000ffff137224 */ /* 0x000fe200078e001d */
[----:B------:R-:W-:-:S05]  /*1bb0*/  MOV R2, UR4 ;  /* 0x0000000400027c02 */ /* 0x000fca0008000f00 */
[----:B------:R-:W1:Y:S01]  /*1bc0*/  LDC R11, c[0x0][0x21c] ;  /* 0x00008700ff0b7b82 */ /* 0x000e620000000800 */
[----:B------:R-:W-:Y:S01]  /*1bd0*/  IMAD R7, R2, 0x3, R29 ;  /* 0x0000000302077824 */ /* 0x000fe200078e021d */
[----:B0-----:R-:W-:Y:S01]  /*1be0*/  MOV R4, R6 ;  /* 0x0000000600047202 */ /* 0x001fe20000000f00 */
[----:B-1----:R-:W-:Y:S01]  /*1bf0*/  IMAD.MOV.U32 R5, RZ, RZ, R11 ;  /* 0x000000ffff057224 */ /* 0x002fe200078e000b */
[----:B------:R-:W-:Y:S06]  /*1c00*/  @!P1 BRA `(.L_x_336) ;  /* 0x0000008800ec9947 */ /* 0x000fec0003800000 */
[----:B------:R-:W-:Y:S01]  /*1c10*/  ISETP.GE.U32.AND P0, PT, R7, R22, PT ;  /* 0x000000160700720c */ /* 0x000fe20003f06070 */
[----:B------:R-:W-:Y:S01]  /*1c20*/  BSSY B1, `(.L_x_337) ;  /* 0x000042d000017945 */ /* 0x000fe20003800000 */
[-C--:B------:R-:W-:Y:S01]  /*1c30*/  MOV R7, R11.reuse ;  /* 0x0000000b00077202 */ /* 0x080fe20000000f00 */
[--C-:B------:R-:W-:Y:S01]  /*1c40*/  IMAD.MOV.U32 R9, RZ, RZ, R6.reuse ;  /* 0x000000ffff097224 */ /* 0x100fe200078e0006 */
[----:B------:R-:W-:Y:S01]  /*1c50*/  MOV R8, R11 ;  /* 0x0000000b00087202 */ /* 0x000fe20000000f00 */
[----:B------:R-:W-:-:S08]  /*1c60*/  IMAD.MOV.U32 R10, RZ, RZ, R6 ;  /* 0x000000ffff0a7224 */ /* 0x000fd000078e0006 */
[----:B------:R-:W-:Y:S05]  /*1c70*/  @P0 BRA `(.L_x_338) ;  /* 0x00000040009c0947 */ /* 0x000fea0003800000 */
[----:B------:R-:W-:Y:S01]  /*1c80*/  BSSY B2, `(.L_x_339) ;  /* 0x0000425000027945 */ /* 0x000fe20003800000 */
[----:B------:R-:W-:Y:S01]  /*1c90*/  ISETP.NE.AND P0, PT, R12, RZ, PT ;  /* 0x000000ff0c00720c */ /* 0x000fe20003f05270 */
[----:B------:R-:W-:Y:S01]  /*1ca0*/  IMAD.MOV.U32 R10, RZ, RZ, R6 ;  /* 0x000000ffff0a7224 */ /* 0x000fe200078e0006 */
[----:B------:R-:W-:Y:S01]  /*1cb0*/  MOV R9, R6 ;  /* 0x0000000600097202 */ /* 0x000fe20000000f00 */
[----:B------:R-:W-:Y:S01]  /*1cc0*/  IMAD.MOV.U32 R8, RZ, RZ, R11 ;  /* 0x000000ffff087224 */ /* 0x000fe200078e000b */
[----:B------:R-:W-:-:S09]  /*1cd0*/  MOV R7, R11 ;  /* 0x0000000b00077202 */ /* 0x000fd20000000f00 */
.L_x_344:
[----:B------:R-:W0:Y:S01]  /*1ce0*/  LDC.64 R16, c[0x0][0x260] ;  /* 0x00009800ff107b82 */ /* 0x000e220000000a00 */
        /* <DEDUP_REMOVED lines=51> */
[----:B0-----:R-:W-:Y:S09]  /*2020*/  @!P0 BRA `(.L_x_340) ;  /* 0x0000000c00d48947 */ /* 0x001ff20003800000 */
[----:B------:R-:W-:Y:S02]  /*2030*/  MOV R18, RZ ;  /* 0x000000ff00127202 */ /* 0x000fe40000000f00 */
[----:B------:R-:W-:-:S03]  /*2040*/  ISETP.NE.AND P1, PT, R16, 0x1, PT ;  /* 0x000000011000780c */ /* 0x000fc60003f25270 */
[----:B------:R-:W-:-:S05]  /*2050*/  IMAD.HI.U32 R2, R19, UR30, R18 ;  /* 0x0000001e13027c27 */ /* 0x000fca000f8e0012 */
[----:B------:R-:W-:-:S05]  /*2060*/  SHF.R.U32.HI R23, RZ, UR31, R2 ;  /* 0x0000001fff177c19 */ /* 0x000fca0008011602 */
[----:B------:R-:W-:-:S04]  /*2070*/  IMAD.MOV R18, RZ, RZ, -R23 ;  /* 0x000000ffff127224 */ /* 0x000fc800078e0a17 */
[----:B------:R-:W-:-:S04]  /*2080*/  IMAD R18, R18, R17, R19 ;  /* 0x0000001112127224 */ /* 0x000fc800078e0213 */
[----:B------:R-:W-:Y:S01]  /*2090*/  IMAD R18, R18, UR4, RZ ;  /* 0x0000000412127c24 */ /* 0x000fe2000f8e02ff */
[----:B------:R-:W-:Y:S06]  /*20a0*/  @!P1 BRA `(.L_x_340) ;  /* 0x0000000c00b49947 */ /* 0x000fec0003800000 */
[----:B------:R-:W-:Y:S01]  /*20b0*/  MOV R12, RZ ;  /* 0x000000ff000c7202 */ /* 0x000fe20000000f00 */
[----:B------:R-:W-:Y:S01]  /*20c0*/  IMAD.MOV.U32 R13, RZ, RZ, R23 ;  /* 0x000000ffff0d7224 */ /* 0x000fe200078e0017 */
[----:B------:R-:W-:-:S03]  /*20d0*/  ISETP.NE.AND P1, PT, R16, 0x2, PT ;  /* 0x000000021000780c */ /* 0x000fc60003f25270 */
[----:B------:R-:W-:-:S05]  /*20e0*/  IMAD.HI.U32 R2, R23, UR33, R12 ;  /* 0x0000002117027c27 */ /* 0x000fca000f8e000c */
[----:B------:R-:W-:-:S04]  /*20f0*/  SHF.R.U32.HI R24, RZ, UR45, R2 ;  /* 0x0000002dff187c19 */ /* 0x000fc80008011602 */
[----:B------:R-:W-:-:S05]  /*2100*/  IADD3 R13, -R24, RZ, RZ ;  /* 0x000000ff180d7210 */ /* 0x000fca0007ffe1ff */
        /* <DEDUP_REMOVED lines=96> */
[----:B------:R-:W-:Y:S01]  /*2710*/  IMAD.HI.U32 R2, R23, UR39, R12 ;  /* 0x0000002717027c27 */ /* 0x000fe2000f8e000c */
[----:B------:R-:W-:-:S04]  /*2720*/  ULDC UR39, c[0x0][0x2f0] ;  /* 0x0000bc0000277ab9 */ /* 0x000fc80000000800 */
        /* <DEDUP_REMOVED lines=122> */
[----:B------:R-:W-:-:S03]  /*2ed0*/  @P1 IMAD.MOV.U32 R24, RZ, RZ, RZ ;  /* 0x000000ffff181224 */ /* 0x000fc600078e00ff */
[----:B------:R-:W-:Y:S01]  /*2ee0*/  IADD3 R27, -R25, RZ, RZ ;  /* 0x000000ff191b7210 */ /* 0x000fe20007ffe1ff */
[----:B------:R-:W1:Y:S04]  /*2ef0*/  @P1 LDC R29, c[0x0][0x384] ;  /* 0x0000e100ff1d1b82 */ /* 0x000e680000000800 */
[----:B------:R-:W-:-:S04]  /*2f00*/  IMAD R27, R27, UR38, R2 ;  /* 0x000000261b1b7c24 */ /* 0x000fc8000f8e0202 */
[----:B------:R-:W2:Y:S01]  /*2f10*/  @P1 LDC R23, c[0x0][0x3f0] ;  /* 0x0000fc00ff171b82 */ /* 0x000ea20000000800 */
[----:B------:R-:W-:Y:S02]  /*2f20*/  IMAD R18, R27, UR25, R18 ;  /* 0x000000191b127c24 */ /* 0x000fe4000f8e0212 */
[----:B0-----:R-:W-:-:S05]  /*2f30*/  @P1 IMAD.HI.U32 R12, R25, R12, R24 ;  /* 0x0000000c190c1227 */ /* 0x001fca00078e0018 */
[----:B------:R-:W-:-:S04]  /*2f40*/  @P1 SHF.R.U32.HI R12, RZ, R13, R12 ;  /* 0x0000000dff0c1219 */ /* 0x000fc8000001160c */
[----:B------:R-:W-:-:S05]  /*2f50*/  @P1 IADD3 R24, -R12, RZ, RZ ;  /* 0x000000ff0c181210 */ /* 0x000fca0007ffe1ff */
[----:B-1----:R-:W-:-:S04]  /*2f60*/  @P1 IMAD R24, R24, R29, R25 ;  /* 0x0000001d18181224 */ /* 0x002fc800078e0219 */
[----:B--2---:R-:W-:-:S07]  /*2f70*/  @P1 IMAD R18, R24, R23, R18 ;  /* 0x0000001718121224 */ /* 0x004fce00078e0212 */
.L_x_340:
[----:B------:R-:W-:Y:S01]  /*2f80*/  LOP3.LUT R13, R18, 0xfffffffe, RZ, 0xc0, !PT ;  /* 0xfffffffe120d7812 */ /* 0x000fe200078ec0ff */
[----:B------:R-:W-:Y:S02]  /*2f90*/  ULDC UR38, c[0x0][0x22c] ;  /* 0x00008b0000267ab9 */ /* 0x000fe40000000800 */
[----:B------:R-:W-:Y:S01]  /*2fa0*/  IMAD.U32 R2, RZ, RZ, UR38 ;  /* 0x00000026ff027e24 */ /* 0x000fe2000f8e00ff */
[----:B------:R-:W-:-:S04]  /*2fb0*/  IADD3 R12, P1, R20, R13, RZ ;  /* 0x0000000d140c7210 */ /* 0x000fc80007f3e0ff */
[----:B------:R-:W-:-:S05]  /*2fc0*/  IADD3.X R13, RZ, R21, RZ, P1, !PT ;  /* 0x00000015ff0d7210 */ /* 0x000fca0000ffe4ff */
[----:B------:R0:W5:Y:S01]  /*2fd0*/  LDG.E.U16 R12, desc[UR36][R12.64] ;  /* 0x000000240c0c7981 */ /* 0x000162000c1e1500 */
[----:B------:R-:W-:Y:S01]  /*2fe0*/  IMAD.IADD R23, R19, 0x1, R2 ;  /* 0x0000000113177824 */ /* 0x000fe200078e0202 */
[----:B------:R-:W-:Y:S06]  /*2ff0*/  @!P0 BRA `(.L_x_341) ;  /* 0x0000000c00a88947 */ /* 0x000fec0003800000 */
[----:B------:R-:W-:Y:S02]  /*3000*/  MOV R22, RZ ;  /* 0x000000ff00167202 */ /* 0x000fe40000000f00 */
[----:B------:R-:W-:-:S03]  /*3010*/  ISETP.NE.AND P1, PT, R16, 0x1, PT ;  /* 0x000000011000780c */ /* 0x000fc60003f25270 */
[----:B0-----:R-:W-:-:S05]  /*3020*/  IMAD.HI.U32 R13, R23, UR30, R22 ;  /* 0x0000001e170d7c27 */ /* 0x001fca000f8e0016 */
[----:B------:R-:W-:-:S05]  /*3030*/  SHF.R.U32.HI R19, RZ, UR31, R13 ;  /* 0x0000001fff137c19 */ /* 0x000fca000801160d */
[----:B------:R-:W-:-:S04]  /*3040*/  IMAD.MOV R18, RZ, RZ, -R19 ;  /* 0x000000ffff127224 */ /* 0x000fc800078e0a13 */
[----:B------:R-:W-:-:S04]  /*3050*/  IMAD R17, R17, R18, R23 ;  /* 0x0000001211117224 */ /* 0x000fc800078e0217 */
[----:B------:R-:W-:Y:S01]  /*3060*/  IMAD R22, R17, UR4, RZ ;  /* 0x0000000411167c24 */ /* 0x000fe2000f8e02ff */
[----:B------:R-:W-:Y:S06]  /*3070*/  @!P1 BRA `(.L_x_341) ;  /* 0x0000000c00889947 */ /* 0x000fec0003800000 */
[----:B------:R-:W-:Y:S01]  /*3080*/  HFMA2.MMA R18, -RZ, RZ, 0, 0 ;  /* 0x00000000ff127435 */ /* 0x000fe200000001ff */
[----:B------:R-:W-:-:S09]  /*3090*/  ISETP.NE.AND P1, PT, R16, 0x2, PT ;  /* 0x000000021000780c */ /* 0x000fd20003f25270 */
        /* <DEDUP_REMOVED lines=35> */
[----:B------:R-:W-:Y:S01]  /*32d0*/  ULDC.64 UR38, c[0x0][0x2a0] ;  /* 0x0000a80000267ab9 */ /* 0x000fe20000000a00 */
[----:B------:R-:W-:-:S08]  /*32e0*/  ISETP.NE.AND P1, PT, R16, 0x6, PT ;  /* 0x000000061000780c */ /* 0x000fd00003f25270 */
        /* <DEDUP_REMOVED lines=171> */
[----:B------:R-:W-:Y:S01]  /*3da0*/  MOV R19, R24 ;  /* 0x0000001800137202 */ /* 0x000fe20000000f00 */
[----:B------:R-:W-:Y:S02]  /*3db0*/  ULDC.64 UR38, c[0x0][0x378] ;  /* 0x0000de0000267ab9 */ /* 0x000fe40000000a00 */
[----:B------:R-:W-:-:S05]  /*3dc0*/  IMAD.HI.U32 R18, R24, UR39, R18 ;  /* 0x0000002718127c27 */ /* 0x000fca000f8e0012 */
[----:B------:R-:W-:-:S03]  /*3dd0*/  SHF.R.U32.HI R19, RZ, UR24, R18 ;  /* 0x00000018ff137c19 */ /* 0x000fc60008011612 */
[----:B------:R-:W0:Y:S01]  /*3de0*/  @P1 LDC.64 R16, c[0x0][0x388] ;  /* 0x0000e200ff101b82 */ /* 0x000e220000000a00 */
[----:B------:R-:W-:Y:S01]  /*3df0*/  @P1 MOV R18, RZ ;  /* 0x000000ff00121202 */ /* 0x000fe20000000f00 */
[----:B------:R-:W-:-:S04]  /*3e00*/  IMAD.MOV R13, RZ, RZ, -R19 ;  /* 0x000000ffff0d7224 */ /* 0x000fc800078e0a13 */
[----:B------:R-:W-:Y:S02]  /*3e10*/  IMAD R13, R13, UR38, R24 ;  /* 0x000000260d0d7c24 */ /* 0x000fe4000f8e0218 */
[----:B------:R-:W1:Y:S02]  /*3e20*/  @P1 LDC R25, c[0x0][0x3f0] ;  /* 0x0000fc00ff191b82 */ /* 0x000e640000000800 */
[----:B------:R-:W-:-:S06]  /*3e30*/  IMAD R22, R13, UR25, R22 ;  /* 0x000000190d167c24 */ /* 0x000fcc000f8e0216 */
[----:B------:R-:W2:Y:S01]  /*3e40*/  @P1 LDC R24, c[0x0][0x384] ;  /* 0x0000e100ff181b82 */ /* 0x000ea20000000800 */
[----:B0-----:R-:W-:-:S05]  /*3e50*/  @P1 IMAD.HI.U32 R16, R19, R16, R18 ;  /* 0x0000001013101227 */ /* 0x001fca00078e0012 */
[----:B------:R-:W-:-:S05]  /*3e60*/  @P1 SHF.R.U32.HI R16, RZ, R17, R16 ;  /* 0x00000011ff101219 */ /* 0x000fca0000011610 */
[----:B------:R-:W-:-:S04]  /*3e70*/  @P1 IMAD.MOV R17, RZ, RZ, -R16 ;  /* 0x000000ffff111224 */ /* 0x000fc800078e0a10 */
[----:B--2---:R-:W-:-:S04]  /*3e80*/  @P1 IMAD R19, R24, R17, R19 ;  /* 0x0000001118131224 */ /* 0x004fc800078e0213 */
[----:B-1----:R-:W-:-:S07]  /*3e90*/  @P1 IMAD R22, R19, R25, R22 ;  /* 0x0000001913161224 */ /* 0x002fce00078e0216 */
.L_x_341:
[----:B------:R-:W-:-:S04]  /*3ea0*/  LOP3.LUT R17, R22, 0xfffffffe, RZ, 0xc0, !PT ;  /* 0xfffffffe16117812 */ /* 0x000fc800078ec0ff */
[----:B------:R-:W-:-:S04]  /*3eb0*/  IADD3 R16, P1, R20, R17, RZ ;  /* 0x0000001114107210 */ /* 0x000fc80007f3e0ff */
[----:B------:R-:W-:-:S05]  /*3ec0*/  IADD3.X R17, RZ, R21, RZ, P1, !PT ;  /* 0x00000015ff117210 */ /* 0x000fca0000ffe4ff */
[----:B0-----:R0:W5:Y:S01]  /*3ed0*/  LDG.E.U16 R13, desc[UR36][R16.64] ;  /* 0x00000024100d7981 */ /* 0x001162000c1e1500 */
[----:B------:R-:W-:Y:S01]  /*3ee0*/  IMAD.IADD R23, R23, 0x1, R2 ;  /* 0x0000000117177824 */ /* 0x000fe200078e0202 */
[----:B------:R-:W-:Y:S01]  /*3ef0*/  MOV R24, RZ ;  /* 0x000000ff00187202 */ /* 0x000fe20000000f00 */
[----:B------:R-:W-:Y:S01]  /*3f00*/  IMAD.MOV.U32 R22, RZ, RZ, RZ ;  /* 0x000000ffff167224 */ /* 0x000fe200078e00ff */
[----:B------:R-:W-:Y:S06]  /*3f10*/  @!P0 BRA `(.L_x_342) ;  /* 0x0000000c00ac8947 */ /* 0x000fec0003800000 */
[----:B0-----:R-:W0:Y:S01]  /*3f20*/  LDC.64 R16, c[0x0][0x260] ;  /* 0x00009800ff107b82 */ /* 0x001e220000000a00 */
[----:B------:R-:W-:-:S10]  /*3f30*/  HFMA2.MMA R22, -RZ, RZ, 0, 0 ;  /* 0x00000000ff167435 */ /* 0x000fd400000001ff */
[----:B------:R-:W-:-:S05]  /*3f40*/  IMAD.HI.U32 R19, R23, UR30, R22 ;  /* 0x0000001e17137c27 */ /* 0x000fca000f8e0016 */
[----:B------:R-:W-:-:S05]  /*3f50*/  SHF.R.U32.HI R19, RZ, UR31, R19 ;  /* 0x0000001fff137c19 */ /* 0x000fca0008011613 */
[----:B------:R-:W-:Y:S01]  /*3f60*/  IMAD.MOV R18, RZ, RZ, -R19 ;  /* 0x000000ffff127224 */ /* 0x000fe200078e0a13 */
[----:B0-----:R-:W-:-:S03]  /*3f70*/  ISETP.NE.AND P1, PT, R16, 0x1, PT ;  /* 0x000000011000780c */ /* 0x001fc60003f25270 */
[----:B------:R-:W-:-:S04]  /*3f80*/  IMAD R17, R17, R18, R23 ;  /* 0x0000001211117224 */ /* 0x000fc800078e0217 */
[----:B------:R-:W-:-:S06]  /*3f90*/  IMAD R22, R17, UR4, RZ ;  /* 0x0000000411167c24 */ /* 0x000fcc000f8e02ff */
[----:B------:R-:W-:Y:S05]  /*3fa0*/  @!P1 BRA `(.L_x_342) ;  /* 0x0000000c00889947 */ /* 0x000fea0003800000 */
[----:B------:R-:W-:Y:S02]  /*3fb0*/  MOV R18, RZ ;  /* 0x000000ff00127202 */ /* 0x000fe40000000f00 */
[----:B------:R-:W-:-:S03]  /*3fc0*/  ISETP.NE.AND P1, PT, R16, 0x2, PT ;  /* 0x000000021000780c */ /* 0x000fc60003f25270 */
        /* <DEDUP_REMOVED lines=212> */
[----:B------:R-:W0:Y:S02]  /*4d10*/  @P1 LDC.64 R16, c[0x0][0x388] ;  /* 0x0000e200ff101b82 */ /* 0x000e240000000a00 */
[----:B------:R-:W-:-:S06]  /*4d20*/  IMAD.MOV R18, RZ, RZ, -R19 ;  /* 0x000000ffff127224 */ /* 0x000fcc00078e0a13 */
[----:B------:R-:W1:Y:S01]  /*4d30*/  @P1 LDC R29, c[0x0][0x384] ;  /* 0x0000e100ff1d1b82 */ /* 0x000e620000000800 */
[----:B------:R-:W-:Y:S01]  /*4d40*/  IMAD R25, R18, UR38, R25 ;  /* 0x0000002612197c24 */ /* 0x000fe2000f8e0219 */
[----:B------:R-:W-:-:S03]  /*4d50*/  @P1 MOV R18, RZ ;  /* 0x000000ff00121202 */ /* 0x000fc60000000f00 */
[----:B------:R-:W-:-:S03]  /*4d60*/  IMAD R22, R25, UR25, R22 ;  /* 0x0000001919167c24 */ /* 0x000fc6000f8e0216 */
[----:B------:R-:W2:Y:S01]  /*4d70*/  @P1 LDC R27, c[0x0][0x3f0] ;  /* 0x0000fc00ff1b1b82 */ /* 0x000ea20000000800 */
[----:B0-----:R-:W-:-:S05]  /*4d80*/  @P1 IMAD.HI.U32 R16, R19, R16, R18 ;  /* 0x0000001013101227 */ /* 0x001fca00078e0012 */
[----:B------:R-:W-:-:S05]  /*4d90*/  @P1 SHF.R.U32.HI R16, RZ, R17, R16 ;  /* 0x00000011ff101219 */ /* 0x000fca0000011610 */
[----:B------:R-:W-:-:S04]  /*4da0*/  @P1 IMAD.MOV R18, RZ, RZ, -R16 ;  /* 0x000000ffff121224 */ /* 0x000fc800078e0a10 */
[----:B-1----:R-:W-:-:S04]  /*4db0*/  @P1 IMAD R29, R29, R18, R19 ;  /* 0x000000121d1d1224 */ /* 0x002fc800078e0213 */
[----:B--2---:R-:W-:-:S07]  /*4dc0*/  @P1 IMAD R22, R29, R27, R22 ;  /* 0x0000001b1d161224 */ /* 0x004fce00078e0216 */
.L_x_342:
[----:B0-----:R-:W-:-:S04]  /*4dd0*/  LOP3.LUT R17, R22, 0xfffffffe, RZ, 0xc0, !PT ;  /* 0xfffffffe16117812 */ /* 0x001fc800078ec0ff */
[----:B------:R-:W-:-:S04]  /*4de0*/  IADD3 R16, P1, R20, R17, RZ ;  /* 0x0000001114107210 */ /* 0x000fc80007f3e0ff */
[----:B------:R-:W-:-:S05]  /*4df0*/  IADD3.X R17, RZ, R21, RZ, P1, !PT ;  /* 0x00000015ff117210 */ /* 0x000fca0000ffe4ff */
[----:B------:R0:W5:Y:S01]  /*4e00*/  LDG.E.U16 R18, desc[UR36][R16.64] ;  /* 0x0000002410127981 */ /* 0x000162000c1e1500 */
[----:B------:R-:W-:Y:S01]  /*4e10*/  IMAD.IADD R19, R23, 0x1, R2 ;  /* 0x0000000117137824 */ /* 0x000fe200078e0202 */
[----:B------:R-:W-:Y:S06]  /*4e20*/  @!P0 BRA `(.L_x_343) ;  /* 0x0000000c00b08947 */ /* 0x000fec0003800000 */
[----:B0-----:R-:W0:Y:S01]  /*4e30*/  LDC.64 R16, c[0x0][0x260] ;  /* 0x00009800ff107b82 */ /* 0x001e220000000a00 */
[----:B------:R-:W-:Y:S01]  /*4e40*/  HFMA2.MMA R22, -RZ, RZ, 0, 0 ;  /* 0x00000000ff167435 */ /* 0x000fe200000001ff */
[----:B------:R-:W-:-:S09]  /*4e50*/  IMAD.MOV.U32 R23, RZ, RZ, R19 ;  /* 0x000000ffff177224 */ /* 0x000fd200078e0013 */
[----:B------:R-:W-:-:S05]  /*4e60*/  IMAD.HI.U32 R23, R19, UR30, R22 ;  /* 0x0000001e13177c27 */ /* 0x000fca000f8e0016 */
[----:B------:R-:W-:-:S04]  /*4e70*/  SHF.R.U32.HI R23, RZ, UR31, R23 ;  /* 0x0000001fff177c19 */ /* 0x000fc80008011617 */
[----:B------:R-:W-:Y:S02]  /*4e80*/  IADD3 R22, -R23, RZ, RZ ;  /* 0x000000ff17167210 */ /* 0x000fe40007ffe1ff */
[----:B0-----:R-:W-:-:S03]  /*4e90*/  ISETP.NE.AND P1, PT, R16, 0x1, PT ;  /* 0x000000011000780c */ /* 0x001fc60003f25270 */
[----:B------:R-:W-:-:S04]  /*4ea0*/  IMAD R17, R17, R22, R19 ;  /* 0x0000001611117224 */ /* 0x000fc800078e0213 */
[----:B------:R-:W-:-:S06]  /*4eb0*/  IMAD R24, R17, UR4, RZ ;  /* 0x0000000411187c24 */ /* 0x000fcc000f8e02ff */
[----:B------:R-:W-:Y:S05]  /*4ec0*/  @!P1 BRA `(.L_x_343) ;  /* 0x0000000c00889947 */ /* 0x000fea0003800000 */
[----:B------:R-:W-:Y:S01]  /*4ed0*/  IMAD.MOV.U32 R22, RZ, RZ, RZ ;  /* 0x000000ffff167224 */ /* 0x000fe200078e00ff */
        /* <DEDUP_REMOVED lines=94> */
[----:B------:R-:W-:Y:S01]  /*54c0*/  ULDC UR4, c[0x0][0x2f0] ;  /* 0x0000bc0000047ab9 */ /* 0x000fe20000000800 */
        /* <DEDUP_REMOVED lines=118> */
[----:B------:R-:W-:Y:S02]  /*5c30*/  SHF.R.U32.HI R23, RZ, UR24, R22 ;  /* 0x00000018ff177c19 */ /* 0x000fe40008011616 */
[----:B------:R-:W-:-:S03]  /*5c40*/  @P1 MOV R22, RZ ;  /* 0x000000ff00161202 */ /* 0x000fc60000000f00 */
[----:B------:R-:W1:Y:S08]  /*5c50*/  @P1 LDC R27, c[0x0][0x384] ;  /* 0x0000e100ff1b1b82 */ /* 0x000e700000000800 */
[----:B------:R-:W2:Y:S01]  /*5c60*/  @P1 LDC R29, c[0x0][0x3f0] ;  /* 0x0000fc00ff1d1b82 */ /* 0x000ea20000000800 */
[----:B0-----:R-:W-:-:S04]  /*5c70*/  @P1 IMAD.HI.U32 R16, R23, R16, R22 ;  /* 0x0000001017101227 */ /* 0x001fc800078e0016 */
[----:B------:R-:W-:Y:S01]  /*5c80*/  IMAD.MOV R22, RZ, RZ, -R23 ;  /* 0x000000ffff167224 */ /* 0x000fe200078e0a17 */
[----:B------:R-:W-:-:S03]  /*5c90*/  @P1 SHF.R.U32.HI R16, RZ, R17, R16 ;  /* 0x00000011ff101219 */ /* 0x000fc60000011610 */
[----:B------:R-:W-:Y:S01]  /*5ca0*/  IMAD R25, R22, UR4, R25 ;  /* 0x0000000416197c24 */ /* 0x000fe2000f8e0219 */
[----:B------:R-:W-:-:S03]  /*5cb0*/  @P1 IADD3 R22, -R16, RZ, RZ ;  /* 0x000000ff10161210 */ /* 0x000fc60007ffe1ff */
[----:B------:R-:W-:Y:S02]  /*5cc0*/  IMAD R24, R25, UR25, R24 ;  /* 0x0000001919187c24 */ /* 0x000fe4000f8e0218 */
[----:B-1----:R-:W-:-:S04]  /*5cd0*/  @P1 IMAD R27, R27, R22, R23 ;  /* 0x000000161b1b1224 */ /* 0x002fc800078e0217 */
[----:B--2---:R-:W-:-:S07]  /*5ce0*/  @P1 IMAD R24, R27, R29, R24 ;  /* 0x0000001d1b181224 */ /* 0x004fce00078e0218 */
.L_x_343:
[----:B------:R-:W-:Y:S02]  /*5cf0*/  LOP3.LUT R27, R24, 0xfffffffe, RZ, 0xc0, !PT ;  /* 0xfffffffe181b7812 */ /* 0x000fe400078ec0ff */
[----:B0----5:R-:W-:Y:S01]  /*5d00*/  SHF.L.U32 R16, R12, 0x10, RZ ;  /* 0x000000100c107819 */ /* 0x021fe200000006ff */
[----:B------:R-:W-:Y:S01]  /*5d10*/  IMAD.U32 R22, R13, 0x10000, RZ ;  /* 0x000100000d167824 */ /* 0x000fe200078e00ff */
[----:B------:R-:W-:Y:S01]  /*5d20*/  IADD3 R26, P1, R20, R27, RZ ;  /* 0x0000001b141a7210 */ /* 0x000fe20007f3e0ff */
[----:B------:R-:W-:-:S04]  /*5d30*/  ULDC UR4, c[0x0][0x224] ;  /* 0x0000890000047ab9 */ /* 0x000fc80000000800 */
[----:B------:R-:W-:-:S05]  /*5d40*/  IMAD.X R27, RZ, RZ, R21, P1 ;  /* 0x000000ffff1b7224 */ /* 0x000fca00008e0615 */
[----:B------:R-:W2:Y:S01]  /*5d50*/  LDG.E.U16 R26, desc[UR36][R26.64] ;  /* 0x000000241a1a7981 */ /* 0x000ea2000c1e1500 */
[----:B------:R-:W-:Y:S01]  /*5d60*/  FMUL.FTZ R16, R16, 1 ;  /* 0x3f80000010107820 */ /* 0x000fe20000410000 */
[----:B------:R-:W-:Y:S01]  /*5d70*/  FMUL.FTZ R22, R22, 1 ;  /* 0x3f80000016167820 */ /* 0x000fe20000410000 */
[----:B------:R-:W-:Y:S02]  /*5d80*/  SHF.L.U32 R24, R18, 0x10, RZ ;  /* 0x0000001012187819 */ /* 0x000fe400000006ff */
[----:B------:R-:W-:Y:S02]  /*5d90*/  IADD3 R19, R19, R2, RZ ;  /* 0x0000000213137210 */ /* 0x000fe40007ffe0ff */
[----:B------:R-:W0:Y:S01]  /*5da0*/  F2F.F64.F32 R16, R16 ;  /* 0x0000001000107310 */ /* 0x000e220000201800 */
[----:B------:R-:W-:-:S07]  /*5db0*/  FMUL.FTZ R24, R24, 1 ;  /* 0x3f80000018187820 */ /* 0x000fce0000410000 */
[----:B------:R-:W1:Y:S01]  /*5dc0*/  F2F.F64.F32 R22, R22 ;  /* 0x0000001600167310 */ /* 0x000e620000201800 */
[----:B0-----:R-:W-:-:S07]  /*5dd0*/  LOP3.LUT R11, R11, R17, RZ, 0x3c, !PT ;  /* 0x000000110b0b7212 */ /* 0x001fce00078e3cff */
[----:B------:R-:W0:Y:S01]  /*5de0*/  F2F.F64.F32 R24, R24 ;  /* 0x0000001800187310 */ /* 0x000e220000201800 */
[----:B------:R-:W-:Y:S02]  /*5df0*/  LOP3.LUT R10, R10, R16, RZ, 0x3c, !PT ;  /* 0x000000100a0a7212 */ /* 0x000fe400078e3cff */
[----:B-1----:R-:W-:Y:S01]  /*5e00*/  LOP3.LUT R9, R9, R22, RZ, 0x3c, !PT ;  /* 0x0000001609097212 */ /* 0x002fe200078e3cff */
[----:B------:R-:W-:Y:S01]  /*5e10*/  IMAD.U32 R22, RZ, RZ, UR4 ;  /* 0x00000004ff167e24 */ /* 0x000fe2000f8e00ff */
[----:B------:R-:W-:Y:S01]  /*5e20*/  LOP3.LUT R8, R8, R23, RZ, 0x3c, !PT ;  /* 0x0000001708087212 */ /* 0x000fe200078e3cff */
[----:B------:R-:W-:-:S05]  /*5e30*/  IMAD R23, R2, 0x3, R19 ;  /* 0x0000000302177824 */ /* 0x000fca00078e0213 */
[----:B------:R-:W-:Y:S02]  /*5e40*/  ISETP.GE.U32.AND P1, PT, R23, R22, PT ;  /* 0x000000161700720c */ /* 0x000fe40003f26070 */
[----:B0-----:R-:W-:Y:S02]  /*5e50*/  LOP3.LUT R6, R6, R24, RZ, 0x3c, !PT ;  /* 0x0000001806067212 */ /* 0x001fe400078e3cff */
[----:B------:R-:W-:Y:S01]  /*5e60*/  LOP3.LUT R7, R7, R25, RZ, 0x3c, !PT ;  /* 0x0000001907077212 */ /* 0x000fe200078e3cff */
[----:B--2---:R-:W-:-:S04]  /*5e70*/  IMAD.U32 R28, R26, 0x10000, RZ ;  /* 0x000100001a1c7824 */ /* 0x004fc800078e00ff */
[----:B------:R-:W-:-:S06]  /*5e80*/  FMUL.FTZ R17, R28, 1 ;  /* 0x3f8000001c117820 */ /* 0x000fcc0000410000 */
[----:B------:R-:W0:Y:S02]  /*5e90*/  F2F.F64.F32 R16, R17 ;  /* 0x0000001100107310 */ /* 0x000e240000201800 */
[----:B0-----:R-:W-:Y:S02]  /*5ea0*/  LOP3.LUT R4, R4, R16, RZ, 0x3c, !PT ;  /* 0x0000001004047212 */ /* 0x001fe400078e3cff */
[----:B------:R-:W-:Y:S01]  /*5eb0*/  LOP3.LUT R5, R5, R17, RZ, 0x3c, !PT ;  /* 0x0000001105057212 */ /* 0x000fe200078e3cff */
[----:B------:R-:W-:Y:S06]  /*5ec0*/  @!P1 BRA `(.L_x_344) ;  /* 0xffffffbc00849947 */ /* 0x000fec000383ffff */
[----:B------:R-:W-:Y:S05]  /*5ed0*/  BSYNC B2 ;  /* 0x0000000000027941 */ /* 0x000fea0003800000 */
.L_x_339:
[----:B------:R-:W-:-:S07]  /*5ee0*/  PRMT R24, R26, 0x7610, R24 ;  /* 0x000076101a187816 */ /* 0x000fce0000000018 */
.L_x_338:
[----:B------:R-:W-:Y:S05]  /*5ef0*/  BSYNC B1 ;  /* 0x0000000000017941 */ /* 0x000fea0003800000 */
.L_x_337:
[----:B------:R-:W-:Y:S01]  /*5f00*/  ISETP.GE.U32.AND P0, PT, R19, R22, PT ;  /* 0x000000161300720c */ /* 0x000fe20003f06070 */
[----:B------:R-:W-:-:S12]  /*5f10*/  BSSY B1, `(.L_x_345) ;  /* 0x0000466000017945 */ /* 0x000fd80003800000 */
[----:B------:R-:W-:Y:S05]  /*5f20*/  @P0 BRA `(.L_x_346) ;  /* 0x0000004400900947 */ /* 0x000fea0003800000 */
[----:B------:R-:W0:Y:S01]  /*5f30*/  LDC R23, c[0x0][0x260] ;  /* 0x00009800ff177b82 */ /* 0x000e220000000800 */
[----:B------:R-:W-:Y:S01]  /*5f40*/  HFMA2.MMA R12, -RZ, RZ, 0, 0 ;  /* 0x00000000ff0c7435 */ /* 0x000fe200000001ff */
[----:B0-----:R-:W-:-:S13]  /*5f50*/  ISETP.NE.AND P1, PT, R23, RZ, PT ;  /* 0x000000ff1700720c */ /* 0x001fda0003f25270 */
[----:B------:R-:W-:Y:S05]  /*5f60*/  @!P1 BRA `(.L_x_347) ;  /* 0x0000001000449947 */ /* 0x000fea0003800000 */
[----:B------:R-:W-:Y:S01]  /*5f70*/  MOV R17, R19 ;  /* 0x0000001300117202 */ /* 0x000fe20000000f00 */
        /* <DEDUP_REMOVED lines=253> */
[----:B------:R-:W-:Y:S01]  /*6f50*/  ISETP.NE.AND P2, PT, R23, 0x18, PT ;  /* 0x000000181700780c */ /* 0x000fe20003f45270 */
[----:B------:R-:W-:Y:S01]  /*6f60*/  HFMA2.MMA R28, -RZ, RZ, 0, 0 ;  /* 0x00000000ff1c7435 */ /* 0x000fe200000001ff */
[----:B------:R-:W-:Y:S01]  /*6f70*/  ULDC.64 UR6, c[0x0][0x378] ;  /* 0x0000de0000067ab9 */ /* 0x000fe20000000a00 */
[----:B------:R-:W-:-:S08]  /*6f80*/  ULDC UR4, c[0x0][0x380] ;  /* 0x0000e00000047ab9 */ /* 0x000fd00000000800 */
[----:B------:R-:W-:Y:S02]  /*6f90*/  IMAD.HI.U32 R26, R29, UR7, R28 ;  /* 0x000000071d1a7c27 */ /* 0x000fe4000f8e001c */
[----:B------:R-:W0:Y:S03]  /*6fa0*/  @P2 LDC.64 R16, c[0x0][0x388] ;  /* 0x0000e200ff102b82 */ /* 0x000e260000000a00 */
[----:B------:R-:W-:Y:S01]  /*6fb0*/  SHF.R.U32.HI R27, RZ, UR4, R26 ;  /* 0x00000004ff1b7c19 */ /* 0x000fe2000801161a */
[----:B------:R-:W-:Y:S01]  /*6fc0*/  ULDC UR4, c[0x0][0x3ec] ;  /* 0x0000fb0000047ab9 */ /* 0x000fe20000000800 */
[----:B------:R-:W-:-:S03]  /*6fd0*/  @P2 MOV R26, RZ ;  /* 0x000000ff001a2202 */ /* 0x000fc60000000f00 */
[----:B------:R-:W-:-:S04]  /*6fe0*/  IMAD.MOV R25, RZ, RZ, -R27 ;  /* 0x000000ffff197224 */ /* 0x000fc800078e0a1b */
[----:B------:R-:W-:Y:S02]  /*6ff0*/  IMAD R29, R25, UR6, R29 ;  /* 0x00000006191d7c24 */ /* 0x000fe4000f8e021d */
[----:B------:R-:W1:Y:S02]  /*7000*/  @P2 LDC R25, c[0x0][0x3f0] ;  /* 0x0000fc00ff192b82 */ /* 0x000e640000000800 */
[----:B------:R-:W-:Y:S02]  /*7010*/  IMAD R12, R29, UR4, R12 ;  /* 0x000000041d0c7c24 */ /* 0x000fe4000f8e020c */
[----:B0-----:R-:W-:-:S04]  /*7020*/  @P2 IMAD.HI.U32 R16, R27, R16, R26 ;  /* 0x000000101b102227 */ /* 0x001fc800078e001a */
[----:B------:R-:W0:Y:S01]  /*7030*/  @P2 LDC R26, c[0x0][0x384] ;  /* 0x0000e100ff1a2b82 */ /* 0x000e220000000800 */
[----:B------:R-:W-:-:S05]  /*7040*/  @P2 SHF.R.U32.HI R16, RZ, R17, R16 ;  /* 0x00000011ff102219 */ /* 0x000fca0000011610 */
[----:B------:R-:W-:-:S04]  /*7050*/  @P2 IMAD.MOV R17, RZ, RZ, -R16 ;  /* 0x000000ffff112224 */ /* 0x000fc800078e0a10 */
[----:B0-----:R-:W-:-:S04]  /*7060*/  @P2 IMAD R26, R26, R17, R27 ;  /* 0x000000111a1a2224 */ /* 0x001fc800078e021b */
[----:B-1----:R-:W-:-:S07]  /*7070*/  @P2 IMAD R12, R26, R25, R12 ;  /* 0x000000191a0c2224 */ /* 0x002fce00078e020c */
.L_x_347:
[----:B------:R-:W-:-:S04]  /*7080*/  LOP3.LUT R17, R12, 0xfffffffe, RZ, 0xc0, !PT ;  /* 0xfffffffe0c117812 */ /* 0x000fc800078ec0ff */
[----:B------:R-:W-:-:S04]  /*7090*/  IADD3 R16, P2, R20, R17, RZ ;  /* 0x0000001114107210 */ /* 0x000fc80007f5e0ff */
[----:B------:R-:W-:-:S05]  /*70a0*/  IADD3.X R17, RZ, R21, RZ, P2, !PT ;  /* 0x00000015ff117210 */ /* 0x000fca00017fe4ff */
[----:B------:R0:W5:Y:S01]  /*70b0*/  LDG.E.U16 R12, desc[UR36][R16.64] ;  /* 0x00000024100c7981 */ /* 0x000162000c1e1500 */
[----:B------:R-:W-:-:S05]  /*70c0*/  IMAD.IADD R27, R19, 0x1, R2 ;  /* 0x00000001131b7824 */ /* 0x000fca00078e0202 */
[----:B------:R-:W-:-:S13]  /*70d0*/  ISETP.GE.U32.AND P2, PT, R27, R22, PT ;  /* 0x000000161b00720c */ /* 0x000fda0003f46070 */
[----:B0-----:R-:W-:Y:S05]  /*70e0*/  @P2 BRA `(.L_x_346) ;  /* 0x0000003400202947 */ /* 0x001fea0003800000 */
[----:B------:R-:W-:Y:S01]  /*70f0*/  HFMA2.MMA R13, -RZ, RZ, 0, 0 ;  /* 0x00000000ff0d7435 */ /* 0x000fe200000001ff */
[----:B------:R-:W-:Y:S10]  /*7100*/  @!P1 BRA `(.L_x_348) ;  /* 0x0000001000409947 */ /* 0x000ff40003800000 */
        /* <DEDUP_REMOVED lines=255> */
[----:B------:R-:W-:Y:S01]  /*8100*/  ISETP.NE.AND P2, PT, R23, 0x18, PT ;  /* 0x000000181700780c */ /* 0x000fe20003f45270 */
[----:B------:R-:W-:Y:S01]  /*8110*/  ULDC UR4, c[0x0][0x380] ;  /* 0x0000e00000047ab9 */ /* 0x000fe20000000800 */
[----:B------:R-:W-:-:S05]  /*8120*/  IMAD.HI.U32 R28, R17, UR7, R16 ;  /* 0x00000007111c7c27 */ /* 0x000fca000f8e0010 */
[----:B------:R-:W-:Y:S01]  /*8130*/  SHF.R.U32.HI R29, RZ, UR4, R28 ;  /* 0x00000004ff1d7c19 */ /* 0x000fe2000801161c */
[----:B------:R-:W-:-:S03]  /*8140*/  ULDC UR4, c[0x0][0x3ec] ;  /* 0x0000fb0000047ab9 */ /* 0x000fc60000000800 */
[----:B------:R-:W-:-:S05]  /*8150*/  IADD3 R16, -R29, RZ, RZ ;  /* 0x000000ff1d107210 */ /* 0x000fca0007ffe1ff */
[----:B------:R-:W-:Y:S02]  /*8160*/  IMAD R28, R16, UR6, R17 ;  /* 0x00000006101c7c24 */ /* 0x000fe4000f8e0211 */
[----:B------:R-:W0:Y:S02]  /*8170*/  @P2 LDC.64 R16, c[0x0][0x388] ;  /* 0x0000e200ff102b82 */ /* 0x000e240000000a00 */
[----:B------:R-:W-:Y:S02]  /*8180*/  IMAD R13, R28, UR4, R13 ;  /* 0x000000041c0d7c24 */ /* 0x000fe4000f8e020d */
[----:B------:R-:W-:-:S04]  /*8190*/  @P2 IMAD.MOV.U32 R28, RZ, RZ, RZ ;  /* 0x000000ffff1c2224 */ /* 0x000fc800078e00ff */
[----:B0-----:R-:W-:-:S05]  /*81a0*/  @P2 IMAD.HI.U32 R16, R29, R16, R28 ;  /* 0x000000101d102227 */ /* 0x001fca00078e001c */
[----:B------:R-:W-:Y:S02]  /*81b0*/  @P2 SHF.R.U32.HI R25, RZ, R17, R16 ;  /* 0x00000011ff192219 */ /* 0x000fe40000011610 */
[----:B------:R-:W0:Y:S02]  /*81c0*/  @P2 LDC R17, c[0x0][0x384] ;  /* 0x0000e100ff112b82 */ /* 0x000e240000000800 */
[----:B------:R-:W-:-:S06]  /*81d0*/  @P2 IADD3 R28, -R25, RZ, RZ ;  /* 0x000000ff191c2210 */ /* 0x000fcc0007ffe1ff */
[----:B------:R-:W1:Y:S01]  /*81e0*/  @P2 LDC R16, c[0x0][0x3f0] ;  /* 0x0000fc00ff102b82 */ /* 0x000e620000000800 */
[----:B0-----:R-:W-:-:S04]  /*81f0*/  @P2 IMAD R17, R17, R28, R29 ;  /* 0x0000001c11112224 */ /* 0x001fc800078e021d */
[----:B-1----:R-:W-:-:S07]  /*8200*/  @P2 IMAD R13, R17, R16, R13 ;  /* 0x00000010110d2224 */ /* 0x002fce00078e020d */
.L_x_348:
[----:B------:R-:W-:-:S04]  /*8210*/  LOP3.LUT R13, R13, 0xfffffffe, RZ, 0xc0, !PT ;  /* 0xfffffffe0d0d7812 */ /* 0x000fc800078ec0ff */
[----:B------:R-:W-:-:S05]  /*8220*/  IADD3 R16, P2, R20, R13, RZ ;  /* 0x0000000d14107210 */ /* 0x000fca0007f5e0ff */
[----:B------:R-:W-:-:S05]  /*8230*/  IMAD.X R17, RZ, RZ, R21, P2 ;  /* 0x000000ffff117224 */ /* 0x000fca00010e0615 */
[----:B------:R0:W5:Y:S01]  /*8240*/  LDG.E.U16 R13, desc[UR36][R16.64] ;  /* 0x00000024100d7981 */ /* 0x000162000c1e1500 */
[----:B------:R-:W-:-:S04]  /*8250*/  IADD3 R27, R27, R2, RZ ;  /* 0x000000021b1b7210 */ /* 0x000fc80007ffe0ff */
[----:B------:R-:W-:-:S13]  /*8260*/  ISETP.GE.U32.AND P2, PT, R27, R22, PT ;  /* 0x000000161b00720c */ /* 0x000fda0003f46070 */
[----:B0-----:R-:W-:Y:S05]  /*8270*/  @P2 BRA `(.L_x_346) ;  /* 0x0000002000bc2947 */ /* 0x001fea0003800000 */
[----:B------:R-:W-:Y:S01]  /*8280*/  IMAD.MOV.U32 R18, RZ, RZ, RZ ;  /* 0x000000ffff127224 */ /* 0x000fe200078e00ff */
        /* <DEDUP_REMOVED lines=256> */
[----:B------:R-:W-:Y:S01]  /*9290*/  ISETP.NE.AND P2, PT, R23, 0x18, PT ;  /* 0x000000181700780c */ /* 0x000fe20003f45270 */
[----:B------:R-:W-:Y:S02]  /*92a0*/  ULDC UR4, c[0x0][0x380] ;  /* 0x0000e00000047ab9 */ /* 0x000fe40000000800 */
[----:B------:R-:W-:-:S05]  /*92b0*/  IMAD.HI.U32 R28, R17, UR7, R16 ;  /* 0x00000007111c7c27 */ /* 0x000fca000f8e0010 */
[----:B------:R-:W-:Y:S01]  /*92c0*/  SHF.R.U32.HI R29, RZ, UR4, R28 ;  /* 0x00000004ff1d7c19 */ /* 0x000fe2000801161c */
[----:B------:R-:W-:-:S04]  /*92d0*/  ULDC UR4, c[0x0][0x3ec] ;  /* 0x0000fb0000047ab9 */ /* 0x000fc80000000800 */
[----:B------:R-:W-:Y:S01]  /*92e0*/  IMAD.MOV R25, RZ, RZ, -R29 ;  /* 0x000000ffff197224 */ /* 0x000fe200078e0a1d */
[----:B------:R-:W-:-:S03]  /*92f0*/  @P2 MOV R28, RZ ;  /* 0x000000ff001c2202 */ /* 0x000fc60000000f00 */
[----:B------:R-:W-:Y:S02]  /*9300*/  IMAD R25, R25, UR6, R17 ;  /* 0x0000000619197c24 */ /* 0x000fe4000f8e0211 */
[----:B------:R-:W0:Y:S02]  /*9310*/  @P2 LDC.64 R16, c[0x0][0x388] ;  /* 0x0000e200ff102b82 */ /* 0x000e240000000a00 */
[----:B------:R-:W-:-:S06]  /*9320*/  IMAD R18, R25, UR4, R18 ;  /* 0x0000000419127c24 */ /* 0x000fcc000f8e0212 */
[----:B------:R-:W1:Y:S01]  /*9330*/  @P2 LDC R25, c[0x0][0x384] ;  /* 0x0000e100ff192b82 */ /* 0x000e620000000800 */
[----:B0-----:R-:W-:-:S05]  /*9340*/  @P2 IMAD.HI.U32 R16, R29, R16, R28 ;  /* 0x000000101d102227 */ /* 0x001fca00078e001c */
[----:B------:R-:W-:Y:S02]  /*9350*/  @P2 SHF.R.U32.HI R16, RZ, R17, R16 ;  /* 0x00000011ff102219 */ /* 0x000fe40000011610 */
[----:B------:R-:W0:Y:S03]  /*9360*/  @P2 LDC R17, c[0x0][0x3f0] ;  /* 0x0000fc00ff112b82 */ /* 0x000e260000000800 */
[----:B------:R-:W-:-:S04]  /*9370*/  @P2 IMAD.MOV R28, RZ, RZ, -R16 ;  /* 0x000000ffff1c2224 */ /* 0x000fc800078e0a10 */
[----:B-1----:R-:W-:-:S04]  /*9380*/  @P2 IMAD R25, R25, R28, R29 ;  /* 0x0000001c19192224 */ /* 0x002fc800078e021d */
[----:B0-----:R-:W-:-:S07]  /*9390*/  @P2 IMAD R18, R25, R17, R18 ;  /* 0x0000001119122224 */ /* 0x001fce00078e0212 */
.L_x_349:
[----:B------:R-:W-:-:S04]  /*93a0*/  LOP3.LUT R29, R18, 0xfffffffe, RZ, 0xc0, !PT ;  /* 0xfffffffe121d7812 */ /* 0x000fc800078ec0ff */
[----:B------:R-:W-:-:S04]  /*93b0*/  IADD3 R28, P2, R20, R29, RZ ;  /* 0x0000001d141c7210 */ /* 0x000fc80007f5e0ff */
[----:B------:R-:W-:-:S05]  /*93c0*/  IADD3.X R29, RZ, R21, RZ, P2, !PT ;  /* 0x00000015ff1d7210 */ /* 0x000fca00017fe4ff */
[----:B------:R0:W5:Y:S01]  /*93d0*/  LDG.E.U16 R18, desc[UR36][R28.64] ;  /* 0x000000241c127981 */ /* 0x000162000c1e1500 */
[----:B------:R-:W-:-:S05]  /*93e0*/  IMAD.IADD R17, R27, 0x1, R2 ;  /* 0x000000011b117824 */ /* 0x000fca00078e0202 */
[----:B------:R-:W-:-:S13]  /*93f0*/  ISETP.GE.U32.AND P2, PT, R17, R22, PT ;  /* 0x000000161100720c */ /* 0x000fda0003f46070 */
[----:B0-----:R-:W-:Y:S05]  /*9400*/  @P2 BRA `(.L_x_346) ;  /* 0x0000001000582947 */ /* 0x001fea0003800000 */
[----:B------:R-:W-:Y:S01]  /*9410*/  MOV R26, RZ ;  /* 0x000000ff001a7202 */ /* 0x000fe20000000f00 */
        /* <DEDUP_REMOVED lines=254> */
[----:B------:R-:W-:Y:S01]  /*a400*/  ISETP.NE.AND P1, PT, R23, 0x18, PT ;  /* 0x000000181700780c */ /* 0x000fe20003f25270 */
[----:B------:R-:W-:Y:S01]  /*a410*/  IMAD.MOV.U32 R24, RZ, RZ, RZ ;  /* 0x000000ffff187224 */ /* 0x000fe200078e00ff */
[----:B------:R-:W-:Y:S01]  /*a420*/  ULDC.64 UR6, c[0x0][0x378] ;  /* 0x0000de0000067ab9 */ /* 0x000fe20000000a00 */
[----:B------:R-:W-:Y:S02]  /*a430*/  ULDC UR4, c[0x0][0x380] ;  /* 0x0000e00000047ab9 */ /* 0x000fe40000000800 */
[----:B------:R-:W-:-:S05]  /*a440*/  IMAD.HI.U32 R28, R25, UR7, R24 ;  /* 0x00000007191c7c27 */ /* 0x000fca000f8e0018 */
[----:B------:R-:W-:Y:S01]  /*a450*/  SHF.R.U32.HI R29, RZ, UR4, R28 ;  /* 0x00000004ff1d7c19 */ /* 0x000fe2000801161c */
[----:B------:R-:W-:Y:S02]  /*a460*/  ULDC UR4, c[0x0][0x3ec] ;  /* 0x0000fb0000047ab9 */ /* 0x000fe40000000800 */
        /* <DEDUP_REMOVED lines=8> */
[----:B------:R-:W-:-:S04]  /*a4f0*/  @P1 SHF.R.U32.HI R17, RZ, R17, R16 ;  /* 0x00000011ff111219 */ /* 0x000fc80000011610 */
[----:B------:R-:W-:-:S05]  /*a500*/  @P1 IADD3 R28, -R17, RZ, RZ ;  /* 0x000000ff111c1210 */ /* 0x000fca0007ffe1ff */
[----:B-1----:R-:W-:-:S04]  /*a510*/  @P1 IMAD R27, R27, R28, R29 ;  /* 0x0000001c1b1b1224 */ /* 0x002fc800078e021d */
[----:B--2---:R-:W-:-:S07]  /*a520*/  @P1 IMAD R26, R27, R23, R26 ;  /* 0x000000171b1a1224 */ /* 0x004fce00078e021a */
.L_x_350:
[----:B------:R-:W-:-:S04]  /*a530*/  LOP3.LUT R25, R26, 0xfffffffe, RZ, 0xc0, !PT ;  /* 0xfffffffe1a197812 */ /* 0x000fc800078ec0ff */
[----:B------:R-:W-:-:S05]  /*a540*/  IADD3 R24, P1, R20, R25, RZ ;  /* 0x0000001914187210 */ /* 0x000fca0007f3e0ff */
[----:B------:R-:W-:-:S05]  /*a550*/  IMAD.X R25, RZ, RZ, R21, P1 ;  /* 0x000000ffff197224 */ /* 0x000fca00008e0615 */
[----:B------:R0:W5:Y:S03]  /*a560*/  LDG.E.U16 R24, desc[UR36][R24.64] ;  /* 0x0000002418187981 */ /* 0x000166000c1e1500 */
.L_x_346:
[----:B------:R-:W-:Y:S05]  /*a570*/  BSYNC B1 ;  /* 0x0000000000017941 */ /* 0x000fea0003800000 */
.L_x_345:
[----:B------:R-:W-:Y:S04]  /*a580*/  BSSY B1, `(.L_x_351) ;  /* 0x000001e000017945 */ /* 0x000fe80003800000 */
[----:B------:R-:W-:Y:S05]  /*a590*/  @P0 BRA `(.L_x_352) ;  /* 0x0000000000700947 */ /* 0x000fea0003800000 */
[----:B-----5:R-:W-:Y:S01]  /*a5a0*/  SHF.L.U32 R12, R12, 0x10, RZ ;  /* 0x000000100c0c7819 */ /* 0x020fe200000006ff */
[----:B------:R-:W-:-:S04]  /*a5b0*/  IMAD.IADD R19, R19, 0x1, R2 ;  /* 0x0000000113137824 */ /* 0x000fc800078e0202 */
[----:B------:R-:W-:Y:S01]  /*a5c0*/  FMUL.FTZ R12, R12, 1 ;  /* 0x3f8000000c0c7820 */ /* 0x000fe20000410000 */
[----:B------:R-:W-:-:S03]  /*a5d0*/  ISETP.GE.U32.AND P0, PT, R19, R22, PT ;  /* 0x000000161300720c */ /* 0x000fc60003f06070 */
[----:B------:R-:W1:Y:S02]  /*a5e0*/  F2F.F64.F32 R16, R12 ;  /* 0x0000000c00107310 */ /* 0x000e640000201800 */
[----:B-1----:R-:W-:Y:S02]  /*a5f0*/  LOP3.LUT R10, R10, R16, RZ, 0x3c, !PT ;  /* 0x000000100a0a7212 */ /* 0x002fe400078e3cff */
[----:B------:R-:W-:-:S06]  /*a600*/  LOP3.LUT R11, R11, R17, RZ, 0x3c, !PT ;  /* 0x000000110b0b7212 */ /* 0x000fcc00078e3cff */
[----:B------:R-:W-:Y:S05]  /*a610*/  @P0 BRA `(.L_x_352) ;  /* 0x0000000000500947 */ /* 0x000fea0003800000 */
[----:B------:R-:W-:Y:S01]  /*a620*/  SHF.L.U32 R13, R13, 0x10, RZ ;  /* 0x000000100d0d7819 */ /* 0x000fe200000006ff */
[----:B------:R-:W-:-:S04]  /*a630*/  IMAD.IADD R17, R19, 0x1, R2 ;  /* 0x0000000113117824 */ /* 0x000fc800078e0202 */
[----:B------:R-:W-:Y:S01]  /*a640*/  FMUL.FTZ R13, R13, 1 ;  /* 0x3f8000000d0d7820 */ /* 0x000fe20000410000 */
[----:B------:R-:W-:-:S05]  /*a650*/  ISETP.GE.U32.AND P0, PT, R17, R22, PT ;  /* 0x000000161100720c */ /* 0x000fca0003f06070 */
[----:B------:R-:W1:Y:S02]  /*a660*/  F2F.F64.F32 R12, R13 ;  /* 0x0000000d000c7310 */ /* 0x000e640000201800 */
[----:B-1----:R-:W-:Y:S02]  /*a670*/  LOP3.LUT R9, R9, R12, RZ, 0x3c, !PT ;  /* 0x0000000c09097212 */ /* 0x002fe400078e3cff */
[----:B------:R-:W-:-:S04]  /*a680*/  LOP3.LUT R8, R8, R13, RZ, 0x3c, !PT ;  /* 0x0000000d08087212 */ /* 0x000fc800078e3cff */
[----:B------:R-:W-:Y:S05]  /*a690*/  @P0 BRA `(.L_x_352) ;  /* 0x0000000000300947 */ /* 0x000fea0003800000 */
[----:B------:R-:W-:Y:S01]  /*a6a0*/  IADD3 R13, R17, R2, RZ ;  /* 0x00000002110d7210 */ /* 0x000fe20007ffe0ff */
[----:B------:R-:W-:-:S03]  /*a6b0*/  IMAD.U32 R18, R18, 0x10000, RZ ;  /* 0x0001000012127824 */ /* 0x000fc600078e00ff */
[----:B------:R-:W-:Y:S01]  /*a6c0*/  ISETP.GE.U32.AND P0, PT, R13, R22, PT ;  /* 0x000000160d00720c */ /* 0x000fe20003f06070 */
[----:B------:R-:W-:-:S06]  /*a6d0*/  FMUL.FTZ R12, R18, 1 ;  /* 0x3f800000120c7820 */ /* 0x000fcc0000410000 */
[----:B------:R-:W1:Y:S06]  /*a6e0*/  F2F.F64.F32 R12, R12 ;  /* 0x0000000c000c7310 */ /* 0x000e6c0000201800 */
[----:B------:R-:W-:-:S05]  /*a6f0*/  @!P0 SHF.L.U32 R24, R24, 0x10, RZ ;  /* 0x0000001018188819 */ /* 0x000fca00000006ff */
[----:B------:R-:W-:Y:S01]  /*a700*/  @!P0 FMUL.FTZ R16, R24, 1 ;  /* 0x3f80000018108820 */ /* 0x000fe20000410000 */
[----:B-1----:R-:W-:-:S05]  /*a710*/  LOP3.LUT R6, R6, R12, RZ, 0x3c, !PT ;  /* 0x0000000c06067212 */ /* 0x002fca00078e3cff */
[----:B------:R-:W1:Y:S01]  /*a720*/  @!P0 F2F.F64.F32 R16, R16 ;  /* 0x0000001000108310 */ /* 0x000e620000201800 */
[----:B------:R-:W-:Y:S02]  /*a730*/  LOP3.LUT R7, R7, R13, RZ, 0x3c, !PT ;  /* 0x0000000d07077212 */ /* 0x000fe400078e3cff */
[----:B-1----:R-:W-:Y:S02]  /*a740*/  @!P0 LOP3.LUT R4, R4, R16, RZ, 0x3c, !PT ;  /* 0x0000001004048212 */ /* 0x002fe400078e3cff */
[----:B------:R-:W-:-:S07]  /*a750*/  @!P0 LOP3.LUT R5, R5, R17, RZ, 0x3c, !PT ;  /* 0x0000001105058212 */ /* 0x000fce00078e3cff */
.L_x_352:
[----:B------:R-:W-:Y:S05]  /*a760*/  BSYNC B1 ;  /* 0x0000000000017941 */ /* 0x000fea0003800000 */
.L_x_351:
[----:B------:R-:W-:Y:S02]  /*a770*/  LOP3.LUT R9, R6, R9, R10, 0x96, !PT ;  /* 0x0000000906097212 */ /* 0x000fe400078e960a */
[----:B------:R-:W-:Y:S02]  /*a780*/  LOP3.LUT R8, R7, R8, R11, 0x96, !PT ;  /* 0x0000000807087212 */ /* 0x000fe400078e960b */
[----:B------:R-:W-:Y:S02]  /*a790*/  LOP3.LUT R16, R4, R9, RZ, 0x3c, !PT ;  /* 0x0000000904107212 */ /* 0x000fe400078e3cff */
[----:B------:R-:W-:Y:S01]  /*a7a0*/  LOP3.LUT R17, R5, R8, RZ, 0x3c, !PT ;  /* 0x0000000805117212 */ /* 0x000fe200078e3cff */
[----:B------:R-:W-:Y:S06]  /*a7b0*/  BRA `(.L_x_320) ;  /* 0x0000000c009c7947 */ /* 0x000fec0003800000 */
.L_x_336:
[----:B------:R-:W-:Y:S01]  /*a7c0*/  ISETP.GE.U32.AND P0, PT, R7, R22, PT ;  /* 0x000000160700720c */ /* 0x000fe20003f06070 */
[----:B------:R-:W-:Y:S01]  /*a7d0*/  BSSY B1, `(.L_x_353) ;  /* 0x0000036000017945 */ /* 0x000fe20003800000 */
[--C-:B------:R-:W-:Y:S01]  /*a7e0*/  IMAD.MOV.U32 R7, RZ, RZ, R6.reuse ;  /* 0x000000ffff077224 */ /* 0x100fe200078e0006 */
[-C--:B------:R-:W-:Y:S01]  /*a7f0*/  MOV R18, R11.reuse ;  /* 0x0000000b00127202 */ /* 0x080fe20000000f00 */
[----:B------:R-:W-:Y:S01]  /*a800*/  IMAD.MOV.U32 R16, RZ, RZ, R6 ;  /* 0x000000ffff107224 */ /* 0x000fe200078e0006 */
[----:B------:R-:W-:Y:S01]  /*a810*/  MOV R17, R11 ;  /* 0x0000000b00117202 */ /* 0x000fe20000000f00 */
[----:B------:R-:W-:-:S07]  /*a820*/  IMAD.MOV.U32 R26, RZ, RZ, R11 ;  /* 0x000000ffff1a7224 */ /* 0x000fce00078e000b */
[----:B------:R-:W-:Y:S05]  /*a830*/  @P0 BRA `(.L_x_354) ;  /* 0x0000000000bc0947 */ /* 0x000fea0003800000 */
[----:B------:R-:W-:Y:S01]  /*a840*/  BSSY B2, `(.L_x_355) ;  /* 0x000002d000027945 */ /* 0x000fe20003800000 */
[----:B------:R-:W-:Y:S01]  /*a850*/  MOV R7, R6 ;  /* 0x0000000600077202 */ /* 0x000fe20000000f00 */
[----:B------:R-:W-:Y:S01]  /*a860*/  IMAD.MOV.U32 R16, RZ, RZ, R6 ;  /* 0x000000ffff107224 */ /* 0x000fe200078e0006 */
[-C--:B------:R-:W-:Y:S01]  /*a870*/  MOV R18, R11.reuse ;  /* 0x0000000b00127202 */ /* 0x080fe20000000f00 */
[----:B------:R-:W-:Y:S01]  /*a880*/  IMAD.MOV.U32 R17, RZ, RZ, R11 ;  /* 0x000000ffff117224 */ /* 0x000fe200078e000b */
[----:B------:R-:W-:-:S07]  /*a890*/  MOV R26, R11 ;  /* 0x0000000b001a7202 */ /* 0x000fce0000000f00 */
.L_x_356:
[----:B------:R-:W-:Y:S02]  /*a8a0*/  IMAD R11, R8, R19, RZ ;  /* 0x00000013080b7224 */ /* 0x000fe400078e02ff */
[----:B------:R-:W-:Y:S02]  /*a8b0*/  IMAD.IADD R19, R2, 0x1, R19 ;  /* 0x0000000102137824 */ /* 0x000fe400078e0213 */
[----:B------:R-:W-:-:S05]  /*a8c0*/  IMAD.WIDE.U32 R10, R11, 0x2, R20 ;  /* 0x000000020b0a7825 */ /* 0x000fca00078e0014 */
[----:B------:R0:W2:Y:S01]  /*a8d0*/  LDG.E.U16 R23, desc[UR36][R10.64] ;  /* 0x000000240a177981 */ /* 0x0000a2000c1e1500 */
[----:B------:R-:W-:Y:S01]  /*a8e0*/  IMAD R13, R8, R19, RZ ;  /* 0x00000013080d7224 */ /* 0x000fe200078e02ff */
[----:B------:R-:W-:-:S03]  /*a8f0*/  IADD3 R19, R19, R2, RZ ;  /* 0x0000000213137210 */ /* 0x000fc60007ffe0ff */
[----:B------:R-:W-:-:S04]  /*a900*/  IMAD.WIDE.U32 R12, R13, 0x2, R20 ;  /* 0x000000020d0c7825 */ /* 0x000fc800078e0014 */
[----:B------:R-:W-:Y:S01]  /*a910*/  IMAD R9, R8, R19, RZ ;  /* 0x0000001308097224 */ /* 0x000fe200078e02ff */
[----:B------:R1:W3:Y:S01]  /*a920*/  LDG.E.U16 R24, desc[UR36][R12.64] ;  /* 0x000000240c187981 */ /* 0x0002e2000c1e1500 */
[----:B------:R-:W-:Y:S02]  /*a930*/  IMAD.IADD R19, R19, 0x1, R2 ;  /* 0x0000000113137824 */ /* 0x000fe400078e0202 */
[----:B0-----:R-:W-:-:S04]  /*a940*/  IMAD.WIDE.U32 R10, R9, 0x2, R20 ;  /* 0x00000002090a7825 */ /* 0x001fc800078e0014 */
[----:B------:R-:W-:Y:S01]  /*a950*/  IMAD R29, R8, R19, RZ ;  /* 0x00000013081d7224 */ /* 0x000fe200078e02ff */
[----:B------:R3:W4:Y:S03]  /*a960*/  LDG.E.U16 R25, desc[UR36][R10.64] ;  /* 0x000000240a197981 */ /* 0x000726000c1e1500 */
[----:B------:R-:W-:-:S05]  /*a970*/  IMAD.WIDE.U32 R28, R29, 0x2, R20 ;  /* 0x000000021d1c7825 */ /* 0x000fca00078e0014 */
[----:B------:R-:W5:Y:S01]  /*a980*/  LDG.E.U16 R9, desc[UR36][R28.64] ;  /* 0x000000241c097981 */ /* 0x000f62000c1e1500 */
[----:B------:R-:W-:Y:S01]  /*a990*/  IMAD.IADD R19, R19, 0x1, R2 ;  /* 0x0000000113137824 */ /* 0x000fe200078e0202 */
[----:B--2---:R-:W-:-:S05]  /*a9a0*/  SHF.L.U32 R27, R23, 0x10, RZ ;  /* 0x00000010171b7819 */ /* 0x004fca00000006ff */
[----:B------:R-:W-:-:S04]  /*a9b0*/  FMUL.FTZ R27, R27, 1 ;  /* 0x3f8000001b1b7820 */ /* 0x000fc80000410000 */
[----:B-1----:R0:W1:Y:S01]  /*a9c0*/  F2F.F64.F32 R12, R27 ;  /* 0x0000001b000c7310 */ /* 0x0020620000201800 */
[----:B---3--:R-:W-:-:S04]  /*a9d0*/  IMAD.U32 R10, R24, 0x10000, RZ ;  /* 0x00010000180a7824 */ /* 0x008fc800078e00ff */
[----:B0-----:R-:W-:-:S04]  /*a9e0*/  FMUL.FTZ R27, R10, 1 ;  /* 0x3f8000000a1b7820 */ /* 0x001fc80000410000 */
[----:B------:R0:W2:Y:S01]  /*a9f0*/  F2F.F64.F32 R10, R27 ;  /* 0x0000001b000a7310 */ /* 0x0000a20000201800 */
[----:B-1----:R-:W-:Y:S02]  /*aa00*/  LOP3.LUT R6, R6, R12, RZ, 0x3c, !PT ;  /* 0x0000000c06067212 */ /* 0x002fe400078e3cff */
[----:B------:R-:W-:Y:S02]  /*aa10*/  LOP3.LUT R26, R26, R13, RZ, 0x3c, !PT ;  /* 0x0000000d1a1a7212 */ /* 0x000fe400078e3cff */
[----:B----4-:R-:W-:Y:S01]  /*aa20*/  SHF.L.U32 R12, R25, 0x10, RZ ;  /* 0x00000010190c7819 */ /* 0x010fe200000006ff */
[----:B0-----:R-:W-:Y:S01]  /*aa30*/  IMAD R27, R2, 0x3, R19 ;  /* 0x00000003021b7824 */ /* 0x001fe200078e0213 */
[----:B-----5:R-:W-:-:S03]  /*aa40*/  SHF.L.U32 R13, R9, 0x10, RZ ;  /* 0x00000010090d7819 */ /* 0x020fc600000006ff */
[----:B------:R-:W-:Y:S01]  /*aa50*/  FMUL.FTZ R12, R12, 1 ;  /* 0x3f8000000c0c7820 */ /* 0x000fe20000410000 */
[----:B------:R-:W-:Y:S01]  /*aa60*/  ISETP.GE.U32.AND P0, PT, R27, R22, PT ;  /* 0x000000161b00720c */ /* 0x000fe20003f06070 */
[----:B------:R-:W-:Y:S01]  /*aa70*/  FMUL.FTZ R13, R13, 1 ;  /* 0x3f8000000d0d7820 */ /* 0x000fe20000410000 */
[----:B--2---:R-:W-:Y:S02]  /*aa80*/  LOP3.LUT R16, R16, R10, RZ, 0x3c, !PT ;  /* 0x0000000a10107212 */ /* 0x004fe400078e3cff */
[----:B------:R-:W-:Y:S02]  /*aa90*/  LOP3.LUT R17, R17, R11, RZ, 0x3c, !PT ;  /* 0x0000000b11117212 */ /* 0x000fe400078e3cff */
[----:B------:R-:W0:Y:S08]  /*aaa0*/  F2F.F64.F32 R10, R12 ;  /* 0x0000000c000a7310 */ /* 0x000e300000201800 */
[----:B------:R-:W1:Y:S01]  /*aab0*/  F2F.F64.F32 R12, R13 ;  /* 0x0000000d000c7310 */ /* 0x000e620000201800 */
[----:B0-----:R-:W-:-:S02]  /*aac0*/  LOP3.LUT R7, R7, R10, RZ, 0x3c, !PT ;  /* 0x0000000a07077212 */ /* 0x001fc400078e3cff */
[----:B------:R-:W-:Y:S02]  /*aad0*/  LOP3.LUT R18, R18, R11, RZ, 0x3c, !PT ;  /* 0x0000000b12127212 */ /* 0x000fe400078e3cff */
[----:B-1----:R-:W-:Y:S02]  /*aae0*/  LOP3.LUT R4, R4, R12, RZ, 0x3c, !PT ;  /* 0x0000000c04047212 */ /* 0x002fe400078e3cff */
[----:B------:R-:W-:Y:S01]  /*aaf0*/  LOP3.LUT R5, R5, R13, RZ, 0x3c, !PT ;  /* 0x0000000d05057212 */ /* 0x000fe200078e3cff */
[----:B------:R-:W-:Y:S06]  /*ab00*/  @!P0 BRA `(.L_x_356) ;  /* 0xfffffffc00648947 */ /* 0x000fec000383ffff */
[----:B------:R-:W-:Y:S05]  /*ab10*/  BSYNC B2 ;  /* 0x0000000000027941 */ /* 0x000fea0003800000 */
.L_x_355:
[----:B------:R-:W-:-:S07]  /*ab20*/  PRMT R12, R9, 0x7610, R12 ;  /* 0x00007610090c7816 */ /* 0x000fce000000000c */
.L_x_354:
[----:B------:R-:W-:Y:S05]  /*ab30*/  BSYNC B1 ;  /* 0x0000000000017941 */ /* 0x000fea0003800000 */
.L_x_353:
[----:B------:R-:W-:Y:S01]  /*ab40*/  ISETP.GE.U32.AND P1, PT, R19, R22, PT ;  /* 0x000000161300720c */ /* 0x000fe20003f26070 */
[----:B------:R-:W-:-:S12]  /*ab50*/  BSSY B1, `(.L_x_357) ;  /* 0x0000016000017945 */ /* 0x000fd80003800000 */
[----:B------:R-:W-:Y:S05]  /*ab60*/  @P1 BRA `(.L_x_358) ;  /* 0x0000000000501947 */ /* 0x000fea0003800000 */
[----:B------:R-:W-:-:S04]  /*ab70*/  IMAD R11, R8, R19, RZ ;  /* 0x00000013080b7224 */ /* 0x000fc800078e02ff */
[----:B------:R-:W-:-:S05]  /*ab80*/  IMAD.WIDE.U32 R10, R11, 0x2, R20 ;  /* 0x000000020b0a7825 */ /* 0x000fca00078e0014 */
[----:B------:R0:W5:Y:S01]  /*ab90*/  LDG.E.U16 R23, desc[UR36][R10.64] ;  /* 0x000000240a177981 */ /* 0x000162000c1e1500 */
[----:B------:R-:W-:-:S04]  /*aba0*/  IADD3 R9, R19, R2, RZ ;  /* 0x0000000213097210 */ /* 0x000fc80007ffe0ff */
[----:B------:R-:W-:-:S13]  /*abb0*/  ISETP.GE.U32.AND P0, PT, R9, R22, PT ;  /* 0x000000160900720c */ /* 0x000fda0003f06070 */
[----:B0-----:R-:W-:Y:S05]  /*abc0*/  @P0 BRA `(.L_x_358) ;  /* 0x0000000000380947 */ /* 0x001fea0003800000 */
[----:B------:R-:W-:-:S04]  /*abd0*/  IMAD R11, R8, R9, RZ ;  /* 0x00000009080b7224 */ /* 0x000fc800078e02ff */
[----:B------:R-:W-:-:S05]  /*abe0*/  IMAD.WIDE.U32 R10, R11, 0x2, R20 ;  /* 0x000000020b0a7825 */ /* 0x000fca00078e0014 */
[----:B------:R0:W5:Y:S01]  /*abf0*/  LDG.E.U16 R24, desc[UR36][R10.64] ;  /* 0x000000240a187981 */ /* 0x000162000c1e1500 */
[----:B------:R-:W-:-:S04]  /*ac00*/  IADD3 R9, R9, R2, RZ ;  /* 0x0000000209097210 */ /* 0x000fc80007ffe0ff */
[----:B------:R-:W-:-:S13]  /*ac10*/  ISETP.GE.U32.AND P0, PT, R9, R22, PT ;  /* 0x000000160900720c */ /* 0x000fda0003f06070 */
[----:B0-----:R-:W-:Y:S05]  /*ac20*/  @P0 BRA `(.L_x_358) ;  /* 0x0000000000200947 */ /* 0x001fea0003800000 */
[----:B------:R-:W-:Y:S02]  /*ac30*/  IMAD.IADD R11, R9, 0x1, R2 ;  /* 0x00000001090b7824 */ /* 0x000fe400078e0202 */
[----:B------:R-:W-:-:S03]  /*ac40*/  IMAD R9, R8, R9, RZ ;  /* 0x0000000908097224 */ /* 0x000fc600078e02ff */
[----:B------:R-:W-:-:S13]  /*ac50*/  ISETP.GE.U32.AND P0, PT, R11, R22, PT ;  /* 0x000000160b00720c */ /* 0x000fda0003f06070 */
[----:B------:R-:W-:Y:S02]  /*ac60*/  @!P0 IMAD R11, R8, R11, RZ ;  /* 0x0000000b080b8224 */ /* 0x000fe400078e02ff */
[----:B------:R-:W-:-:S04]  /*ac70*/  IMAD.WIDE.U32 R8, R9, 0x2, R20 ;  /* 0x0000000209087825 */ /* 0x000fc800078e0014 */
[----:B------:R-:W-:Y:S01]  /*ac80*/  @!P0 IMAD.WIDE.U32 R20, R11, 0x2, R20 ;  /* 0x000000020b148825 */ /* 0x000fe200078e0014 */
[----:B------:R0:W5:Y:S04]  /*ac90*/  LDG.E.U16 R25, desc[UR36][R8.64] ;  /* 0x0000002408197981 */ /* 0x000168000c1e1500 */
[----:B------:R0:W5:Y:S02]  /*aca0*/  @!P0 LDG.E.U16 R12, desc[UR36][R20.64] ;  /* 0x00000024140c8981 */ /* 0x000164000c1e1500 */
.L_x_358:
[----:B------:R-:W-:Y:S05]  /*acb0*/  BSYNC B1 ;  /* 0x0000000000017941 */ /* 0x000fea0003800000 */
.L_x_357:
[----:B------:R-:W-:Y:S04]  /*acc0*/  BSSY B1, `(.L_x_359) ;  /* 0x000001e000017945 */ /* 0x000fe80003800000 */
[----:B------:R-:W-:Y:S05]  /*acd0*/  @P1 BRA `(.L_x_360) ;  /* 0x0000000000701947 */ /* 0x000fea0003800000 */
[----:B-----5:R-:W-:Y:S02]  /*ace0*/  SHF.L.U32 R23, R23, 0x10, RZ ;  /* 0x0000001017177819 */ /* 0x020fe400000006ff */
[----:B------:R-:W-:-:S03]  /*acf0*/  IADD3 R11, R19, R2, RZ ;  /* 0x00000002130b7210 */ /* 0x000fc60007ffe0ff */
[----:B0-----:R-:W-:Y:S01]  /*ad00*/  FMUL.FTZ R8, R23, 1 ;  /* 0x3f80000017087820 */ /* 0x001fe20000410000 */
[----:B------:R-:W-:-:S05]  /*ad10*/  ISETP.GE.U32.AND P0, PT, R11, R22, PT ;  /* 0x000000160b00720c */ /* 0x000fca0003f06070 */
[----:B------:R-:W0:Y:S02]  /*ad20*/  F2F.F64.F32 R8, R8 ;  /* 0x0000000800087310 */ /* 0x000e240000201800 */
[----:B0-----:R-:W-:Y:S02]  /*ad30*/  LOP3.LUT R6, R6, R8, RZ, 0x3c, !PT ;  /* 0x0000000806067212 */ /* 0x001fe400078e3cff */
[----:B------:R-:W-:-:S04]  /*ad40*/  LOP3.LUT R26, R26, R9, RZ, 0x3c, !PT ;  /* 0x000000091a1a7212 */ /* 0x000fc800078e3cff */
[----:B------:R-:W-:Y:S05]  /*ad50*/  @P0 BRA `(.L_x_360) ;  /* 0x0000000000500947 */ /* 0x000fea0003800000 */
[----:B------:R-:W-:Y:S01]  /*ad60*/  IMAD.U32 R24, R24, 0x10000, RZ ;  /* 0x0001000018187824 */ /* 0x000fe200078e00ff */
[----:B------:R-:W-:-:S03]  /*ad70*/  IADD3 R11, R11, R2, RZ ;  /* 0x000000020b0b7210 */ /* 0x000fc60007ffe0ff */
[----:B------:R-:W-:Y:S01]  /*ad80*/  FMUL.FTZ R8, R24, 1 ;  /* 0x3f80000018087820 */ /* 0x000fe20000410000 */
[----:B------:R-:W-:-:S05]  /*ad90*/  ISETP.GE.U32.AND P0, PT, R11, R22, PT ;  /* 0x000000160b00720c */ /* 0x000fca0003f06070 */
[----:B------:R-:W0:Y:S02]  /*ada0*/  F2F.F64.F32 R8, R8 ;  /* 0x0000000800087310 */ /* 0x000e240000201800 */
[----:B0-----:R-:W-:Y:S02]  /*adb0*/  LOP3.LUT R16, R16, R8, RZ, 0x3c, !PT ;  /* 0x0000000810107212 */ /* 0x001fe400078e3cff */
[----:B------:R-:W-:-:S04]  /*adc0*/  LOP3.LUT R17, R17, R9, RZ, 0x3c, !PT ;  /* 0x0000000911117212 */ /* 0x000fc800078e3cff */
[----:B------:R-:W-:Y:S05]  /*add0*/  @P0 BRA `(.L_x_360) ;  /* 0x0000000000300947 */ /* 0x000fea0003800000 */
[----:B------:R-:W-:Y:S01]  /*ade0*/  IADD3 R9, R11, R2, RZ ;  /* 0x000000020b097210 */ /* 0x000fe20007ffe0ff */
[----:B------:R-:W-:-:S03]  /*adf0*/  IMAD.U32 R25, R25, 0x10000, RZ ;  /* 0x0001000019197824 */ /* 0x000fc600078e00ff */
[----:B------:R-:W-:Y:S01]  /*ae00*/  ISETP.GE.U32.AND P0, PT, R9, R22, PT ;  /* 0x000000160900720c */ /* 0x000fe20003f06070 */
[----:B------:R-:W-:-:S06]  /*ae10*/  FMUL.FTZ R8, R25, 1 ;  /* 0x3f80000019087820 */ /* 0x000fcc0000410000 */
[----:B------:R-:W0:Y:S06]  /*ae20*/  F2F.F64.F32 R8, R8 ;  /* 0x0000000800087310 */ /* 0x000e2c0000201800 */
[----:B------:R-:W-:-:S05]  /*ae30*/  @!P0 SHF.L.U32 R12, R12, 0x10, RZ ;  /* 0x000000100c0c8819 */ /* 0x000fca00000006ff */
[----:B------:R-:W-:Y:S01]  /*ae40*/  @!P0 FMUL.FTZ R10, R12, 1 ;  /* 0x3f8000000c0a8820 */ /* 0x000fe20000410000 */
[----:B0-----:R-:W-:-:S05]  /*ae50*/  LOP3.LUT R7, R7, R8, RZ, 0x3c, !PT ;  /* 0x0000000807077212 */ /* 0x001fca00078e3cff */
[----:B------:R-:W0:Y:S01]  /*ae60*/  @!P0 F2F.F64.F32 R10, R10 ;  /* 0x0000000a000a8310 */ /* 0x000e220000201800 */
[----:B------:R-:W-:Y:S02]  /*ae70*/  LOP3.LUT R18, R18, R9, RZ, 0x3c, !PT ;  /* 0x0000000912127212 */ /* 0x000fe400078e3cff */
[----:B0-----:R-:W-:Y:S02]  /*ae80*/  @!P0 LOP3.LUT R4, R4, R10, RZ, 0x3c, !PT ;  /* 0x0000000a04048212 */ /* 0x001fe400078e3cff */
[----:B------:R-:W-:-:S07]  /*ae90*/  @!P0 LOP3.LUT R5, R5, R11, RZ, 0x3c, !PT ;  /* 0x0000000b05058212 */ /* 0x000fce00078e3cff */
.L_x_360:
[----:B------:R-:W-:Y:S05]  /*aea0*/  BSYNC B1 ;  /* 0x0000000000017941 */ /* 0x000fea0003800000 */
.L_x_359:
[----:B------:R-:W-:Y:S02]  /*aeb0*/  LOP3.LUT R7, R7, R16, R6, 0x96, !PT ;  /* 0x0000001007077212 */ /* 0x000fe400078e9606 */
[----:B------:R-:W-:Y:S02]  /*aec0*/  LOP3.LUT R18, R18, R17, R26, 0x96, !PT ;  /* 0x0000001112127212 */ /* 0x000fe400078e961a */
[----:B------:R-:W-:Y:S02]  /*aed0*/  LOP3.LUT R16, R4, R7, RZ, 0x3c, !PT ;  /* 0x0000000704107212 */ /* 0x000fe400078e3cff */
[----:B------:R-:W-:Y:S01]  /*aee0*/  LOP3.LUT R17, R5, R18, RZ, 0x3c, !PT ;  /* 0x0000001205117212 */ /* 0x000fe200078e3cff */
[----:B------:R-:W-:Y:S06]  /*aef0*/  BRA `(.L_x_320) ;  /* 0x0000000400cc7947 */ /* 0x000fec0003800000 */
.L_x_335:
[----:B------:R-:W0:Y:S01]  /*af00*/  LDC R2, c[0x0][0x22c] ;  /* 0x00008b00ff027b82 */ /* 0x000e220000000800 */
[----:B------:R-:W-:Y:S07]  /*af10*/  BSSY B1, `(.L_x_361) ;  /* 0x000003a000017945 */ /* 0x000fee0003800000 */
[----:B------:R-:W1:Y:S08]  /*af20*/  LDC R6, c[0x0][0x218] ;  /* 0x00008600ff067b82 */ /* 0x000e700000000800 */
[----:B------:R-:W2:Y:S01]  /*af30*/  LDC R18, c[0x0][0x21c] ;  /* 0x00008700ff127b82 */ /* 0x000ea20000000800 */
[----:B0-----:R-:W-:-:S05]  /*af40*/  IMAD R5, R2, 0x3, R29 ;  /* 0x0000000302057824 */ /* 0x001fca00078e021d */
[----:B------:R-:W-:Y:S02]  /*af50*/  ISETP.GE.U32.AND P0, PT, R5, R22, PT ;  /* 0x000000160500720c */ /* 0x000fe40003f06070 */
[----:B------:R-:W-:Y:S01]  /*af60*/  MOV R5, R29 ;  /* 0x0000001d00057202 */ /* 0x000fe20000000f00 */
[----:B-1----:R-:W-:Y:S01]  /*af70*/  IMAD.MOV.U32 R4, RZ, RZ, R6 ;  /* 0x000000ffff047224 */ /* 0x002fe200078e0006 */
[-C--:B------:R-:W-:Y:S02]  /*af80*/  MOV R7, R6.reuse ;  /* 0x0000000600077202 */ /* 0x080fe40000000f00 */
[----:B------:R-:W-:Y:S01]  /*af90*/  MOV R8, R6 ;  /* 0x0000000600087202 */ /* 0x000fe20000000f00 */
[----:B--2---:R-:W-:Y:S01]  /*afa0*/  IMAD.MOV.U32 R9, RZ, RZ, R18 ;  /* 0x000000ffff097224 */ /* 0x004fe200078e0012 */
[-C--:B------:R-:W-:Y:S02]  /*afb0*/  MOV R19, R18.reuse ;  /* 0x0000001200137202 */ /* 0x080fe40000000f00 */
[----:B------:R-:W-:-:S03]  /*afc0*/  MOV R23, R18 ;  /* 0x0000001200177202 */ /* 0x000fc60000000f00 */
[----:B------:R-:W-:Y:S05]  /*afd0*/  @P0 BRA `(.L_x_362) ;  /* 0x0000000000b40947 */ /* 0x000fea0003800000 */
[----:B------:R-:W-:Y:S01]  /*afe0*/  BSSY B2, `(.L_x_363) ;  /* 0x0000028000027945 */ /* 0x000fe20003800000 */
[----:B------:R-:W-:Y:S01]  /*aff0*/  IMAD.MOV.U32 R7, RZ, RZ, R6 ;  /* 0x000000ffff077224 */ /* 0x000fe200078e0006 */
[----:B------:R-:W-:Y:S01]  /*b000*/  MOV R8, R6 ;  /* 0x0000000600087202 */ /* 0x000fe20000000f00 */
[----:B------:R-:W-:Y:S01]  /*b010*/  IMAD.MOV.U32 R23, RZ, RZ, R18 ;  /* 0x000000ffff177224 */ /* 0x000fe200078e0012 */
[----:B------:R-:W-:-:S07]  /*b020*/  MOV R19, R18 ;  /* 0x0000001200137202 */ /* 0x000fce0000000f00 */
.L_x_364:
[C---:B------:R-:W-:Y:S01]  /*b030*/  IMAD.WIDE.U32 R12, R5.reuse, 0x2, R20 ;  /* 0x00000002050c7825 */ /* 0x040fe200078e0014 */
[----:B------:R-:W-:-:S04]  /*b040*/  IADD3 R5, R5, R2, RZ ;  /* 0x0000000205057210 */ /* 0x000fc80007ffe0ff */
[----:B------:R-:W2:Y:S01]  /*b050*/  LDG.E.U16 R27, desc[UR36][R12.64] ;  /* 0x000000240c1b7981 */ /* 0x000ea2000c1e1500 */
[C---:B------:R-:W-:Y:S01]  /*b060*/  IMAD.WIDE.U32 R10, R5.reuse, 0x2, R20 ;  /* 0x00000002050a7825 */ /* 0x040fe200078e0014 */
[----:B------:R-:W-:-:S04]  /*b070*/  IADD3 R5, R5, R2, RZ ;  /* 0x0000000205057210 */ /* 0x000fc80007ffe0ff */
[----:B------:R2:W3:Y:S01]  /*b080*/  LDG.E.U16 R26, desc[UR36][R10.64] ;  /* 0x000000240a1a7981 */ /* 0x0004e2000c1e1500 */
[----:B------:R-:W-:-:S04]  /*b090*/  IMAD.WIDE.U32 R28, R5, 0x2, R20 ;  /* 0x00000002051c7825 */ /* 0x000fc800078e0014 */
[----:B------:R-:W-:Y:S01]  /*b0a0*/  IMAD.IADD R5, R5, 0x1, R2 ;  /* 0x0000000105057824 */ /* 0x000fe200078e0202 */
[----:B------:R-:W4:Y:S03]  /*b0b0*/  LDG.E.U16 R25, desc[UR36][R28.64] ;  /* 0x000000241c197981 */ /* 0x000f26000c1e1500 */
[----:B------:R-:W-:-:S05]  /*b0c0*/  IMAD.WIDE.U32 R16, R5, 0x2, R20 ;  /* 0x0000000205107825 */ /* 0x000fca00078e0014 */
[----:B------:R4:W5:Y:S01]  /*b0d0*/  LDG.E.U16 R24, desc[UR36][R16.64] ;  /* 0x0000002410187981 */ /* 0x000962000c1e1500 */
[----:B------:R-:W-:Y:S02]  /*b0e0*/  IADD3 R5, R5, R2, RZ ;  /* 0x0000000205057210 */ /* 0x000fe40007ffe0ff */
[----:B--2---:R-:W-:-:S05]  /*b0f0*/  SHF.L.U32 R10, R27, 0x10, RZ ;  /* 0x000000101b0a7819 */ /* 0x004fca00000006ff */
[----:B------:R-:W-:Y:S01]  /*b100*/  FMUL.FTZ R12, R10, 1 ;  /* 0x3f8000000a0c7820 */ /* 0x000fe20000410000 */
[----:B---3--:R-:W-:-:S05]  /*b110*/  SHF.L.U32 R10, R26, 0x10, RZ ;  /* 0x000000101a0a7819 */ /* 0x008fca00000006ff */
[----:B------:R-:W0:Y:S01]  /*b120*/  F2F.F64.F32 R12, R12 ;  /* 0x0000000c000c7310 */ /* 0x000e220000201800 */
[----:B------:R-:W-:Y:S01]  /*b130*/  FMUL.FTZ R10, R10, 1 ;  /* 0x3f8000000a0a7820 */ /* 0x000fe20000410000 */
[----:B----4-:R-:W-:-:S06]  /*b140*/  IMAD.U32 R16, R25, 0x10000, RZ ;  /* 0x0001000019107824 */ /* 0x010fcc00078e00ff */
[----:B------:R-:W1:Y:S01]  /*b150*/  F2F.F64.F32 R10, R10 ;  /* 0x0000000a000a7310 */ /* 0x000e620000201800 */
[----:B0-----:R-:W-:Y:S01]  /*b160*/  LOP3.LUT R23, R23, R13, RZ, 0x3c, !PT ;  /* 0x0000000d17177212 */ /* 0x001fe200078e3cff */
[----:B------:R-:W-:Y:S01]  /*b170*/  FMUL.FTZ R13, R16, 1 ;  /* 0x3f800000100d7820 */ /* 0x000fe20000410000 */
[----:B-----5:R-:W-:Y:S02]  /*b180*/  SHF.L.U32 R16, R24, 0x10, RZ ;  /* 0x0000001018107819 */ /* 0x020fe400000006ff */
[----:B------:R-:W-:-:S03]  /*b190*/  LOP3.LUT R8, R8, R12, RZ, 0x3c, !PT ;  /* 0x0000000c08087212 */ /* 0x000fc600078e3cff */
[----:B------:R-:W-:Y:S01]  /*b1a0*/  FMUL.FTZ R16, R16, 1 ;  /* 0x3f80000010107820 */ /* 0x000fe20000410000 */
[----:B-1----:R-:W-:Y:S01]  /*b1b0*/  LOP3.LUT R18, R18, R11, RZ, 0x3c, !PT ;  /* 0x0000000b12127212 */ /* 0x002fe200078e3cff */
[----:B------:R-:W-:Y:S01]  /*b1c0*/  IMAD R11, R2, 0x3, R5 ;  /* 0x00000003020b7824 */ /* 0x000fe200078e0205 */
[----:B------:R-:W0:Y:S01]  /*b1d0*/  F2F.F64.F32 R12, R13 ;  /* 0x0000000d000c7310 */ /* 0x000e220000201800 */
[----:B------:R-:W-:-:S03]  /*b1e0*/  LOP3.LUT R7, R7, R10, RZ, 0x3c, !PT ;  /* 0x0000000a07077212 */ /* 0x000fc600078e3cff */
[----:B------:R-:W-:-:S04]  /*b1f0*/  ISETP.GE.U32.AND P0, PT, R11, R22, PT ;  /* 0x000000160b00720c */ /* 0x000fc80003f06070 */
[----:B------:R-:W1:Y:S01]  /*b200*/  F2F.F64.F32 R16, R16 ;  /* 0x0000001000107310 */ /* 0x000e620000201800 */
[----:B0-----:R-:W-:Y:S02]  /*b210*/  LOP3.LUT R6, R6, R12, RZ, 0x3c, !PT ;  /* 0x0000000c06067212 */ /* 0x001fe400078e3cff */
[----:B------:R-:W-:Y:S02]  /*b220*/  LOP3.LUT R19, R19, R13, RZ, 0x3c, !PT ;  /* 0x0000000d13137212 */ /* 0x000fe400078e3cff */
[----:B-1----:R-:W-:Y:S02]  /*b230*/  LOP3.LUT R4, R4, R16, RZ, 0x3c, !PT ;  /* 0x0000001004047212 */ /* 0x002fe400078e3cff */
[----:B------:R-:W-:Y:S02]  /*b240*/  LOP3.LUT R9, R9, R17, RZ, 0x3c, !PT ;  /* 0x0000001109097212 */ /* 0x000fe400078e3cff */
[----:B------:R-:W-:Y:S05]  /*b250*/  @!P0 BRA `(.L_x_364) ;  /* 0xfffffffc00748947 */ /* 0x000fea000383ffff */
[----:B------:R-:W-:Y:S05]  /*b260*/  BSYNC B2 ;  /* 0x0000000000027941 */ /* 0x000fea0003800000 */
.L_x_363:
[----:B------:R-:W-:Y:S02]  /*b270*/  PRMT R17, R27, 0x7610, R17 ;  /* 0x000076101b117816 */ /* 0x000fe40000000011 */
[----:B------:R-:W-:Y:S02]  /*b280*/  PRMT R13, R26, 0x7610, R13 ;  /* 0x000076101a0d7816 */ /* 0x000fe4000000000d */
[----:B------:R-:W-:Y:S02]  /*b290*/  PRMT R16, R25, 0x7610, R16 ;  /* 0x0000761019107816 */ /* 0x000fe40000000010 */
[----:B------:R-:W-:-:S07]  /*b2a0*/  PRMT R12, R24, 0x7610, R12 ;  /* 0x00007610180c7816 */ /* 0x000fce000000000c */
.L_x_362:
[----:B------:R-:W-:Y:S05]  /*b2b0*/  BSYNC B1 ;  /* 0x0000000000017941 */ /* 0x000fea0003800000 */
.L_x_361:
[----:B------:R-:W-:Y:S01]  /*b2c0*/  ISETP.GE.U32.AND P1, PT, R5, R22, PT ;  /* 0x000000160500720c */ /* 0x000fe20003f26070 */
[----:B------:R-:W-:-:S12]  /*b2d0*/  BSSY B1, `(.L_x_365) ;  /* 0x0000012000017945 */ /* 0x000fd80003800000 */
[----:B------:R-:W-:Y:S05]  /*b2e0*/  @P1 BRA `(.L_x_366) ;  /* 0x0000000000401947 */ /* 0x000fea0003800000 */
[----:B------:R-:W-:-:S05]  /*b2f0*/  IMAD.WIDE.U32 R10, R5, 0x2, R20 ;  /* 0x00000002050a7825 */ /* 0x000fca00078e0014 */
[----:B------:R0:W5:Y:S01]  /*b300*/  LDG.E.U16 R17, desc[UR36][R10.64] ;  /* 0x000000240a117981 */ /* 0x000162000c1e1500 */
[----:B------:R-:W-:-:S05]  /*b310*/  IMAD.IADD R25, R5, 0x1, R2 ;  /* 0x0000000105197824 */ /* 0x000fca00078e0202 */
[----:B------:R-:W-:-:S13]  /*b320*/  ISETP.GE.U32.AND P0, PT, R25, R22, PT ;  /* 0x000000161900720c */ /* 0x000fda0003f06070 */
[----:B0-----:R-:W-:Y:S05]  /*b330*/  @P0 BRA `(.L_x_366) ;  /* 0x00000000002c0947 */ /* 0x001fea0003800000 */
[----:B------:R-:W-:-:S05]  /*b340*/  IMAD.WIDE.U32 R10, R25, 0x2, R20 ;  /* 0x00000002190a7825 */ /* 0x000fca00078e0014 */
[----:B------:R0:W5:Y:S01]  /*b350*/  LDG.E.U16 R13, desc[UR36][R10.64] ;  /* 0x000000240a0d7981 */ /* 0x000162000c1e1500 */
[----:B------:R-:W-:-:S04]  /*b360*/  IADD3 R25, R25, R2, RZ ;  /* 0x0000000219197210 */ /* 0x000fc80007ffe0ff */
[----:B------:R-:W-:-:S13]  /*b370*/  ISETP.GE.U32.AND P0, PT, R25, R22, PT ;  /* 0x000000161900720c */ /* 0x000fda0003f06070 */
[----:B0-----:R-:W-:Y:S05]  /*b380*/  @P0 BRA `(.L_x_366) ;  /* 0x0000000000180947 */ /* 0x001fea0003800000 */
[C---:B------:R-:W-:Y:S01]  /*b390*/  IADD3 R27, R25.reuse, R2, RZ ;  /* 0x00000002191b7210 */ /* 0x040fe20007ffe0ff */
[----:B------:R-:W-:-:S03]  /*b3a0*/  IMAD.WIDE.U32 R10, R25, 0x2, R20 ;  /* 0x00000002190a7825 */ /* 0x000fc600078e0014 */
[C---:B------:R-:W-:Y:S02]  /*b3b0*/  ISETP.GE.U32.AND P0, PT, R27.reuse, R22, PT ;  /* 0x000000161b00720c */ /* 0x040fe40003f06070 */
[----:B------:R0:W5:Y:S11]  /*b3c0*/  LDG.E.U16 R16, desc[UR36][R10.64] ;  /* 0x000000240a107981 */ /* 0x000176000c1e1500 */
[----:B------:R-:W-:-:S05]  /*b3d0*/  @!P0 IMAD.WIDE.U32 R20, R27, 0x2, R20 ;  /* 0x000000021b148825 */ /* 0x000fca00078e0014 */
[----:B------:R0:W5:Y:S02]  /*b3e0*/  @!P0 LDG.E.U16 R12, desc[UR36][R20.64] ;  /* 0x00000024140c8981 */ /* 0x000164000c1e1500 */
.L_x_366:
[----:B------:R-:W-:Y:S05]  /*b3f0*/  BSYNC B1 ;  /* 0x0000000000017941 */ /* 0x000fea0003800000 */
.L_x_365:
[----:B------:R-:W-:Y:S04]  /*b400*/  BSSY B1, `(.L_x_367) ;  /* 0x000001e000017945 */ /* 0x000fe80003800000 */
[----:B------:R-:W-:Y:S05]  /*b410*/  @P1 BRA `(.L_x_368) ;  /* 0x0000000000701947 */ /* 0x000fea0003800000 */
[----:B-----5:R-:W-:Y:S01]  /*b420*/  IMAD.U32 R17, R17, 0x10000, RZ ;  /* 0x0001000011117824 */ /* 0x020fe200078e00ff */
[----:B------:R-:W-:-:S03]  /*b430*/  IADD3 R5, R5, R2, RZ ;  /* 0x0000000205057210 */ /* 0x000fc60007ffe0ff */
[----:B0-----:R-:W-:Y:S01]  /*b440*/  FMUL.FTZ R10, R17, 1 ;  /* 0x3f800000110a7820 */ /* 0x001fe20000410000 */
[----:B------:R-:W-:-:S05]  /*b450*/  ISETP.GE.U32.AND P0, PT, R5, R22, PT ;  /* 0x000000160500720c */ /* 0x000fca0003f06070 */
[----:B------:R-:W0:Y:S02]  /*b460*/  F2F.F64.F32 R10, R10 ;  /* 0x0000000a000a7310 */ /* 0x000e240000201800 */
[----:B0-----:R-:W-:Y:S02]  /*b470*/  LOP3.LUT R8, R8, R10, RZ, 0x3c, !PT ;  /* 0x0000000a08087212 */ /* 0x001fe400078e3cff */
[----:B------:R-:W-:-:S04]  /*b480*/  LOP3.LUT R23, R23, R11, RZ, 0x3c, !PT ;  /* 0x0000000b17177212 */ /* 0x000fc800078e3cff */
[----:B------:R-:W-:Y:S05]  /*b490*/  @P0 BRA `(.L_x_368) ;  /* 0x0000000000500947 */ /* 0x000fea0003800000 */
[----:B------:R-:W-:Y:S01]  /*b4a0*/  SHF.L.U32 R13, R13, 0x10, RZ ;  /* 0x000000100d0d7819 */ /* 0x000fe200000006ff */
[----:B------:R-:W-:-:S04]  /*b4b0*/  IMAD.IADD R5, R5, 0x1, R2 ;  /* 0x0000000105057824 */ /* 0x000fc800078e0202 */
[----:B------:R-:W-:Y:S01]  /*b4c0*/  FMUL.FTZ R10, R13, 1 ;  /* 0x3f8000000d0a7820 */ /* 0x000fe20000410000 */
[----:B------:R-:W-:-:S05]  /*b4d0*/  ISETP.GE.U32.AND P0, PT, R5, R22, PT ;  /* 0x000000160500720c */ /* 0x000fca0003f06070 */
[----:B------:R-:W0:Y:S02]  /*b4e0*/  F2F.F64.F32 R10, R10 ;  /* 0x0000000a000a7310 */ /* 0x000e240000201800 */
[----:B0-----:R-:W-:Y:S02]  /*b4f0*/  LOP3.LUT R7, R7, R10, RZ, 0x3c, !PT ;  /* 0x0000000a07077212 */ /* 0x001fe400078e3cff */
[----:B------:R-:W-:-:S04]  /*b500*/  LOP3.LUT R18, R18, R11, RZ, 0x3c, !PT ;  /* 0x0000000b12127212 */ /* 0x000fc800078e3cff */
[----:B------:R-:W-:Y:S05]  /*b510*/  @P0 BRA `(.L_x_368) ;  /* 0x0000000000300947 */ /* 0x000fea0003800000 */
[----:B------:R-:W-:Y:S02]  /*b520*/  IADD3 R5, R5, R2, RZ ;  /* 0x0000000205057210 */ /* 0x000fe40007ffe0ff */
[----:B------:R-:W-:Y:S02]  /*b530*/  SHF.L.U32 R16, R16, 0x10, RZ ;  /* 0x0000001010107819 */ /* 0x000fe400000006ff */
[----:B------:R-:W-:-:S03]  /*b540*/  ISETP.GE.U32.AND P0, PT, R5, R22, PT ;  /* 0x000000160500720c */ /* 0x000fc60003f06070 */
[----:B------:R-:W-:-:S06]  /*b550*/  FMUL.FTZ R10, R16, 1 ;  /* 0x3f800000100a7820 */ /* 0x000fcc0000410000 */
[----:B------:R-:W0:Y:S04]  /*b560*/  F2F.F64.F32 R10, R10 ;  /* 0x0000000a000a7310 */ /* 0x000e280000201800 */
[----:B------:R-:W-:-:S04]  /*b570*/  @!P0 IMAD.U32 R12, R12, 0x10000, RZ ;  /* 0x000100000c0c8824 */ /* 0x000fc800078e00ff */
[----:B------:R-:W-:-:S06]  /*b580*/  @!P0 FMUL.FTZ R12, R12, 1 ;  /* 0x3f8000000c0c8820 */ /* 0x000fcc0000410000 */
[----:B------:R-:W1:Y:S01]  /*b590*/  @!P0 F2F.F64.F32 R12, R12 ;  /* 0x0000000c000c8310 */ /* 0x000e620000201800 */
[----:B0-----:R-:W-:Y:S02]  /*b5a0*/  LOP3.LUT R6, R6, R10, RZ, 0x3c, !PT ;  /* 0x0000000a06067212 */ /* 0x001fe400078e3cff */
[----:B------:R-:W-:Y:S02]  /*b5b0*/  LOP3.LUT R19, R19, R11, RZ, 0x3c, !PT ;  /* 0x0000000b13137212 */ /* 0x000fe400078e3cff */
[----:B-1----:R-:W-:Y:S02]  /*b5c0*/  @!P0 LOP3.LUT R4, R4, R12, RZ, 0x3c, !PT ;  /* 0x0000000c04048212 */ /* 0x002fe400078e3cff */
[----:B------:R-:W-:-:S07]  /*b5d0*/  @!P0 LOP3.LUT R9, R9, R13, RZ, 0x3c, !PT ;  /* 0x0000000d09098212 */ /* 0x000fce00078e3cff */
.L_x_368:
[----:B------:R-:W-:Y:S05]  /*b5e0*/  BSYNC B1 ;  /* 0x0000000000017941 */ /* 0x000fea0003800000 */
.L_x_367:
[----:B------:R-:W-:Y:S02]  /*b5f0*/  LOP3.LUT R7, R6, R7, R8, 0x96, !PT ;  /* 0x0000000706077212 */ /* 0x000fe400078e9608 */
[----:B------:R-:W-:Y:S02]  /*b600*/  LOP3.LUT R18, R19, R18, R23, 0x96, !PT ;  /* 0x0000001213127212 */ /* 0x000fe400078e9617 */
[----:B-----5:R-:W-:Y:S02]  /*b610*/  LOP3.LUT R16, R4, R7, RZ, 0x3c, !PT ;  /* 0x0000000704107212 */ /* 0x020fe400078e3cff */
[----:B------:R-:W-:-:S07]  /*b620*/  LOP3.LUT R17, R9, R18, RZ, 0x3c, !PT ;  /* 0x0000001209117212 */ /* 0x000fce00078e3cff */
.L_x_320:
[----:B------:R-:W-:Y:S05]  /*b630*/  BSYNC B0 ;  /* 0x0000000000007941 */ /* 0x000fea0003800000 */
.L_x_319:
[----:B------:R-:W-:Y:S02]  /*b640*/  ULDC UR4, c[0x0][0x23c] ;  /* 0x00008f0000047ab9 */ /* 0x000fe40000000800 */
[----:B------:R-:W-:-:S13]  /*b650*/  ISETP.NE.AND P0, PT, RZ, UR4, PT ;  /* 0x00000004ff007c0c */ /* 0x000fda000bf05270 */
[----:B------:R-:W-:Y:S05]  /*b660*/  @!P0 BRA `(.L_x_369) ;  /* 0x0000000000688947 */ /* 0x000fea0003800000 */
[----:B------:R-:W1:Y:S01]  /*b670*/  S2UR UR5, SR_CgaCtaId ;  /* 0x00000000000579c3 */ /* 0x000e620000008800 */
[----:B------:R-:W-:Y:S01]  /*b680*/  UMOV UR4, 0x400 ;  /* 0x0000040000047882 */ /* 0x000fe20000000000 */
[----:B------:R-:W-:Y:S01]  /*b690*/  ULDC UR6, c[0x0][0x0] ;  /* 0x0000000000067ab9 */ /* 0x000fe20000000800 */
[----:B------:R-:W-:Y:S01]  /*b6a0*/  UIADD3 UR4, UR4, 0x10, URZ ;  /* 0x0000001004047890 */ /* 0x000fe2000fffe03f */
[----:B------:R-:W-:Y:S01]  /*b6b0*/  IMAD R2, R3, UR6, R0 ;  /* 0x0000000603027c24 */ /* 0x000fe2000f8e0200 */
[----:B------:R-:W-:Y:S02]  /*b6c0*/  ULDC UR7, c[0x0][0x4] ;  /* 0x0000010000077ab9 */ /* 0x000fe40000000800 */
[----:B-1----:R-:W-:Y:S02]  /*b6d0*/  ULEA UR4, UR5, UR4, 0x18 ;  /* 0x0000000405047291 */ /* 0x002fe4000f8ec03f */
[----:B------:R-:W-:-:S04]  /*b6e0*/  USHF.R.U32.HI UR5, URZ, 0x1, UR7 ;  /* 0x000000013f057899 */ /* 0x000fc80008011607 */
[----:B------:R-:W-:Y:S02]  /*b6f0*/  LEA R7, R2, UR4, 0x3 ;  /* 0x0000000402077c11 */ /* 0x000fe4000f8e18ff */
[----:B------:R-:W-:-:S03]  /*b700*/  ISETP.NE.AND P0, PT, RZ, UR5, PT ;  /* 0x00000005ff007c0c */ /* 0x000fc6000bf05270 */
[----:B------:R1:W-:Y:S10]  /*b710*/  STS.64 [R7], R16 ;  /* 0x0000001007007388 */ /* 0x0003f40000000a00 */
[----:B------:R-:W-:Y:S05]  /*b720*/  @!P0 BRA `(.L_x_369) ;  /* 0x0000000000388947 */ /* 0x000fea0003800000 */
[----:B------:R-:W-:-:S07]  /*b730*/  MOV R2, UR5 ;  /* 0x0000000500027c02 */ /* 0x000fce0008000f00 */
.L_x_370:
[----:B------:R-:W-:Y:S01]  /*b740*/  IADD3 R5, R3, R2, RZ ;  /* 0x0000000203057210 */ /* 0x000fe20007ffe0ff */
[----:B------:R-:W-:Y:S03]  /*b750*/  BAR.SYNC.DEFER_BLOCKING 0x0 ;  /* 0x0000000000007b1d */ /* 0x000fe60000010000 */
[----:B------:R-:W-:-:S04]  /*b760*/  ISETP.GE.U32.AND P0, PT, R5, UR7, PT ;  /* 0x0000000705007c0c */ /* 0x000fc8000bf06070 */
[----:B------:R-:W-:-:S13]  /*b770*/  ISETP.GE.U32.OR P0, PT, R3, R2, P0 ;  /* 0x000000020300720c */ /* 0x000fda0000706470 */
[----:B------:R-:W-:-:S05]  /*b780*/  @!P0 IMAD R4, R5, UR6, R0 ;  /* 0x0000000605048c24 */ /* 0x000fca000f8e0200 */
[----:B------:R-:W-:-:S06]  /*b790*/  @!P0 LEA R4, R4, UR4, 0x3 ;  /* 0x0000000404048c11 */ /* 0x000fcc000f8e18ff */
[----:B------:R-:W1:Y:S02]  /*b7a0*/  @!P0 LDS.64 R4, [R4] ;  /* 0x0000000004048984 */ /* 0x000e640000000a00 */
[----:B-1----:R-:W-:Y:S02]  /*b7b0*/  @!P0 LOP3.LUT R16, R4, R16, RZ, 0x3c, !PT ;  /* 0x0000001004108212 */ /* 0x002fe400078e3cff */
[----:B------:R-:W-:-:S05]  /*b7c0*/  @!P0 LOP3.LUT R17, R5, R17, RZ, 0x3c, !PT ;  /* 0x0000001105118212 */ /* 0x000fca00078e3cff */
[----:B------:R2:W-:Y:S01]  /*b7d0*/  @!P0 STS.64 [R7], R16 ;  /* 0x0000001007008388 */ /* 0x0005e20000000a00 */
[----:B------:R-:W-:Y:S02]  /*b7e0*/  ISETP.GT.AND P0, PT, R2, 0x1, PT ;  /* 0x000000010200780c */ /* 0x000fe40003f04270 */
[----:B------:R-:W-:-:S11]  /*b7f0*/  SHF.R.S32.HI R2, RZ, 0x1, R2 ;  /* 0x00000001ff027819 */ /* 0x000fd60000011402 */
[----:B--2---:R-:W-:Y:S05]  /*b800*/  @P0 BRA `(.L_x_370) ;  /* 0xfffffffc00cc0947 */ /* 0x004fea000383ffff */
.L_x_369:
[----:B------:R-:W-:Y:S02]  /*b810*/  ULDC UR4, c[0x0][0x238] ;  /* 0x00008e0000047ab9 */ /* 0x000fe40000000800 */
[----:B------:R-:W-:-:S13]  /*b820*/  ISETP.NE.AND P0, PT, RZ, UR4, PT ;  /* 0x00000004ff007c0c */ /* 0x000fda000bf05270 */
[----:B------:R-:W-:Y:S05]  /*b830*/  @!P0 BRA `(.L_x_371) ;  /* 0x0000000000a48947 */ /* 0x000fea0003800000 */
[----:B0-----:R-:W0:Y:S02]  /*b840*/  LDC R11, c[0x0][RZ] ;  /* 0x00000000ff0b7b82 */ /* 0x001e240000000800 */
[----:B0-----:R-:W-:Y:S01]  /*b850*/  ISETP.GT.AND P0, PT, R11, 0x20, PT ;  /* 0x000000200b00780c */ /* 0x001fe20003f04270 */
[----:B------:R-:W-:-:S12]  /*b860*/  IMAD.MOV.U32 R2, RZ, RZ, R11 ;  /* 0x000000ffff027224 */ /* 0x000fd800078e000b */
[----:B------:R-:W-:Y:S05]  /*b870*/  @!P0 BRA `(.L_x_372) ;  /* 0x0000000000688947 */ /* 0x000fea0003800000 */
[----:B------:R-:W0:Y:S01]  /*b880*/  S2UR UR5, SR_CgaCtaId ;  /* 0x00000000000579c3 */ /* 0x000e220000008800 */
[----:B------:R-:W-:Y:S01]  /*b890*/  UMOV UR4, 0x400 ;  /* 0x0000040000047882 */ /* 0x000fe20000000000 */
[----:B------:R-:W-:Y:S01]  /*b8a0*/  IMAD R2, R3, R11, R0 ;  /* 0x0000000b03027224 */ /* 0x000fe200078e0200 */
[----:B------:R-:W-:-:S04]  /*b8b0*/  UIADD3 UR4, UR4, 0x10, URZ ;  /* 0x0000001004047890 */ /* 0x000fc8000fffe03f */
[----:B0-----:R-:W-:-:S06]  /*b8c0*/  ULEA UR4, UR5, UR4, 0x18 ;  /* 0x0000000405047291 */ /* 0x001fcc000f8ec03f */
[----:B-1----:R-:W-:Y:S02]  /*b8d0*/  LEA R7, R2, UR4, 0x3 ;  /* 0x0000000402077c11 */ /* 0x002fe4000f8e18ff */
[----:B------:R-:W-:-:S03]  /*b8e0*/  LEA.HI R2, R11, R11, RZ, 0x1 ;  /* 0x0000000b0b027211 */ /* 0x000fc600078f08ff */
[----:B------:R0:W-:Y:S01]  /*b8f0*/  STS.64 [R7], R16 ;  /* 0x0000001007007388 */ /* 0x0001e20000000a00 */
[----:B------:R-:W-:Y:S01]  /*b900*/  SHF.R.S32.HI R4, RZ, 0x1, R2 ;  /* 0x00000001ff047819 */ /* 0x000fe20000011402 */
[----:B------:R-:W-:-:S03]  /*b910*/  HFMA2.MMA R2, -RZ, RZ, 0, 1.9073486328125e-06 ;  /* 0x00000020ff027435 */ /* 0x000fc600000001ff */
[----:B------:R-:W-:-:S13]  /*b920*/  ISETP.GE.AND P0, PT, R4, 0x20, PT ;  /* 0x000000200400780c */ /* 0x000fda0003f06270 */
[----:B0-----:R-:W-:Y:S05]  /*b930*/  @!P0 BRA `(.L_x_372) ;  /* 0x0000000000388947 */ /* 0x001fea0003800000 */
[----:B------:R-:W-:-:S07]  /*b940*/  MOV R9, R4 ;  /* 0x0000000400097202 */ /* 0x000fce0000000f00 */
.L_x_373:
[----:B------:R-:W-:Y:S01]  /*b950*/  IMAD.IADD R2, R0, 0x1, R9 ;  /* 0x0000000100027824 */ /* 0x000fe200078e0209 */
[----:B------:R-:W-:Y:S04]  /*b960*/  BAR.SYNC.DEFER_BLOCKING 0x0 ;  /* 0x0000000000007b1d */ /* 0x000fe80000010000 */
[----:B------:R-:W-:-:S04]  /*b970*/  ISETP.GE.U32.AND P0, PT, R2, R11, PT ;  /* 0x0000000b0200720c */ /* 0x000fc80003f06070 */
[----:B------:R-:W-:-:S13]  /*b980*/  ISETP.GE.U32.OR P0, PT, R0, R9, P0 ;  /* 0x000000090000720c */ /* 0x000fda0000706470 */
[----:B------:R-:W-:Y:S02]  /*b990*/  @!P0 LEA R4, R9, R7, 0x3 ;  /* 0x0000000709048211 */ /* 0x000fe400078e18ff */
[----:B------:R-:W-:-:S04]  /*b9a0*/  SHF.R.S32.HI R9, RZ, 0x1, R9 ;  /* 0x00000001ff097819 */ /* 0x000fc80000011409 */
[----:B------:R-:W0:Y:S02]  /*b9b0*/  @!P0 LDS.64 R4, [R4] ;  /* 0x0000000004048984 */ /* 0x000e240000000a00 */
[----:B0-----:R-:W-:Y:S02]  /*b9c0*/  @!P0 LOP3.LUT R16, R4, R16, RZ, 0x3c, !PT ;  /* 0x0000001004108212 */ /* 0x001fe400078e3cff */
[----:B------:R-:W-:-:S05]  /*b9d0*/  @!P0 LOP3.LUT R17, R5, R17, RZ, 0x3c, !PT ;  /* 0x0000001105118212 */ /* 0x000fca00078e3cff */
[----:B------:R0:W-:Y:S01]  /*b9e0*/  @!P0 STS.64 [R7], R16 ;  /* 0x0000001007008388 */ /* 0x0001e20000000a00 */
[----:B------:R-:W-:-:S13]  /*b9f0*/  ISETP.GE.AND P0, PT, R9, 0x20, PT ;  /* 0x000000200900780c */ /* 0x000fda0003f06270 */
[----:B0-----:R-:W-:Y:S05]  /*ba00*/  @P0 BRA `(.L_x_373) ;  /* 0xfffffffc00d00947 */ /* 0x001fea000383ffff */
[----:B------:R-:W-:-:S07]  /*ba10*/  MOV R2, 0x20 ;  /* 0x0000002000027802 */ /* 0x000fce0000000f00 */
.L_x_372:
[----:B------:R-:W-:Y:S01]  /*ba20*/  BAR.SYNC.DEFER_BLOCKING 0x0 ;  /* 0x0000000000007b1d */ /* 0x000fe20000010000 */
[----:B------:R-:W-:-:S13]  /*ba30*/  ISETP.GE.AND P0, PT, R2, 0x2, PT ;  /* 0x000000020200780c */ /* 0x000fda0003f06270 */
[----:B------:R-:W-:Y:S05]  /*ba40*/  @!P0 BRA `(.L_x_371) ;  /* 0x0000000000208947 */ /* 0x000fea0003800000 */
[----:B------:R-:W-:-:S07]  /*ba50*/  IMAD.MOV.U32 R5, RZ, RZ, 0x1 ;  /* 0x00000001ff057424 */ /* 0x000fce00078e00ff */
.L_x_374:
[----:B------:R-:W0:Y:S04]  /*ba60*/  SHFL.DOWN PT, R4, R17, R5, 0x1f ;  /* 0x08001f0511047589 */ /* 0x000e2800000e0000 */
[----:B-1----:R1:W2:Y:S02]  /*ba70*/  SHFL.DOWN PT, R7, R16, R5, 0x1f ;  /* 0x08001f0510077589 */ /* 0x0022a400000e0000 */
[----:B-1----:R-:W-:-:S04]  /*ba80*/  SHF.L.U32 R5, R5, 0x1, RZ ;  /* 0x0000000105057819 */ /* 0x002fc800000006ff */
[----:B------:R-:W-:Y:S02]  /*ba90*/  ISETP.GE.AND P0, PT, R5, R2, PT ;  /* 0x000000020500720c */ /* 0x000fe40003f06270 */
[----:B0-----:R-:W-:Y:S02]  /*baa0*/  LOP3.LUT R17, R4, R17, RZ, 0x3c, !PT ;  /* 0x0000001104117212 */ /* 0x001fe400078e3cff */
[----:B--2---:R-:W-:-:S09]  /*bab0*/  LOP3.LUT R16, R7, R16, RZ, 0x3c, !PT ;  /* 0x0000001007107212 */ /* 0x004fd200078e3cff */
[----:B------:R-:W-:Y:S05]  /*bac0*/  @!P0 BRA `(.L_x_374) ;  /* 0xfffffffc00e48947 */ /* 0x000fea000383ffff */
.L_x_371:
[----:B-----5:R-:W2:Y:S01]  /*bad0*/  LDC R13, c[0x0][0x3f4] ;  /* 0x0000fd00ff0d7b82 */ /* 0x020ea20000000800 */
[----:B------:R-:W-:Y:S01]  /*bae0*/  HFMA2.MMA R18, -RZ, RZ, 0, 0 ;  /* 0x00000000ff127435 */ /* 0x000fe200000001ff */
[----:B--2---:R-:W-:-:S13]  /*baf0*/  ISETP.NE.AND P1, PT, R13, RZ, PT ;  /* 0x000000ff0d00720c */ /* 0x004fda0003f25270 */
[----:B------:R-:W-:Y:S05]  /*bb00*/  @!P1 BRA `(.L_x_375) ;  /* 0x0000001000449947 */ /* 0x000fea0003800000 */
[----:B------:R-:W-:Y:S01]  /*bb10*/  IMAD.MOV.U32 R14, RZ, RZ, RZ ;  /* 0x000000ffff0e7224 */ /* 0x000fe200078e00ff */
[----:B------:R-:W-:Y:S01]  /*bb20*/  ULDC.64 UR6, c[0x0][0x3f8] ;  /* 0x0000fe0000067ab9 */ /* 0x000fe20000000a00 */
[----:B------:R-:W-:Y:S01]  /*bb30*/  ULDC UR4, c[0x0][0x400] ;  /* 0x0001000000047ab9 */ /* 0x000fe20000000800 */
[----:B------:R-:W-:Y:S01]  /*bb40*/  ISETP.NE.AND P0, PT, R13, 0x1, PT ;  /* 0x000000010d00780c */ /* 0x000fe20003f05270 */
[----:B------:R-:W-:-:S05]  /*bb50*/  IMAD.HI.U32 R4, R15, UR7, R14 ;  /* 0x000000070f047c27 */ /* 0x000fca000f8e000e */
[----:B------:R-:W-:Y:S01]  /*bb60*/  SHF.R.U32.HI R5, RZ, UR4, R4 ;  /* 0x00000004ff057c19 */ /* 0x000fe20008011604 */
[----:B------:R-:W-:-:S03]  /*bb70*/  ULDC UR4, c[0x0][0x524] ;  /* 0x0001490000047ab9 */ /* 0x000fc60000000800 */
[----:B-1----:R-:W-:-:S05]  /*bb80*/  IADD3 R7, -R5, RZ, RZ ;  /* 0x000000ff05077210 */ /* 0x002fca0007ffe1ff */
        /* <DEDUP_REMOVED lines=265> */
.L_x_375:
[----:B------:R-:W-:Y:S01]  /*cc20*/  ULDC.64 UR6, c[0x0][0x608] ;  /* 0x0001820000067ab9 */ /* 0x000fe20000000a00 */
[----:B------:R-:W-:Y:S02]  /*cc30*/  CS2R R4, SRZ ;  /* 0x0000000000047805 */ /* 0x000fe4000001ff00 */
[----:B------:R-:W-:Y:S01]  /*cc40*/  ISETP.NE.U32.AND P0, PT, RZ, UR6, PT ;  /* 0x00000006ff007c0c */ /* 0x000fe2000bf05070 */
[----:B------:R-:W-:Y:S01]  /*cc50*/  ULDC.64 UR4, c[0x0][0x5f8] ;  /* 0x00017e0000047ab9 */ /* 0x000fe20000000a00 */
[----:B------:R-:W-:Y:S01]  /*cc60*/  IMAD.MOV.U32 R12, RZ, RZ, RZ ;  /* 0x000000ffff0c7224 */ /* 0x000fe200078e00ff */
[----:B------:R-:W-:Y:S02]  /*cc70*/  IADD3 R6, P2, R18, UR4, RZ ;  /* 0x0000000412067c10 */ /* 0x000fe4000ff5e0ff */
[----:B------:R-:W-:Y:S02]  /*cc80*/  ISETP.NE.AND.EX P0, PT, RZ, UR7, PT, P0 ;  /* 0x00000007ff007c0c */ /* 0x000fe4000bf05300 */
[----:B-1----:R-:W-:-:S11]  /*cc90*/  IADD3.X R7, RZ, UR5, RZ, P2, !PT ;  /* 0x00000005ff077c10 */ /* 0x002fd600097fe4ff */
[----:B------:R-:W-:Y:S01]  /*cca0*/  @P0 IADD3 R4, P3, R18, UR6, RZ ;  /* 0x0000000612040c10 */ /* 0x000fe2000ff7e0ff */
[----:B------:R-:W-:Y:S02]  /*ccb0*/  ULDC UR6, c[0x0][0x240] ;  /* 0x0000900000067ab9 */ /* 0x000fe40000000800 */
[----:B------:R-:W-:Y:S02]  /*ccc0*/  ISETP.NE.AND P4, PT, RZ, UR6, PT ;  /* 0x00000006ff007c0c */ /* 0x000fe4000bf85270 */
[----:B------:R-:W-:-:S04]  /*ccd0*/  @P0 IADD3.X R5, RZ, UR7, RZ, P3, !PT ;  /* 0x00000007ff050c10 */ /* 0x000fc80009ffe4ff */
[----:B------:R-:W-:-:S07]  /*cce0*/  @P0 MOV R12, R5 ;  /* 0x00000005000c0202 */ /* 0x000fce0000000f00 */
[----:B------:R-:W-:Y:S05]  /*ccf0*/  @!P4 BRA `(.L_x_376) ;  /* 0x00000020009cc947 */ /* 0x000fea0003800000 */
[----:B------:R-:W1:Y:S01]  /*cd00*/  S2R R2, SR_CTAID.X ;  /* 0x0000000000027919 */ /* 0x000e620000002500 */
[----:B------:R-:W-:Y:S01]  /*cd10*/  ULDC UR6, c[0x0][0x244] ;  /* 0x0000910000067ab9 */ /* 0x000fe20000000800 */
[----:B------:R-:W-:Y:S02]  /*cd20*/  IMAD.MOV.U32 R18, RZ, RZ, RZ ;  /* 0x000000ffff127224 */ /* 0x000fe400078e00ff */
[----:B------:R-:W-:Y:S01]  /*cd30*/  IMAD R6, R0, UR6, RZ ;  /* 0x0000000600067c24 */ /* 0x000fe2000f8e02ff */
[----:B------:R-:W-:-:S03]  /*cd40*/  ULDC UR6, c[0x0][0x248] ;  /* 0x0000920000067ab9 */ /* 0x000fc60000000800 */
[----:B------:R-:W-:Y:S01]  /*cd50*/  IMAD R7, R3, UR6, R6 ;  /* 0x0000000603077c24 */ /* 0x000fe2000f8e0206 */
[----:B------:R-:W-:-:S03]  /*cd60*/  ULDC UR6, c[0x0][0x230] ;  /* 0x00008c0000067ab9 */ /* 0x000fc60000000800 */
[----:B-1----:R-:W-:Y:S01]  /*cd70*/  IMAD R7, R2, UR6, R7 ;  /* 0x0000000602077c24 */ /* 0x002fe2000f8e0207 */
[----:B------:R-:W-:Y:S06]  /*cd80*/  @!P1 BRA `(.L_x_377) ;  /* 0x0000001000449947 */ /* 0x000fec0003800000 */
[----:B------:R-:W-:Y:S01]  /*cd90*/  MOV R6, RZ ;  /* 0x000000ff00067202 */ /* 0x000fe20000000f00 */
[----:B------:R-:W-:Y:S01]  /*cda0*/  ULDC.64 UR8, c[0x0][0x3f8] ;  /* 0x0000fe0000087ab9 */ /* 0x000fe20000000a00 */
[----:B------:R-:W-:Y:S01]  /*cdb0*/  ULDC UR6, c[0x0][0x400] ;  /* 0x0001000000067ab9 */ /* 0x000fe20000000800 */
[----:B------:R-:W-:Y:S02]  /*cdc0*/  ISETP.NE.AND P0, PT, R13, 0x1, PT ;  /* 0x000000010d00780c */ /* 0x000fe40003f05270 */
[----:B0-----:R-:W-:-:S05]  /*cdd0*/  IMAD.HI.U32 R8, R7, UR9, R6 ;  /* 0x0000000907087c27 */ /* 0x001fca000f8e0006 */
        /* <DEDUP_REMOVED lines=261> */
[----:B------:R-:W-:-:S08]  /*de30*/  ULDC UR6, c[0x0][0x520] ;  /* 0x0001480000067ab9 */ /* 0x000fd00000000800 */
[----:B------:R-:W-:-:S05]  /*de40*/  IMAD.HI.U32 R8, R11, UR9, R10 ;  /* 0x000000090b087c27 */ /* 0x000fca000f8e000a */
[----:B------:R-:W-:Y:S01]  /*de50*/  SHF.R.U32.HI R8, RZ, UR6, R8 ;  /* 0x00000006ff087c19 */ /* 0x000fe20008011608 */
[----:B------:R-:W-:-:S03]  /*de60*/  ULDC UR6, c[0x0][0x5e4] ;  /* 0x0001790000067ab9 */ /* 0x000fc60000000800 */
[----:B------:R-:W-:-:S05]  /*de70*/  IADD3 R9, -R8, RZ, RZ ;  /* 0x000000ff08097210 */ /* 0x000fca0007ffe1ff */
[----:B------:R-:W-:-:S04]  /*de80*/  IMAD R9, R9, UR8, R11 ;  /* 0x0000000809097c24 */ /* 0x000fc8000f8e020b */
[----:B------:R-:W-:-:S07]  /*de90*/  IMAD R18, R9, UR6, R18 ;  /* 0x0000000609127c24 */ /* 0x000fce000f8e0212 */
.L_x_377:
[----:B------:R-:W-:Y:S01]  /*dea0*/  ULDC UR9, c[0x0][0x238] ;  /* 0x00008e0000097ab9 */ /* 0x000fe20000000800 */
[----:B------:R-:W-:Y:S01]  /*deb0*/  ULDC UR6, c[0x0][0x228] ;  /* 0x00008a0000067ab9 */ /* 0x000fe20000000800 */
[----:B------:R-:W-:Y:S01]  /*dec0*/  ISETP.NE.AND P0, PT, RZ, UR9, PT ;  /* 0x00000009ff007c0c */ /* 0x000fe2000bf05270 */
[----:B------:R-:W1:Y:S01]  /*ded0*/  S2UR UR8, SR_CgaCtaId ;  /* 0x00000000000879c3 */ /* 0x000e620000008800 */
[----:B------:R-:W-:Y:S01]  /*dee0*/  IADD3 R6, P1, R18, UR4, RZ ;  /* 0x0000000412067c10 */ /* 0x000fe2000ff3e0ff */
[----:B------:R-:W-:Y:S01]  /*def0*/  BSSY B0, `(.L_x_378) ;  /* 0x000000c000007945 */ /* 0x000fe20003800000 */
[----:B------:R-:W-:Y:S02]  /*df00*/  ISETP.NE.AND P0, PT, R0, RZ, P0 ;  /* 0x000000ff0000720c */ /* 0x000fe40000705270 */
[----:B0-----:R-:W-:Y:S02]  /*df10*/  PRMT R8, RZ, 0x7610, R8 ;  /* 0x00007610ff087816 */ /* 0x001fe40000000008 */
[----:B------:R-:W-:Y:S01]  /*df20*/  ISETP.GE.OR P0, PT, R7, UR6, P0 ;  /* 0x0000000607007c0c */ /* 0x000fe20008706670 */
[----:B------:R-:W-:-:S12]  /*df30*/  IMAD.X R7, RZ, RZ, UR5, P1 ;  /* 0x00000005ff077e24 */ /* 0x000fd800088e06ff */
[----:B------:R-:W-:Y:S05]  /*df40*/  @P0 BRA `(.L_x_379) ;  /* 0x0000000000180947 */ /* 0x000fea0003800000 */
[----:B------:R-:W-:Y:S01]  /*df50*/  ULDC UR4, c[0x0][0x23c] ;  /* 0x00008f0000047ab9 */ /* 0x000fe20000000800 */
[----:B------:R-:W-:Y:S02]  /*df60*/  MOV R8, 0x1 ;  /* 0x0000000100087802 */ /* 0x000fe40000000f00 */
[----:B------:R-:W-:-:S13]  /*df70*/  ISETP.NE.AND P1, PT, RZ, UR4, PT ;  /* 0x00000004ff007c0c */ /* 0x000fda000bf25270 */
[----:B------:R-:W-:-:S04]  /*df80*/  @P1 ISETP.NE.AND P0, PT, R3, RZ, PT ;  /* 0x000000ff0300120c */ /* 0x000fc80003f05270 */
[----:B------:R-:W-:-:S04]  /*df90*/  @P1 SEL R9, RZ, 0x1, P0 ;  /* 0x00000001ff091807 */ /* 0x000fc80000000000 */
[----:B------:R-:W-:-:S07]  /*dfa0*/  @P1 PRMT R8, R9, 0x7610, R8 ;  /* 0x0000761009081816 */ /* 0x000fce0000000008 */
.L_x_379:
[----:B-1----:R-:W-:Y:S05]  /*dfb0*/  BSYNC B0 ;  /* 0x0000000000007941 */ /* 0x002fea0003800000 */
.L_x_378:
[----:B------:R-:W-:Y:S01]  /*dfc0*/  PRMT R8, R8, 0x9910, RZ ;  /* 0x0000991008087816 */ /* 0x000fe200000000ff */
[----:B------:R-:W-:Y:S01]  /*dfd0*/  BSSY B0, `(.L_x_380) ;  /* 0x000000d000007945 */ /* 0x000fe20003800000 */
[----:B------:R-:W-:Y:S02]  /*dfe0*/  LOP3.LUT P0, RZ, R0, R3, RZ, 0xfc, !PT ;  /* 0x0000000300ff7212 */ /* 0x000fe4000780fcff */
[----:B------:R-:W-:-:S13]  /*dff0*/  ISETP.NE.AND P1, PT, R8, RZ, PT ;  /* 0x000000ff0800720c */ /* 0x000fda0003f25270 */
[----:B------:R-:W-:Y:S05]  /*e000*/  @!P1 BRA `(.L_x_381) ;  /* 0x0000000000249947 */ /* 0x000fea0003800000 */
[----:B------:R-:W0:Y:S01]  /*e010*/  S2UR UR4, SR_CTAID.Y ;  /* 0x00000000000479c3 */ /* 0x000e220000002600 */
[----:B------:R-:W-:-:S07]  /*e020*/  ISETP.NE.AND P2, PT, RZ, UR9, PT ;  /* 0x00000009ff007c0c */ /* 0x000fce000bf45270 */
[----:B------:R-:W0:Y:S08]  /*e030*/  LDC R11, c[0x0][0x10] ;  /* 0x00000400ff0b7b82 */ /* 0x000e300000000800 */
[----:B------:R-:W1:Y:S01]  /*e040*/  LDC.64 R8, c[0x0][0x610] ;  /* 0x00018400ff087b82 */ /* 0x000e620000000a00 */
[----:B0-----:R-:W-:Y:S01]  /*e050*/  IMAD R11, R2, R11, UR4 ;  /* 0x00000004020b7e24 */ /* 0x001fe2000f8e020b */
[----:B------:R-:W-:-:S03]  /*e060*/  ULDC UR4, c[0x0][0x0] ;  /* 0x0000000000047ab9 */ /* 0x000fc60000000800 */
[----:B------:R-:W-:-:S04]  /*e070*/  @!P2 IMAD R11, R11, UR4, R0 ;  /* 0x000000040b0bac24 */ /* 0x000fc8000f8e0200 */
[----:B-1----:R-:W-:-:S05]  /*e080*/  IMAD.WIDE.U32 R8, R11, 0x8, R8 ;  /* 0x000000080b087825 */ /* 0x002fca00078e0008 */
[----:B------:R0:W-:Y:S02]  /*e090*/  STG.E.64 desc[UR36][R8.64], R16 ;  /* 0x0000001008007986 */ /* 0x0001e4000c101b24 */
.L_x_381:
[----:B------:R-:W-:Y:S05]  /*e0a0*/  BSYNC B0 ;  /* 0x0000000000007941 */ /* 0x000fea0003800000 */
.L_x_380:
        /* <DEDUP_REMOVED lines=31> */
[----:B0-----:R-:W-:-:S04]  /*e2a0*/  IADD3 R10, R10, R15, RZ ;  /* 0x0000000f0a0a7210 */ /* 0x001fc80007ffe0ff */
[----:B------:R-:W-:-:S04]  /*e2b0*/  ISETP.NE.AND P0, PT, R10, UR4, PT ;  /* 0x000000040a007c0c */ /* 0x000fc8000bf05270 */
[----:B------:R-:W-:-:S05]  /*e2c0*/  SEL R8, RZ, 0x1, P0 ;  /* 0x00000001ff087807 */ /* 0x000fca0000000000 */
[----:B------:R1:W-:Y:S04]  /*e2d0*/  STS.U8 [UR5], R8 ;  /* 0x00000008ff007988 */ /* 0x0003e80008000005 */
.L_x_383:
[----:B------:R-:W-:Y:S05]  /*e2e0*/  BSYNC B0 ;  /* 0x0000000000007941 */ /* 0x000fea0003800000 */
.L_x_382:
        /* <DEDUP_REMOVED lines=15> */
[----:B------:R-:W-:Y:S01]  /*e3e0*/  ULDC.64 UR4, c[0x0][0x218] ;  /* 0x0000860000047ab9 */ /* 0x000fe20000000a00 */
[----:B------:R-:W-:Y:S01]  /*e3f0*/  BSSY B0, `(.L_x_384) ;  /* 0x000002c000007945 */ /* 0x000fe20003800000 */
[----:B------:R-:W-:Y:S01]  /*e400*/  IMAD.U32 R16, RZ, RZ, UR4 ;  /* 0x00000004ff107e24 */ /* 0x000fe2000f8e00ff */
[----:B------:R-:W-:-:S02]  /*e410*/  MOV R17, UR5 ;  /* 0x0000000500117c02 */ /* 0x000fc40008000f00 */
[----:B------:R-:W-:Y:S05]  /*e420*/  @!P0 BRA `(.L_x_385) ;  /* 0x0000000000588947 */ /* 0x000fea0003800000 */
[----:B------:R-:W-:Y:S01]  /*e430*/  ULDC UR4, c[0x0][0x0] ;  /* 0x0000000000047ab9 */ /* 0x000fe20000000800 */
[----:B------:R-:W-:Y:S01]  /*e440*/  ULDC UR6, c[0x0][0x234] ;  /* 0x00008d0000067ab9 */ /* 0x000fe20000000800 */
[----:B------:R-:W-:-:S05]  /*e450*/  IMAD R10, R3, UR4, R0 ;  /* 0x00000004030a7c24 */ /* 0x000fca000f8e0200 */
[----:B------:R-:W-:-:S13]  /*e460*/  ISETP.GE.U32.AND P0, PT, R10, UR6, PT ;  /* 0x000000060a007c0c */ /* 0x000fda000bf06070 */
[----:B------:R-:W-:Y:S05]  /*e470*/  @P0 BRA `(.L_x_386) ;  /* 0x00000000008c0947 */ /* 0x000fea0003800000 */
[----:B------:R-:W-:Y:S01]  /*e480*/  ULDC UR5, c[0x0][0x10] ;  /* 0x0000040000057ab9 */ /* 0x000fe20000000800 */
[----:B------:R-:W0:Y:S01]  /*e490*/  LDC R14, c[0x0][0x4] ;  /* 0x00000100ff0e7b82 */ /* 0x000e220000000800 */
[----:B------:R-:W-:Y:S01]  /*e4a0*/  BSSY B1, `(.L_x_387) ;  /* 0x000000d000017945 */ /* 0x000fe20003800000 */
[----:B------:R-:W-:Y:S01]  /*e4b0*/  MOV R13, R10 ;  /* 0x0000000a000d7202 */ /* 0x000fe20000000f00 */
[----:B------:R-:W-:-:S05]  /*e4c0*/  IMAD R2, R2, UR5, RZ ;  /* 0x0000000502027c24 */ /* 0x000fca000f8e02ff */
[----:B------:R-:W1:Y:S01]  /*e4d0*/  LDC.64 R8, c[0x0][0x610] ;  /* 0x00018400ff087b82 */ /* 0x000e620000000a00 */
[----:B0-----:R-:W-:-:S07]  /*e4e0*/  IMAD R14, R14, UR4, RZ ;  /* 0x000000040e0e7c24 */ /* 0x001fce000f8e02ff */
.L_x_388:
[----:B------:R-:W-:-:S04]  /*e4f0*/  IMAD.IADD R11, R2, 0x1, R13 ;  /* 0x00000001020b7824 */ /* 0x000fc800078e020d */
[----:B-1----:R-:W-:-:S06]  /*e500*/  IMAD.WIDE.U32 R10, R11, 0x8, R8 ;  /* 0x000000080b0a7825 */ /* 0x002fcc00078e0008 */
[----:B------:R-:W2:Y:S01]  /*e510*/  LDG.E.64 R10, desc[UR36][R10.64] ;  /* 0x000000240a0a7981 */ /* 0x000ea2000c1e1b00 */
[----:B------:R-:W-:-:S04]  /*e520*/  IADD3 R13, R14, R13, RZ ;  /* 0x0000000d0e0d7210 */ /* 0x000fc80007ffe0ff */
[----:B------:R-:W-:Y:S02]  /*e530*/  ISETP.GE.U32.AND P0, PT, R13, UR6, PT ;  /* 0x000000060d007c0c */ /* 0x000fe4000bf06070 */
[----:B--2---:R-:W-:Y:S02]  /*e540*/  LOP3.LUT R16, R16, R10, RZ, 0x3c, !PT ;  /* 0x0000000a10107212 */ /* 0x004fe400078e3cff */
[----:B------:R-:W-:-:S09]  /*e550*/  LOP3.LUT R17, R17, R11, RZ, 0x3c, !PT ;  /* 0x0000000b11117212 */ /* 0x000fd200078e3cff */
[----:B------:R-:W-:Y:S05]  /*e560*/  @!P0 BRA `(.L_x_388) ;  /* 0xfffffffc00e08947 */ /* 0x000fea000383ffff */
[----:B------:R-:W-:Y:S05]  /*e570*/  BSYNC B1 ;  /* 0x0000000000017941 */ /* 0x000fea0003800000 */
.L_x_387:
[----:B------:R-:W-:Y:S05]  /*e580*/  BRA `(.L_x_386) ;  /* 0x0000000000487947 */ /* 0x000fea0003800000 */
.L_x_385:
[----:B------:R-:W-:Y:S02]  /*e590*/  ULDC UR5, c[0x0][0x234] ;  /* 0x00008d0000057ab9 */ /* 0x000fe40000000800 */
[----:B------:R-:W-:-:S13]  /*e5a0*/  ISETP.GE.U32.AND P0, PT, R3, UR5, PT ;  /* 0x0000000503007c0c */ /* 0x000fda000bf06070 */
[----:B------:R-:W-:Y:S05]  /*e5b0*/  @P0 BRA `(.L_x_386) ;  /* 0x00000000003c0947 */ /* 0x000fea0003800000 */
[----:B------:R-:W-:Y:S01]  /*e5c0*/  ULDC UR4, c[0x0][0x10] ;  /* 0x0000040000047ab9 */ /* 0x000fe20000000800 */
[----:B------:R-:W0:Y:S01]  /*e5d0*/  LDC R14, c[0x0][RZ] ;  /* 0x00000000ff0e7b82 */ /* 0x000e220000000800 */
[----:B------:R-:W-:Y:S01]  /*e5e0*/  MOV R13, R3 ;  /* 0x00000003000d7202 */ /* 0x000fe20000000f00 */
[----:B------:R-:W-:-:S06]  /*e5f0*/  IMAD R2, R2, UR4, RZ ;  /* 0x0000000402027c24 */ /* 0x000fcc000f8e02ff */
[----:B------:R-:W1:Y:S08]  /*e600*/  LDC.64 R8, c[0x0][0x610] ;  /* 0x00018400ff087b82 */ /* 0x000e700000000a00 */
[----:B------:R-:W2:Y:S02]  /*e610*/  LDC R20, c[0x0][0x4] ;  /* 0x00000100ff147b82 */ /* 0x000ea40000000800 */
.L_x_389:
[----:B------:R-:W-:-:S04]  /*e620*/  IMAD.IADD R11, R2, 0x1, R13 ;  /* 0x00000001020b7824 */ /* 0x000fc800078e020d */
[----:B0-----:R-:W-:-:S04]  /*e630*/  IMAD R11, R11, R14, R0 ;  /* 0x0000000e0b0b7224 */ /* 0x001fc800078e0200 */
[----:B-1----:R-:W-:-:S06]  /*e640*/  IMAD.WIDE.U32 R10, R11, 0x8, R8 ;  /* 0x000000080b0a7825 */ /* 0x002fcc00078e0008 */
[----:B------:R-:W3:Y:S01]  /*e650*/  LDG.E.64 R10, desc[UR36][R10.64] ;  /* 0x000000240a0a7981 */ /* 0x000ee2000c1e1b00 */
[----:B--2---:R-:W-:-:S04]  /*e660*/  IADD3 R13, R20, R13, RZ ;  /* 0x0000000d140d7210 */ /* 0x004fc80007ffe0ff */
[----:B------:R-:W-:Y:S02]  /*e670*/  ISETP.GE.U32.AND P0, PT, R13, UR5, PT ;  /* 0x000000050d007c0c */ /* 0x000fe4000bf06070 */
[----:B---3--:R-:W-:Y:S02]  /*e680*/  LOP3.LUT R16, R16, R10, RZ, 0x3c, !PT ;  /* 0x0000000a10107212 */ /* 0x008fe400078e3cff */
[----:B------:R-:W-:-:S09]  /*e690*/  LOP3.LUT R17, R17, R11, RZ, 0x3c, !PT ;  /* 0x0000000b11117212 */ /* 0x000fd200078e3cff */
[----:B------:R-:W-:Y:S05]  /*e6a0*/  @!P0 BRA `(.L_x_389) ;  /* 0xfffffffc00dc8947 */ /* 0x000fea000383ffff */
.L_x_386:
[----:B------:R-:W-:Y:S05]  /*e6b0*/  BSYNC B0 ;  /* 0x0000000000007941 */ /* 0x000fea0003800000 */
.L_x_384:
[----:B------:R-:W0:Y:S01]  /*e6c0*/  LDC R9, c[0x0][RZ] ;  /* 0x00000000ff097b82 */ /* 0x000e220000000800 */
[----:B------:R-:W-:Y:S01]  /*e6d0*/  UIADD3 UR7, UR7, 0x10, URZ ;  /* 0x0000001007077890 */ /* 0x000fe2000fffe03f */
[----:B------:R-:W-:Y:S01]  /*e6e0*/  ULDC UR5, c[0x0][0x4] ;  /* 0x0000010000057ab9 */ /* 0x000fe20000000800 */
[----:B------:R-:W-:Y:S02]  /*e6f0*/  ULDC UR6, c[0x0][0x238] ;  /* 0x00008e0000067ab9 */ /* 0x000fe40000000800 */
[----:B------:R-:W-:Y:S01]  /*e700*/  ULEA UR7, UR8, UR7, 0x18 ;  /* 0x0000000708077291 */ /* 0x000fe2000f8ec03f */
[----:B------:R-:W-:Y:S01]  /*e710*/  ISETP.NE.AND P2, PT, RZ, UR6, PT ;  /* 0x00000006ff007c0c */ /* 0x000fe2000bf45270 */
[----:B------:R-:W-:-:S06]  /*e720*/  USHF.R.U32.HI UR4, URZ, 0x1, UR5 ;  /* 0x000000013f047899 */ /* 0x000fcc0008011605 */
[----:B------:R-:W-:Y:S01]  /*e730*/  ISETP.NE.AND P0, PT, RZ, UR4, PT ;  /* 0x00000004ff007c0c */ /* 0x000fe2000bf05270 */
[----:B0-----:R-:W-:-:S05]  /*e740*/  IMAD R2, R3, R9, R0 ;  /* 0x0000000903027224 */ /* 0x001fca00078e0200 */
[----:B------:R-:W-:-:S05]  /*e750*/  LEA R2, R2, UR7, 0x3 ;  /* 0x0000000702027c11 */ /* 0x000fca000f8e18ff */
[----:B------:R0:W-:Y:S02]  /*e760*/  STS.64 [R2], R16 ;  /* 0x0000001002007388 */ /* 0x0001e40000000a00 */
[----:B------:R-:W-:Y:S05]  /*e770*/  @!P0 BRA `(.L_x_390) ;  /* 0x0000000000388947 */ /* 0x000fea0003800000 */
[----:B------:R-:W-:-:S07]  /*e780*/  MOV R8, UR4 ;  /* 0x0000000400087c02 */ /* 0x000fce0008000f00 */
.L_x_391:
[----:B------:R-:W-:Y:S01]  /*e790*/  IMAD.IADD R10, R3, 0x1, R8 ;  /* 0x00000001030a7824 */ /* 0x000fe200078e0208 */
[----:B------:R-:W-:Y:S04]  /*e7a0*/  BAR.SYNC.DEFER_BLOCKING 0x0 ;  /* 0x0000000000007b1d */ /* 0x000fe80000010000 */
[----:B------:R-:W-:-:S04]  /*e7b0*/  ISETP.GE.U32.AND P0, PT, R10, UR5, PT ;  /* 0x000000050a007c0c */ /* 0x000fc8000bf06070 */
[----:B------:R-:W-:-:S13]  /*e7c0*/  ISETP.GE.U32.OR P0, PT, R3, R8, P0 ;  /* 0x000000080300720c */ /* 0x000fda0000706470 */
[----:B------:R-:W-:-:S05]  /*e7d0*/  @!P0 IMAD R10, R10, R9, R0 ;  /* 0x000000090a0a8224 */ /* 0x000fca00078e0200 */
[----:B------:R-:W-:-:S06]  /*e7e0*/  @!P0 LEA R10, R10, UR7, 0x3 ;  /* 0x000000070a0a8c11 */ /* 0x000fcc000f8e18ff */
[----:B------:R-:W0:Y:S02]  /*e7f0*/  @!P0 LDS.64 R10, [R10] ;  /* 0x000000000a0a8984 */ /* 0x000e240000000a00 */
[----:B0-----:R-:W-:Y:S02]  /*e800*/  @!P0 LOP3.LUT R16, R10, R16, RZ, 0x3c, !PT ;  /* 0x000000100a108212 */ /* 0x001fe400078e3cff */
[----:B------:R-:W-:-:S05]  /*e810*/  @!P0 LOP3.LUT R17, R11, R17, RZ, 0x3c, !PT ;  /* 0x000000110b118212 */ /* 0x000fca00078e3cff */
[----:B------:R1:W-:Y:S01]  /*e820*/  @!P0 STS.64 [R2], R16 ;  /* 0x0000001002008388 */ /* 0x0003e20000000a00 */
[----:B------:R-:W-:Y:S02]  /*e830*/  ISETP.GT.AND P0, PT, R8, 0x1, PT ;  /* 0x000000010800780c */ /* 0x000fe40003f04270 */
[----:B------:R-:W-:-:S11]  /*e840*/  SHF.R.S32.HI R8, RZ, 0x1, R8 ;  /* 0x00000001ff087819 */ /* 0x000fd60000011408 */
[----:B-1----:R-:W-:Y:S05]  /*e850*/  @P0 BRA `(.L_x_391) ;  /* 0xfffffffc00cc0947 */ /* 0x002fea000383ffff */
.L_x_390:
[----:B------:R-:W-:Y:S05]  /*e860*/  @!P2 BRA `(.L_x_392) ;  /* 0x00000000009ca947 */ /* 0x000fea0003800000 */
[----:B------:R-:W-:Y:S01]  /*e870*/  ISETP.GT.AND P0, PT, R9, 0x20, PT ;  /* 0x000000200900780c */ /* 0x000fe20003f04270 */
[----:B------:R-:W-:Y:S01]  /*e880*/  IMAD.MOV.U32 R3, RZ, RZ, R9 ;  /* 0x000000ffff037224 */ /* 0x000fe200078e0009 */
[----:B------:R-:W-:Y:S02]  /*e890*/  MOV R13, R16 ;  /* 0x00000010000d7202 */ /* 0x000fe40000000f00 */
[----:B------:R-:W-:-:S09]  /*e8a0*/  MOV R15, R17 ;  /* 0x00000011000f7202 */ /* 0x000fd20000000f00 */
[----:B------:R-:W-:Y:S05]  /*e8b0*/  @!P0 BRA `(.L_x_393) ;  /* 0x0000000000548947 */ /* 0x000fea0003800000 */
[----:B------:R-:W-:Y:S01]  /*e8c0*/  LEA.HI R3, R9, R9, RZ, 0x1 ;  /* 0x0000000909037211 */ /* 0x000fe200078f08ff */
[----:B------:R1:W-:Y:S03]  /*e8d0*/  STS.64 [R2], R16 ;  /* 0x0000001002007388 */ /* 0x0003e60000000a00 */
[----:B------:R-:W-:Y:S01]  /*e8e0*/  SHF.R.S32.HI R8, RZ, 0x1, R3 ;  /* 0x00000001ff087819 */ /* 0x000fe20000011403 */
[----:B------:R-:W-:-:S03]  /*e8f0*/  HFMA2.MMA R3, -RZ, RZ, 0, 1.9073486328125e-06 ;  /* 0x00000020ff037435 */ /* 0x000fc600000001ff */
[----:B------:R-:W-:-:S13]  /*e900*/  ISETP.GE.AND P0, PT, R8, 0x20, PT ;  /* 0x000000200800780c */ /* 0x000fda0003f06270 */
[----:B-1----:R-:W-:Y:S05]  /*e910*/  @!P0 BRA `(.L_x_393) ;  /* 0x00000000003c8947 */ /* 0x002fea0003800000 */
.L_x_394:
[----:B------:R-:W-:Y:S01]  /*e920*/  IADD3 R10, R0, R8, RZ ;  /* 0x00000008000a7210 */ /* 0x000fe20007ffe0ff */
[----:B------:R-:W-:Y:S03]  /*e930*/  BAR.SYNC.DEFER_BLOCKING 0x0 ;  /* 0x0000000000007b1d */ /* 0x000fe60000010000 */
[----:B------:R-:W-:-:S04]  /*e940*/  ISETP.GE.U32.AND P0, PT, R10, R9, PT ;  /* 0x000000090a00720c */ /* 0x000fc80003f06070 */
[----:B------:R-:W-:-:S13]  /*e950*/  ISETP.GE.U32.OR P0, PT, R0, R8, P0 ;  /* 0x000000080000720c */ /* 0x000fda0000706470 */
[----:B------:R-:W-:Y:S01]  /*e960*/  @!P0 IMAD R10, R8, 0x8, R2 ;  /* 0x00000008080a8824 */ /* 0x000fe200078e0202 */
[----:B------:R-:W-:-:S05]  /*e970*/  SHF.R.S32.HI R8, RZ, 0x1, R8 ;  /* 0x00000001ff087819 */ /* 0x000fca0000011408 */
[----:B------:R-:W1:Y:S02]  /*e980*/  @!P0 LDS.64 R10, [R10] ;  /* 0x000000000a0a8984 */ /* 0x000e640000000a00 */
[----:B-1----:R-:W-:Y:S02]  /*e990*/  @!P0 LOP3.LUT R13, R10, R13, RZ, 0x3c, !PT ;  /* 0x0000000d0a0d8212 */ /* 0x002fe400078e3cff */
[----:B------:R-:W-:Y:S02]  /*e9a0*/  @!P0 LOP3.LUT R15, R11, R15, RZ, 0x3c, !PT ;  /* 0x0000000f0b0f8212 */ /* 0x000fe400078e3cff */
[----:B------:R-:W-:Y:S02]  /*e9b0*/  @!P0 MOV R10, R13 ;  /* 0x0000000d000a8202 */ /* 0x000fe40000000f00 */
[----:B------:R-:W-:-:S05]  /*e9c0*/  @!P0 MOV R11, R15 ;  /* 0x0000000f000b8202 */ /* 0x000fca0000000f00 */
[----:B------:R1:W-:Y:S01]  /*e9d0*/  @!P0 STS.64 [R2], R10 ;  /* 0x0000000a02008388 */ /* 0x0003e20000000a00 */
[----:B------:R-:W-:-:S13]  /*e9e0*/  ISETP.GE.AND P0, PT, R8, 0x20, PT ;  /* 0x000000200800780c */ /* 0x000fda0003f06270 */
[----:B-1----:R-:W-:Y:S05]  /*e9f0*/  @P0 BRA `(.L_x_394) ;  /* 0xfffffffc00c80947 */ /* 0x002fea000383ffff */
[----:B------:R-:W-:-:S07]  /*ea00*/  IMAD.MOV.U32 R3, RZ, RZ, 0x20 ;  /* 0x00000020ff037424 */ /* 0x000fce00078e00ff */
.L_x_393:
[----:B------:R-:W-:Y:S01]  /*ea10*/  BAR.SYNC.DEFER_BLOCKING 0x0 ;  /* 0x0000000000007b1d */ /* 0x000fe20000010000 */
[----:B------:R-:W-:-:S13]  /*ea20*/  ISETP.GE.AND P0, PT, R3, 0x2, PT ;  /* 0x000000020300780c */ /* 0x000fda0003f06270 */
[----:B------:R-:W-:Y:S05]  /*ea30*/  @!P0 BRA `(.L_x_395) ;  /* 0x0000000000208947 */ /* 0x000fea0003800000 */
[----:B------:R-:W-:-:S07]  /*ea40*/  MOV R0, 0x1 ;  /* 0x0000000100007802 */ /* 0x000fce0000000f00 */
.L_x_396:
[----:B0-----:R-:W0:Y:S04]  /*ea50*/  SHFL.DOWN PT, R2, R15, R0, 0x1f ;  /* 0x08001f000f027589 */ /* 0x001e2800000e0000 */
[----:B------:R1:W2:Y:S02]  /*ea60*/  SHFL.DOWN PT, R8, R13, R0, 0x1f ;  /* 0x08001f000d087589 */ /* 0x0002a400000e0000 */
[----:B-1----:R-:W-:-:S04]  /*ea70*/  SHF.L.U32 R0, R0, 0x1, RZ ;  /* 0x0000000100007819 */ /* 0x002fc800000006ff */
[----:B------:R-:W-:Y:S02]  /*ea80*/  ISETP.GE.AND P0, PT, R0, R3, PT ;  /* 0x000000030000720c */ /* 0x000fe40003f06270 */
[----:B0-----:R-:W-:Y:S02]  /*ea90*/  LOP3.LUT R15, R2, R15, RZ, 0x3c, !PT ;  /* 0x0000000f020f7212 */ /* 0x001fe400078e3cff */
[----:B--2---:R-:W-:-:S09]  /*eaa0*/  LOP3.LUT R13, R8, R13, RZ, 0x3c, !PT ;  /* 0x0000000d080d7212 */ /* 0x004fd200078e3cff */
[----:B------:R-:W-:Y:S05]  /*eab0*/  @!P0 BRA `(.L_x_396) ;  /* 0xfffffffc00e48947 */ /* 0x000fea000383ffff */
.L_x_395:
[----:B0-----:R-:W-:Y:S01]  /*eac0*/  IMAD.MOV.U32 R16, RZ, RZ, R13 ;  /* 0x000000ffff107224 */ /* 0x001fe200078e000d */
[----:B------:R-:W-:-:S07]  /*ead0*/  MOV R17, R15 ;  /* 0x0000000f00117202 */ /* 0x000fce0000000f00 */
.L_x_392:
        /* <DEDUP_REMOVED lines=9> */
[----:B0-----:R-:W2:Y:S02]  /*eb70*/  LDG.E.64 R2, desc[UR36][R4.64] ;  /* 0x0000002404027981 */ /* 0x001ea4000c1e1b00 */
[----:B--2---:R-:W-:Y:S02]  /*eb80*/  LOP3.LUT R16, R16, R2, RZ, 0x3c, !PT ;  /* 0x0000000210107212 */ /* 0x004fe400078e3cff */
[----:B------:R-:W-:-:S07]  /*eb90*/  LOP3.LUT R17, R17, R3, RZ, 0x3c, !PT ;  /* 0x0000000311117212 */ /* 0x000fce00078e3cff */
.L_x_398:
[----:B------:R-:W-:Y:S05]  /*eba0*/  @!P1 BRA `(.L_x_399) ;  /* 0x0000000000609947 */ /* 0x000fea0003800000 */
[----:B------:R-:W1:Y:S02]  /*ebb0*/  LDC R0, c[0x0][0x62c] ;  /* 0x00018b00ff007b82 */ /* 0x000e640000000800 */
[----:B-1----:R-:W-:-:S13]  /*ebc0*/  ISETP.NE.AND P0, PT, R0, 0x1, PT ;  /* 0x000000010000780c */ /* 0x002fda0003f05270 */
[----:B------:R-:W-:Y:S05]  /*ebd0*/  @!P0 BRA `(.L_x_400) ;  /* 0x0000000000408947 */ /* 0x000fea0003800000 */
[----:B0-----:R-:W-:Y:S01]  /*ebe0*/  MOV R2, 0x0 ;  /* 0x0000000000027802 */ /* 0x001fe20000000f00 */
        /* <DEDUP_REMOVED lines=10> */
[----:B------:R-:W-:Y:S01]  /*ec90*/  IMAD.MOV.U32 R12, RZ, RZ, 0x1 ;  /* 0x00000001ff0c7424 */ /* 0x000fe200078e00ff */
[----:B------:R-:W-:-:S02]  /*eca0*/  MOV R11, UR7 ;  /* 0x00000007000b7c02 */ /* 0x000fc40008000f00 */
[----:B------:R-:W-:-:S07]  /*ecb0*/  MOV R13, RZ ;  /* 0x000000ff000d7202 */ /* 0x000fce0000000f00 */
[----:B------:R-:W-:-:S07]  /*ecc0*/  LEPC R20, `(.L_x_400) ;  /* 0x000000001014794e */ /* 0x000fce0000000000 */
[----:B0-----:R-:W-:Y:S05]  /*ecd0*/  CALL.ABS.NOINC R2 ;  /* 0x0000000002007343 */ /* 0x001fea0003c00000 */
.L_x_400:
[----:B------:R-:W-:Y:S02]  /*ece0*/  ULDC.64 UR4, c[0x0][0x5f8] ;  /* 0x00017e0000047ab9 */ /* 0x000fe40000000a00 */
[----:B------:R-:W-:-:S04]  /*ecf0*/  IADD3 R18, P0, R18, UR4, RZ ;  /* 0x0000000412127c10 */ /* 0x000fc8000ff1e0ff */
[----:B------:R-:W-:-:S05]  /*ed00*/  IADD3.X R19, RZ, UR5, RZ, P0, !PT ;  /* 0x00000005ff137c10 */ /* 0x000fca00087fe4ff */
[----:B------:R-:W-:Y:S01]  /*ed10*/  STG.E.64 desc[UR36][R18.64], R16 ;  /* 0x0000001012007986 */ /* 0x000fe2000c101b24 */
[----:B------:R-:W-:Y:S05]  /*ed20*/  EXIT ;  /* 0x000000000000794d */ /* 0x000fea0003800000 */
.L_x_399:
[----:B------:R-:W-:Y:S01]  /*ed30*/  STG.E.64 desc[UR36][R4.64], R16 ;  /* 0x0000001004007986 */ /* 0x000fe2000c101b24 */
[----:B------:R-:W-:Y:S05]  /*ed40*/  EXIT ;  /* 0x000000000000794d */ /* 0x000fea0003800000 */
.L_x_397:
[----:B------:R-:W-:Y:S01]  /*ed50*/  ISETP.NE.AND P0, PT, RZ, UR38, PT ;  /* 0x00000026ff007c0c */ /* 0x000fe2000bf05270 */
[----:B------:R-:W-:Y:S02]  /*ed60*/  ULDC.U8 UR4, c[0x0][0x629] ;  /* 0x00018a4000047ab9 */ /* 0x000fe40000000000 */
[----:B------:R-:W-:-:S10]  /*ed70*/  ISETP.NE.AND P1, PT, RZ, UR4, PT ;  /* 0x00000004ff007c0c */ /* 0x000fd4000bf25270 */
[----:B------:R-:W-:Y:S05]  /*ed80*/  @!P0 BRA `(.L_x_401) ;  /* 0x00000000000c8947 */ /* 0x000fea0003800000 */
[----:B0-----:R-:W2:Y:S02]  /*ed90*/  LDG.E.64 R2, desc[UR36][R6.64] ;  /* 0x0000002406027981 */ /* 0x001ea4000c1e1b00 */
[----:B--2---:R-:W-:Y:S02]  /*eda0*/  LOP3.LUT R16, R2, R16, RZ, 0x3c, !PT ;  /* 0x0000001002107212 */ /* 0x004fe400078e3cff */
[----:B------:R-:W-:-:S07]  /*edb0*/  LOP3.LUT R17, R3, R17, RZ, 0x3c, !PT ;  /* 0x0000001103117212 */ /* 0x000fce00078e3cff */
.L_x_401:
[----:B------:R-:W-:Y:S05]  /*edc0*/  @!P1 BRA `(.L_x_402) ;  /* 0x0000000000609947 */ /* 0x000fea0003800000 */
[----:B------:R-:W1:Y:S02]  /*edd0*/  LDC R0, c[0x0][0x62c] ;  /* 0x00018b00ff007b82 */ /* 0x000e640000000800 */
[----:B-1----:R-:W-:-:S13]  /*ede0*/  ISETP.NE.AND P0, PT, R0, 0x1, PT ;  /* 0x000000010000780c */ /* 0x002fda0003f05270 */
[----:B------:R-:W-:Y:S05]  /*edf0*/  @!P0 BRA `(.L_x_403) ;  /* 0x0000000000408947 */ /* 0x000fea0003800000 */
[----:B0-----:R-:W-:Y:S01]  /*ee00*/  MOV R2, 0x0 ;  /* 0x0000000000027802 */ /* 0x001fe20000000f00 */
[----:B------:R-:W-:Y:S01]  /*ee10*/  ULDC.64 UR4, c[0x4][0x7c8] ;  /* 0x0101f20000047ab9 */ /* 0x000fe20000000a00 */
[----:B------:R-:W-:Y:S01]  /*ee20*/  ULDC.64 UR6, c[0x4][0x670] ;  /* 0x01019c0000067ab9 */ /* 0x000fe20000000a00 */
[----:B------:R-:W-:Y:S01]  /*ee30*/  IMAD.U32 R4, RZ, RZ, UR4 ;  /* 0x00000004ff047e24 */ /* 0x000fe2000f8e00ff */
[----:B------:R-:W-:Y:S01]  /*ee40*/  MOV R5, UR5 ;  /* 0x0000000500057c02 */ /* 0x000fe20008000f00 */
[----:B------:R-:W-:Y:S01]  /*ee50*/  ULDC.64 UR4, c[0x4][0x7b8] ;  /* 0x0101ee0000047ab9 */ /* 0x000fe20000000a00 */
[----:B------:R-:W0:Y:S01]  /*ee60*/  LDC.64 R2, c[0x4][R2] ;  /* 0x0100000002027b82 */ /* 0x000e220000000a00 */
[----:B------:R-:W-:Y:S01]  /*ee70*/  HFMA2.MMA R12, -RZ, RZ, 0, 5.9604644775390625e-08 ;  /* 0x00000001ff0c7435 */ /* 0x000fe200000001ff */
        /* <DEDUP_REMOVED lines=8> */
.L_x_403:
[----:B------:R-:W-:Y:S02]  /*ef00*/  ULDC.64 UR4, c[0x0][0x5f8] ;  /* 0x00017e0000047ab9 */ /* 0x000fe40000000a00 */
[----:B------:R-:W-:-:S05]  /*ef10*/  IADD3 R18, P0, R18, UR4, RZ ;  /* 0x0000000412127c10 */ /* 0x000fca000ff1e0ff */
[----:B------:R-:W-:-:S05]  /*ef20*/  IMAD.X R19, RZ, RZ, UR5, P0 ;  /* 0x00000005ff137e24 */ /* 0x000fca00080e06ff */
[----:B------:R-:W-:Y:S01]  /*ef30*/  STG.E.64 desc[UR36][R18.64], R16 ;  /* 0x0000001012007986 */ /* 0x000fe2000c101b24 */
[----:B------:R-:W-:Y:S05]  /*ef40*/  EXIT ;  /* 0x000000000000794d */ /* 0x000fea0003800000 */
.L_x_402:
[----:B------:R-:W-:Y:S01]  /*ef50*/  STG.E.64 desc[UR36][R6.64], R16 ;  /* 0x0000001006007986 */ /* 0x000fe2000c101b24 */
[----:B------:R-:W-:Y:S05]  /*ef60*/  EXIT ;  /* 0x000000000000794d */ /* 0x000fea0003800000 */
.L_x_376:
        /* <DEDUP_REMOVED lines=19> */
[----:B------:R-:W2:Y:S02]  /*f0a0*/  LDG.E.64 R2, desc[UR36][R4.64] ;  /* 0x0000002404027981 */ /* 0x000ea4000c1e1b00 */
[----:B--2---:R-:W-:Y:S02]  /*f0b0*/  LOP3.LUT R16, R2, R16, RZ, 0x3c, !PT ;  /* 0x0000001002107212 */ /* 0x004fe400078e3cff */
[----:B------:R-:W-:-:S07]  /*f0c0*/  LOP3.LUT R17, R3, R17, RZ, 0x3c, !PT ;  /* 0x0000001103117212 */ /* 0x000fce00078e3cff */
.L_x_405:
        /* <DEDUP_REMOVED lines=8> */
[----:B0-----:R-:W-:Y:S01]  /*f150*/  HFMA2.MMA R8, -RZ, RZ, 0, 4.4763088226318359375e-05 ;  /* 0x000002efff087435 */ /* 0x001fe200000001ff */
[----:B------:R-:W-:Y:S01]  /*f160*/  MOV R5, UR5 ;  /* 0x0000000500057c02 */ /* 0x000fe20008000f00 */
[----:B------:R-:W0:Y:S01]  /*f170*/  LDC.64 R2, c[0x4][R2] ;  /* 0x0100000002027b82 */ /* 0x000e220000000a00 */
[----:B------:R-:W-:Y:S01]  /*f180*/  ULDC.64 UR4, c[0x4][0x7b8] ;  /* 0x0101ee0000047ab9 */ /* 0x000fe20000000a00 */
[----:B------:R-:W-:Y:S01]  /*f190*/  MOV R10, UR6 ;  /* 0x00000006000a7c02 */ /* 0x000fe20008000f00 */
[----:B------:R-:W-:Y:S01]  /*f1a0*/  IMAD.U32 R6, RZ, RZ, UR4 ;  /* 0x00000004ff067e24 */ /* 0x000fe2000f8e00ff */
[----:B------:R-:W-:Y:S01]  /*f1b0*/  MOV R7, UR5 ;  /* 0x0000000500077c02 */ /* 0x000fe20008000f00 */
[----:B------:R-:W-:Y:S01]  /*f1c0*/  IMAD.U32 R11, RZ, RZ, UR7 ;  /* 0x00000007ff0b7e24 */ /* 0x000fe2000f8e00ff */
[----:B------:R-:W-:Y:S01]  /*f1d0*/  MOV R12, 0x1 ;  /* 0x00000001000c7802 */ /* 0x000fe20000000f00 */
[----:B------:R-:W-:-:S07]  /*f1e0*/  IMAD.MOV.U32 R13, RZ, RZ, RZ ;  /* 0x000000ffff0d7224 */ /* 0x000fce00078e00ff */
[----:B------:R-:W-:-:S07]  /*f1f0*/  LEPC R20, `(.L_x_407) ;  /* 0x000000001014794e */ /* 0x000fce0000000000 */
[----:B0-----:R-:W-:Y:S05]  /*f200*/  CALL.ABS.NOINC R2 ;  /* 0x0000000002007343 */ /* 0x001fea0003c00000 */
.L_x_407:
[----:B------:R-:W-:Y:S02]  /*f210*/  ULDC.64 UR4, c[0x0][0x5f8] ;  /* 0x00017e0000047ab9 */ /* 0x000fe40000000a00 */
[----:B------:R-:W-:-:S04]  /*f220*/  IADD3 R18, P0, R18, UR4, RZ ;  /* 0x0000000412127c10 */ /* 0x000fc8000ff1e0ff */
[----:B------:R-:W-:-:S05]  /*f230*/  IADD3.X R19, RZ, UR5, RZ, P0, !PT ;  /* 0x00000005ff137c10 */ /* 0x000fca00087fe4ff */
[----:B------:R-:W-:Y:S01]  /*f240*/  STG.E.64 desc[UR36][R18.64], R16 ;  /* 0x0000001012007986 */ /* 0x000fe2000c101b24 */
[----:B------:R-:W-:Y:S05]  /*f250*/  EXIT ;  /* 0x000000000000794d */ /* 0x000fea0003800000 */
.L_x_406:
[----:B------:R-:W-:Y:S01]  /*f260*/  STG.E.64 desc[UR36][R4.64], R16 ;  /* 0x0000001004007986 */ /* 0x000fe2000c101b24 */
[----:B------:R-:W-:Y:S05]  /*f270*/  EXIT ;  /* 0x000000000000794d */ /* 0x000fea0003800000 */
.L_x_404:
[----:B------:R-:W-:Y:S01]  /*f280*/  ISETP.NE.AND P0, PT, RZ, UR38, PT ;  /* 0x00000026ff007c0c */ /* 0x000fe2000bf05270 */
[----:B------:R-:W-:Y:S02]  /*f290*/  ULDC.U8 UR4, c[0x0][0x629] ;  /* 0x00018a4000047ab9 */ /* 0x000fe40000000000 */
[----:B------:R-:W-:-:S10]  /*f2a0*/  ISETP.NE.AND P1, PT, RZ, UR4, PT ;  /* 0x00000004ff007c0c */ /* 0x000fd4000bf25270 */
[----:B------:R-:W-:Y:S05]  /*f2b0*/  @!P0 BRA `(.L_x_408) ;  /* 0x00000000000c8947 */ /* 0x000fea0003800000 */
[----:B------:R-:W2:Y:S02]  /*f2c0*/  LDG.E.64 R2, desc[UR36][R6.64] ;  /* 0x0000002406027981 */ /* 0x000ea4000c1e1b00 */
[----:B--2---:R-:W-:Y:S02]  /*f2d0*/  LOP3.LUT R16, R2, R16, RZ, 0x3c, !PT ;  /* 0x0000001002107212 */ /* 0x004fe400078e3cff */
[----:B------:R-:W-:-:S07]  /*f2e0*/  LOP3.LUT R17, R3, R17, RZ, 0x3c, !PT ;  /* 0x0000001103117212 */ /* 0x000fce00078e3cff */
.L_x_408:
        /* <DEDUP_REMOVED lines=11> */
[----:B0-----:R-:W-:Y:S01]  /*f3a0*/  HFMA2.MMA R8, -RZ, RZ, 0, 4.4763088226318359375e-05 ;  /* 0x000002efff087435 */ /* 0x001fe200000001ff */
[----:B------:R-:W-:Y:S01]  /*f3b0*/  MOV R6, UR4 ;  /* 0x0000000400067c02 */ /* 0x000fe20008000f00 */
[----:B------:R-:W-:Y:S01]  /*f3c0*/  IMAD.U32 R10, RZ, RZ, UR6 ;  /* 0x00000006ff0a7e24 */ /* 0x000fe2000f8e00ff */
[----:B------:R-:W-:Y:S01]  /*f3d0*/  MOV R7, UR5 ;  /* 0x0000000500077c02 */ /* 0x000fe20008000f00 */
[----:B------:R-:W-:Y:S01]  /*f3e0*/  IMAD.MOV.U32 R12, RZ, RZ, 0x1 ;  /* 0x00000001ff0c7424 */ /* 0x000fe200078e00ff */
[----:B------:R-:W-:-:S02]  /*f3f0*/  MOV R11, UR7 ;  /* 0x00000007000b7c02 */ /* 0x000fc40008000f00 */
[----:B------:R-:W-:-:S07]  /*f400*/  MOV R13, RZ ;  /* 0x000000ff000d7202 */ /* 0x000fce0000000f00 */
[----:B------:R-:W-:-:S07]  /*f410*/  LEPC R20, `(.L_x_410) ;  /* 0x000000001014794e */ /* 0x000fce0000000000 */
[----:B-1----:R-:W-:Y:S05]  /*f420*/  CALL.ABS.NOINC R2 ;  /* 0x0000000002007343 */ /* 0x002fea0003c00000 */
.L_x_410:
[----:B------:R-:W-:Y:S02]  /*f430*/  ULDC.64 UR4, c[0x0][0x5f8] ;  /* 0x00017e0000047ab9 */ /* 0x000fe40000000a00 */
[----:B------:R-:W-:-:S04]  /*f440*/  IADD3 R18, P0, R18, UR4, RZ ;  /* 0x0000000412127c10 */ /* 0x000fc8000ff1e0ff */
[----:B------:R-:W-:-:S05]  /*f450*/  IADD3.X R19, RZ, UR5, RZ, P0, !PT ;  /* 0x00000005ff137c10 */ /* 0x000fca00087fe4ff */
[----:B------:R-:W-:Y:S01]  /*f460*/  STG.E.64 desc[UR36][R18.64], R16 ;  /* 0x0000001012007986 */ /* 0x000fe2000c101b24 */
[----:B------:R-:W-:Y:S05]  /*f470*/  EXIT ;  /* 0x000000000000794d */ /* 0x000fea0003800000 */
.L_x_409:
[----:B------:R-:W-:Y:S01]  /*f480*/  STG.E.64 desc[UR36][R6.64], R16 ;  /* 0x0000001006007986 */ /* 0x000fe2000c101b24 */
[----:B------:R-:W-:Y:S05]  /*f490*/  EXIT ;  /* 0x000000000000794d */ /* 0x000fea0003800000 */
.L_x_411:
        /* <DEDUP_REMOVED lines=14> */
.L_x_9809:


//--------------------- .text._ZN2at6native13reduce_kernelILi256ELi2ENS0_8ReduceOpIN3c108BFloat16ENS0_14func_wrapper_tIdZNS0_15xor_sum_functorIS4_vEclERNS_14TensorIteratorEEUlddE_EEjdLi4ELi4EEEEEvT1_ --------------------------
	.section	.text._ZN2at6native13reduce_kernelILi256ELi2ENS0_8ReduceOpIN3c108BFloat16ENS0_14func_wrapper_tIdZNS0_15xor_sum_functorIS4_vEclERNS_14TensorIteratorEEUlddE_EEjdLi4ELi4EEEEEvT1_,"ax",@progbits
	.align	128
        .global         _ZN2at6native13reduce_kernelILi256ELi2ENS0_8ReduceOpIN3c108BFloat16ENS0_14func_wrapper_tIdZNS0_15xor_sum_functorIS4_vEclERNS_14TensorIteratorEEUlddE_EEjdLi4ELi4EEEEEvT1_
        .type           _ZN2at6native13reduce_kernelILi256ELi2ENS0_8ReduceOpIN3c108BFloat16ENS0_14func_wrapper_tIdZNS0_15xor_sum_functorIS4_vEclERNS_14TensorIteratorEEUlddE_EEjdLi4ELi4EEEEEvT1_,@function
        .size           _ZN2at6native13reduce_kernelILi256ELi2ENS0_8ReduceOpIN3c108BFloat16ENS0_14func_wrapper_tIdZNS0_15xor_sum_functorIS4_vEclERNS_14TensorIteratorEEUlddE_EEjdLi4ELi4EEEEEvT1_,(.L_x_9810 - _ZN2at6native13reduce_kernelILi256ELi2ENS0_8ReduceOpIN3c108BFloat16ENS0_14func_wrapper_tIdZNS0_15xor_sum_functorIS4_vEclERNS_14TensorIteratorEEUlddE_EEjdLi4ELi4EEEEEvT1_)
        .other          _ZN2at6native13reduce_kernelILi256ELi2ENS0_8ReduceOpIN3c108BFloat16ENS0_14func_wrapper_tIdZNS0_15xor_sum_functorIS4_vEclERNS_14TensorIteratorEEUlddE_EEjdLi4ELi4EEEEEvT1_,@"STO_CUDA_ENTRY STV_DEFAULT"
_ZN2at6native13reduce_kernelILi256ELi2ENS0_8ReduceOpIN3c108BFloat16ENS0_14func_wrapper_tIdZNS0_15xor_sum_functorIS4_vEclERNS_14TensorIteratorEEUlddE_EEjdLi4ELi4EEEEEvT1_:
.text._ZN2at6native13reduce_kernelILi256ELi2ENS0_8ReduceOpIN3c108BFloat16ENS0_14func_wrapper_tIdZNS0_15xor_sum_functorIS4_vEclERNS_14TensorIteratorEEUlddE_EEjdLi4ELi4EEEEEvT1_:
        /* <DEDUP_REMOVED lines=8> */
[----:B------:R-:W-:Y:S01]  /*0080*/  ULDC UR5, c[0x0][0x244] ;  /* 0x0000910000057ab9 */ /* 0x000fe20000000800 */
[----:B------:R-:W-:Y:S01]  /*0090*/  HFMA2.MMA R2, -RZ, RZ, 0, 0 ;  /* 0x00000000ff027435 */ /* 0x000fe200000001ff */
[----:B------:R-:W-:Y:S01]  /*00a0*/  IMAD R0, R17, UR5, RZ ;  /* 0x0000000511007c24 */ /* 0x000fe2000f8e02ff */
[----:B------:R-:W-:Y:S01]  /*00b0*/  ULDC UR5, c[0x0][0x248] ;  /* 0x0000920000057ab9 */ /* 0x000fe20000000800 */
[----:B------:R-:W-:Y:S01]  /*00c0*/  ULDC.64 UR6, c[0x0][0x3f8] ;  /* 0x0000fe0000067ab9 */ /* 0x000fe20000000a00 */
[----:B------:R-:W-:Y:S02]  /*00d0*/  ISETP.NE.AND P0, PT, R6, 0x1, PT ;  /* 0x000000010600780c */ /* 0x000fe40003f05270 */
[----:B------:R-:W1:Y:S01]  /*00e0*/  LDC R5, c[0x0][0x230] ;  /* 0x00008c00ff057b82 */ /* 0x000e620000000800 */
[----:B0-----:R-:W-:-:S04]  /*00f0*/  IMAD R0, R3, UR5, R0 ;  /* 0x0000000503007c24 */ /* 0x001fc8000f8e0200 */
[----:B-1----:R-:W-:Y:S01]  /*0100*/  IMAD R0, R5, UR4, R0 ;  /* 0x0000000405007c24 */ /* 0x002fe2000f8e0200 */
[----:B------:R-:W-:-:S03]  /*0110*/  ULDC UR4, c[0x0][0x400] ;  /* 0x0001000000047ab9 */ /* 0x000fc60000000800 */
[----:B------:R-:W-:-:S04]  /*0120*/  IMAD.SHL.U32 R3, R0, 0x2, RZ ;  /* 0x0000000200037824 */ /* 0x000fc800078e00ff */
        /* <DEDUP_REMOVED lines=265> */
[----:B------:R-:W-:-:S04]  /*11c0*/  ULDC UR4, c[0x0][0x5e8] ;  /* 0x00017a0000047ab9 */ /* 0x000fc80000000800 */
[----:B------:R-:W-:-:S04]  /*11d0*/  IMAD.MOV R2, RZ, RZ, -R2 ;  /* 0x000000ffff027224 */ /* 0x000fc800078e0a02 */
[----:B------:R-:W-:-:S04]  /*11e0*/  IMAD R3, R2, UR6, R3 ;  /* 0x0000000602037c24 */ /* 0x000fc8000f8e0203 */
[----:B------:R-:W-:-:S07]  /*11f0*/  IMAD R0, R3, UR4, R0 ;  /* 0x0000000403007c24 */ /* 0x000fce000f8e0200 */
.L_x_412:
        /* <DEDUP_REMOVED lines=8> */
[----:B------:R-:W-:Y:S01]  /*1280*/  ULDC.64 UR60, c[0x0][0x208] ;  /* 0x00008200003c7ab9 */ /* 0x000fe20000000a00 */
[----:B------:R-:W1:Y:S01]  /*1290*/  LDC R4, c[0x0][0x230] ;  /* 0x00008c00ff047b82 */ /* 0x000e620000000800 */
[----:B------:R-:W-:Y:S01]  /*12a0*/  BSSY B6, `(.L_x_413) ;  /* 0x0000b5f000067945 */ /* 0x000fe20003800000 */
[----:B0-----:R-:W-:-:S02]  /*12b0*/  IMAD R3, R2, UR5, R3 ;  /* 0x0000000502037c24 */ /* 0x001fc4000f8e0203 */
[----:B------:R-:W-:Y:S01]  /*12c0*/  IMAD R5, R2, UR4, R5 ;  /* 0x0000000402057c24 */ /* 0x000fe2000f8e0205 */
[----:B------:R-:W-:Y:S01]  /*12d0*/  ULDC UR4, c[0x0][0x224] ;  /* 0x0000890000047ab9 */ /* 0x000fe20000000800 */
[----:B--2---:R-:W-:Y:S02]  /*12e0*/  IMAD R49, R16, UR6, R3 ;  /* 0x0000000610317c24 */ /* 0x004fe4000f8e0203 */
[----:B------:R-:W-:Y:S01]  /*12f0*/  IMAD.U32 R42, RZ, RZ, UR4 ;  /* 0x00000004ff2a7e24 */ /* 0x000fe2000f8e00ff */
[----:B------:R-:W-:Y:S01]  /*1300*/  ULDC UR4, c[0x0][0x228] ;  /* 0x00008a0000047ab9 */ /* 0x000fe20000000800 */
[----:B-1----:R-:W-:-:S03]  /*1310*/  IMAD R4, R4, UR8, R5 ;  /* 0x0000000804047c24 */ /* 0x002fc6000f8e0205 */
[----:B------:R-:W-:Y:S02]  /*1320*/  ISETP.GE.U32.AND P0, PT, R49, R42, PT ;  /* 0x0000002a3100720c */ /* 0x000fe40003f06070 */
[----:B------:R-:W-:-:S04]  /*1330*/  SHF.L.U32 R23, R4, 0x1, RZ ;  /* 0x0000000104177819 */ /* 0x000fc800000006ff */
        /* <DEDUP_REMOVED lines=15> */
[----:B------:R-:W-:Y:S01]  /*1430*/  HFMA2.MMA R12, -RZ, RZ, 0, 5.9604644775390625e-08 ;  /* 0x00000001ff0c7435 */ /* 0x000fe200000001ff */
[----:B------:R-:W-:Y:S01]  /*1440*/  IMAD.U32 R6, RZ, RZ, UR4 ;  /* 0x00000004ff067e24 */ /* 0x000fe2000f8e00ff */
[----:B------:R-:W-:Y:S01]  /*1450*/  MOV R7, UR5 ;  /* 0x0000000500077c02 */ /* 0x000fe20008000f00 */
[----:B------:R-:W-:Y:S01]  /*1460*/  IMAD.U32 R10, RZ, RZ, UR6 ;  /* 0x00000006ff0a7e24 */ /* 0x000fe2000f8e00ff */
[----:B------:R-:W-:Y:S01]  /*1470*/  MOV R11, UR7 ;  /* 0x00000007000b7c02 */ /* 0x000fe20008000f00 */
[----:B------:R-:W-:-:S02]  /*1480*/  IMAD.MOV.U32 R8, RZ, RZ, 0x1e3 ;  /* 0x000001e3ff087424 */ /* 0x000fc400078e00ff */
[----:B0-----:R-:W-:-:S07]  /*1490*/  IMAD.MOV.U32 R13, RZ, RZ, RZ ;  /* 0x000000ffff0d7224 */ /* 0x001fce00078e00ff */
[----:B------:R-:W-:-:S07]  /*14a0*/  LEPC R20, `(.L_x_416) ;  /* 0x000000001014794e */ /* 0x000fce0000000000 */
[----:B-1----:R-:W-:Y:S05]  /*14b0*/  CALL.ABS.NOINC R14 ;  /* 0x000000000e007343 */ /* 0x002fea0003c00000 */
.L_x_416:
[----:B------:R-:W0:Y:S01]  /*14c0*/  LDC R10, c[0x0][0x218] ;  /* 0x00008600ff0a7b82 */ /* 0x000e220000000800 */
[----:B------:R-:W-:Y:S01]  /*14d0*/  SHF.R.U64 R0, R18, 0x1, R19 ;  /* 0x0000000112007819 */ /* 0x000fe20000001213 */
[----:B------:R-:W-:Y:S01]  /*14e0*/  ULDC UR4, c[0x0][0x224] ;  /* 0x0000890000047ab9 */ /* 0x000fe20000000800 */
[----:B------:R-:W-:Y:S01]  /*14f0*/  BSSY B0, `(.L_x_417) ;  /* 0x000002e000007945 */ /* 0x000fe20003800000 */
[----:B------:R-:W-:Y:S02]  /*1500*/  MOV R6, UR4 ;  /* 0x0000000400067c02 */ /* 0x000fe40008000f00 */
[----:B------:R-:W-:Y:S02]  /*1510*/  LOP3.LUT R8, R0, 0x3, RZ, 0xc0, !PT ;  /* 0x0000000300087812 */ /* 0x000fe400078ec0ff */
[----:B------:R-:W1:Y:S02]  /*1520*/  LDC R9, c[0x0][0x21c] ;  /* 0x00008700ff097b82 */ /* 0x000e640000000800 */
[----:B------:R-:W-:Y:S01]  /*1530*/  ISETP.NE.AND P0, PT, R8, RZ, PT ;  /* 0x000000ff0800720c */ /* 0x000fe20003f05270 */
[----:B0-----:R-:W-:Y:S01]  /*1540*/  IMAD.MOV.U32 R4, RZ, RZ, R10 ;  /* 0x000000ffff047224 */ /* 0x001fe200078e000a */
[----:B-1----:R-:W-:-:S11]  /*1550*/  MOV R7, R9 ;  /* 0x0000000900077202 */ /* 0x002fd60000000f00 */
[----:B------:R-:W-:Y:S05]  /*1560*/  @!P0 BRA `(.L_x_418) ;  /* 0x0000000000988947 */ /* 0x000fea0003800000 */
[C---:B------:R-:W-:Y:S01]  /*1570*/  ISETP.GE.U32.AND P0, PT, R17.reuse, R8, PT ;  /* 0x000000081100720c */ /* 0x040fe20003f06070 */
[----:B------:R-:W-:Y:S03]  /*1580*/  BSSY B1, `(.L_x_419) ;  /* 0x000001e000017945 */ /* 0x000fe60003800000 */
[----:B------:R-:W-:-:S13]  /*1590*/  ISETP.GT.U32.OR P0, PT, R17, 0x3, !P0 ;  /* 0x000000031100780c */ /* 0x000fda0004704470 */
        /* <DEDUP_REMOVED lines=13> */
.L_x_422:
[----:B------:R-:W-:Y:S05]  /*1670*/  BSYNC B2 ;  /* 0x0000000000027941 */ /* 0x000fea0003800000 */
.L_x_421:
[----:B------:R-:W-:-:S04]  /*1680*/  PRMT R0, R0, 0x9910, RZ ;  /* 0x0000991000007816 */ /* 0x000fc800000000ff */
[----:B------:R-:W-:-:S13]  /*1690*/  ISETP.NE.AND P0, PT, R0, RZ, PT ;  /* 0x000000ff0000720c */ /* 0x000fda0003f05270 */
[----:B------:R-:W-:Y:S05]  /*16a0*/  @!P0 BRA `(.L_x_420) ;  /* 0x00000000002c8947 */ /* 0x000fea0003800000 */
[----:B------:R-:W-:Y:S01]  /*16b0*/  IADD3 R3, P0, R17, -R8, RZ ;  /* 0x8000000811037210 */ /* 0x000fe20007f1e0ff */
[----:B------:R-:W-:-:S03]  /*16c0*/  ULDC.64 UR4, c[0x0][0x218] ;  /* 0x0000860000047ab9 */ /* 0x000fc60000000a00 */
[----:B------:R-:W-:Y:S02]  /*16d0*/  IADD3.X R0, RZ, -0x1, RZ, P0, !PT ;  /* 0xffffffffff007810 */ /* 0x000fe400007fe4ff */
[----:B------:R-:W-:-:S04]  /*16e0*/  LEA R6, P0, R3, R18, 0x1 ;  /* 0x0000001203067211 */ /* 0x000fc800078008ff */
[----:B------:R-:W-:-:S05]  /*16f0*/  LEA.HI.X R7, R3, R19, R0, 0x1, P0 ;  /* 0x0000001303077211 */ /* 0x000fca00000f0c00 */
[----:B------:R-:W2:Y:S02]  /*1700*/  LDG.E.U16 R6, desc[UR60][R6.64] ;  /* 0x0000003c06067981 */ /* 0x000ea4000c1e1500 */
[----:B--2---:R-:W-:-:S04]  /*1710*/  IMAD.U32 R0, R6, 0x10000, RZ ;  /* 0x0001000006007824 */ /* 0x004fc800078e00ff */
[----:B------:R-:W-:-:S04]  /*1720*/  FMUL.FTZ R0, R0, 1 ;  /* 0x3f80000000007820 */ /* 0x000fc80000410000 */
[----:B------:R-:W0:Y:S02]  /*1730*/  F2F.F64.F32 R4, R0 ;  /* 0x0000000000047310 */ /* 0x000e240000201800 */
[----:B0-----:R-:W-:Y:S02]  /*1740*/  LOP3.LUT R4, R4, UR4, RZ, 0x3c, !PT ;  /* 0x0000000404047c12 */ /* 0x001fe4000f8e3cff */
[----:B------:R-:W-:-:S07]  /*1750*/  LOP3.LUT R7, R5, UR5, RZ, 0x3c, !PT ;  /* 0x0000000505077c12 */ /* 0x000fce000f8e3cff */
.L_x_420:
[----:B------:R-:W-:Y:S05]  /*1760*/  BSYNC B1 ;  /* 0x0000000000017941 */ /* 0x000fea0003800000 */
.L_x_419:
[----:B------:R-:W0:Y:S01]  /*1770*/  LDC R5, c[0x0][0x224] ;  /* 0x00008900ff057b82 */ /* 0x000e220000000800 */
[----:B------:R-:W-:-:S04]  /*1780*/  IADD3 R3, P0, -R8, 0x4, RZ ;  /* 0x0000000408037810 */ /* 0x000fc80007f1e1ff */
[----:B------:R-:W-:Y:S02]  /*1790*/  LEA R18, P1, R3, R18, 0x1 ;  /* 0x0000001203127211 */ /* 0x000fe400078208ff */
[----:B------:R-:W-:-:S04]  /*17a0*/  IADD3.X R0, RZ, -0x1, RZ, P0, !PT ;  /* 0xffffffffff007810 */ /* 0x000fc800007fe4ff */
[----:B------:R-:W-:Y:S02]  /*17b0*/  LEA.HI.X R19, R3, R19, R0, 0x1, P1 ;  /* 0x0000001303137211 */ /* 0x000fe400008f0c00 */
[----:B0-----:R-:W-:-:S07]  /*17c0*/  IADD3 R6, R8, -0x4, R5 ;  /* 0xfffffffc08067810 */ /* 0x001fce0007ffe005 */
.L_x_418:
[----:B------:R-:W-:Y:S05]  /*17d0*/  BSYNC B0 ;  /* 0x0000000000007941 */ /* 0x000fea0003800000 */
.L_x_417:
[----:B------:R-:W0:Y:S01]  /*17e0*/  LDC.64 R12, c[0x0][0x238] ;  /* 0x00008e00ff0c7b82 */ /* 0x000e220000000a00 */
[----:B------:R-:W-:Y:S01]  /*17f0*/  BSSY B0, `(.L_x_423) ;  /* 0x000002e000007945 */ /* 0x000fe20003800000 */
[----:B------:R-:W-:Y:S01]  /*1800*/  ISETP.NE.AND P2, PT, R2, RZ, PT ;  /* 0x000000ff0200720c */ /* 0x000fe20003f45270 */
[----:B------:R-:W-:Y:S01]  /*1810*/  IMAD.MOV.U32 R29, RZ, RZ, R9 ;  /* 0x000000ffff1d7224 */ /* 0x000fe200078e0009 */
[----:B------:R-:W-:Y:S01]  /*1820*/  MOV R0, R10 ;  /* 0x0000000a00007202 */ /* 0x000fe20000000f00 */
[----:B------:R-:W-:Y:S01]  /*1830*/  IMAD.MOV.U32 R11, RZ, RZ, R10 ;  /* 0x000000ffff0b7224 */ /* 0x000fe200078e000a */
[----:B------:R-:W-:Y:S02]  /*1840*/  MOV R8, R9 ;  /* 0x0000000900087202 */ /* 0x000fe40000000f00 */
[----:B------:R-:W1:Y:S01]  /*1850*/  LDC R24, c[0x0][0x240] ;  /* 0x00009000ff187b82 */ /* 0x000e620000000800 */
[----:B0-----:R-:W-:Y:S01]  /*1860*/  IMAD R12, R17, R12, RZ ;  /* 0x0000000c110c7224 */ /* 0x001fe200078e02ff */
[----:B------:R-:W-:-:S03]  /*1870*/  ISETP.NE.AND P1, PT, R13, RZ, PT ;  /* 0x000000ff0d00720c */ /* 0x000fc60003f25270 */
[----:B------:R-:W-:-:S04]  /*1880*/  IMAD R3, R2, R13, R12 ;  /* 0x0000000d02037224 */ /* 0x000fc800078e020c */
[----:B-1----:R-:W-:Y:S02]  /*1890*/  IMAD R25, R16, R24, R3 ;  /* 0x0000001810197224 */ /* 0x002fe400078e0203 */
[----:B------:R-:W-:-:S03]  /*18a0*/  IMAD.MOV.U32 R3, RZ, RZ, R4 ;  /* 0x000000ffff037224 */ /* 0x000fc600078e0004 */
[----:B------:R-:W-:-:S04]  /*18b0*/  LEA R5, R25, 0x3, 0x2 ;  /* 0x0000000319057811 */ /* 0x000fc800078e10ff */
[----:B------:R-:W-:-:S13]  /*18c0*/  ISETP.GE.U32.AND P0, PT, R5, R6, PT ;  /* 0x000000060500720c */ /* 0x000fda0003f06070 */
[----:B------:R-:W-:Y:S05]  /*18d0*/  @P0 BRA `(.L_x_424) ;  /* 0x00000000007c0947 */ /* 0x000fea0003800000 */
[----:B------:R-:W-:Y:S01]  /*18e0*/  MOV R11, R10 ;  /* 0x0000000a000b7202 */ /* 0x000fe20000000f00 */
[----:B------:R-:W-:-:S07]  /*18f0*/  IMAD.MOV.U32 R8, RZ, RZ, R9 ;  /* 0x000000ffff087224 */ /* 0x000fce00078e0009 */
.L_x_425:
[----:B------:R-:W-:Y:S01]  /*1900*/  IMAD.WIDE.U32 R12, R25, 0x8, R18 ;  /* 0x00000008190c7825 */ /* 0x000fe200078e0012 */
[----:B------:R-:W-:-:S05]  /*1910*/  ULDC UR4, c[0x0][0x22c] ;  /* 0x00008b0000047ab9 */ /* 0x000fca0000000800 */
[----:B------:R-:W2:Y:S01]  /*1920*/  LDG.E.64 R12, desc[UR60][R12.64] ;  /* 0x0000003c0c0c7981 */ /* 0x000ea2000c1e1b00 */
[----:B------:R-:W-:-:S04]  /*1930*/  IADD3 R25, R25, UR4, RZ ;  /* 0x0000000419197c10 */ /* 0x000fc8000fffe0ff */
[----:B------:R-:W-:-:S04]  /*1940*/  LEA R27, R25, 0x3, 0x2 ;  /* 0x00000003191b7811 */ /* 0x000fc800078e10ff */
[----:B------:R-:W-:Y:S02]  /*1950*/  ISETP.GE.U32.AND P0, PT, R27, R6, PT ;  /* 0x000000061b00720c */ /* 0x000fe40003f06070 */
[C---:B--2---:R-:W-:Y:S01]  /*1960*/  PRMT R14, R12.reuse, 0x7632, R14 ;  /* 0x000076320c0e7816 */ /* 0x044fe2000000000e */
[C---:B------:R-:W-:Y:S01]  /*1970*/  IMAD.U32 R15, R13.reuse, 0x10000, RZ ;  /* 0x000100000d0f7824 */ /* 0x040fe200078e00ff */
[----:B------:R-:W-:Y:S02]  /*1980*/  PRMT R20, R13, 0x7632, R20 ;  /* 0x000076320d147816 */ /* 0x000fe40000000014 */
[----:B------:R-:W-:Y:S01]  /*1990*/  SHF.L.U32 R4, R12, 0x10, RZ ;  /* 0x000000100c047819 */ /* 0x000fe200000006ff */
[----:B------:R-:W-:Y:S01]  /*19a0*/  FMUL.FTZ R15, R15, 1 ;  /* 0x3f8000000f0f7820 */ /* 0x000fe20000410000 */
[----:B------:R-:W-:Y:S01]  /*19b0*/  SHF.L.U32 R21, R14, 0x10, RZ ;  /* 0x000000100e157819 */ /* 0x000fe200000006ff */
[----:B------:R-:W-:Y:S02]  /*19c0*/  IMAD.U32 R20, R20, 0x10000, RZ ;  /* 0x0001000014147824 */ /* 0x000fe400078e00ff */
[----:B------:R-:W-:-:S02]  /*19d0*/  FMUL.FTZ R4, R4, 1 ;  /* 0x3f80000004047820 */ /* 0x000fc40000410000 */
[----:B------:R-:W-:Y:S01]  /*19e0*/  FMUL.FTZ R12, R21, 1 ;  /* 0x3f800000150c7820 */ /* 0x000fe20000410000 */
[----:B------:R-:W-:Y:S01]  /*19f0*/  FMUL.FTZ R20, R20, 1 ;  /* 0x3f80000014147820 */ /* 0x000fe20000410000 */
[----:B------:R-:W0:Y:S08]  /*1a00*/  F2F.F64.F32 R14, R15 ;  /* 0x0000000f000e7310 */ /* 0x000e300000201800 */
        /* <DEDUP_REMOVED lines=12> */
.L_x_424:
[----:B------:R-:W-:Y:S05]  /*1ad0*/  BSYNC B0 ;  /* 0x0000000000007941 */ /* 0x000fea0003800000 */
.L_x_423:
        /* <DEDUP_REMOVED lines=8> */
.L_x_427:
[----:B------:R-:W-:Y:S05]  /*1b60*/  BSYNC B0 ;  /* 0x0000000000007941 */ /* 0x000fea0003800000 */
.L_x_426:
        /* <DEDUP_REMOVED lines=11> */
[----:B------:R-:W-:-:S06]  /*1c20*/  FMUL.FTZ R4, R4, 1 ;  /* 0x3f80000004047820 */ /* 0x000fcc0000410000 */
[----:B------:R-:W0:Y:S02]  /*1c30*/  F2F.F64.F32 R4, R4 ;  /* 0x0000000400047310 */ /* 0x000e240000201800 */
[----:B0-----:R-:W-:Y:S02]  /*1c40*/  LOP3.LUT R3, R3, R4, RZ, 0x3c, !PT ;  /* 0x0000000403037212 */ /* 0x001fe400078e3cff */
[----:B------:R-:W-:-:S07]  /*1c50*/  LOP3.LUT R7, R7, R5, RZ, 0x3c, !PT ;  /* 0x0000000507077212 */ /* 0x000fce00078e3cff */
.L_x_429:
[----:B------:R-:W-:Y:S05]  /*1c60*/  BSYNC B0 ;  /* 0x0000000000007941 */ /* 0x000fea0003800000 */
.L_x_428:
[----:B------:R-:W-:Y:S01]  /*1c70*/  LOP3.LUT R11, R10, R11, R3, 0x96, !PT ;  /* 0x0000000b0a0b7212 */ /* 0x000fe200078e9603 */
[----:B------:R-:W-:Y:S01]  /*1c80*/  HFMA2.MMA R3, -RZ, RZ, 0, 0 ;  /* 0x00000000ff037435 */ /* 0x000fe200000001ff */
[----:B------:R-:W-:Y:S01]  /*1c90*/  LOP3.LUT R8, R8, R9, R7, 0x96, !PT ;  /* 0x0000000908087212 */ /* 0x000fe200078e9607 */
[----:B------:R-:W-:Y:S01]  /*1ca0*/  IMAD.MOV.U32 R5, RZ, RZ, RZ ;  /* 0x000000ffff057224 */ /* 0x000fe200078e00ff */
[----:B------:R-:W-:Y:S02]  /*1cb0*/  LOP3.LUT R0, R0, R11, RZ, 0x3c, !PT ;  /* 0x0000000b00007212 */ /* 0x000fe400078e3cff */
[----:B------:R-:W-:Y:S01]  /*1cc0*/  LOP3.LUT R29, R29, R8, RZ, 0x3c, !PT ;  /* 0x000000081d1d7212 */ /* 0x000fe200078e3cff */
[----:B------:R-:W-:Y:S06]  /*1cd0*/  BRA `(.L_x_430) ;  /* 0x000000a800e87947 */ /* 0x000fec0003800000 */
.L_x_415:
        /* <DEDUP_REMOVED lines=18> */
[----:B------:R-:W-:Y:S01]  /*1e00*/  MOV R5, R7 ;  /* 0x0000000700057202 */ /* 0x000fe20000000f00 */
[----:B------:R-:W-:Y:S01]  /*1e10*/  IMAD.MOV.U32 R6, RZ, RZ, R37 ;  /* 0x000000ffff067224 */ /* 0x000fe200078e0025 */
[-C--:B------:R-:W-:Y:S01]  /*1e20*/  MOV R8, R37.reuse ;  /* 0x0000002500087202 */ /* 0x080fe20000000f00 */
[--C-:B------:R-:W-:Y:S01]  /*1e30*/  IMAD.MOV.U32 R9, RZ, RZ, R7.reuse ;  /* 0x000000ffff097224 */ /* 0x100fe200078e0007 */
[-C--:B------:R-:W-:Y:S01]  /*1e40*/  MOV R10, R37.reuse ;  /* 0x00000025000a7202 */ /* 0x080fe20000000f00 */
[--C-:B------:R-:W-:Y:S01]  /*1e50*/  IMAD.MOV.U32 R12, RZ, RZ, R7.reuse ;  /* 0x000000ffff0c7224 */ /* 0x100fe200078e0007 */
[-C--:B------:R-:W-:Y:S01]  /*1e60*/  MOV R11, R37.reuse ;  /* 0x00000025000b7202 */ /* 0x080fe20000000f00 */
[--C-:B------:R-:W-:Y:S01]  /*1e70*/  IMAD.MOV.U32 R14, RZ, RZ, R7.reuse ;  /* 0x000000ffff0e7224 */ /* 0x100fe200078e0007 */
[-C--:B------:R-:W-:Y:S01]  /*1e80*/  MOV R13, R37.reuse ;  /* 0x00000025000d7202 */ /* 0x080fe20000000f00 */
[--C-:B------:R-:W-:Y:S01]  /*1e90*/  IMAD.MOV.U32 R15, RZ, RZ, R7.reuse ;  /* 0x000000ffff0f7224 */ /* 0x100fe200078e0007 */
[----:B------:R-:W-:Y:S01]  /*1ea0*/  MOV R16, R37 ;  /* 0x0000002500107202 */ /* 0x000fe20000000f00 */
[----:B------:R-:W-:Y:S01]  /*1eb0*/  IMAD.MOV.U32 R36, RZ, RZ, R7 ;  /* 0x000000ffff247224 */ /* 0x000fe200078e0007 */
[----:B------:R-:W-:Y:S06]  /*1ec0*/  @P0 BRA `(.L_x_434) ;  /* 0x0000004400680947 */ /* 0x000fec0003800000 */
[----:B------:R-:W0:Y:S01]  /*1ed0*/  LDC.64 R20, c[0x0][0x260] ;  /* 0x00009800ff147b82 */ /* 0x000e220000000a00 */
[----:B------:R-:W-:Y:S01]  /*1ee0*/  BSSY B1, `(.L_x_435) ;  /* 0x0000456000017945 */ /* 0x000fe20003800000 */
[----:B------:R-:W-:Y:S01]  /*1ef0*/  ISETP.NE.AND P0, PT, R24, RZ, PT ;  /* 0x000000ff1800720c */ /* 0x000fe20003f05270 */
[--C-:B------:R-:W-:Y:S01]  /*1f00*/  IMAD.MOV.U32 R9, RZ, RZ, R7.reuse ;  /* 0x000000ffff097224 */ /* 0x100fe200078e0007 */
[-C--:B------:R-:W-:Y:S01]  /*1f10*/  MOV R5, R7.reuse ;  /* 0x0000000700057202 */ /* 0x080fe20000000f00 */
[--C-:B------:R-:W-:Y:S01]  /*1f20*/  IMAD.MOV.U32 R14, RZ, RZ, R7.reuse ;  /* 0x000000ffff0e7224 */ /* 0x100fe200078e0007 */
[-C--:B------:R-:W-:Y:S01]  /*1f30*/  MOV R12, R7.reuse ;  /* 0x00000007000c7202 */ /* 0x080fe20000000f00 */
[----:B------:R-:W-:Y:S01]  /*1f40*/  IMAD.MOV.U32 R36, RZ, RZ, R7 ;  /* 0x000000ffff247224 */ /* 0x000fe200078e0007 */
[----:B------:R-:W-:Y:S01]  /*1f50*/  MOV R15, R7 ;  /* 0x00000007000f7202 */ /* 0x000fe20000000f00 */
[--C-:B------:R-:W-:Y:S01]  /*1f60*/  IMAD.MOV.U32 R8, RZ, RZ, R37.reuse ;  /* 0x000000ffff087224 */ /* 0x100fe200078e0025 */
[-C--:B------:R-:W-:Y:S01]  /*1f70*/  MOV R6, R37.reuse ;  /* 0x0000002500067202 */ /* 0x080fe20000000f00 */
[--C-:B------:R-:W-:Y:S01]  /*1f80*/  IMAD.MOV.U32 R11, RZ, RZ, R37.reuse ;  /* 0x000000ffff0b7224 */ /* 0x100fe200078e0025 */
[-C--:B------:R-:W-:Y:S01]  /*1f90*/  MOV R10, R37.reuse ;  /* 0x00000025000a7202 */ /* 0x080fe20000000f00 */
[----:B------:R-:W-:Y:S01]  /*1fa0*/  IMAD.MOV.U32 R16, RZ, RZ, R37 ;  /* 0x000000ffff107224 */ /* 0x000fe200078e0025 */
[----:B------:R-:W-:-:S07]  /*1fb0*/  MOV R13, R37 ;  /* 0x00000025000d7202 */ /* 0x000fce0000000f00 */
.L_x_440:
        /* <DEDUP_REMOVED lines=53> */
[----:B------:R-:W-:Y:S02]  /*2310*/  MOV R42, RZ ;  /* 0x000000ff002a7202 */ /* 0x000fe40000000f00 */
[----:B0-----:R-:W-:-:S03]  /*2320*/  ISETP.NE.AND P1, PT, R20, 0x1, PT ;  /* 0x000000011400780c */ /* 0x001fc60003f25270 */
        /* <DEDUP_REMOVED lines=242> */
.L_x_436:
[----:B------:R-:W-:Y:S01]  /*3250*/  LOP3.LUT R25, R0, 0xfffffffc, RZ, 0xc0, !PT ;  /* 0xfffffffc00197812 */ /* 0x000fe200078ec0ff */
[----:B------:R-:W-:-:S03]  /*3260*/  ULDC UR36, c[0x0][0x22c] ;  /* 0x00008b0000247ab9 */ /* 0x000fc60000000800 */
[----:B------:R-:W-:-:S05]  /*3270*/  IADD3 R24, P1, R18, R25, RZ ;  /* 0x0000001912187210 */ /* 0x000fca0007f3e0ff */
[----:B------:R-:W-:-:S05]  /*3280*/  IMAD.X R25, RZ, RZ, R19, P1 ;  /* 0x000000ffff197224 */ /* 0x000fca00008e0613 */
[----:B------:R-:W2:Y:S01]  /*3290*/  LDG.E R24, desc[UR60][R24.64] ;  /* 0x0000003c18187981 */ /* 0x000ea2000c1e1900 */
[----:B------:R-:W-:-:S05]  /*32a0*/  MOV R0, UR36 ;  /* 0x0000002400007c02 */ /* 0x000fca0008000f00 */
[----:B------:R-:W-:Y:S01]  /*32b0*/  IMAD.IADD R43, R43, 0x1, R0 ;  /* 0x000000012b2b7824 */ /* 0x000fe200078e0200 */
[C---:B--2---:R-:W-:Y:S02]  /*32c0*/  PRMT R38, R24.reuse, 0x7610, R38 ;  /* 0x0000761018267816 */ /* 0x044fe40000000026 */
[----:B------:R-:W-:Y:S01]  /*32d0*/  PRMT R39, R24, 0x7632, R39 ;  /* 0x0000763218277816 */ /* 0x000fe20000000027 */
[----:B------:R-:W-:Y:S06]  /*32e0*/  @!P0 BRA `(.L_x_437) ;  /* 0x0000000c00d08947 */ /* 0x000fec0003800000 */
[----:B------:R-:W-:Y:S01]  /*32f0*/  HFMA2.MMA R42, -RZ, RZ, 0, 0 ;  /* 0x00000000ff2a7435 */ /* 0x000fe200000001ff */
[----:B0-----:R-:W-:-:S09]  /*3300*/  ISETP.NE.AND P1, PT, R20, 0x1, PT ;  /* 0x000000011400780c */ /* 0x001fd20003f25270 */
        /* <DEDUP_REMOVED lines=242> */
.L_x_437:
[----:B------:R-:W-:-:S04]  /*4230*/  LOP3.LUT R25, R28, 0xfffffffc, RZ, 0xc0, !PT ;  /* 0xfffffffc1c197812 */ /* 0x000fc800078ec0ff */
[----:B------:R-:W-:-:S05]  /*4240*/  IADD3 R24, P1, R18, R25, RZ ;  /* 0x0000001912187210 */ /* 0x000fca0007f3e0ff */
[----:B------:R-:W-:-:S05]  /*4250*/  IMAD.X R25, RZ, RZ, R19, P1 ;  /* 0x000000ffff197224 */ /* 0x000fca00008e0613 */
[----:B------:R-:W2:Y:S01]  /*4260*/  LDG.E R24, desc[UR60][R24.64] ;  /* 0x0000003c18187981 */ /* 0x000ea2000c1e1900 */
[----:B------:R-:W-:Y:S02]  /*4270*/  IADD3 R43, R43, R0, RZ ;  /* 0x000000002b2b7210 */ /* 0x000fe40007ffe0ff */
[----:B------:R-:W-:Y:S02]  /*4280*/  CS2R R28, SRZ ;  /* 0x00000000001c7805 */ /* 0x000fe4000001ff00 */
[C---:B--2---:R-:W-:Y:S02]  /*4290*/  PRMT R40, R24.reuse, 0x7610, R40 ;  /* 0x0000761018287816 */ /* 0x044fe40000000028 */
[----:B------:R-:W-:Y:S01]  /*42a0*/  PRMT R41, R24, 0x7632, R41 ;  /* 0x0000763218297816 */ /* 0x000fe20000000029 */
[----:B------:R-:W-:Y:S06]  /*42b0*/  @!P0 BRA `(.L_x_438) ;  /* 0x0000000c00a48947 */ /* 0x000fec0003800000 */
[----:B------:R-:W-:Y:S01]  /*42c0*/  IMAD.MOV.U32 R42, RZ, RZ, RZ ;  /* 0x000000ffff2a7224 */ /* 0x000fe200078e00ff */
[----:B0-----:R-:W-:-:S03]  /*42d0*/  ISETP.NE.AND P1, PT, R20, 0x1, PT ;  /* 0x000000011400780c */ /* 0x001fc60003f25270 */
[----:B------:R-:W-:-:S05]  /*42e0*/  IMAD.HI.U32 R24, R43, UR30, R42 ;  /* 0x0000001e2b187c27 */ /* 0x000fca000f8e002a */
[----:B------:R-:W-:-:S04]  /*42f0*/  SHF.R.U32.HI R25, RZ, UR31, R24 ;  /* 0x0000001fff197c19 */ /* 0x000fc80008011618 */
[----:B------:R-:W-:-:S05]  /*4300*/  IADD3 R24, -R25, RZ, RZ ;  /* 0x000000ff19187210 */ /* 0x000fca0007ffe1ff */
[----:B------:R-:W-:-:S04]  /*4310*/  IMAD R29, R21, R24, R43 ;  /* 0x00000018151d7224 */ /* 0x000fc800078e022b */
[----:B------:R-:W-:Y:S01]  /*4320*/  IMAD R29, R29, UR54, RZ ;  /* 0x000000361d1d7c24 */ /* 0x000fe2000f8e02ff */
[----:B------:R-:W-:Y:S06]  /*4330*/  @!P1 BRA `(.L_x_438) ;  /* 0x0000000c00849947 */ /* 0x000fec0003800000 */
        /* <DEDUP_REMOVED lines=225> */
.L_x_438:
[----:B------:R-:W-:-:S04]  /*5150*/  LOP3.LUT R25, R29, 0xfffffffc, RZ, 0xc0, !PT ;  /* 0xfffffffc1d197812 */ /* 0x000fc800078ec0ff */
[----:B------:R-:W-:-:S05]  /*5160*/  IADD3 R24, P1, R18, R25, RZ ;  /* 0x0000001912187210 */ /* 0x000fca0007f3e0ff */
[----:B------:R-:W-:-:S05]  /*5170*/  IMAD.X R25, RZ, RZ, R19, P1 ;  /* 0x000000ffff197224 */ /* 0x000fca00008e0613 */
[----:B------:R-:W2:Y:S01]  /*5180*/  LDG.E R24, desc[UR60][R24.64] ;  /* 0x0000003c18187981 */ /* 0x000ea2000c1e1900 */
[----:B------:R-:W-:Y:S02]  /*5190*/  IADD3 R43, R43, R0, RZ ;  /* 0x000000002b2b7210 */ /* 0x000fe40007ffe0ff */
        /* <DEDUP_REMOVED lines=22> */
[----:B------:R-:W-:-:S08]  /*5300*/  ISETP.NE.AND P1, PT, R20, 0x3, PT ;  /* 0x000000031400780c */ /* 0x000fd00003f25270 */
        /* <DEDUP_REMOVED lines=213> */
[----:B------:R-:W-:-:S07]  /*6060*/  @P1 IMAD.MOV.U32 R26, RZ, RZ, RZ ;  /* 0x000000ffff1a1224 */ /* 0x000fce00078e00ff */
[----:B------:R-:W1:Y:S08]  /*6070*/  @P1 LDC R31, c[0x0][0x384] ;  /* 0x0000e100ff1f1b82 */ /* 0x000e700000000800 */
[----:B------:R-:W2:Y:S01]  /*6080*/  @P1 LDC R30, c[0x0][0x3f0] ;  /* 0x0000fc00ff1e1b82 */ /* 0x000ea20000000800 */
[C---:B0-----:R-:W-:Y:S01]  /*6090*/  @P1 IMAD.HI.U32 R24, R27.reuse, R24, R26 ;  /* 0x000000181b181227 */ /* 0x041fe200078e001a */
[----:B------:R-:W-:-:S04]  /*60a0*/  IADD3 R26, -R27, RZ, RZ ;  /* 0x000000ff1b1a7210 */ /* 0x000fc80007ffe1ff */
[----:B------:R-:W-:Y:S01]  /*60b0*/  @P1 SHF.R.U32.HI R24, RZ, R25, R24 ;  /* 0x00000019ff181219 */ /* 0x000fe20000011618 */
[----:B------:R-:W-:-:S04]  /*60c0*/  IMAD R25, R26, UR4, R29 ;  /* 0x000000041a197c24 */ /* 0x000fc8000f8e021d */
[----:B------:R-:W-:Y:S02]  /*60d0*/  @P1 IMAD.MOV R26, RZ, RZ, -R24 ;  /* 0x000000ffff1a1224 */ /* 0x000fe400078e0a18 */
[----:B------:R-:W-:Y:S02]  /*60e0*/  IMAD R28, R25, UR28, R28 ;  /* 0x0000001c191c7c24 */ /* 0x000fe4000f8e021c */
[----:B-1----:R-:W-:-:S04]  /*60f0*/  @P1 IMAD R27, R31, R26, R27 ;  /* 0x0000001a1f1b1224 */ /* 0x002fc800078e021b */
[----:B--2---:R-:W-:-:S07]  /*6100*/  @P1 IMAD R28, R27, R30, R28 ;  /* 0x0000001e1b1c1224 */ /* 0x004fce00078e021c */
.L_x_439:
[----:B------:R-:W-:Y:S01]  /*6110*/  LOP3.LUT R27, R28, 0xfffffffc, RZ, 0xc0, !PT ;  /* 0xfffffffc1c1b7812 */ /* 0x000fe200078ec0ff */
[----:B------:R-:W-:Y:S01]  /*6120*/  IMAD.U32 R24, R38, 0x10000, RZ ;  /* 0x0001000026187824 */ /* 0x000fe200078e00ff */
[----:B------:R-:W-:Y:S01]  /*6130*/  SHF.L.U32 R25, R39, 0x10, RZ ;  /* 0x0000001027197819 */ /* 0x000fe200000006ff */
[----:B------:R-:W-:Y:S01]  /*6140*/  ULDC UR4, c[0x0][0x224] ;  /* 0x0000890000047ab9 */ /* 0x000fe20000000800 */
[----:B------:R-:W-:-:S04]  /*6150*/  IADD3 R26, P1, R18, R27, RZ ;  /* 0x0000001b121a7210 */ /* 0x000fc80007f3e0ff */
[----:B------:R-:W-:-:S05]  /*6160*/  IADD3.X R27, RZ, R19, RZ, P1, !PT ;  /* 0x00000013ff1b7210 */ /* 0x000fca0000ffe4ff */
[----:B------:R1:W2:Y:S01]  /*6170*/  LDG.E R50, desc[UR60][R26.64] ;  /* 0x0000003c1a327981 */ /* 0x0002a2000c1e1900 */
[----:B------:R-:W-:Y:S01]  /*6180*/  SHF.L.U32 R28, R41, 0x10, RZ ;  /* 0x00000010291c7819 */ /* 0x000fe200000006ff */
[----:B------:R-:W-:Y:S01]  /*6190*/  FMUL.FTZ R48, R24, 1 ;  /* 0x3f80000018307820 */ /* 0x000fe20000410000 */
[----:B------:R-:W-:Y:S01]  /*61a0*/  SHF.L.U32 R30, R45, 0x10, RZ ;  /* 0x000000102d1e7819 */ /* 0x000fe200000006ff */
[----:B------:R-:W-:Y:S01]  /*61b0*/  IMAD.U32 R24, R40, 0x10000, RZ ;  /* 0x0001000028187824 */ /* 0x000fe200078e00ff */
[----:B------:R-:W-:Y:S01]  /*61c0*/  IADD3 R43, R43, R0, RZ ;  /* 0x000000002b2b7210 */ /* 0x000fe20007ffe0ff */
[----:B------:R-:W-:Y:S01]  /*61d0*/  FMUL.FTZ R46, R25, 1 ;  /* 0x3f800000192e7820 */ /* 0x000fe20000410000 */
[----:B------:R-:W-:Y:S01]  /*61e0*/  MOV R42, UR4 ;  /* 0x00000004002a7c02 */ /* 0x000fe20008000f00 */
[----:B------:R-:W-:Y:S01]  /*61f0*/  FMUL.FTZ R24, R24, 1 ;  /* 0x3f80000018187820 */ /* 0x000fe20000410000 */
[----:B------:R-:W-:Y:S01]  /*6200*/  FMUL.FTZ R30, R30, 1 ;  /* 0x3f8000001e1e7820 */ /* 0x000fe20000410000 */
[----:B-1----:R-:W-:Y:S01]  /*6210*/  FMUL.FTZ R26, R28, 1 ;  /* 0x3f8000001c1a7820 */ /* 0x002fe20000410000 */
[----:B------:R-:W-:Y:S01]  /*6220*/  IMAD.U32 R28, R44, 0x10000, RZ ;  /* 0x000100002c1c7824 */ /* 0x000fe200078e00ff */
[----:B------:R-:W1:Y:S01]  /*6230*/  F2F.F64.F32 R48, R48 ;  /* 0x0000003000307310 */ /* 0x000e620000201800 */
[----:B------:R-:W-:-:S02]  /*6240*/  IMAD R35, R0, 0x3, R43 ;  /* 0x0000000300237824 */ /* 0x000fc400078e022b */
[----:B------:R-:W-:-:S03]  /*6250*/  FMUL.FTZ R28, R28, 1 ;  /* 0x3f8000001c1c7820 */ /* 0x000fc60000410000 */
[----:B------:R-:W-:Y:S02]  /*6260*/  ISETP.GE.U32.AND P1, PT, R35, R42, PT ;  /* 0x0000002a2300720c */ /* 0x000fe40003f26070 */
[----:B------:R-:W3:Y:S01]  /*6270*/  F2F.F64.F32 R46, R46 ;  /* 0x0000002e002e7310 */ /* 0x000ee20000201800 */
[----:B-1----:R-:W-:-:S07]  /*6280*/  LOP3.LUT R36, R36, R48, RZ, 0x3c, !PT ;  /* 0x0000003024247212 */ /* 0x002fce00078e3cff */
[----:B------:R-:W1:Y:S01]  /*6290*/  F2F.F64.F32 R24, R24 ;  /* 0x0000001800187310 */ /* 0x000e620000201800 */
[----:B------:R-:W-:Y:S02]  /*62a0*/  LOP3.LUT R37, R37, R49, RZ, 0x3c, !PT ;  /* 0x0000003125257212 */ /* 0x000fe400078e3cff */
[----:B---3--:R-:W-:-:S05]  /*62b0*/  LOP3.LUT R15, R15, R46, RZ, 0x3c, !PT ;  /* 0x0000002e0f0f7212 */ /* 0x008fca00078e3cff */
[----:B------:R-:W3:Y:S01]  /*62c0*/  F2F.F64.F32 R26, R26 ;  /* 0x0000001a001a7310 */ /* 0x000ee20000201800 */
[----:B------:R-:W-:Y:S02]  /*62d0*/  LOP3.LUT R16, R16, R47, RZ, 0x3c, !PT ;  /* 0x0000002f10107212 */ /* 0x000fe400078e3cff */
[----:B-1----:R-:W-:-:S05]  /*62e0*/  LOP3.LUT R14, R14, R24, RZ, 0x3c, !PT ;  /* 0x000000180e0e7212 */ /* 0x002fca00078e3cff */
[----:B------:R-:W1:Y:S01]  /*62f0*/  F2F.F64.F32 R28, R28 ;  /* 0x0000001c001c7310 */ /* 0x000e620000201800 */
[----:B------:R-:W-:Y:S02]  /*6300*/  LOP3.LUT R13, R13, R25, RZ, 0x3c, !PT ;  /* 0x000000190d0d7212 */ /* 0x000fe400078e3cff */
[----:B---3--:R-:W-:-:S05]  /*6310*/  LOP3.LUT R12, R12, R26, RZ, 0x3c, !PT ;  /* 0x0000001a0c0c7212 */ /* 0x008fca00078e3cff */
[----:B------:R-:W3:Y:S01]  /*6320*/  F2F.F64.F32 R30, R30 ;  /* 0x0000001e001e7310 */ /* 0x000ee20000201800 */
[----:B------:R-:W-:Y:S02]  /*6330*/  LOP3.LUT R11, R11, R27, RZ, 0x3c, !PT ;  /* 0x0000001b0b0b7212 */ /* 0x000fe400078e3cff */
[----:B-1----:R-:W-:Y:S02]  /*6340*/  LOP3.LUT R9, R9, R28, RZ, 0x3c, !PT ;  /* 0x0000001c09097212 */ /* 0x002fe400078e3cff */
[----:B------:R-:W-:Y:S02]  /*6350*/  LOP3.LUT R10, R10, R29, RZ, 0x3c, !PT ;  /* 0x0000001d0a0a7212 */ /* 0x000fe400078e3cff */
[----:B---3--:R-:W-:Y:S02]  /*6360*/  LOP3.LUT R7, R7, R30, RZ, 0x3c, !PT ;  /* 0x0000001e07077212 */ /* 0x008fe400078e3cff */
[----:B------:R-:W-:Y:S02]  /*6370*/  LOP3.LUT R8, R8, R31, RZ, 0x3c, !PT ;  /* 0x0000001f08087212 */ /* 0x000fe400078e3cff */
[C---:B--2---:R-:W-:Y:S01]  /*6380*/  PRMT R32, R50.reuse, 0x7632, R32 ;  /* 0x0000763232207816 */ /* 0x044fe20000000020 */
[----:B------:R-:W-:-:S04]  /*6390*/  IMAD.U32 R33, R50, 0x10000, RZ ;  /* 0x0001000032217824 */ /* 0x000fc800078e00ff */
[----:B------:R-:W-:Y:S02]  /*63a0*/  IMAD.U32 R34, R32, 0x10000, RZ ;  /* 0x0001000020227824 */ /* 0x000fe400078e00ff */
[----:B------:R-:W-:Y:S02]  /*63b0*/  FMUL.FTZ R33, R33, 1 ;  /* 0x3f80000021217820 */ /* 0x000fe40000410000 */
[----:B------:R-:W-:-:S04]  /*63c0*/  FMUL.FTZ R34, R34, 1 ;  /* 0x3f80000022227820 */ /* 0x000fc80000410000 */
[----:B------:R-:W1:Y:S08]  /*63d0*/  F2F.F64.F32 R32, R33 ;  /* 0x0000002100207310 */ /* 0x000e700000201800 */
[----:B------:R-:W2:Y:S01]  /*63e0*/  F2F.F64.F32 R34, R34 ;  /* 0x0000002200227310 */ /* 0x000ea20000201800 */
[----:B-1----:R-:W-:Y:S02]  /*63f0*/  LOP3.LUT R5, R5, R32, RZ, 0x3c, !PT ;  /* 0x0000002005057212 */ /* 0x002fe400078e3cff */
[----:B------:R-:W-:-:S02]  /*6400*/  LOP3.LUT R6, R6, R33, RZ, 0x3c, !PT ;  /* 0x0000002106067212 */ /* 0x000fc400078e3cff */
[----:B--2---:R-:W-:Y:S02]  /*6410*/  LOP3.LUT R3, R3, R34, RZ, 0x3c, !PT ;  /* 0x0000002203037212 */ /* 0x004fe400078e3cff */
[----:B------:R-:W-:Y:S01]  /*6420*/  LOP3.LUT R4, R4, R35, RZ, 0x3c, !PT ;  /* 0x0000002304047212 */ /* 0x000fe200078e3cff */
[----:B------:R-:W-:Y:S06]  /*6430*/  @!P1 BRA `(.L_x_440) ;  /* 0xffffffb800e09947 */ /* 0x000fec000383ffff */
[----:B------:R-:W-:Y:S05]  /*6440*/  BSYNC B1 ;  /* 0x0000000000017941 */ /* 0x000fea0003800000 */
.L_x_435:
[C---:B------:R-:W-:Y:S02]  /*6450*/  PRMT R32, R50.reuse, 0x7610, R32 ;  /* 0x0000761032207816 */ /* 0x040fe40000000020 */
[----:B------:R-:W-:-:S07]  /*6460*/  PRMT R27, R50, 0x7632, R27 ;  /* 0x00007632321b7816 */ /* 0x000fce000000001b */
.L_x_434:
[----:B------:R-:W-:Y:S05]  /*6470*/  BSYNC B0 ;  /* 0x0000000000007941 */ /* 0x000fea0003800000 */
.L_x_433:
[----:B------:R-:W-:Y:S01]  /*6480*/  ISETP.GE.U32.AND P0, PT, R43, R42, PT ;  /* 0x0000002a2b00720c */ /* 0x000fe20003f06070 */
[----:B------:R-:W-:-:S12]  /*6490*/  BSSY B0, `(.L_x_441) ;  /* 0x000046e000007945 */ /* 0x000fd80003800000 */
[----:B------:R-:W-:Y:S05]  /*64a0*/  @P0 BRA `(.L_x_442) ;  /* 0x0000004400b00947 */ /* 0x000fea0003800000 */
[----:B------:R-:W1:Y:S01]  /*64b0*/  LDC R26, c[0x0][0x260] ;  /* 0x00009800ff1a7b82 */ /* 0x000e620000000800 */
[----:B------:R-:W-:Y:S01]  /*64c0*/  IMAD.MOV.U32 R30, RZ, RZ, RZ ;  /* 0x000000ffff1e7224 */ /* 0x000fe200078e00ff */
[----:B-1----:R-:W-:-:S13]  /*64d0*/  ISETP.NE.AND P1, PT, R26, RZ, PT ;  /* 0x000000ff1a00720c */ /* 0x002fda0003f25270 */
[----:B------:R-:W-:Y:S05]  /*64e0*/  @!P1 BRA `(.L_x_443) ;  /* 0x0000001000449947 */ /* 0x000fea0003800000 */
[----:B0-----:R-:W-:Y:S01]  /*64f0*/  MOV R20, RZ ;  /* 0x000000ff00147202 */ /* 0x001fe20000000f00 */
[----:B------:R-:W-:Y:S01]  /*6500*/  IMAD.MOV.U32 R21, RZ, RZ, R43 ;  /* 0x000000ffff157224 */ /* 0x000fe200078e002b */
        /* <DEDUP_REMOVED lines=271> */
.L_x_443:
[----:B0-----:R-:W-:-:S04]  /*7600*/  LOP3.LUT R21, R30, 0xfffffffc, RZ, 0xc0, !PT ;  /* 0xfffffffc1e157812 */ /* 0x001fc800078ec0ff */
[----:B------:R-:W-:-:S05]  /*7610*/  IADD3 R20, P2, R18, R21, RZ ;  /* 0x0000001512147210 */ /* 0x000fca0007f5e0ff */
[----:B------:R-:W-:-:S05]  /*7620*/  IMAD.X R21, RZ, RZ, R19, P2 ;  /* 0x000000ffff157224 */ /* 0x000fca00010e0613 */
[----:B------:R-:W2:Y:S01]  /*7630*/  LDG.E R20, desc[UR60][R20.64] ;  /* 0x0000003c14147981 */ /* 0x000ea2000c1e1900 */
[----:B------:R-:W-:-:S04]  /*7640*/  IADD3 R25, R43, R0, RZ ;  /* 0x000000002b197210 */ /* 0x000fc80007ffe0ff */
[----:B------:R-:W-:Y:S02]  /*7650*/  ISETP.GE.U32.AND P2, PT, R25, R42, PT ;  /* 0x0000002a1900720c */ /* 0x000fe40003f46070 */
[C---:B--2---:R-:W-:Y:S02]  /*7660*/  PRMT R38, R20.reuse, 0x7610, R38 ;  /* 0x0000761014267816 */ /* 0x044fe40000000026 */
[----:B------:R-:W-:-:S09]  /*7670*/  PRMT R39, R20, 0x7632, R39 ;  /* 0x0000763214277816 */ /* 0x000fd20000000027 */
[----:B------:R-:W-:Y:S05]  /*7680*/  @P2 BRA `(.L_x_442) ;  /* 0x0000003400382947 */ /* 0x000fea0003800000 */
[----:B------:R-:W-:Y:S01]  /*7690*/  IMAD.MOV.U32 R33, RZ, RZ, RZ ;  /* 0x000000ffff217224 */ /* 0x000fe200078e00ff */
        /* <DEDUP_REMOVED lines=255> */
[----:B------:R-:W-:Y:S01]  /*8690*/  ULDC.64 UR6, c[0x0][0x378] ;  /* 0x0000de0000067ab9 */ /* 0x000fe20000000a00 */
[----:B------:R-:W-:Y:S01]  /*86a0*/  MOV R30, RZ ;  /* 0x000000ff001e7202 */ /* 0x000fe20000000f00 */
[----:B------:R-:W-:-:S04]  /*86b0*/  ULDC UR4, c[0x0][0x380] ;  /* 0x0000e00000047ab9 */ /* 0x000fc80000000800 */
[----:B------:R-:W-:-:S05]  /*86c0*/  IMAD.HI.U32 R28, R31, UR7, R30 ;  /* 0x000000071f1c7c27 */ /* 0x000fca000f8e001e */
[----:B------:R-:W-:Y:S01]  /*86d0*/  SHF.R.U32.HI R29, RZ, UR4, R28 ;  /* 0x00000004ff1d7c19 */ /* 0x000fe2000801161c */
[----:B------:R-:W0:Y:S01]  /*86e0*/  @P2 LDC.64 R20, c[0x0][0x388] ;  /* 0x0000e200ff142b82 */ /* 0x000e220000000a00 */
[----:B------:R-:W-:Y:S01]  /*86f0*/  @P2 IMAD.MOV.U32 R28, RZ, RZ, RZ ;  /* 0x000000ffff1c2224 */ /* 0x000fe200078e00ff */
[----:B------:R-:W-:Y:S01]  /*8700*/  ULDC UR4, c[0x0][0x3ec] ;  /* 0x0000fb0000047ab9 */ /* 0x000fe20000000800 */
[----:B------:R-:W-:-:S05]  /*8710*/  IADD3 R30, -R29, RZ, RZ ;  /* 0x000000ff1d1e7210 */ /* 0x000fca0007ffe1ff */
[----:B------:R-:W1:Y:S01]  /*8720*/  @P2 LDC R35, c[0x0][0x384] ;  /* 0x0000e100ff232b82 */ /* 0x000e620000000800 */
[----:B------:R-:W-:-:S04]  /*8730*/  IMAD R30, R30, UR6, R31 ;  /* 0x000000061e1e7c24 */ /* 0x000fc8000f8e021f */
[----:B------:R-:W-:-:S03]  /*8740*/  IMAD R33, R30, UR4, R33 ;  /* 0x000000041e217c24 */ /* 0x000fc6000f8e0221 */
[----:B------:R-:W2:Y:S01]  /*8750*/  @P2 LDC R34, c[0x0][0x3f0] ;  /* 0x0000fc00ff222b82 */ /* 0x000ea20000000800 */
[----:B0-----:R-:W-:-:S05]  /*8760*/  @P2 IMAD.HI.U32 R20, R29, R20, R28 ;  /* 0x000000141d142227 */ /* 0x001fca00078e001c */
[----:B------:R-:W-:-:S05]  /*8770*/  @P2 SHF.R.U32.HI R20, RZ, R21, R20 ;  /* 0x00000015ff142219 */ /* 0x000fca0000011614 */
[----:B------:R-:W-:-:S04]  /*8780*/  @P2 IMAD.MOV R28, RZ, RZ, -R20 ;  /* 0x000000ffff1c2224 */ /* 0x000fc800078e0a14 */
[----:B-1----:R-:W-:-:S04]  /*8790*/  @P2 IMAD R28, R35, R28, R29 ;  /* 0x0000001c231c2224 */ /* 0x002fc800078e021d */
[----:B--2---:R-:W-:-:S07]  /*87a0*/  @P2 IMAD R33, R28, R34, R33 ;  /* 0x000000221c212224 */ /* 0x004fce00078e0221 */
.L_x_444:
[----:B------:R-:W-:-:S04]  /*87b0*/  LOP3.LUT R21, R33, 0xfffffffc, RZ, 0xc0, !PT ;  /* 0xfffffffc21157812 */ /* 0x000fc800078ec0ff */
[----:B------:R-:W-:-:S04]  /*87c0*/  IADD3 R20, P2, R18, R21, RZ ;  /* 0x0000001512147210 */ /* 0x000fc80007f5e0ff */
[----:B------:R-:W-:-:S05]  /*87d0*/  IADD3.X R21, RZ, R19, RZ, P2, !PT ;  /* 0x00000013ff157210 */ /* 0x000fca00017fe4ff */
[----:B------:R-:W2:Y:S01]  /*87e0*/  LDG.E R20, desc[UR60][R20.64] ;  /* 0x0000003c14147981 */ /* 0x000ea2000c1e1900 */
[----:B------:R-:W-:-:S05]  /*87f0*/  IMAD.IADD R25, R25, 0x1, R0 ;  /* 0x0000000119197824 */ /* 0x000fca00078e0200 */
[----:B------:R-:W-:Y:S02]  /*8800*/  ISETP.GE.U32.AND P2, PT, R25, R42, PT ;  /* 0x0000002a1900720c */ /* 0x000fe40003f46070 */
[C---:B--2---:R-:W-:Y:S02]  /*8810*/  PRMT R40, R20.reuse, 0x7610, R40 ;  /* 0x0000761014287816 */ /* 0x044fe40000000028 */
[----:B------:R-:W-:-:S09]  /*8820*/  PRMT R41, R20, 0x7632, R41 ;  /* 0x0000763214297816 */ /* 0x000fd20000000029 */
[----:B------:R-:W-:Y:S05]  /*8830*/  @P2 BRA `(.L_x_442) ;  /* 0x0000002000cc2947 */ /* 0x000fea0003800000 */
        /* <DEDUP_REMOVED lines=274> */
.L_x_445:
[----:B------:R-:W-:-:S04]  /*9960*/  LOP3.LUT R29, R33, 0xfffffffc, RZ, 0xc0, !PT ;  /* 0xfffffffc211d7812 */ /* 0x000fc800078ec0ff */
        /* <DEDUP_REMOVED lines=282> */
.L_x_446:
[----:B------:R-:W-:-:S04]  /*ab10*/  LOP3.LUT R27, R27, 0xfffffffc, RZ, 0xc0, !PT ;  /* 0xfffffffc1b1b7812 */ /* 0x000fc800078ec0ff */
[----:B------:R-:W-:-:S04]  /*ab20*/  IADD3 R18, P1, R18, R27, RZ ;  /* 0x0000001b12127210 */ /* 0x000fc80007f3e0ff */
[----:B------:R-:W-:-:S05]  /*ab30*/  IADD3.X R19, RZ, R19, RZ, P1, !PT ;  /* 0x00000013ff137210 */ /* 0x000fca0000ffe4ff */
[----:B------:R-:W2:Y:S02]  /*ab40*/  LDG.E R18, desc[UR60][R18.64] ;  /* 0x0000003c12127981 */ /* 0x000ea4000c1e1900 */
[C---:B--2---:R-:W-:Y:S02]  /*ab50*/  PRMT R32, R18.reuse, 0x7610, R32 ;  /* 0x0000761012207816 */ /* 0x044fe40000000020 */
[----:B------:R-:W-:-:S07]  /*ab60*/  PRMT R27, R18, 0x7632, R27 ;  /* 0x00007632121b7816 */ /* 0x000fce000000001b */
.L_x_442:
[----:B------:R-:W-:Y:S05]  /*ab70*/  BSYNC B0 ;  /* 0x0000000000007941 */ /* 0x000fea0003800000 */
.L_x_441:
[----:B------:R-:W-:Y:S04]  /*ab80*/  BSSY B0, `(.L_x_447) ;  /* 0x0000033000007945 */ /* 0x000fe80003800000 */
[----:B------:R-:W-:Y:S05]  /*ab90*/  @P0 BRA `(.L_x_448) ;  /* 0x0000000000c40947 */ /* 0x000fea0003800000 */
[----:B------:R-:W-:Y:S01]  /*aba0*/  SHF.L.U32 R39, R39, 0x10, RZ ;  /* 0x0000001027277819 */ /* 0x000fe200000006ff */
[----:B------:R-:W-:Y:S02]  /*abb0*/  IMAD.U32 R38, R38, 0x10000, RZ ;  /* 0x0001000026267824 */ /* 0x000fe400078e00ff */
[----:B------:R-:W-:Y:S02]  /*abc0*/  IMAD.IADD R25, R43, 0x1, R0 ;  /* 0x000000012b197824 */ /* 0x000fe400078e0200 */
[----:B0-----:R-:W-:Y:S01]  /*abd0*/  FMUL.FTZ R20, R38, 1 ;  /* 0x3f80000026147820 */ /* 0x001fe20000410000 */
[----:B------:R-:W-:Y:S02]  /*abe0*/  FMUL.FTZ R18, R39, 1 ;  /* 0x3f80000027127820 */ /* 0x000fe40000410000 */
[----:B------:R-:W-:-:S03]  /*abf0*/  ISETP.GE.U32.AND P0, PT, R25, R42, PT ;  /* 0x0000002a1900720c */ /* 0x000fc60003f06070 */
[----:B------:R-:W0:Y:S08]  /*ac00*/  F2F.F64.F32 R20, R20 ;  /* 0x0000001400147310 */ /* 0x000e300000201800 */
[----:B------:R-:W1:Y:S01]  /*ac10*/  F2F.F64.F32 R18, R18 ;  /* 0x0000001200127310 */ /* 0x000e620000201800 */
[----:B0-----:R-:W-:Y:S02]  /*ac20*/  LOP3.LUT R36, R36, R20, RZ, 0x3c, !PT ;  /* 0x0000001424247212 */ /* 0x001fe400078e3cff */
[----:B------:R-:W-:-:S02]  /*ac30*/  LOP3.LUT R37, R37, R21, RZ, 0x3c, !PT ;  /* 0x0000001525257212 */ /* 0x000fc400078e3cff */
[----:B-1----:R-:W-:Y:S02]  /*ac40*/  LOP3.LUT R15, R15, R18, RZ, 0x3c, !PT ;  /* 0x000000120f0f7212 */ /* 0x002fe400078e3cff */
[----:B------:R-:W-:Y:S01]  /*ac50*/  LOP3.LUT R16, R16, R19, RZ, 0x3c, !PT ;  /* 0x0000001310107212 */ /* 0x000fe200078e3cff */
[----:B------:R-:W-:Y:S06]  /*ac60*/  @P0 BRA `(.L_x_448) ;  /* 0x0000000000900947 */ /* 0x000fec0003800000 */
[----:B------:R-:W-:Y:S01]  /*ac70*/  SHF.L.U32 R40, R40, 0x10, RZ ;  /* 0x0000001028287819 */ /* 0x000fe200000006ff */
[----:B------:R-:W-:Y:S01]  /*ac80*/  IMAD.U32 R41, R41, 0x10000, RZ ;  /* 0x0001000029297824 */ /* 0x000fe200078e00ff */
[----:B------:R-:W-:-:S03]  /*ac90*/  IADD3 R25, R25, R0, RZ ;  /* 0x0000000019197210 */ /* 0x000fc60007ffe0ff */
[----:B------:R-:W-:Y:S01]  /*aca0*/  FMUL.FTZ R20, R40, 1 ;  /* 0x3f80000028147820 */ /* 0x000fe20000410000 */
[----:B------:R-:W-:Y:S01]  /*acb0*/  FMUL.FTZ R18, R41, 1 ;  /* 0x3f80000029127820 */ /* 0x000fe20000410000 */
[----:B------:R-:W-:-:S04]  /*acc0*/  ISETP.GE.U32.AND P0, PT, R25, R42, PT ;  /* 0x0000002a1900720c */ /* 0x000fc80003f06070 */
        /* <DEDUP_REMOVED lines=8> */
[----:B------:R-:W-:Y:S02]  /*ad50*/  IMAD.U32 R44, R44, 0x10000, RZ ;  /* 0x000100002c2c7824 */ /* 0x000fe400078e00ff */
[----:B------:R-:W-:Y:S02]  /*ad60*/  IMAD.IADD R25, R25, 0x1, R0 ;  /* 0x0000000119197824 */ /* 0x000fe400078e0200 */
[----:B------:R-:W-:Y:S01]  /*ad70*/  FMUL.FTZ R18, R44, 1 ;  /* 0x3f8000002c127820 */ /* 0x000fe20000410000 */
        /* <DEDUP_REMOVED lines=10> */
[----:B------:R-:W-:-:S04]  /*ae20*/  IMAD.U32 R27, R27, 0x10000, RZ ;  /* 0x000100001b1b7824 */ /* 0x000fc800078e00ff */
[----:B------:R-:W-:Y:S01]  /*ae30*/  FMUL.FTZ R18, R32, 1 ;  /* 0x3f80000020127820 */ /* 0x000fe20000410000 */
[----:B------:R-:W-:-:S05]  /*ae40*/  FMUL.FTZ R20, R27, 1 ;  /* 0x3f8000001b147820 */ /* 0x000fca0000410000 */
[----:B------:R-:W0:Y:S08]  /*ae50*/  F2F.F64.F32 R18, R18 ;  /* 0x0000001200127310 */ /* 0x000e300000201800 */
[----:B------:R-:W1:Y:S01]  /*ae60*/  F2F.F64.F32 R20, R20 ;  /* 0x0000001400147310 */ /* 0x000e620000201800 */
[----:B0-----:R-:W-:Y:S02]  /*ae70*/  LOP3.LUT R5, R5, R18, RZ, 0x3c, !PT ;  /* 0x0000001205057212 */ /* 0x001fe400078e3cff */
[----:B------:R-:W-:-:S02]  /*ae80*/  LOP3.LUT R6, R6, R19, RZ, 0x3c, !PT ;  /* 0x0000001306067212 */ /* 0x000fc400078e3cff */
[----:B-1----:R-:W-:Y:S02]  /*ae90*/  LOP3.LUT R3, R3, R20, RZ, 0x3c, !PT ;  /* 0x0000001403037212 */ /* 0x002fe400078e3cff */
[----:B------:R-:W-:-:S07]  /*aea0*/  LOP3.LUT R4, R4, R21, RZ, 0x3c, !PT ;  /* 0x0000001504047212 */ /* 0x000fce00078e3cff */
.L_x_448:
[----:B------:R-:W-:Y:S05]  /*aeb0*/  BSYNC B0 ;  /* 0x0000000000007941 */ /* 0x000fea0003800000 */
.L_x_447:
[----:B------:R-:W-:Y:S02]  /*aec0*/  LOP3.LUT R0, R9, R14, R36, 0x96, !PT ;  /* 0x0000000e09007212 */ /* 0x000fe400078e9624 */
[----:B------:R-:W-:Y:S02]  /*aed0*/  LOP3.LUT R13, R10, R13, R37, 0x96, !PT ;  /* 0x0000000d0a0d7212 */ /* 0x000fe400078e9625 */
[----:B------:R-:W-:Y:S02]  /*aee0*/  LOP3.LUT R12, R7, R12, R15, 0x96, !PT ;  /* 0x0000000c070c7212 */ /* 0x000fe400078e960f */
[----:B------:R-:W-:Y:S02]  /*aef0*/  LOP3.LUT R11, R8, R11, R16, 0x96, !PT ;  /* 0x0000000b080b7212 */ /* 0x000fe400078e9610 */
[----:B------:R-:W-:Y:S02]  /*af00*/  LOP3.LUT R0, R5, R0, RZ, 0x3c, !PT ;  /* 0x0000000005007212 */ /* 0x000fe400078e3cff */
[----:B------:R-:W-:-:S02]  /*af10*/  LOP3.LUT R29, R6, R13, RZ, 0x3c, !PT ;  /* 0x0000000d061d7212 */ /* 0x000fc400078e3cff */
[----:B------:R-:W-:Y:S02]  /*af20*/  LOP3.LUT R3, R3, R12, RZ, 0x3c, !PT ;  /* 0x0000000c03037212 */ /* 0x000fe400078e3cff */
[----:B------:R-:W-:Y:S01]  /*af30*/  LOP3.LUT R5, R4, R11, RZ, 0x3c, !PT ;  /* 0x0000000b04057212 */ /* 0x000fe200078e3cff */
[----:B------:R-:W-:Y:S06]  /*af40*/  BRA `(.L_x_430) ;  /* 0x00000018004c7947 */ /* 0x000fec0003800000 */
.L_x_432:
[----:B------:R-:W-:Y:S01]  /*af50*/  ISETP.GE.U32.AND P0, PT, R5, R42, PT ;  /* 0x0000002a0500720c */ /* 0x000fe20003f06070 */
[----:B------:R-:W-:Y:S01]  /*af60*/  BSSY B0, `(.L_x_449) ;  /* 0x0000069000007945 */ /* 0x000fe20003800000 */
        /* <DEDUP_REMOVED lines=9> */
[--C-:B------:R-:W-:Y:S01]  /*b000*/  IMAD.MOV.U32 R39, RZ, RZ, R7.reuse ;  /* 0x000000ffff277224 */ /* 0x100fe200078e0007 */
[-C--:B------:R-:W-:Y:S01]  /*b010*/  MOV R41, R37.reuse ;  /* 0x0000002500297202 */ /* 0x080fe20000000f00 */
[----:B------:R-:W-:Y:S01]  /*b020*/  IMAD.MOV.U32 R45, RZ, RZ, R7 ;  /* 0x000000ffff2d7224 */ /* 0x000fe200078e0007 */
[----:B------:R-:W-:Y:S01]  /*b030*/  MOV R47, R37 ;  /* 0x00000025002f7202 */ /* 0x000fe20000000f00 */
[----:B------:R-:W-:Y:S06]  /*b040*/  @P0 BRA `(.L_x_450) ;  /* 0x0000000400680947 */ /* 0x000fec0003800000 */
[----:B------:R-:W-:Y:S01]  /*b050*/  BSSY B1, `(.L_x_451) ;  /* 0x0000051000017945 */ /* 0x000fe20003800000 */
[--C-:B------:R-:W-:Y:S01]  /*b060*/  IMAD.MOV.U32 R5, RZ, RZ, R7.reuse ;  /* 0x000000ffff057224 */ /* 0x100fe200078e0007 */
[-C--:B------:R-:W-:Y:S01]  /*b070*/  MOV R31, R7.reuse ;  /* 0x00000007001f7202 */ /* 0x080fe20000000f00 */
[--C-:B------:R-:W-:Y:S01]  /*b080*/  IMAD.MOV.U32 R35, RZ, RZ, R7.reuse ;  /* 0x000000ffff237224 */ /* 0x100fe200078e0007 */
[-C--:B------:R-:W-:Y:S01]  /*b090*/  MOV R16, R7.reuse ;  /* 0x0000000700107202 */ /* 0x080fe20000000f00 */
[--C-:B------:R-:W-:Y:S01]  /*b0a0*/  IMAD.MOV.U32 R30, RZ, RZ, R7.reuse ;  /* 0x000000ffff1e7224 */ /* 0x100fe200078e0007 */
[----:B------:R-:W-:Y:S01]  /*b0b0*/  MOV R39, R7 ;  /* 0x0000000700277202 */ /* 0x000fe20000000f00 */
[----:B------:R-:W-:Y:S01]  /*b0c0*/  IMAD.MOV.U32 R45, RZ, RZ, R7 ;  /* 0x000000ffff2d7224 */ /* 0x000fe200078e0007 */
[-C--:B------:R-:W-:Y:S01]  /*b0d0*/  MOV R29, R37.reuse ;  /* 0x00000025001d7202 */ /* 0x080fe20000000f00 */
[--C-:B------:R-:W-:Y:S01]  /*b0e0*/  IMAD.MOV.U32 R33, RZ, RZ, R37.reuse ;  /* 0x000000ffff217224 */ /* 0x100fe200078e0025 */
[-C--:B------:R-:W-:Y:S01]  /*b0f0*/  MOV R28, R37.reuse ;  /* 0x00000025001c7202 */ /* 0x080fe20000000f00 */
[--C-:B------:R-:W-:Y:S01]  /*b100*/  IMAD.MOV.U32 R32, RZ, RZ, R37.reuse ;  /* 0x000000ffff207224 */ /* 0x100fe200078e0025 */
[----:B------:R-:W-:Y:S01]  /*b110*/  MOV R41, R37 ;  /* 0x0000002500297202 */ /* 0x000fe20000000f00 */
[----:B------:R-:W-:-:S07]  /*b120*/  IMAD.MOV.U32 R47, RZ, RZ, R37 ;  /* 0x000000ffff2f7224 */ /* 0x000fce00078e0025 */
.L_x_452:
[-C--:B------:R-:W-:Y:S01]  /*b130*/  IMAD R6, R34, R43.reuse, RZ ;  /* 0x0000002b22067224 */ /* 0x080fe200078e02ff */
[----:B------:R-:W-:-:S04]  /*b140*/  IADD3 R43, R0, R43, RZ ;  /* 0x0000002b002b7210 */ /* 0x000fc80007ffe0ff */
[----:B------:R-:W-:Y:S01]  /*b150*/  SHF.R.U32.HI R11, RZ, 0x1, R6 ;  /* 0x00000001ff0b7819 */ /* 0x000fe20000011606 */
[----:B------:R-:W-:Y:S02]  /*b160*/  IMAD R6, R34, R43, RZ ;  /* 0x0000002b22067224 */ /* 0x000fe400078e02ff */
[----:B------:R-:W-:Y:S02]  /*b170*/  IMAD.IADD R43, R43, 0x1, R0 ;  /* 0x000000012b2b7824 */ /* 0x000fe400078e0200 */
[----:B------:R-:W-:Y:S01]  /*b180*/  IMAD.WIDE.U32 R10, R11, 0x4, R18 ;  /* 0x000000040b0a7825 */ /* 0x000fe200078e0012 */
[----:B------:R-:W-:-:S03]  /*b190*/  SHF.R.U32.HI R7, RZ, 0x1, R6 ;  /* 0x00000001ff077819 */ /* 0x000fc60000011606 */
[C---:B------:R-:W-:Y:S01]  /*b1a0*/  IMAD R8, R34.reuse, R43, RZ ;  /* 0x0000002b22087224 */ /* 0x040fe200078e02ff */
[----:B------:R-:W-:Y:S01]  /*b1b0*/  IADD3 R43, R43, R0, RZ ;  /* 0x000000002b2b7210 */ /* 0x000fe20007ffe0ff */
[----:B------:R-:W-:Y:S01]  /*b1c0*/  IMAD.WIDE.U32 R6, R7, 0x4, R18 ;  /* 0x0000000407067825 */ /* 0x000fe200078e0012 */
[----:B------:R0:W2:Y:S02]  /*b1d0*/  LDG.E R38, desc[UR60][R10.64] ;  /* 0x0000003c0a267981 */ /* 0x0000a4000c1e1900 */
[----:B------:R-:W-:Y:S01]  /*b1e0*/  SHF.R.U32.HI R9, RZ, 0x1, R8 ;  /* 0x00000001ff097819 */ /* 0x000fe20000011608 */
[----:B------:R-:W-:Y:S01]  /*b1f0*/  IMAD R12, R34, R43, RZ ;  /* 0x0000002b220c7224 */ /* 0x000fe200078e02ff */
[----:B------:R-:W3:Y:S03]  /*b200*/  LDG.E R40, desc[UR60][R6.64] ;  /* 0x0000003c06287981 */ /* 0x000ee6000c1e1900 */
[----:B------:R-:W-:Y:S01]  /*b210*/  IMAD.WIDE.U32 R8, R9, 0x4, R18 ;  /* 0x0000000409087825 */ /* 0x000fe200078e0012 */
[----:B0-----:R-:W-:-:S04]  /*b220*/  SHF.R.U32.HI R11, RZ, 0x1, R12 ;  /* 0x00000001ff0b7819 */ /* 0x001fc8000001160c */
[----:B------:R-:W4:Y:S01]  /*b230*/  LDG.E R44, desc[UR60][R8.64] ;  /* 0x0000003c082c7981 */ /* 0x000f22000c1e1900 */
[----:B------:R-:W-:-:S05]  /*b240*/  IMAD.WIDE.U32 R10, R11, 0x4, R18 ;  /* 0x000000040b0a7825 */ /* 0x000fca00078e0012 */
[----:B------:R0:W5:Y:S01]  /*b250*/  LDG.E R36, desc[UR60][R10.64] ;  /* 0x0000003c0a247981 */ /* 0x000162000c1e1900 */
[----:B------:R-:W-:-:S05]  /*b260*/  IADD3 R43, R43, R0, RZ ;  /* 0x000000002b2b7210 */ /* 0x000fca0007ffe0ff */
[----:B------:R-:W-:-:S05]  /*b270*/  IMAD R49, R0, 0x3, R43 ;  /* 0x0000000300317824 */ /* 0x000fca00078e022b */
[----:B------:R-:W-:Y:S02]  /*b280*/  ISETP.GE.U32.AND P0, PT, R49, R42, PT ;  /* 0x0000002a3100720c */ /* 0x000fe40003f06070 */
[C---:B--2---:R-:W-:Y:S01]  /*b290*/  PRMT R12, R38.reuse, 0x7632, R12 ;  /* 0x00007632260c7816 */ /* 0x044fe2000000000c */
[----:B------:R-:W-:Y:S02]  /*b2a0*/  IMAD.U32 R13, R38, 0x10000, RZ ;  /* 0x00010000260d7824 */ /* 0x000fe400078e00ff */
[----:B---3--:R-:W-:Y:S01]  /*b2b0*/  IMAD.U32 R14, R40, 0x10000, RZ ;  /* 0x00010000280e7824 */ /* 0x008fe200078e00ff */
[----:B------:R-:W-:Y:S01]  /*b2c0*/  SHF.L.U32 R12, R12, 0x10, RZ ;  /* 0x000000100c0c7819 */ /* 0x000fe200000006ff */
[----:B------:R-:W-:Y:S02]  /*b2d0*/  FMUL.FTZ R13, R13, 1 ;  /* 0x3f8000000d0d7820 */ /* 0x000fe40000410000 */
[----:B------:R-:W-:Y:S02]  /*b2e0*/  FMUL.FTZ R24, R14, 1 ;  /* 0x3f8000000e187820 */ /* 0x000fe40000410000 */
[----:B------:R-:W-:Y:S01]  /*b2f0*/  FMUL.FTZ R15, R12, 1 ;  /* 0x3f8000000c0f7820 */ /* 0x000fe20000410000 */
[----:B------:R-:W-:Y:S01]  /*b300*/  PRMT R12, R40, 0x7632, R12 ;  /* 0x00007632280c7816 */ /* 0x000fe2000000000c */
[----:B0-----:R5:W0:Y:S01]  /*b310*/  F2F.F64.F32 R10, R24 ;  /* 0x00000018000a7310 */ /* 0x001a220000201800 */
[C---:B----4-:R-:W-:Y:S01]  /*b320*/  IMAD.U32 R20, R44.reuse, 0x10000, RZ ;  /* 0x000100002c147824 */ /* 0x050fe200078e00ff */
[----:B------:R-:W-:-:S02]  /*b330*/  PRMT R14, R44, 0x7632, R14 ;  /* 0x000076322c0e7816 */ /* 0x000fc4000000000e */
[----:B------:R-:W-:Y:S01]  /*b340*/  SHF.L.U32 R12, R12, 0x10, RZ ;  /* 0x000000100c0c7819 */ /* 0x000fe200000006ff */
[----:B------:R-:W-:Y:S01]  /*b350*/  FMUL.FTZ R26, R20, 1 ;  /* 0x3f800000141a7820 */ /* 0x000fe20000410000 */
[----:B------:R-:W-:Y:S02]  /*b360*/  SHF.L.U32 R20, R14, 0x10, RZ ;  /* 0x000000100e147819 */ /* 0x000fe400000006ff */
[C---:B-----5:R-:W-:Y:S01]  /*b370*/  PRMT R24, R36.reuse, 0x7632, R24 ;  /* 0x0000763224187816 */ /* 0x060fe20000000018 */
[----:B------:R-:W-:Y:S02]  /*b380*/  IMAD.U32 R25, R36, 0x10000, RZ ;  /* 0x0001000024197824 */ /* 0x000fe400078e00ff */
[----:B------:R-:W-:Y:S01]  /*b390*/  FMUL.FTZ R12, R12, 1 ;  /* 0x3f8000000c0c7820 */ /* 0x000fe20000410000 */
[----:B------:R-:W-:Y:S01]  /*b3a0*/  FMUL.FTZ R20, R20, 1 ;  /* 0x3f80000014147820 */ /* 0x000fe20000410000 */
[----:B------:R-:W1:Y:S01]  /*b3b0*/  F2F.F64.F32 R8, R15 ;  /* 0x0000000f00087310 */ /* 0x000e620000201800 */
[----:B------:R-:W-:-:S02]  /*b3c0*/  IMAD.U32 R27, R24, 0x10000, RZ ;  /* 0x00010000181b7824 */ /* 0x000fc400078e00ff */
[----:B------:R-:W-:Y:S01]  /*b3d0*/  FMUL.FTZ R25, R25, 1 ;  /* 0x3f80000019197820 */ /* 0x000fe20000410000 */
[----:B0-----:R-:W-:Y:S01]  /*b3e0*/  LOP3.LUT R30, R30, R10, RZ, 0x3c, !PT ;  /* 0x0000000a1e1e7212 */ /* 0x001fe200078e3cff */
[----:B------:R-:W-:Y:S01]  /*b3f0*/  FMUL.FTZ R27, R27, 1 ;  /* 0x3f8000001b1b7820 */ /* 0x000fe20000410000 */
[----:B------:R-:W-:Y:S02]  /*b400*/  LOP3.LUT R32, R32, R11, RZ, 0x3c, !PT ;  /* 0x0000000b20207212 */ /* 0x000fe400078e3cff */
[----:B------:R-:W0:Y:S01]  /*b410*/  F2F.F64.F32 R6, R13 ;  /* 0x0000000d00067310 */ /* 0x000e220000201800 */
[----:B-1----:R-:W-:-:S07]  /*b420*/  LOP3.LUT R39, R39, R8, RZ, 0x3c, !PT ;  /* 0x0000000827277212 */ /* 0x002fce00078e3cff */
[----:B------:R-:W1:Y:S01]  /*b430*/  F2F.F64.F32 R14, R26 ;  /* 0x0000001a000e7310 */ /* 0x000e620000201800 */
[----:B------:R-:W-:Y:S02]  /*b440*/  LOP3.LUT R41, R41, R9, RZ, 0x3c, !PT ;  /* 0x0000000929297212 */ /* 0x000fe400078e3cff */
[----:B0-----:R-:W-:-:S05]  /*b450*/  LOP3.LUT R45, R45, R6, RZ, 0x3c, !PT ;  /* 0x000000062d2d7212 */ /* 0x001fca00078e3cff */
[----:B------:R-:W0:Y:S01]  /*b460*/  F2F.F64.F32 R12, R12 ;  /* 0x0000000c000c7310 */ /* 0x000e220000201800 */
[----:B------:R-:W-:Y:S02]  /*b470*/  LOP3.LUT R47, R47, R7, RZ, 0x3c, !PT ;  /* 0x000000072f2f7212 */ /* 0x000fe400078e3cff */
[----:B-1----:R-:W-:-:S05]  /*b480*/  LOP3.LUT R35, R35, R14, RZ, 0x3c, !PT ;  /* 0x0000000e23237212 */ /* 0x002fca00078e3cff */
        /* <DEDUP_REMOVED lines=13> */
[----:B------:R-:W-:Y:S05]  /*b560*/  BSYNC B1 ;  /* 0x0000000000017941 */ /* 0x000fea0003800000 */
.L_x_451:
[----:B------:R-:W-:Y:S02]  /*b570*/  PRMT R8, R38, 0x7610, R8 ;  /* 0x0000761026087816 */ /* 0x000fe40000000008 */
[----:B------:R-:W-:Y:S02]  /*b580*/  PRMT R12, R40, 0x7610, R12 ;  /* 0x00007610280c7816 */ /* 0x000fe4000000000c */
[----:B------:R-:W-:Y:S02]  /*b590*/  PRMT R13, R44, 0x7610, R13 ;  /* 0x000076102c0d7816 */ /* 0x000fe4000000000d */
[----:B------:R-:W-:Y:S02]  /*b5a0*/  PRMT R38, R38, 0x7632, R38 ;  /* 0x0000763226267816 */ /* 0x000fe40000000026 */
[----:B------:R-:W-:Y:S02]  /*b5b0*/  PRMT R40, R40, 0x7632, R40 ;  /* 0x0000763228287816 */ /* 0x000fe40000000028 */
[----:B------:R-:W-:-:S02]  /*b5c0*/  PRMT R44, R44, 0x7632, R44 ;  /* 0x000076322c2c7816 */ /* 0x000fc4000000002c */
[C---:B------:R-:W-:Y:S02]  /*b5d0*/  PRMT R11, R36.reuse, 0x7610, R11 ;  /* 0x00007610240b7816 */ /* 0x040fe4000000000b */
[----:B------:R-:W-:-:S07]  /*b5e0*/  PRMT R10, R36, 0x7632, R10 ;  /* 0x00007632240a7816 */ /* 0x000fce000000000a */
.L_x_450:
[----:B------:R-:W-:Y:S05]  /*b5f0*/  BSYNC B0 ;  /* 0x0000000000007941 */ /* 0x000fea0003800000 */
.L_x_449:
[----:B------:R-:W-:Y:S01]  /*b600*/  ISETP.GE.U32.AND P1, PT, R43, R42, PT ;  /* 0x0000002a2b00720c */ /* 0x000fe20003f26070 */
[----:B------:R-:W-:-:S12]  /*b610*/  BSSY B0, `(.L_x_453) ;  /* 0x0000022000007945 */ /* 0x000fd80003800000 */
[----:B------:R-:W-:Y:S05]  /*b620*/  @P1 BRA `(.L_x_454) ;  /* 0x0000000000801947 */ /* 0x000fea0003800000 */
[----:B------:R-:W-:-:S05]  /*b630*/  IMAD R6, R34, R43, RZ ;  /* 0x0000002b22067224 */ /* 0x000fca00078e02ff */
[----:B------:R-:W-:-:S05]  /*b640*/  SHF.R.U32.HI R7, RZ, 0x1, R6 ;  /* 0x00000001ff077819 */ /* 0x000fca0000011606 */
[----:B------:R-:W-:-:S06]  /*b650*/  IMAD.WIDE.U32 R6, R7, 0x4, R18 ;  /* 0x0000000407067825 */ /* 0x000fcc00078e0012 */
[----:B------:R-:W2:Y:S01]  /*b660*/  LDG.E R6, desc[UR60][R6.64] ;  /* 0x0000003c06067981 */ /* 0x000ea2000c1e1900 */
[----:B------:R-:W-:-:S04]  /*b670*/  IADD3 R9, R43, R0, RZ ;  /* 0x000000002b097210 */ /* 0x000fc80007ffe0ff */
[----:B------:R-:W-:Y:S02]  /*b680*/  ISETP.GE.U32.AND P0, PT, R9, R42, PT ;  /* 0x0000002a0900720c */ /* 0x000fe40003f06070 */
[C---:B--2---:R-:W-:Y:S02]  /*b690*/  PRMT R8, R6.reuse, 0x7610, R8 ;  /* 0x0000761006087816 */ /* 0x044fe40000000008 */
[----:B------:R-:W-:-:S09]  /*b6a0*/  PRMT R38, R6, 0x7632, R38 ;  /* 0x0000763206267816 */ /* 0x000fd20000000026 */
[----:B------:R-:W-:Y:S05]  /*b6b0*/  @P0 BRA `(.L_x_454) ;  /* 0x00000000005c0947 */ /* 0x000fea0003800000 */
[----:B------:R-:W-:-:S05]  /*b6c0*/  IMAD R6, R34, R9, RZ ;  /* 0x0000000922067224 */ /* 0x000fca00078e02ff */
[----:B------:R-:W-:-:S05]  /*b6d0*/  SHF.R.U32.HI R7, RZ, 0x1, R6 ;  /* 0x00000001ff077819 */ /* 0x000fca0000011606 */
[----:B------:R-:W-:-:S06]  /*b6e0*/  IMAD.WIDE.U32 R6, R7, 0x4, R18 ;  /* 0x0000000407067825 */ /* 0x000fcc00078e0012 */
[----:B------:R-:W2:Y:S01]  /*b6f0*/  LDG.E R6, desc[UR60][R6.64] ;  /* 0x0000003c06067981 */ /* 0x000ea2000c1e1900 */
[----:B------:R-:W-:-:S05]  /*b700*/  IMAD.IADD R9, R9, 0x1, R0 ;  /* 0x0000000109097824 */ /* 0x000fca00078e0200 */
[----:B------:R-:W-:Y:S02]  /*b710*/  ISETP.GE.U32.AND P0, PT, R9, R42, PT ;  /* 0x0000002a0900720c */ /* 0x000fe40003f06070 */
[C---:B--2---:R-:W-:Y:S02]  /*b720*/  PRMT R12, R6.reuse, 0x7610, R12 ;  /* 0x00007610060c7816 */ /* 0x044fe4000000000c */
[----:B------:R-:W-:-:S09]  /*b730*/  PRMT R40, R6, 0x7632, R40 ;  /* 0x0000763206287816 */ /* 0x000fd20000000028 */
[----:B------:R-:W-:Y:S05]  /*b740*/  @P0 BRA `(.L_x_454) ;  /* 0x0000000000380947 */ /* 0x000fea0003800000 */
[----:B------:R-:W-:Y:S01]  /*b750*/  IADD3 R7, R9, R0, RZ ;  /* 0x0000000009077210 */ /* 0x000fe20007ffe0ff */
[----:B------:R-:W-:-:S03]  /*b760*/  IMAD R6, R34, R9, RZ ;  /* 0x0000000922067224 */ /* 0x000fc600078e02ff */
[----:B------:R-:W-:-:S13]  /*b770*/  ISETP.GE.U32.AND P0, PT, R7, R42, PT ;  /* 0x0000002a0700720c */ /* 0x000fda0003f06070 */
[----:B------:R-:W-:Y:S01]  /*b780*/  @!P0 IMAD R34, R34, R7, RZ ;  /* 0x0000000722228224 */ /* 0x000fe200078e02ff */
[----:B------:R-:W-:-:S04]  /*b790*/  SHF.R.U32.HI R7, RZ, 0x1, R6 ;  /* 0x00000001ff077819 */ /* 0x000fc80000011606 */
[----:B------:R-:W-:Y:S01]  /*b7a0*/  @!P0 SHF.R.U32.HI R9, RZ, 0x1, R34 ;  /* 0x00000001ff098819 */ /* 0x000fe20000011622 */
[----:B------:R-:W-:-:S04]  /*b7b0*/  IMAD.WIDE.U32 R6, R7, 0x4, R18 ;  /* 0x0000000407067825 */ /* 0x000fc800078e0012 */
[----:B------:R-:W-:Y:S02]  /*b7c0*/  @!P0 IMAD.WIDE.U32 R18, R9, 0x4, R18 ;  /* 0x0000000409128825 */ /* 0x000fe400078e0012 */
[----:B------:R-:W2:Y:S04]  /*b7d0*/  LDG.E R6, desc[UR60][R6.64] ;  /* 0x0000003c06067981 */ /* 0x000ea8000c1e1900 */
[----:B------:R-:W3:Y:S01]  /*b7e0*/  @!P0 LDG.E R18, desc[UR60][R18.64] ;  /* 0x0000003c12128981 */ /* 0x000ee2000c1e1900 */
[C---:B--2---:R-:W-:Y:S02]  /*b7f0*/  PRMT R13, R6.reuse, 0x7610, R13 ;  /* 0x00007610060d7816 */ /* 0x044fe4000000000d */
[----:B------:R-:W-:Y:S02]  /*b800*/  PRMT R44, R6, 0x7632, R44 ;  /* 0x00007632062c7816 */ /* 0x000fe4000000002c */
[----:B---3--:R-:W-:-:S02]  /*b810*/  @!P0 PRMT R11, R18, 0x7610, R11 ;  /* 0x00007610120b8816 */ /* 0x008fc4000000000b */
[----:B------:R-:W-:-:S07]  /*b820*/  @!P0 PRMT R10, R18, 0x7632, R10 ;  /* 0x00007632120a8816 */ /* 0x000fce000000000a */
.L_x_454:
[----:B------:R-:W-:Y:S05]  /*b830*/  BSYNC B0 ;  /* 0x0000000000007941 */ /* 0x000fea0003800000 */
.L_x_453:
[----:B------:R-:W-:Y:S04]  /*b840*/  BSSY B0, `(.L_x_455) ;  /* 0x0000033000007945 */ /* 0x000fe80003800000 */
[----:B------:R-:W-:Y:S05]  /*b850*/  @P1 BRA `(.L_x_456) ;  /* 0x0000000000c41947 */ /* 0x000fea0003800000 */
[----:B------:R-:W-:Y:S01]  /*b860*/  IMAD.U32 R8, R8, 0x10000, RZ ;  /* 0x0001000008087824 */ /* 0x000fe200078e00ff */
[----:B------:R-:W-:Y:S01]  /*b870*/  SHF.L.U32 R38, R38, 0x10, RZ ;  /* 0x0000001026267819 */ /* 0x000fe200000006ff */
[----:B------:R-:W-:Y:S02]  /*b880*/  IMAD.IADD R15, R43, 0x1, R0 ;  /* 0x000000012b0f7824 */ /* 0x000fe400078e0200 */
[----:B------:R-:W-:Y:S02]  /*b890*/  FMUL.FTZ R6, R8, 1 ;  /* 0x3f80000008067820 */ /* 0x000fe40000410000 */
[----:B------:R-:W-:Y:S01]  /*b8a0*/  FMUL.FTZ R8, R38, 1 ;  /* 0x3f80000026087820 */ /* 0x000fe20000410000 */
        /* <DEDUP_REMOVED lines=24> */
[----:B------:R-:W-:Y:S01]  /*ba30*/  FMUL.FTZ R8, R44, 1 ;  /* 0x3f8000002c087820 */ /* 0x000fe20000410000 */
[----:B------:R-:W-:-:S04]  /*ba40*/  IMAD.IADD R13, R15, 0x1, R0 ;  /* 0x000000010f0d7824 */ /* 0x000fc800078e0200 */
[----:B------:R-:W0:Y:S01]  /*ba50*/  F2F.F64.F32 R6, R6 ;  /* 0x0000000600067310 */ /* 0x000e220000201800 */
[----:B------:R-:W-:-:S07]  /*ba60*/  ISETP.GE.U32.AND P0, PT, R13, R42, PT ;  /* 0x0000002a0d00720c */ /* 0x000fce0003f06070 */
[----:B------:R-:W1:Y:S01]  /*ba70*/  F2F.F64.F32 R8, R8 ;  /* 0x0000000800087310 */ /* 0x000e620000201800 */
[----:B0-----:R-:W-:Y:S02]  /*ba80*/  LOP3.LUT R35, R35, R6, RZ, 0x3c, !PT ;  /* 0x0000000623237212 */ /* 0x001fe400078e3cff */
[----:B------:R-:W-:Y:S02]  /*ba90*/  LOP3.LUT R37, R37, R7, RZ, 0x3c, !PT ;  /* 0x0000000725257212 */ /* 0x000fe400078e3cff */
        /* <DEDUP_REMOVED lines=13> */
.L_x_456:
[----:B------:R-:W-:Y:S05]  /*bb70*/  BSYNC B0 ;  /* 0x0000000000007941 */ /* 0x000fea0003800000 */
.L_x_455:
        /* <DEDUP_REMOVED lines=9> */
.L_x_431:
[----:B------:R-:W0:Y:S01]  /*bc10*/  LDC R0, c[0x0][0x22c] ;  /* 0x00008b00ff007b82 */ /* 0x000e220000000800 */
[----:B------:R-:W-:Y:S07]  /*bc20*/  BSSY B0, `(.L_x_457) ;  /* 0x0000069000007945 */ /* 0x000fee0003800000 */
[----:B------:R-:W1:Y:S08]  /*bc30*/  LDC R16, c[0x0][0x218] ;  /* 0x00008600ff107b82 */ /* 0x000e700000000800 */
[----:B------:R-:W2:Y:S01]  /*bc40*/  LDC R28, c[0x0][0x21c] ;  /* 0x00008700ff1c7b82 */ /* 0x000ea20000000800 */
[----:B0-----:R-:W-:-:S05]  /*bc50*/  IMAD R3, R0, 0x3, R49 ;  /* 0x0000000300037824 */ /* 0x001fca00078e0231 */
[----:B------:R-:W-:Y:S02]  /*bc60*/  ISETP.GE.U32.AND P0, PT, R3, R42, PT ;  /* 0x0000002a0300720c */ /* 0x000fe40003f06070 */
[-C--:B-1----:R-:W-:Y:S01]  /*bc70*/  MOV R27, R16.reuse ;  /* 0x00000010001b7202 */ /* 0x082fe20000000f00 */
[--C-:B------:R-:W-:Y:S01]  /*bc80*/  IMAD.MOV.U32 R29, RZ, RZ, R16.reuse ;  /* 0x000000ffff1d7224 */ /* 0x100fe200078e0010 */
[-C--:B------:R-:W-:Y:S01]  /*bc90*/  MOV R31, R16.reuse ;  /* 0x00000010001f7202 */ /* 0x080fe20000000f00 */
[--C-:B------:R-:W-:Y:S01]  /*bca0*/  IMAD.MOV.U32 R43, RZ, RZ, R16.reuse ;  /* 0x000000ffff2b7224 */ /* 0x100fe200078e0010 */
[-C--:B------:R-:W-:Y:S01]  /*bcb0*/  MOV R3, R16.reuse ;  /* 0x0000001000037202 */ /* 0x080fe20000000f00 */
[----:B------:R-:W-:Y:S01]  /*bcc0*/  IMAD.MOV.U32 R26, RZ, RZ, R16 ;  /* 0x000000ffff1a7224 */ /* 0x000fe200078e0010 */
[----:B------:R-:W-:Y:S01]  /*bcd0*/  MOV R33, R16 ;  /* 0x0000001000217202 */ /* 0x000fe20000000f00 */
[--C-:B--2---:R-:W-:Y:S01]  /*bce0*/  IMAD.MOV.U32 R35, RZ, RZ, R28.reuse ;  /* 0x000000ffff237224 */ /* 0x104fe200078e001c */
[-C--:B------:R-:W-:Y:S01]  /*bcf0*/  MOV R37, R28.reuse ;  /* 0x0000001c00257202 */ /* 0x080fe20000000f00 */
[--C-:B------:R-:W-:Y:S01]  /*bd00*/  IMAD.MOV.U32 R39, RZ, RZ, R28.reuse ;  /* 0x000000ffff277224 */ /* 0x100fe200078e001c */
[-C--:B------:R-:W-:Y:S01]  /*bd10*/  MOV R41, R28.reuse ;  /* 0x0000001c00297202 */ /* 0x080fe20000000f00 */
[--C-:B------:R-:W-:Y:S01]  /*bd20*/  IMAD.MOV.U32 R45, RZ, RZ, R28.reuse ;  /* 0x000000ffff2d7224 */ /* 0x100fe200078e001c */
[----:B------:R-:W-:Y:S01]  /*bd30*/  MOV R47, R28 ;  /* 0x0000001c002f7202 */ /* 0x000fe20000000f00 */
[----:B------:R-:W-:Y:S01]  /*bd40*/  IMAD.MOV.U32 R30, RZ, RZ, R28 ;  /* 0x000000ffff1e7224 */ /* 0x000fe200078e001c */
[----:B------:R-:W-:Y:S06]  /*bd50*/  @P0 BRA `(.L_x_458) ;  /* 0x0000000400540947 */ /* 0x000fec0003800000 */
[----:B------:R-:W-:Y:S01]  /*bd60*/  BSSY B1, `(.L_x_459) ;  /* 0x000004c000017945 */ /* 0x000fe20003800000 */
        /* <DEDUP_REMOVED lines=12> */
.L_x_460:
[----:B------:R-:W-:Y:S02]  /*be30*/  SHF.R.U32.HI R5, RZ, 0x1, R49 ;  /* 0x00000001ff057819 */ /* 0x000fe40000011631 */
[----:B------:R-:W-:-:S03]  /*be40*/  IADD3 R49, R49, R0, RZ ;  /* 0x0000000031317210 */ /* 0x000fc60007ffe0ff */
[----:B------:R-:W-:Y:S01]  /*be50*/  IMAD.WIDE.U32 R4, R5, 0x4, R18 ;  /* 0x0000000405047825 */ /* 0x000fe200078e0012 */
[----:B------:R-:W-:-:S03]  /*be60*/  SHF.R.U32.HI R7, RZ, 0x1, R49 ;  /* 0x00000001ff077819 */ /* 0x000fc60000011631 */
[----:B------:R-:W-:Y:S01]  /*be70*/  IMAD.IADD R49, R49, 0x1, R0 ;  /* 0x0000000131317824 */ /* 0x000fe200078e0200 */
[----:B------:R-:W2:Y:S01]  /*be80*/  LDG.E R32, desc[UR60][R4.64] ;  /* 0x0000003c04207981 */ /* 0x000ea2000c1e1900 */
[----:B------:R-:W-:-:S03]  /*be90*/  IMAD.WIDE.U32 R6, R7, 0x4, R18 ;  /* 0x0000000407067825 */ /* 0x000fc600078e0012 */
[----:B------:R-:W-:Y:S02]  /*bea0*/  SHF.R.U32.HI R11, RZ, 0x1, R49 ;  /* 0x00000001ff0b7819 */ /* 0x000fe40000011631 */
[----:B------:R-:W-:Y:S01]  /*beb0*/  IADD3 R49, R49, R0, RZ ;  /* 0x0000000031317210 */ /* 0x000fe20007ffe0ff */
[----:B------:R-:W3:Y:S02]  /*bec0*/  LDG.E R34, desc[UR60][R6.64] ;  /* 0x0000003c06227981 */ /* 0x000ee4000c1e1900 */
[----:B------:R-:W-:Y:S01]  /*bed0*/  IMAD.WIDE.U32 R10, R11, 0x4, R18 ;  /* 0x000000040b0a7825 */ /* 0x000fe200078e0012 */
[----:B------:R-:W-:-:S04]  /*bee0*/  SHF.R.U32.HI R9, RZ, 0x1, R49 ;  /* 0x00000001ff097819 */ /* 0x000fc80000011631 */
[----:B------:R3:W4:Y:S01]  /*bef0*/  LDG.E R36, desc[UR60][R10.64] ;  /* 0x0000003c0a247981 */ /* 0x000722000c1e1900 */
[----:B------:R-:W-:-:S05]  /*bf00*/  IMAD.WIDE.U32 R8, R9, 0x4, R18 ;  /* 0x0000000409087825 */ /* 0x000fca00078e0012 */
[----:B------:R-:W5:Y:S01]  /*bf10*/  LDG.E R38, desc[UR60][R8.64] ;  /* 0x0000003c08267981 */ /* 0x000f62000c1e1900 */
[----:B------:R-:W-:-:S05]  /*bf20*/  IADD3 R49, R49, R0, RZ ;  /* 0x0000000031317210 */ /* 0x000fca0007ffe0ff */
[----:B------:R-:W-:-:S05]  /*bf30*/  IMAD R25, R0, 0x3, R49 ;  /* 0x0000000300197824 */ /* 0x000fca00078e0231 */
[----:B------:R-:W-:Y:S02]  /*bf40*/  ISETP.GE.U32.AND P0, PT, R25, R42, PT ;  /* 0x0000002a1900720c */ /* 0x000fe40003f06070 */
[C---:B--2---:R-:W-:Y:S01]  /*bf50*/  PRMT R4, R32.reuse, 0x7632, R4 ;  /* 0x0000763220047816 */ /* 0x044fe20000000004 */
[----:B------:R-:W-:-:S03]  /*bf60*/  IMAD.U32 R5, R32, 0x10000, RZ ;  /* 0x0001000020057824 */ /* 0x000fc600078e00ff */
[----:B------:R-:W-:Y:S01]  /*bf70*/  SHF.L.U32 R12, R4, 0x10, RZ ;  /* 0x00000010040c7819 */ /* 0x000fe200000006ff */
[----:B------:R-:W-:Y:S01]  /*bf80*/  FMUL.FTZ R5, R5, 1 ;  /* 0x3f80000005057820 */ /* 0x000fe20000410000 */
[C---:B---3--:R-:W-:Y:S01]  /*bf90*/  IMAD.U32 R11, R34.reuse, 0x10000, RZ ;  /* 0x00010000220b7824 */ /* 0x048fe200078e00ff */
[----:B------:R-:W-:Y:S02]  /*bfa0*/  PRMT R10, R34, 0x7632, R10 ;  /* 0x00007632220a7816 */ /* 0x000fe4000000000a */
[----:B------:R-:W-:Y:S01]  /*bfb0*/  FMUL.FTZ R6, R12, 1 ;  /* 0x3f8000000c067820 */ /* 0x000fe20000410000 */
[----:B------:R-:W-:Y:S01]  /*bfc0*/  FMUL.FTZ R20, R11, 1 ;  /* 0x3f8000000b147820 */ /* 0x000fe20000410000 */
[----:B------:R-:W-:Y:S01]  /*bfd0*/  SHF.L.U32 R10, R10, 0x10, RZ ;  /* 0x000000100a0a7819 */ /* 0x000fe200000006ff */
[----:B------:R-:W0:Y:S01]  /*bfe0*/  F2F.F64.F32 R4, R5 ;  /* 0x0000000500047310 */ /* 0x000e220000201800 */
[C---:B----4-:R-:W-:Y:S01]  /*bff0*/  PRMT R12, R36.reuse, 0x7632, R12 ;  /* 0x00007632240c7816 */ /* 0x050fe2000000000c */
[----:B------:R-:W-:-:S02]  /*c000*/  IMAD.U32 R13, R36, 0x10000, RZ ;  /* 0x00010000240d7824 */ /* 0x000fc400078e00ff */
[----:B------:R-:W-:Y:S01]  /*c010*/  FMUL.FTZ R10, R10, 1 ;  /* 0x3f8000000a0a7820 */ /* 0x000fe20000410000 */
[----:B------:R-:W-:Y:S01]  /*c020*/  SHF.L.U32 R14, R12, 0x10, RZ ;  /* 0x000000100c0e7819 */ /* 0x000fe200000006ff */
[----:B------:R-:W-:Y:S01]  /*c030*/  FMUL.FTZ R13, R13, 1 ;  /* 0x3f8000000d0d7820 */ /* 0x000fe20000410000 */
[----:B-----5:R-:W-:Y:S01]  /*c040*/  IMAD.U32 R21, R38, 0x10000, RZ ;  /* 0x0001000026157824 */ /* 0x020fe200078e00ff */
[----:B------:R1:W2:Y:S02]  /*c050*/  F2F.F64.F32 R8, R20 ;  /* 0x0000001400087310 */ /* 0x0002a40000201800 */
[----:B------:R-:W-:Y:S01]  /*c060*/  FMUL.FTZ R14, R14, 1 ;  /* 0x3f8000000e0e7820 */ /* 0x000fe20000410000 */
[----:B------:R-:W-:Y:S01]  /*c070*/  FMUL.FTZ R21, R21, 1 ;  /* 0x3f80000015157820 */ /* 0x000fe20000410000 */
[----:B0-----:R-:W-:-:S04]  /*c080*/  LOP3.LUT R33, R33, R4, RZ, 0x3c, !PT ;  /* 0x0000000421217212 */ /* 0x001fc800078e3cff */
[----:B------:R-:W0:Y:S01]  /*c090*/  F2F.F64.F32 R6, R6 ;  /* 0x0000000600067310 */ /* 0x000e220000201800 */
[----:B-1----:R-:W-:Y:S02]  /*c0a0*/  PRMT R20, R38, 0x7632, R20 ;  /* 0x0000763226147816 */ /* 0x002fe40000000014 */
[----:B------:R-:W-:-:S03]  /*c0b0*/  LOP3.LUT R30, R30, R5, RZ, 0x3c, !PT ;  /* 0x000000051e1e7212 */ /* 0x000fc600078e3cff */
[----:B------:R-:W-:Y:S01]  /*c0c0*/  IMAD.U32 R24, R20, 0x10000, RZ ;  /* 0x0001000014187824 */ /* 0x000fe200078e00ff */
[----:B--2---:R-:W-:Y:S01]  /*c0d0*/  LOP3.LUT R3, R3, R8, RZ, 0x3c, !PT ;  /* 0x0000000803037212 */ /* 0x004fe200078e3cff */
[----:B------:R-:W1:Y:S01]  /*c0e0*/  F2F.F64.F32 R10, R10 ;  /* 0x0000000a000a7310 */ /* 0x000e620000201800 */
[----:B------:R-:W-:Y:S01]  /*c0f0*/  LOP3.LUT R47, R47, R9, RZ, 0x3c, !PT ;  /* 0x000000092f2f7212 */ /* 0x000fe200078e3cff */
[----:B------:R-:W-:Y:S01]  /*c100*/  FMUL.FTZ R24, R24, 1 ;  /* 0x3f80000018187820 */ /* 0x000fe20000410000 */
        /* <DEDUP_REMOVED lines=18> */
.L_x_459:
[----:B------:R-:W-:Y:S02]  /*c230*/  PRMT R6, R32, 0x7610, R6 ;  /* 0x0000761020067816 */ /* 0x000fe40000000006 */
[----:B------:R-:W-:Y:S02]  /*c240*/  PRMT R10, R34, 0x7610, R10 ;  /* 0x00007610220a7816 */ /* 0x000fe4000000000a */
[----:B------:R-:W-:Y:S02]  /*c250*/  PRMT R9, R36, 0x7610, R9 ;  /* 0x0000761024097816 */ /* 0x000fe40000000009 */
[----:B------:R-:W-:Y:S02]  /*c260*/  PRMT R8, R38, 0x7610, R8 ;  /* 0x0000761026087816 */ /* 0x000fe40000000008 */
[----:B------:R-:W-:Y:S02]  /*c270*/  PRMT R32, R32, 0x7632, R32 ;  /* 0x0000763220207816 */ /* 0x000fe40000000020 */
[----:B------:R-:W-:-:S02]  /*c280*/  PRMT R34, R34, 0x7632, R34 ;  /* 0x0000763222227816 */ /* 0x000fc40000000022 */
[----:B------:R-:W-:Y:S02]  /*c290*/  PRMT R36, R36, 0x7632, R36 ;  /* 0x0000763224247816 */ /* 0x000fe40000000024 */
[----:B------:R-:W-:-:S07]  /*c2a0*/  PRMT R38, R38, 0x7632, R38 ;  /* 0x0000763226267816 */ /* 0x000fce0000000026 */
.L_x_458:
[----:B------:R-:W-:Y:S05]  /*c2b0*/  BSYNC B0 ;  /* 0x0000000000007941 */ /* 0x000fea0003800000 */
.L_x_457:
[----:B------:R-:W-:Y:S01]  /*c2c0*/  ISETP.GE.U32.AND P1, PT, R49, R42, PT ;  /* 0x0000002a3100720c */ /* 0x000fe20003f26070 */
[----:B------:R-:W-:-:S12]  /*c2d0*/  BSSY B0, `(.L_x_461) ;  /* 0x000001e000007945 */ /* 0x000fd80003800000 */
[----:B------:R-:W-:Y:S05]  /*c2e0*/  @P1 BRA `(.L_x_462) ;  /* 0x0000000000701947 */ /* 0x000fea0003800000 */
        /* <DEDUP_REMOVED lines=16> */
[----:B------:R-:W-:Y:S02]  /*c3f0*/  IADD3 R9, R7, R0, RZ ;  /* 0x0000000007097210 */ /* 0x000fe40007ffe0ff */
[----:B------:R-:W-:Y:S02]  /*c400*/  SHF.R.U32.HI R5, RZ, 0x1, R7 ;  /* 0x00000001ff057819 */ /* 0x000fe40000011607 */
[----:B------:R-:W-:-:S03]  /*c410*/  ISETP.GE.U32.AND P0, PT, R9, R42, PT ;  /* 0x0000002a0900720c */ /* 0x000fc60003f06070 */
[----:B------:R-:W-:-:S06]  /*c420*/  IMAD.WIDE.U32 R4, R5, 0x4, R18 ;  /* 0x0000000405047825 */ /* 0x000fcc00078e0012 */
[----:B------:R-:W2:Y:S04]  /*c430*/  LDG.E R4, desc[UR60][R4.64] ;  /* 0x0000003c04047981 */ /* 0x000ea8000c1e1900 */
[----:B------:R-:W-:-:S05]  /*c440*/  @!P0 SHF.R.U32.HI R7, RZ, 0x1, R9 ;  /* 0x00000001ff078819 */ /* 0x000fca0000011609 */
[----:B------:R-:W-:-:S06]  /*c450*/  @!P0 IMAD.WIDE.U32 R18, R7, 0x4, R18 ;  /* 0x0000000407128825 */ /* 0x000fcc00078e0012 */
[----:B------:R-:W3:Y:S01]  /*c460*/  @!P0 LDG.E R18, desc[UR60][R18.64] ;  /* 0x0000003c12128981 */ /* 0x000ee2000c1e1900 */
[C---:B--2---:R-:W-:Y:S02]  /*c470*/  PRMT R9, R4.reuse, 0x7610, R9 ;  /* 0x0000761004097816 */ /* 0x044fe40000000009 */
[----:B------:R-:W-:Y:S02]  /*c480*/  PRMT R36, R4, 0x7632, R36 ;  /* 0x0000763204247816 */ /* 0x000fe40000000024 */
[C---:B---3--:R-:W-:Y:S02]  /*c490*/  @!P0 PRMT R8, R18.reuse, 0x7610, R8 ;  /* 0x0000761012088816 */ /* 0x048fe40000000008 */
[----:B------:R-:W-:-:S07]  /*c4a0*/  @!P0 PRMT R38, R18, 0x7632, R38 ;  /* 0x0000763212268816 */ /* 0x000fce0000000026 */
.L_x_462:
[----:B------:R-:W-:Y:S05]  /*c4b0*/  BSYNC B0 ;  /* 0x0000000000007941 */ /* 0x000fea0003800000 */
.L_x_461:
        /* <DEDUP_REMOVED lines=51> */
.L_x_464:
[----:B------:R-:W-:Y:S05]  /*c7f0*/  BSYNC B0 ;  /* 0x0000000000007941 */ /* 0x000fea0003800000 */
.L_x_463:
[----:B------:R-:W-:Y:S02]  /*c800*/  LOP3.LUT R0, R16, R3, R33, 0x96, !PT ;  /* 0x0000000310007212 */ /* 0x000fe400078e9621 */
[----:B------:R-:W-:Y:S02]  /*c810*/  LOP3.LUT R30, R41, R47, R30, 0x96, !PT ;  /* 0x0000002f291e7212 */ /* 0x000fe400078e961e */
[----:B------:R-:W-:Y:S02]  /*c820*/  LOP3.LUT R26, R31, R43, R26, 0x96, !PT ;  /* 0x0000002b1f1a7212 */ /* 0x000fe400078e961a */
[----:B------:R-:W-:Y:S02]  /*c830*/  LOP3.LUT R28, R39, R45, R28, 0x96, !PT ;  /* 0x0000002d271c7212 */ /* 0x000fe400078e961c */
[----:B------:R-:W-:Y:S02]  /*c840*/  LOP3.LUT R0, R29, R0, RZ, 0x3c, !PT ;  /* 0x000000001d007212 */ /* 0x000fe400078e3cff */
[----:B------:R-:W-:-:S02]  /*c850*/  LOP3.LUT R29, R37, R30, RZ, 0x3c, !PT ;  /* 0x0000001e251d7212 */ /* 0x000fc400078e3cff */
[----:B------:R-:W-:Y:S02]  /*c860*/  LOP3.LUT R3, R27, R26, RZ, 0x3c, !PT ;  /* 0x0000001a1b037212 */ /* 0x000fe400078e3cff */
[----:B------:R-:W-:-:S07]  /*c870*/  LOP3.LUT R5, R35, R28, RZ, 0x3c, !PT ;  /* 0x0000001c23057212 */ /* 0x000fce00078e3cff */
.L_x_430:
[----:B------:R-:W-:-:S07]  /*c880*/  MOV R4, R3 ;  /* 0x0000000300047202 */ /* 0x000fce0000000f00 */
.L_x_414:
[----:B------:R-:W-:Y:S05]  /*c890*/  BSYNC B6 ;  /* 0x0000000000067941 */ /* 0x000fea0003800000 */
.L_x_413:
[----:B------:R-:W-:Y:S02]  /*c8a0*/  ULDC UR4, c[0x0][0x23c] ;  /* 0x00008f0000047ab9 */ /* 0x000fe40000000800 */
[----:B------:R-:W-:-:S13]  /*c8b0*/  ISETP.NE.AND P0, PT, RZ, UR4, PT ;  /* 0x00000004ff007c0c */ /* 0x000fda000bf05270 */
[----:B------:R-:W-:Y:S05]  /*c8c0*/  @!P0 BRA `(.L_x_465) ;  /* 0x0000000000988947 */ /* 0x000fea0003800000 */
[----:B------:R-:W1:Y:S01]  /*c8d0*/  S2R R7, SR_CgaCtaId ;  /* 0x0000000000077919 */ /* 0x000e620000008800 */
[----:B------:R-:W2:Y:S01]  /*c8e0*/  LDC R14, c[0x0][RZ] ;  /* 0x00000000ff0e7b82 */ /* 0x000ea20000000800 */
[----:B------:R-:W-:Y:S01]  /*c8f0*/  MOV R3, 0x400 ;  /* 0x0000040000037802 */ /* 0x000fe20000000f00 */
[----:B------:R-:W-:Y:S01]  /*c900*/  IMAD.MOV.U32 R28, RZ, RZ, R0 ;  /* 0x000000ffff1c7224 */ /* 0x000fe200078e0000 */
[----:B------:R-:W-:Y:S01]  /*c910*/  MOV R30, R4 ;  /* 0x00000004001e7202 */ /* 0x000fe20000000f00 */
[----:B------:R-:W-:Y:S02]  /*c920*/  IMAD.MOV.U32 R31, RZ, RZ, R5 ;  /* 0x000000ffff1f7224 */ /* 0x000fe400078e0005 */
[----:B------:R-:W-:Y:S02]  /*c930*/  VIADD R6, R3, 0x10 ;  /* 0x0000001003067836 */ /* 0x000fe40000000000 */
[----:B------:R-:W3:Y:S01]  /*c940*/  LDC R13, c[0x0][0x4] ;  /* 0x00000100ff0d7b82 */ /* 0x000ee20000000800 */
[----:B--2---:R-:W-:-:S02]  /*c950*/  IMAD R3, R2, R14, R17 ;  /* 0x0000000e02037224 */ /* 0x004fc400078e0211 */
[----:B-1----:R-:W-:Y:S02]  /*c960*/  LEA R6, R7, R6, 0x18 ;  /* 0x0000000607067211 */ /* 0x002fe400078ec0ff */
[----:B---3--:R-:W-:Y:S02]  /*c970*/  SHF.R.U32.HI R7, RZ, 0x1, R13 ;  /* 0x00000001ff077819 */ /* 0x008fe4000001160d */
[----:B------:R-:W-:Y:S02]  /*c980*/  LEA R3, R3, R6, 0x4 ;  /* 0x0000000603037211 */ /* 0x000fe400078e20ff */
[----:B------:R-:W-:-:S03]  /*c990*/  ISETP.NE.AND P0, PT, R7, RZ, PT ;  /* 0x000000ff0700720c */ /* 0x000fc60003f05270 */
[----:B------:R1:W-:Y:S10]  /*c9a0*/  STS.128 [R3], R28 ;  /* 0x0000001c03007388 */ /* 0x0003f40000000c00 */
[----:B------:R-:W-:Y:S05]  /*c9b0*/  @!P0 BRA `(.L_x_465) ;  /* 0x00000000005c8947 */ /* 0x000fea0003800000 */
.L_x_468:
[----:B------:R-:W-:Y:S01]  /*c9c0*/  IADD3 R8, R2, R7, RZ ;  /* 0x0000000702087210 */ /* 0x000fe20007ffe0ff */
[----:B------:R-:W-:Y:S05]  /*c9d0*/  WARPSYNC.ALL ;  /* 0x0000000000007948 */ /* 0x000fea0003800000 */
[----:B------:R-:W-:Y:S01]  /*c9e0*/  BAR.SYNC.DEFER_BLOCKING 0x0 ;  /* 0x0000000000007b1d */ /* 0x000fe20000010000 */
[----:B------:R-:W-:Y:S02]  /*c9f0*/  ISETP.GE.U32.AND P0, PT, R8, R13, PT ;  /* 0x0000000d0800720c */ /* 0x000fe40003f06070 */
[----:B------:R-:W-:Y:S02]  /*ca00*/  ISETP.GT.AND P1, PT, R7, 0x1, PT ;  /* 0x000000010700780c */ /* 0x000fe40003f24270 */
[----:B------:R-:W-:Y:S01]  /*ca10*/  ISETP.GE.U32.OR P0, PT, R2, R7, P0 ;  /* 0x000000070200720c */ /* 0x000fe20000706470 */
[----:B------:R-:W-:Y:S01]  /*ca20*/  BSSY B0, `(.L_x_466) ;  /* 0x000000e000007945 */ /* 0x000fe20003800000 */
[----:B------:R-:W-:-:S11]  /*ca30*/  SHF.R.S32.HI R12, RZ, 0x1, R7 ;  /* 0x00000001ff0c7819 */ /* 0x000fd60000011407 */
[----:B--2---:R-:W-:Y:S05]  /*ca40*/  @P0 BRA `(.L_x_467) ;  /* 0x00000000002c0947 */ /* 0x004fea0003800000 */
[----:B------:R-:W-:-:S04]  /*ca50*/  IMAD R7, R8, R14, R17 ;  /* 0x0000000e08077224 */ /* 0x000fc800078e0211 */
[----:B------:R-:W-:-:S05]  /*ca60*/  IMAD R7, R7, 0x10, R6 ;  /* 0x0000001007077824 */ /* 0x000fca00078e0206 */
[----:B------:R-:W2:Y:S02]  /*ca70*/  LDS.128 R8, [R7] ;  /* 0x0000000007087984 */ /* 0x000ea40000000c00 */
[----:B--2---:R-:W-:Y:S02]  /*ca80*/  LOP3.LUT R4, R10, R4, RZ, 0x3c, !PT ;  /* 0x000000040a047212 */ /* 0x004fe400078e3cff */
[----:B------:R-:W-:Y:S02]  /*ca90*/  LOP3.LUT R0, R8, R0, RZ, 0x3c, !PT ;  /* 0x0000000008007212 */ /* 0x000fe400078e3cff */
[----:B------:R-:W-:Y:S01]  /*caa0*/  LOP3.LUT R5, R11, R5, RZ, 0x3c, !PT ;  /* 0x000000050b057212 */ /* 0x000fe200078e3cff */
[----:B-1----:R-:W-:Y:S01]  /*cab0*/  IMAD.MOV.U32 R30, RZ, RZ, R4 ;  /* 0x000000ffff1e7224 */ /* 0x002fe200078e0004 */
[----:B------:R-:W-:Y:S02]  /*cac0*/  LOP3.LUT R29, R9, R29, RZ, 0x3c, !PT ;  /* 0x0000001d091d7212 */ /* 0x000fe400078e3cff */
[----:B------:R-:W-:-:S02]  /*cad0*/  MOV R28, R0 ;  /* 0x00000000001c7202 */ /* 0x000fc40000000f00 */
[----:B------:R-:W-:-:S05]  /*cae0*/  MOV R31, R5 ;  /* 0x00000005001f7202 */ /* 0x000fca0000000f00 */
[----:B------:R2:W-:Y:S02]  /*caf0*/  STS.128 [R3], R28 ;  /* 0x0000001c03007388 */ /* 0x0005e40000000c00 */
.L_x_467:
[----:B------:R-:W-:Y:S05]  /*cb00*/  BSYNC B0 ;  /* 0x0000000000007941 */ /* 0x000fea0003800000 */
.L_x_466:
[----:B------:R-:W-:Y:S01]  /*cb10*/  IMAD.MOV.U32 R7, RZ, RZ, R12 ;  /* 0x000000ffff077224 */ /* 0x000fe200078e000c */
[----:B------:R-:W-:Y:S06]  /*cb20*/  @P1 BRA `(.L_x_468) ;  /* 0xfffffffc00a41947 */ /* 0x000fec000383ffff */
.L_x_465:
[----:B------:R-:W-:Y:S02]  /*cb30*/  ULDC UR4, c[0x0][0x238] ;  /* 0x00008e0000047ab9 */ /* 0x000fe40000000800 */
[----:B------:R-:W-:-:S13]  /*cb40*/  ISETP.NE.AND P0, PT, RZ, UR4, PT ;  /* 0x00000004ff007c0c */ /* 0x000fda000bf05270 */
[----:B------:R-:W-:Y:S05]  /*cb50*/  @!P0 BRA `(.L_x_469) ;  /* 0x0000000000e48947 */ /* 0x000fea0003800000 */
[----:B------:R-:W3:Y:S02]  /*cb60*/  LDC R12, c[0x0][RZ] ;  /* 0x00000000ff0c7b82 */ /* 0x000ee40000000800 */
[----:B---3--:R-:W-:Y:S02]  /*cb70*/  ISETP.GT.AND P0, PT, R12, 0x20, PT ;  /* 0x000000200c00780c */ /* 0x008fe40003f04270 */
[----:B-12---:R-:W-:-:S11]  /*cb80*/  MOV R3, R12 ;  /* 0x0000000c00037202 */ /* 0x006fd60000000f00 */
[----:B------:R-:W-:Y:S05]  /*cb90*/  @!P0 BRA `(.L_x_470) ;  /* 0x0000000000948947 */ /* 0x000fea0003800000 */
[----:B------:R-:W1:Y:S01]  /*cba0*/  S2UR UR5, SR_CgaCtaId ;  /* 0x00000000000579c3 */ /* 0x000e620000008800 */
[----:B------:R-:W-:Y:S01]  /*cbb0*/  UMOV UR4, 0x400 ;  /* 0x0000040000047882 */ /* 0x000fe20000000000 */
[----:B------:R-:W-:Y:S01]  /*cbc0*/  IMAD R3, R2, R12, R17 ;  /* 0x0000000c02037224 */ /* 0x000fe200078e0211 */
[----:B------:R-:W-:Y:S01]  /*cbd0*/  UIADD3 UR4, UR4, 0x10, URZ ;  /* 0x0000001004047890 */ /* 0x000fe2000fffe03f */
[----:B------:R-:W-:Y:S01]  /*cbe0*/  IMAD.MOV.U32 R28, RZ, RZ, R0 ;  /* 0x000000ffff1c7224 */ /* 0x000fe200078e0000 */
[----:B------:R-:W-:Y:S01]  /*cbf0*/  MOV R30, R4 ;  /* 0x00000004001e7202 */ /* 0x000fe20000000f00 */
[----:B------:R-:W-:Y:S01]  /*cc00*/  IMAD.MOV.U32 R31, RZ, RZ, R5 ;  /* 0x000000ffff1f7224 */ /* 0x000fe200078e0005 */
[----:B-1----:R-:W-:-:S06]  /*cc10*/  ULEA UR4, UR5, UR4, 0x18 ;  /* 0x0000000405047291 */ /* 0x002fcc000f8ec03f */
[----:B------:R-:W-:Y:S02]  /*cc20*/  LEA R7, R3, UR4, 0x4 ;  /* 0x0000000403077c11 */ /* 0x000fe4000f8e20ff */
[----:B------:R-:W-:-:S03]  /*cc30*/  LEA.HI R3, R12, R12, RZ, 0x1 ;  /* 0x0000000c0c037211 */ /* 0x000fc600078f08ff */
[----:B------:R1:W-:Y:S01]  /*cc40*/  STS.128 [R7], R28 ;  /* 0x0000001c07007388 */ /* 0x0003e20000000c00 */
[----:B------:R-:W-:Y:S01]  /*cc50*/  SHF.R.S32.HI R6, RZ, 0x1, R3 ;  /* 0x00000001ff067819 */ /* 0x000fe20000011403 */
[----:B------:R-:W-:-:S03]  /*cc60*/  HFMA2.MMA R3, -RZ, RZ, 0, 1.9073486328125e-06 ;  /* 0x00000020ff037435 */ /* 0x000fc600000001ff */
[----:B------:R-:W-:-:S13]  /*cc70*/  ISETP.GE.AND P0, PT, R6, 0x20, PT ;  /* 0x000000200600780c */ /* 0x000fda0003f06270 */
[----:B-1----:R-:W-:Y:S05]  /*cc80*/  @!P0 BRA `(.L_x_470) ;  /* 0x0000000000588947 */ /* 0x002fea0003800000 */
.L_x_473:
[----:B------:R-:W-:Y:S01]  /*cc90*/  IMAD.IADD R3, R17, 0x1, R6 ;  /* 0x0000000111037824 */ /* 0x000fe200078e0206 */
[----:B------:R-:W-:Y:S05]  /*cca0*/  WARPSYNC.ALL ;  /* 0x0000000000007948 */ /* 0x000fea0003800000 */
[----:B------:R-:W-:Y:S01]  /*ccb0*/  BAR.SYNC.DEFER_BLOCKING 0x0 ;  /* 0x0000000000007b1d */ /* 0x000fe20000010000 */
[----:B------:R-:W-:-:S04]  /*ccc0*/  ISETP.GE.U32.AND P0, PT, R3, R12, PT ;  /* 0x0000000c0300720c */ /* 0x000fc80003f06070 */
[----:B------:R-:W-:Y:S01]  /*ccd0*/  ISETP.GE.U32.OR P0, PT, R17, R6, P0 ;  /* 0x000000061100720c */ /* 0x000fe20000706470 */
[----:B------:R-:W-:-:S12]  /*cce0*/  BSSY B0, `(.L_x_471) ;  /* 0x000000c000007945 */ /* 0x000fd80003800000 */
[----:B-1----:R-:W-:Y:S05]  /*ccf0*/  @P0 BRA `(.L_x_472) ;  /* 0x0000000000280947 */ /* 0x002fea0003800000 */
[----:B------:R-:W-:-:S06]  /*cd00*/  LEA R8, R6, R7, 0x4 ;  /* 0x0000000706087211 */ /* 0x000fcc00078e20ff */
[----:B------:R-:W1:Y:S02]  /*cd10*/  LDS.128 R8, [R8] ;  /* 0x0000000008087984 */ /* 0x000e640000000c00 */
[----:B-1----:R-:W-:Y:S02]  /*cd20*/  LOP3.LUT R0, R8, R0, RZ, 0x3c, !PT ;  /* 0x0000000008007212 */ /* 0x002fe400078e3cff */
[----:B------:R-:W-:Y:S02]  /*cd30*/  LOP3.LUT R5, R11, R5, RZ, 0x3c, !PT ;  /* 0x000000050b057212 */ /* 0x000fe400078e3cff */
[----:B------:R-:W-:Y:S01]  /*cd40*/  LOP3.LUT R4, R10, R4, RZ, 0x3c, !PT ;  /* 0x000000040a047212 */ /* 0x000fe200078e3cff */
[----:B------:R-:W-:Y:S01]  /*cd50*/  IMAD.MOV.U32 R28, RZ, RZ, R0 ;  /* 0x000000ffff1c7224 */ /* 0x000fe200078e0000 */
[----:B------:R-:W-:Y:S01]  /*cd60*/  LOP3.LUT R29, R9, R29, RZ, 0x3c, !PT ;  /* 0x0000001d091d7212 */ /* 0x000fe200078e3cff */
[----:B------:R-:W-:Y:S01]  /*cd70*/  IMAD.MOV.U32 R31, RZ, RZ, R5 ;  /* 0x000000ffff1f7224 */ /* 0x000fe200078e0005 */
[----:B------:R-:W-:-:S05]  /*cd80*/  MOV R30, R4 ;  /* 0x00000004001e7202 */ /* 0x000fca0000000f00 */
[----:B------:R1:W-:Y:S02]  /*cd90*/  STS.128 [R7], R28 ;  /* 0x0000001c07007388 */ /* 0x0003e40000000c00 */
.L_x_472:
[----:B------:R-:W-:Y:S05]  /*cda0*/  BSYNC B0 ;  /* 0x0000000000007941 */ /* 0x000fea0003800000 */
.L_x_471:
[----:B------:R-:W-:-:S04]  /*cdb0*/  SHF.R.S32.HI R6, RZ, 0x1, R6 ;  /* 0x00000001ff067819 */ /* 0x000fc80000011406 */
[----:B------:R-:W-:-:S13]  /*cdc0*/  ISETP.GE.AND P0, PT, R6, 0x20, PT ;  /* 0x000000200600780c */ /* 0x000fda0003f06270 */
[----:B------:R-:W-:Y:S05]  /*cdd0*/  @P0 BRA `(.L_x_473) ;  /* 0xfffffffc00ac0947 */ /* 0x000fea000383ffff */
[----:B------:R-:W-:-:S11]  /*cde0*/  HFMA2.MMA R3, -RZ, RZ, 0, 1.9073486328125e-06 ;  /* 0x00000020ff037435 */ /* 0x000fd600000001ff */
.L_x_470:
[----:B------:R-:W-:Y:S01]  /*cdf0*/  ISETP.GE.AND P0, PT, R3, 0x2, PT ;  /* 0x000000020300780c */ /* 0x000fe20003f06270 */
[----:B------:R-:W-:Y:S05]  /*ce00*/  WARPSYNC.ALL ;  /* 0x0000000000007948 */ /* 0x000fea0003800000 */
[----:B------:R-:W-:Y:S07]  /*ce10*/  BAR.SYNC.DEFER_BLOCKING 0x0 ;  /* 0x0000000000007b1d */ /* 0x000fee0000010000 */
[----:B------:R-:W-:Y:S05]  /*ce20*/  @!P0 BRA `(.L_x_469) ;  /* 0x0000000000308947 */ /* 0x000fea0003800000 */
[----:B------:R-:W-:-:S07]  /*ce30*/  IMAD.MOV.U32 R6, RZ, RZ, 0x1 ;  /* 0x00000001ff067424 */ /* 0x000fce00078e00ff */
.L_x_474:
[----:B------:R-:W2:Y:S04]  /*ce40*/  SHFL.DOWN PT, R8, R29, R6, 0x1f ;  /* 0x08001f061d087589 */ /* 0x000ea800000e0000 */
[----:B-1----:R-:W1:Y:S04]  /*ce50*/  SHFL.DOWN PT, R7, R0, R6, 0x1f ;  /* 0x08001f0600077589 */ /* 0x002e6800000e0000 */
[----:B------:R-:W3:Y:S04]  /*ce60*/  SHFL.DOWN PT, R10, R5, R6, 0x1f ;  /* 0x08001f06050a7589 */ /* 0x000ee800000e0000 */
[----:B------:R4:W5:Y:S02]  /*ce70*/  SHFL.DOWN PT, R9, R4, R6, 0x1f ;  /* 0x08001f0604097589 */ /* 0x00096400000e0000 */
[----:B----4-:R-:W-:-:S02]  /*ce80*/  SHF.L.U32 R6, R6, 0x1, RZ ;  /* 0x0000000106067819 */ /* 0x010fc400000006ff */
[----:B--2---:R-:W-:Y:S02]  /*ce90*/  LOP3.LUT R29, R29, R8, RZ, 0x3c, !PT ;  /* 0x000000081d1d7212 */ /* 0x004fe400078e3cff */
[----:B------:R-:W-:Y:S02]  /*cea0*/  ISETP.GE.AND P0, PT, R6, R3, PT ;  /* 0x000000030600720c */ /* 0x000fe40003f06270 */
[----:B-1----:R-:W-:Y:S02]  /*ceb0*/  LOP3.LUT R0, R0, R7, RZ, 0x3c, !PT ;  /* 0x0000000700007212 */ /* 0x002fe400078e3cff */
[----:B---3--:R-:W-:Y:S02]  /*cec0*/  LOP3.LUT R5, R5, R10, RZ, 0x3c, !PT ;  /* 0x0000000a05057212 */ /* 0x008fe400078e3cff */
[----:B-----5:R-:W-:-:S07]  /*ced0*/  LOP3.LUT R4, R4, R9, RZ, 0x3c, !PT ;  /* 0x0000000904047212 */ /* 0x020fce00078e3cff */
[----:B------:R-:W-:Y:S05]  /*cee0*/  @!P0 BRA `(.L_x_474) ;  /* 0xfffffffc00d48947 */ /* 0x000fea000383ffff */
.L_x_469:
[----:B------:R-:W3:Y:S01]  /*cef0*/  LDC R12, c[0x0][0x3f4] ;  /* 0x0000fd00ff0c7b82 */ /* 0x000ee20000000800 */
[----:B------:R-:W-:Y:S01]  /*cf00*/  IMAD.MOV.U32 R16, RZ, RZ, RZ ;  /* 0x000000ffff107224 */ /* 0x000fe200078e00ff */
[----:B------:R-:W-:Y:S02]  /*cf10*/  MOV R18, RZ ;  /* 0x000000ff00127202 */ /* 0x000fe40000000f00 */
[----:B---3--:R-:W-:-:S13]  /*cf20*/  ISETP.NE.AND P1, PT, R12, RZ, PT ;  /* 0x000000ff0c00720c */ /* 0x008fda0003f25270 */
[----:B------:R-:W-:Y:S05]  /*cf30*/  @!P1 BRA `(.L_x_475) ;  /* 0x0000001000449947 */ /* 0x000fea0003800000 */
[----:B------:R-:W-:Y:S01]  /*cf40*/  IMAD.MOV.U32 R22, RZ, RZ, RZ ;  /* 0x000000ffff167224 */ /* 0x000fe200078e00ff */
[----:B------:R-:W-:Y:S01]  /*cf50*/  ULDC.64 UR6, c[0x0][0x3f8] ;  /* 0x0000fe0000067ab9 */ /* 0x000fe20000000a00 */
[----:B------:R-:W-:Y:S01]  /*cf60*/  ULDC UR4, c[0x0][0x400] ;  /* 0x0001000000047ab9 */ /* 0x000fe20000000800 */
[----:B------:R-:W-:Y:S01]  /*cf70*/  ISETP.NE.AND P0, PT, R12, 0x1, PT ;  /* 0x000000010c00780c */ /* 0x000fe20003f05270 */
[----:B------:R-:W-:-:S05]  /*cf80*/  IMAD.HI.U32 R6, R23, UR7, R22 ;  /* 0x0000000717067c27 */ /* 0x000fca000f8e0016 */
[----:B-1----:R-:W-:Y:S01]  /*cf90*/  SHF.R.U32.HI R7, RZ, UR4, R6 ;  /* 0x00000004ff077c19 */ /* 0x002fe20008011606 */
[----:B------:R-:W-:-:S03]  /*cfa0*/  ULDC UR4, c[0x0][0x524] ;  /* 0x0001490000047ab9 */ /* 0x000fc60000000800 */
[----:B--2---:R-:W-:-:S05]  /*cfb0*/  IADD3 R3, -R7, RZ, RZ ;  /* 0x000000ff07037210 */ /* 0x004fca0007ffe1ff */
        /* <DEDUP_REMOVED lines=265> */
.L_x_475:
[----:B------:R-:W-:Y:S02]  /*e050*/  ULDC.64 UR4, c[0x0][0x5f8] ;  /* 0x00017e0000047ab9 */ /* 0x000fe40000000a00 */
[----:B------:R-:W-:-:S05]  /*e060*/  IADD3 R6, P0, R18, UR4, RZ ;  /* 0x0000000412067c10 */ /* 0x000fca000ff1e0ff */
[----:B-1----:R-:W-:Y:S01]  /*e070*/  IMAD.X R7, RZ, RZ, UR5, P0 ;  /* 0x00000005ff077e24 */ /* 0x002fe200080e06ff */
[----:B------:R-:W-:Y:S07]  /*e080*/  @!P1 BRA `(.L_x_476) ;  /* 0x0000001000489947 */ /* 0x000fee0003800000 */
[----:B------:R-:W-:Y:S01]  /*e090*/  IADD3 R9, R23, 0x1, RZ ;  /* 0x0000000117097810 */ /* 0x000fe20007ffe0ff */
        /* <DEDUP_REMOVED lines=17> */
[----:B--2---:R-:W-:-:S05]  /*e1b0*/  IADD3 R3, -R9, RZ, RZ ;  /* 0x000000ff09037210 */ /* 0x004fca0007ffe1ff */
        /* <DEDUP_REMOVED lines=255> */
.L_x_476:
[----:B------:R-:W-:Y:S01]  /*f1b0*/  ULDC.64 UR6, c[0x0][0x608] ;  /* 0x0001820000067ab9 */ /* 0x000fe20000000a00 */
[----:B------:R-:W-:Y:S02]  /*f1c0*/  CS2R R8, SRZ ;  /* 0x0000000000087805 */ /* 0x000fe4000001ff00 */
[----:B------:R-:W-:Y:S01]  /*f1d0*/  ISETP.NE.U32.AND P0, PT, RZ, UR6, PT ;  /* 0x00000006ff007c0c */ /* 0x000fe2000bf05070 */
[----:B------:R-:W-:Y:S01]  /*f1e0*/  HFMA2.MMA R14, -RZ, RZ, 0, 0 ;  /* 0x00000000ff0e7435 */ /* 0x000fe200000001ff */
[----:B------:R-:W-:Y:S02]  /*f1f0*/  IADD3 R10, P2, R16, UR4, RZ ;  /* 0x00000004100a7c10 */ /* 0x000fe4000ff5e0ff */
[----:B------:R-:W-:-:S03]  /*f200*/  ISETP.NE.AND.EX P0, PT, RZ, UR7, PT, P0 ;  /* 0x00000007ff007c0c */ /* 0x000fc6000bf05300 */
[----:B------:R-:W-:-:S10]  /*f210*/  IMAD.X R11, RZ, RZ, UR5, P2 ;  /* 0x00000005ff0b7e24 */ /* 0x000fd400090e06ff */
[----:B------:R-:W-:Y:S01]  /*f220*/  @P0 IADD3 R8, P3, R18, UR6, RZ ;  /* 0x0000000612080c10 */ /* 0x000fe2000ff7e0ff */
[----:B------:R-:W-:Y:S02]  /*f230*/  ULDC UR6, c[0x0][0x240] ;  /* 0x0000900000067ab9 */ /* 0x000fe40000000800 */
[----:B------:R-:W-:Y:S02]  /*f240*/  ISETP.NE.AND P4, PT, RZ, UR6, PT ;  /* 0x00000006ff007c0c */ /* 0x000fe4000bf85270 */
[----:B------:R-:W-:-:S05]  /*f250*/  @P0 IMAD.X R9, RZ, RZ, UR7, P3 ;  /* 0x00000007ff090e24 */ /* 0x000fca00098e06ff */
[----:B------:R-:W-:-:S06]  /*f260*/  @P0 MOV R14, R9 ;  /* 0x00000009000e0202 */ /* 0x000fcc0000000f00 */
[----:B------:R-:W-:Y:S05]  /*f270*/  @!P4 BRA `(.L_x_477) ;  /* 0x000000380074c947 */ /* 0x000fea0003800000 */
[----:B--2---:R-:W1:Y:S01]  /*f280*/  S2R R3, SR_CTAID.X ;  /* 0x0000000000037919 */ /* 0x004e620000002500 */
[----:B------:R-:W-:Y:S01]  /*f290*/  ULDC UR6, c[0x0][0x244] ;  /* 0x0000910000067ab9 */ /* 0x000fe20000000800 */
[----:B------:R-:W-:Y:S01]  /*f2a0*/  IMAD.MOV.U32 R16, RZ, RZ, RZ ;  /* 0x000000ffff107224 */ /* 0x000fe200078e00ff */
[----:B------:R-:W-:Y:S01]  /*f2b0*/  MOV R22, RZ ;  /* 0x000000ff00167202 */ /* 0x000fe20000000f00 */
[----:B------:R-:W-:Y:S01]  /*f2c0*/  IMAD R7, R17, UR6, RZ ;  /* 0x0000000611077c24 */ /* 0x000fe2000f8e02ff */
[----:B------:R-:W-:-:S03]  /*f2d0*/  ULDC UR6, c[0x0][0x248] ;  /* 0x0000920000067ab9 */ /* 0x000fc60000000800 */
[----:B------:R-:W-:Y:S01]  /*f2e0*/  IMAD R6, R2, UR6, R7 ;  /* 0x0000000602067c24 */ /* 0x000fe2000f8e0207 */
[----:B------:R-:W-:-:S03]  /*f2f0*/  ULDC UR6, c[0x0][0x230] ;  /* 0x00008c0000067ab9 */ /* 0x000fc60000000800 */
[----:B-1----:R-:W-:-:S04]  /*f300*/  IMAD R6, R3, UR6, R6 ;  /* 0x0000000603067c24 */ /* 0x002fc8000f8e0206 */
[----:B------:R-:W-:Y:S01]  /*f310*/  IMAD.SHL.U32 R7, R6, 0x2, RZ ;  /* 0x0000000206077824 */ /* 0x000fe200078e00ff */
        /* <DEDUP_REMOVED lines=274> */
.L_x_478:
[----:B------:R-:W-:-:S04]  /*10440*/  IADD3 R10, P0, R22, UR4, RZ ;  /* 0x00000004160a7c10 */ /* 0x000fc8000ff1e0ff */
[----:B------:R-:W-:Y:S01]  /*10450*/  IADD3.X R11, RZ, UR5, RZ, P0, !PT ;  /* 0x00000005ff0b7c10 */ /* 0x000fe200087fe4ff */
[----:B------:R-:W-:Y:S08]  /*10460*/  @!P1 BRA `(.L_x_479) ;  /* 0x0000001000489947 */ /* 0x000ff00003800000 */
[----:B------:R-:W-:Y:S01]  /*10470*/  MOV R18, RZ ;  /* 0x000000ff00127202 */ /* 0x000fe20000000f00 */
[----:B------:R-:W-:Y:S01]  /*10480*/  VIADD R19, R7, 0x1 ;  /* 0x0000000107137836 */ /* 0x000fe20000000000 */
        /* <DEDUP_REMOVED lines=265> */
[----:B------:R-:W-:-:S03]  /*11520*/  ULDC UR6, c[0x0][0x520] ;  /* 0x0001480000067ab9 */ /* 0x000fc60000000800 */
[----:B------:R-:W-:-:S05]  /*11530*/  IMAD.HI.U32 R12, R13, UR9, R12 ;  /* 0x000000090d0c7c27 */ /* 0x000fca000f8e000c */
[----:B------:R-:W-:Y:S01]  /*11540*/  SHF.R.U32.HI R12, RZ, UR6, R12 ;  /* 0x00000006ff0c7c19 */ /* 0x000fe2000801160c */
[----:B------:R-:W-:-:S04]  /*11550*/  ULDC UR6, c[0x0][0x5e4] ;  /* 0x0001790000067ab9 */ /* 0x000fc80000000800 */
[----:B------:R-:W-:-:S04]  /*11560*/  IMAD.MOV R12, RZ, RZ, -R12 ;  /* 0x000000ffff0c7224 */ /* 0x000fc800078e0a0c */
[----:B------:R-:W-:-:S04]  /*11570*/  IMAD R13, R12, UR8, R13 ;  /* 0x000000080c0d7c24 */ /* 0x000fc8000f8e020d */
[----:B------:R-:W-:-:S07]  /*11580*/  IMAD R16, R13, UR6, R16 ;  /* 0x000000060d107c24 */ /* 0x000fce000f8e0210 */
.L_x_479:
[----:B------:R-:W1:Y:S01]  /*11590*/  LDC R19, c[0x0][0x238] ;  /* 0x00008e00ff137b82 */ /* 0x000e620000000800 */
[----:B------:R-:W-:Y:S01]  /*115a0*/  ULDC UR6, c[0x0][0x228] ;  /* 0x00008a0000067ab9 */ /* 0x000fe20000000800 */
[----:B------:R-:W-:Y:S01]  /*115b0*/  IADD3 R12, P1, R16, UR4, RZ ;  /* 0x00000004100c7c10 */ /* 0x000fe2000ff3e0ff */
[----:B------:R-:W-:Y:S01]  /*115c0*/  BSSY B0, `(.L_x_480) ;  /* 0x000000d000007945 */ /* 0x000fe20003800000 */
[----:B------:R-:W-:Y:S02]  /*115d0*/  PRMT R6, RZ, 0x7610, R6 ;  /* 0x00007610ff067816 */ /* 0x000fe40000000006 */
[----:B------:R-:W-:Y:S02]  /*115e0*/  IADD3.X R13, RZ, UR5, RZ, P1, !PT ;  /* 0x00000005ff0d7c10 */ /* 0x000fe40008ffe4ff */
[----:B-1----:R-:W-:-:S04]  /*115f0*/  ISETP.NE.AND P0, PT, R19, RZ, PT ;  /* 0x000000ff1300720c */ /* 0x002fc80003f05270 */
[----:B------:R-:W-:-:S04]  /*11600*/  ISETP.NE.AND P0, PT, R17, RZ, P0 ;  /* 0x000000ff1100720c */ /* 0x000fc80000705270 */
[----:B------:R-:W-:-:S13]  /*11610*/  ISETP.GE.OR P0, PT, R7, UR6, P0 ;  /* 0x0000000607007c0c */ /* 0x000fda0008706670 */
[----:B------:R-:W-:Y:S05]  /*11620*/  @P0 BRA `(.L_x_481) ;  /* 0x0000000000180947 */ /* 0x000fea0003800000 */
[----:B------:R-:W-:Y:S01]  /*11630*/  ULDC UR4, c[0x0][0x23c] ;  /* 0x00008f0000047ab9 */ /* 0x000fe20000000800 */
[----:B------:R-:W-:Y:S01]  /*11640*/  IMAD.MOV.U32 R6, RZ, RZ, 0x1 ;  /* 0x00000001ff067424 */ /* 0x000fe200078e00ff */
[----:B------:R-:W-:-:S13]  /*11650*/  ISETP.NE.AND P1, PT, RZ, UR4, PT ;  /* 0x00000004ff007c0c */ /* 0x000fda000bf25270 */
[----:B------:R-:W-:-:S04]  /*11660*/  @P1 ISETP.NE.AND P0, PT, R2, RZ, PT ;  /* 0x000000ff0200120c */ /* 0x000fc80003f05270 */
[----:B------:R-:W-:-:S04]  /*11670*/  @P1 SEL R7, RZ, 0x1, P0 ;  /* 0x00000001ff071807 */ /* 0x000fc80000000000 */
[----:B------:R-:W-:-:S07]  /*11680*/  @P1 PRMT R6, R7, 0x7610, R6 ;  /* 0x0000761007061816 */ /* 0x000fce0000000006 */
.L_x_481:
[----:B------:R-:W-:Y:S05]  /*11690*/  BSYNC B0 ;  /* 0x0000000000007941 */ /* 0x000fea0003800000 */
.L_x_480:
[----:B------:R-:W-:Y:S01]  /*116a0*/  PRMT R6, R6, 0x9910, RZ ;  /* 0x0000991006067816 */ /* 0x000fe200000000ff */
[----:B------:R-:W-:Y:S01]  /*116b0*/  BSSY B0, `(.L_x_482) ;  /* 0x000000f000007945 */ /* 0x000fe20003800000 */
[----:B------:R-:W-:Y:S02]  /*116c0*/  LOP3.LUT P0, RZ, R17, R2, RZ, 0xfc, !PT ;  /* 0x0000000211ff7212 */ /* 0x000fe4000780fcff */
[----:B------:R-:W-:-:S13]  /*116d0*/  ISETP.NE.AND P1, PT, R6, RZ, PT ;  /* 0x000000ff0600720c */ /* 0x000fda0003f25270 */
[----:B------:R-:W-:Y:S05]  /*116e0*/  @!P1 BRA `(.L_x_483) ;  /* 0x00000000002c9947 */ /* 0x000fea0003800000 */
[----:B------:R-:W1:Y:S01]  /*116f0*/  S2UR UR4, SR_CTAID.Y ;  /* 0x00000000000479c3 */ /* 0x000e620000002600 */
[----:B------:R-:W-:Y:S02]  /*11700*/  ISETP.NE.AND P2, PT, R19, RZ, PT ;  /* 0x000000ff1300720c */ /* 0x000fe40003f45270 */
[----:B------:R-:W-:-:S05]  /*11710*/  MOV R28, R0 ;  /* 0x00000000001c7202 */ /* 0x000fca0000000f00 */
[----:B------:R-:W1:Y:S08]  /*11720*/  LDC R18, c[0x0][0x10] ;  /* 0x00000400ff127b82 */ /* 0x000e700000000800 */
[----:B------:R-:W2:Y:S01]  /*11730*/  LDC.64 R6, c[0x0][0x610] ;  /* 0x00018400ff067b82 */ /* 0x000ea20000000a00 */
[----:B-1----:R-:W-:Y:S01]  /*11740*/  IMAD R15, R3, R18, UR4 ;  /* 0x00000004030f7e24 */ /* 0x002fe2000f8e0212 */
[----:B------:R-:W-:-:S03]  /*11750*/  ULDC UR4, c[0x0][0x0] ;  /* 0x0000000000047ab9 */ /* 0x000fc60000000800 */
[----:B------:R-:W-:-:S04]  /*11760*/  @!P2 IMAD R15, R15, UR4, R17 ;  /* 0x000000040f0fac24 */ /* 0x000fc8000f8e0211 */
[----:B--2---:R-:W-:-:S05]  /*11770*/  IMAD.WIDE.U32 R6, R15, 0x10, R6 ;  /* 0x000000100f067825 */ /* 0x004fca00078e0006 */
[----:B------:R1:W-:Y:S04]  /*11780*/  STG.E.64 desc[UR60][R6.64], R28 ;  /* 0x0000001c06007986 */ /* 0x0003e8000c101b3c */
[----:B------:R1:W-:Y:S02]  /*11790*/  STG.E.64 desc[UR60][R6.64+0x8], R4 ;  /* 0x0000080406007986 */ /* 0x0003e4000c101b3c */
.L_x_483:
[----:B------:R-:W-:Y:S05]  /*117a0*/  BSYNC B0 ;  /* 0x0000000000007941 */ /* 0x000fea0003800000 */
.L_x_482:
[----:B------:R-:W-:Y:S01]  /*117b0*/  @!PT LDS RZ, [RZ] ;  /* 0x00000000fffff984 */ /* 0x000fe20000000800 */
[----:B------:R-:W-:Y:S01]  /*117c0*/  @!PT LDS RZ, [RZ] ;  /* 0x00000000fffff984 */ /* 0x000fe20000000800 */
[----:B------:R-:W-:Y:S01]  /*117d0*/  @!PT LDS RZ, [RZ] ;  /* 0x00000000fffff984 */ /* 0x000fe20000000800 */
[----:B------:R-:W-:Y:S01]  /*117e0*/  @!PT LDS RZ, [RZ] ;  /* 0x00000000fffff984 */ /* 0x000fe20000000800 */
[----:B------:R2:W-:Y:S06]  /*117f0*/  MEMBAR.ALL.CTA ;  /* 0x0000000000007992 */ /* 0x0005ec0000008000 */
[----:B--2---:R-:W-:Y:S06]  /*11800*/  MEMBAR.SC.GPU ;  /* 0x0000000000007992 */ /* 0x004fec0000002000 */
        /* <DEDUP_REMOVED lines=8> */
[----:B------:R-:W2:Y:S01]  /*11890*/  S2R R15, SR_LANEID ;  /* 0x00000000000f7919 */ /* 0x000ea20000000000 */
[----:B------:R-:W-:Y:S01]  /*118a0*/  VOTEU.ANY UR4, UPT, PT ;  /* 0x0000000000047886 */ /* 0x000fe200038e0100 */
[----:B-1----:R-:W1:Y:S01]  /*118b0*/  LDC.64 R4, c[0x0][0x618] ;  /* 0x00018600ff047b82 */ /* 0x002e620000000a00 */
[----:B------:R-:W2:Y:S08]  /*118c0*/  FLO.U32 R6, UR4 ;  /* 0x0000000400067d00 */ /* 0x000eb000080e0000 */
[----:B------:R-:W3:Y:S01]  /*118d0*/  POPC R7, UR4 ;  /* 0x0000000400077d09 */ /* 0x000ee20008000000 */
[----:B-1----:R-:W-:Y:S01]  /*118e0*/  IMAD.WIDE.U32 R4, R3, 0x4, R4 ;  /* 0x0000000403047825 */ /* 0x002fe200078e0004 */
[----:B--2---:R-:W-:-:S13]  /*118f0*/  ISETP.EQ.U32.AND P0, PT, R6, R15, PT ;  /* 0x0000000f0600720c */ /* 0x004fda0003f02070 */
[----:B---3--:R-:W2:Y:S01]  /*11900*/  @P0 ATOMG.E.ADD.STRONG.GPU PT, R5, desc[UR60][R4.64], R7 ;  /* 0x00000007040509a8 */ /* 0x008ea200081ee1fc */
[----:B------:R-:W1:Y:S01]  /*11910*/  S2UR UR6, SR_CgaCtaId ;  /* 0x00000000000679c3 */ /* 0x000e620000008800 */
[----:B------:R-:W-:Y:S01]  /*11920*/  UMOV UR5, 0x400 ;  /* 0x0000040000057882 */ /* 0x000fe20000000000 */
[----:B------:R-:W3:Y:S01]  /*11930*/  S2R R15, SR_LTMASK ;  /* 0x00000000000f7919 */ /* 0x000ee20000003900 */
[----:B-1----:R-:W-:Y:S01]  /*11940*/  ULEA UR5, UR6, UR5, 0x18 ;  /* 0x0000000506057291 */ /* 0x002fe2000f8ec03f */
[----:B---3--:R-:W-:Y:S01]  /*11950*/  LOP3.LUT R15, R15, UR4, RZ, 0xc0, !PT ;  /* 0x000000040f0f7c12 */ /* 0x008fe2000f8ec0ff */
[----:B------:R-:W-:Y:S02]  /*11960*/  ULDC UR4, c[0x0][0x10] ;  /* 0x0000040000047ab9 */ /* 0x000fe40000000800 */
[----:B------:R-:W-:-:S03]  /*11970*/  UIADD3 UR4, UR4, -0x1, URZ ;  /* 0xffffffff04047890 */ /* 0x000fc6000fffe03f */
[----:B------:R-:W1:Y:S01]  /*11980*/  POPC R15, R15 ;  /* 0x0000000f000f7309 */ /* 0x000e620000000000 */
[----:B--2---:R-:W1:Y:S02]  /*11990*/  SHFL.IDX PT, R0, R5, R6, 0x1f ;  /* 0x00001f0605007589 */ /* 0x004e6400000e0000 */
[----:B-1----:R-:W-:-:S05]  /*119a0*/  IMAD.IADD R0, R0, 0x1, R15 ;  /* 0x0000000100007824 */ /* 0x002fca00078e020f */
[----:B------:R-:W-:-:S04]  /*119b0*/  ISETP.NE.AND P0, PT, R0, UR4, PT ;  /* 0x0000000400007c0c */ /* 0x000fc8000bf05270 */
[----:B------:R-:W-:-:S05]  /*119c0*/  SEL R0, RZ, 0x1, P0 ;  /* 0x00000001ff007807 */ /* 0x000fca0000000000 */
[----:B------:R2:W-:Y:S04]  /*119d0*/  STS.U8 [UR5], R0 ;  /* 0x00000000ff007988 */ /* 0x0005e80008000005 */
.L_x_485:
[----:B------:R-:W-:Y:S05]  /*119e0*/  BSYNC B0 ;  /* 0x0000000000007941 */ /* 0x000fea0003800000 */
.L_x_484:
[----:B------:R-:W3:Y:S08]  /*119f0*/  S2UR UR5, SR_CgaCtaId ;  /* 0x00000000000579c3 */ /* 0x000ef00000008800 */
[----:B------:R-:W-:Y:S06]  /*11a00*/  BAR.SYNC.DEFER_BLOCKING 0x0 ;  /* 0x0000000000007b1d */ /* 0x000fec0000010000 */
[----:B------:R-:W-:-:S02]  /*11a10*/  UMOV UR4, 0x400 ;  /* 0x0000040000047882 */ /* 0x000fc40000000000 */
[----:B---3--:R-:W-:-:S09]  /*11a20*/  ULEA UR6, UR5, UR4, 0x18 ;  /* 0x0000000405067291 */ /* 0x008fd2000f8ec03f */
[----:B--2---:R-:W2:Y:S02]  /*11a30*/  LDS.U8 R0, [UR6] ;  /* 0x00000006ff007984 */ /* 0x004ea40008000000 */
[----:B--2---:R-:W-:-:S13]  /*11a40*/  ISETP.NE.AND P0, PT, R0, RZ, PT ;  /* 0x000000ff0000720c */ /* 0x004fda0003f05270 */
[----:B------:R-:W-:Y:S05]  /*11a50*/  @!P0 EXIT ;  /* 0x000000000000894d */ /* 0x000fea0003800000 */
[----:B------:R-:W-:Y:S01]  /*11a60*/  ISETP.NE.AND P0, PT, R19, RZ, PT ;  /* 0x000000ff1300720c */ /* 0x000fe20003f05270 */
        /* <DEDUP_REMOVED lines=9> */
[----:B------:R-:W-:Y:S01]  /*11b00*/  ULDC.64 UR10, c[0x0][0x218] ;  /* 0x00008600000a7ab9 */ /* 0x000fe20000000a00 */
[----:B------:R-:W-:Y:S01]  /*11b10*/  BSSY B0, `(.L_x_486) ;  /* 0x0000039000007945 */ /* 0x000fe20003800000 */
[----:B------:R-:W-:Y:S01]  /*11b20*/  MOV R24, UR10 ;  /* 0x0000000a00187c02 */ /* 0x000fe20008000f00 */
[----:B------:R-:W-:-:S02]  /*11b30*/  IMAD.U32 R25, RZ, RZ, UR11 ;  /* 0x0000000bff197e24 */ /* 0x000fc4000f8e00ff */
[----:B------:R-:W-:Y:S05]  /*11b40*/  @!P0 BRA `(.L_x_487) ;  /* 0x0000000000708947 */ /* 0x000fea0003800000 */
[----:B------:R-:W-:Y:S01]  /*11b50*/  ULDC UR6, c[0x0][0x0] ;  /* 0x0000000000067ab9 */ /* 0x000fe20000000800 */
[----:B------:R-:W-:Y:S01]  /*11b60*/  ULDC UR8, c[0x0][0x234] ;  /* 0x00008d0000087ab9 */ /* 0x000fe20000000800 */
[----:B------:R-:W-:Y:S01]  /*11b70*/  IMAD R0, R2, UR6, R17 ;  /* 0x0000000602007c24 */ /* 0x000fe2000f8e0211 */
[----:B------:R-:W-:Y:S01]  /*11b80*/  MOV R18, UR10 ;  /* 0x0000000a00127c02 */ /* 0x000fe20008000f00 */
[----:B------:R-:W-:-:S03]  /*11b90*/  IMAD.U32 R19, RZ, RZ, UR11 ;  /* 0x0000000bff137e24 */ /* 0x000fc6000f8e00ff */
[----:B------:R-:W-:-:S13]  /*11ba0*/  ISETP.GE.U32.AND P0, PT, R0, UR8, PT ;  /* 0x0000000800007c0c */ /* 0x000fda000bf06070 */
[----:B------:R-:W-:Y:S05]  /*11bb0*/  @P0 BRA `(.L_x_488) ;  /* 0x0000000000b80947 */ /* 0x000fea0003800000 */
[----:B------:R-:W-:Y:S01]  /*11bc0*/  ULDC UR7, c[0x0][0x10] ;  /* 0x0000040000077ab9 */ /* 0x000fe20000000800 */
[----:B------:R-:W2:Y:S01]  /*11bd0*/  LDC R15, c[0x0][0x4] ;  /* 0x00000100ff0f7b82 */ /* 0x000ea20000000800 */
[----:B------:R-:W-:Y:S01]  /*11be0*/  BSSY B1, `(.L_x_489) ;  /* 0x0000011000017945 */ /* 0x000fe20003800000 */
[----:B------:R-:W-:Y:S01]  /*11bf0*/  MOV R18, UR10 ;  /* 0x0000000a00127c02 */ /* 0x000fe20008000f00 */
[----:B------:R-:W-:Y:S02]  /*11c00*/  IMAD.U32 R19, RZ, RZ, UR11 ;  /* 0x0000000bff137e24 */ /* 0x000fe4000f8e00ff */
[----:B------:R-:W-:-:S03]  /*11c10*/  IMAD R3, R3, UR7, RZ ;  /* 0x0000000703037c24 */ /* 0x000fc6000f8e02ff */
[----:B------:R-:W3:Y:S01]  /*11c20*/  LDC.64 R26, c[0x0][0x610] ;  /* 0x00018400ff1a7b82 */ /* 0x000ee20000000a00 */
[----:B--2---:R-:W-:-:S07]  /*11c30*/  IMAD R15, R15, UR6, RZ ;  /* 0x000000060f0f7c24 */ /* 0x004fce000f8e02ff */
.L_x_490:
[----:B-1----:R-:W-:-:S05]  /*11c40*/  IADD3 R5, R3, R0, RZ ;  /* 0x0000000003057210 */ /* 0x002fca0007ffe0ff */
[----:B---3--:R-:W-:-:S05]  /*11c50*/  IMAD.WIDE.U32 R4, R5, 0x10, R26 ;  /* 0x0000001005047825 */ /* 0x008fca00078e001a */
[----:B------:R-:W2:Y:S04]  /*11c60*/  LDG.E.64 R6, desc[UR60][R4.64] ;  /* 0x0000003c04067981 */ /* 0x000ea8000c1e1b00 */
[----:B0-----:R-:W3:Y:S01]  /*11c70*/  LDG.E.64 R20, desc[UR60][R4.64+0x8] ;  /* 0x0000083c04147981 */ /* 0x001ee2000c1e1b00 */
[----:B------:R-:W-:-:S05]  /*11c80*/  IMAD.IADD R0, R15, 0x1, R0 ;  /* 0x000000010f007824 */ /* 0x000fca00078e0200 */
[----:B------:R-:W-:Y:S02]  /*11c90*/  ISETP.GE.U32.AND P0, PT, R0, UR8, PT ;  /* 0x0000000800007c0c */ /* 0x000fe4000bf06070 */
[----:B--2---:R-:W-:Y:S02]  /*11ca0*/  LOP3.LUT R24, R6, R24, RZ, 0x3c, !PT ;  /* 0x0000001806187212 */ /* 0x004fe400078e3cff */
[----:B------:R-:W-:Y:S02]  /*11cb0*/  LOP3.LUT R25, R7, R25, RZ, 0x3c, !PT ;  /* 0x0000001907197212 */ /* 0x000fe400078e3cff */
[----:B---3--:R-:W-:Y:S02]  /*11cc0*/  LOP3.LUT R18, R20, R18, RZ, 0x3c, !PT ;  /* 0x0000001214127212 */ /* 0x008fe400078e3cff */
[----:B------:R-:W-:-:S05]  /*11cd0*/  LOP3.LUT R19, R21, R19, RZ, 0x3c, !PT ;  /* 0x0000001315137212 */ /* 0x000fca00078e3cff */
[----:B------:R-:W-:Y:S05]  /*11ce0*/  @!P0 BRA `(.L_x_490) ;  /* 0xfffffffc00d48947 */ /* 0x000fea000383ffff */
[----:B------:R-:W-:Y:S05]  /*11cf0*/  BSYNC B1 ;  /* 0x0000000000017941 */ /* 0x000fea0003800000 */
.L_x_489:
[----:B------:R-:W-:Y:S05]  /*11d00*/  BRA `(.L_x_488) ;  /* 0x0000000000647947 */ /* 0x000fea0003800000 */
.L_x_487:
[----:B------:R-:W-:Y:S01]  /*11d10*/  ULDC UR7, c[0x0][0x234] ;  /* 0x00008d0000077ab9 */ /* 0x000fe20000000800 */
[----:B------:R-:W-:Y:S01]  /*11d20*/  MOV R18, UR10 ;  /* 0x0000000a00127c02 */ /* 0x000fe20008000f00 */
[----:B------:R-:W-:Y:S01]  /*11d30*/  IMAD.U32 R19, RZ, RZ, UR11 ;  /* 0x0000000bff137e24 */ /* 0x000fe2000f8e00ff */
[----:B------:R-:W-:-:S13]  /*11d40*/  ISETP.GE.U32.AND P0, PT, R2, UR7, PT ;  /* 0x0000000702007c0c */ /* 0x000fda000bf06070 */
[----:B------:R-:W-:Y:S05]  /*11d50*/  @P0 BRA `(.L_x_488) ;  /* 0x0000000000500947 */ /* 0x000fea0003800000 */
[----:B------:R-:W-:Y:S01]  /*11d60*/  ULDC UR6, c[0x0][0x10] ;  /* 0x0000040000067ab9 */ /* 0x000fe20000000800 */
[----:B------:R-:W2:Y:S01]  /*11d70*/  LDC R15, c[0x0][RZ] ;  /* 0x00000000ff0f7b82 */ /* 0x000ea20000000800 */
[----:B------:R-:W-:Y:S01]  /*11d80*/  MOV R18, UR10 ;  /* 0x0000000a00127c02 */ /* 0x000fe20008000f00 */
[----:B------:R-:W-:Y:S01]  /*11d90*/  IMAD.U32 R19, RZ, RZ, UR11 ;  /* 0x0000000bff137e24 */ /* 0x000fe2000f8e00ff */
[----:B------:R-:W-:Y:S01]  /*11da0*/  MOV R0, R2 ;  /* 0x0000000200007202 */ /* 0x000fe20000000f00 */
[----:B------:R-:W-:-:S04]  /*11db0*/  IMAD R3, R3, UR6, RZ ;  /* 0x0000000603037c24 */ /* 0x000fc8000f8e02ff */
[----:B------:R-:W3:Y:S08]  /*11dc0*/  LDC.64 R26, c[0x0][0x610] ;  /* 0x00018400ff1a7b82 */ /* 0x000ef00000000a00 */
[----:B------:R-:W4:Y:S02]  /*11dd0*/  LDC R23, c[0x0][0x4] ;  /* 0x00000100ff177b82 */ /* 0x000f240000000800 */
.L_x_491:
[----:B-1----:R-:W-:-:S04]  /*11de0*/  IMAD.IADD R4, R3, 0x1, R0 ;  /* 0x0000000103047824 */ /* 0x002fc800078e0200 */
[----:B--2---:R-:W-:-:S04]  /*11df0*/  IMAD R5, R4, R15, R17 ;  /* 0x0000000f04057224 */ /* 0x004fc800078e0211 */
[----:B---3--:R-:W-:-:S05]  /*11e00*/  IMAD.WIDE.U32 R4, R5, 0x10, R26 ;  /* 0x0000001005047825 */ /* 0x008fca00078e001a */
[----:B------:R-:W2:Y:S04]  /*11e10*/  LDG.E.64 R6, desc[UR60][R4.64] ;  /* 0x0000003c04067981 */ /* 0x000ea8000c1e1b00 */
[----:B0-----:R-:W3:Y:S01]  /*11e20*/  LDG.E.64 R20, desc[UR60][R4.64+0x8] ;  /* 0x0000083c04147981 */ /* 0x001ee2000c1e1b00 */
[----:B----4-:R-:W-:-:S04]  /*11e30*/  IADD3 R0, R23, R0, RZ ;  /* 0x0000000017007210 */ /* 0x010fc80007ffe0ff */
[----:B------:R-:W-:Y:S02]  /*11e40*/  ISETP.GE.U32.AND P0, PT, R0, UR7, PT ;  /* 0x0000000700007c0c */ /* 0x000fe4000bf06070 */
[----:B--2---:R-:W-:Y:S02]  /*11e50*/  LOP3.LUT R24, R6, R24, RZ, 0x3c, !PT ;  /* 0x0000001806187212 */ /* 0x004fe400078e3cff */
[----:B------:R-:W-:Y:S02]  /*11e60*/  LOP3.LUT R25, R7, R25, RZ, 0x3c, !PT ;  /* 0x0000001907197212 */ /* 0x000fe400078e3cff */
[----:B---3--:R-:W-:Y:S02]  /*11e70*/  LOP3.LUT R18, R20, R18, RZ, 0x3c, !PT ;  /* 0x0000001214127212 */ /* 0x008fe400078e3cff */
[----:B------:R-:W-:-:S05]  /*11e80*/  LOP3.LUT R19, R21, R19, RZ, 0x3c, !PT ;  /* 0x0000001315137212 */ /* 0x000fca00078e3cff */
[----:B------:R-:W-:Y:S05]  /*11e90*/  @!P0 BRA `(.L_x_491) ;  /* 0xfffffffc00d08947 */ /* 0x000fea000383ffff */
.L_x_488:
[----:B------:R-:W-:Y:S05]  /*11ea0*/  BSYNC B0 ;  /* 0x0000000000007941 */ /* 0x000fea0003800000 */
.L_x_486:
[----:B------:R-:W2:Y:S01]  /*11eb0*/  LDC R0, c[0x0][RZ] ;  /* 0x00000000ff007b82 */ /* 0x000ea20000000800 */
[----:B------:R-:W-:Y:S01]  /*11ec0*/  UIADD3 UR4, UR4, 0x10, URZ ;  /* 0x0000001004047890 */ /* 0x000fe2000fffe03f */
[----:B-1----:R-:W-:Y:S01]  /*11ed0*/  IMAD.MOV.U32 R4, RZ, RZ, R24 ;  /* 0x000000ffff047224 */ /* 0x002fe200078e0018 */
[----:B------:R-:W-:Y:S01]  /*11ee0*/  MOV R5, R25 ;  /* 0x0000001900057202 */ /* 0x000fe20000000f00 */
[----:B------:R-:W-:Y:S01]  /*11ef0*/  IMAD.MOV.U32 R6, RZ, RZ, R18 ;  /* 0x000000ffff067224 */ /* 0x000fe200078e0012 */
[----:B------:R-:W-:Y:S01]  /*11f00*/  ULEA UR4, UR5, UR4, 0x18 ;  /* 0x0000000405047291 */ /* 0x000fe2000f8ec03f */
[----:B------:R-:W-:Y:S01]  /*11f10*/  MOV R7, R19 ;  /* 0x0000001300077202 */ /* 0x000fe20000000f00 */
[----:B------:R-:W-:Y:S02]  /*11f20*/  ULDC UR6, c[0x0][0x4] ;  /* 0x0000010000067ab9 */ /* 0x000fe40000000800 */
[----:B------:R-:W-:-:S06]  /*11f30*/  USHF.R.U32.HI UR5, URZ, 0x1, UR6 ;  /* 0x000000013f057899 */ /* 0x000fcc0008011606 */
[----:B------:R-:W-:Y:S01]  /*11f40*/  ISETP.NE.AND P0, PT, RZ, UR5, PT ;  /* 0x00000005ff007c0c */ /* 0x000fe2000bf05270 */
[----:B--2---:R-:W-:-:S05]  /*11f50*/  IMAD R3, R2, R0, R17 ;  /* 0x0000000002037224 */ /* 0x004fca00078e0211 */
[----:B------:R-:W-:-:S05]  /*11f60*/  LEA R3, R3, UR4, 0x4 ;  /* 0x0000000403037c11 */ /* 0x000fca000f8e20ff */
[----:B------:R1:W-:Y:S02]  /*11f70*/  STS.128 [R3], R4 ;  /* 0x0000000403007388 */ /* 0x0003e40000000c00 */
[----:B------:R-:W-:Y:S05]  /*11f80*/  @!P0 BRA `(.L_x_492) ;  /* 0x0000000000608947 */ /* 0x000fea0003800000 */
[----:B-1----:R-:W-:-:S07]  /*11f90*/  IMAD.U32 R5, RZ, RZ, UR5 ;  /* 0x00000005ff057e24 */ /* 0x002fce000f8e00ff */
.L_x_495:
[-C--:B------:R-:W-:Y:S01]  /*11fa0*/  IADD3 R4, R2, R5.reuse, RZ ;  /* 0x0000000502047210 */ /* 0x080fe20007ffe0ff */
[----:B------:R-:W-:Y:S01]  /*11fb0*/  BAR.SYNC.DEFER_BLOCKING 0x0 ;  /* 0x0000000000007b1d */ /* 0x000fe20000010000 */
[----:B------:R-:W-:Y:S02]  /*11fc0*/  ISETP.GT.AND P2, PT, R5, 0x1, PT ;  /* 0x000000010500780c */ /* 0x000fe40003f44270 */
[----:B------:R-:W-:Y:S02]  /*11fd0*/  ISETP.GE.U32.AND P0, PT, R4, UR6, PT ;  /* 0x0000000604007c0c */ /* 0x000fe4000bf06070 */
[----:B------:R-:W-:Y:S01]  /*11fe0*/  SHF.R.S32.HI R15, RZ, 0x1, R5 ;  /* 0x00000001ff0f7819 */ /* 0x000fe20000011405 */
[----:B------:R-:W-:Y:S01]  /*11ff0*/  BSSY B0, `(.L_x_493) ;  /* 0x000000f000007945 */ /* 0x000fe20003800000 */
[----:B------:R-:W-:-:S13]  /*12000*/  ISETP.GE.U32.OR P0, PT, R2, R5, P0 ;  /* 0x000000050200720c */ /* 0x000fda0000706470 */
[----:B------:R-:W-:Y:S05]  /*12010*/  @P0 BRA `(.L_x_494) ;  /* 0x0000000000300947 */ /* 0x000fea0003800000 */
[----:B------:R-:W-:-:S05]  /*12020*/  IMAD R4, R4, R0, R17 ;  /* 0x0000000004047224 */ /* 0x000fca00078e0211 */
[----:B------:R-:W-:-:S06]  /*12030*/  LEA R4, R4, UR4, 0x4 ;  /* 0x0000000404047c11 */ /* 0x000fcc000f8e20ff */
[----:B------:R-:W1:Y:S02]  /*12040*/  LDS.128 R4, [R4] ;  /* 0x0000000004047984 */ /* 0x000e640000000c00 */
[----:B-1----:R-:W-:Y:S02]  /*12050*/  LOP3.LUT R24, R4, R24, RZ, 0x3c, !PT ;  /* 0x0000001804187212 */ /* 0x002fe400078e3cff */
[----:B------:R-:W-:Y:S02]  /*12060*/  LOP3.LUT R18, R6, R18, RZ, 0x3c, !PT ;  /* 0x0000001206127212 */ /* 0x000fe400078e3cff */
[----:B------:R-:W-:Y:S01]  /*12070*/  LOP3.LUT R25, R5, R25, RZ, 0x3c, !PT ;  /* 0x0000001905197212 */ /* 0x000fe200078e3cff */
[----:B------:R-:W-:Y:S01]  /*12080*/  IMAD.MOV.U32 R4, RZ, RZ, R24 ;  /* 0x000000ffff047224 */ /* 0x000fe200078e0018 */
[----:B------:R-:W-:Y:S01]  /*12090*/  LOP3.LUT R19, R7, R19, RZ, 0x3c, !PT ;  /* 0x0000001307137212 */ /* 0x000fe200078e3cff */
[----:B------:R-:W-:Y:S01]  /*120a0*/  IMAD.MOV.U32 R6, RZ, RZ, R18 ;  /* 0x000000ffff067224 */ /* 0x000fe200078e0012 */
[----:B------:R-:W-:-:S02]  /*120b0*/  MOV R5, R25 ;  /* 0x0000001900057202 */ /* 0x000fc40000000f00 */
[----:B------:R-:W-:-:S05]  /*120c0*/  MOV R7, R19 ;  /* 0x0000001300077202 */ /* 0x000fca0000000f00 */
[----:B------:R1:W-:Y:S02]  /*120d0*/  STS.128 [R3], R4 ;  /* 0x0000000403007388 */ /* 0x0003e40000000c00 */
.L_x_494:
[----:B------:R-:W-:Y:S05]  /*120e0*/  BSYNC B0 ;  /* 0x0000000000007941 */ /* 0x000fea0003800000 */
.L_x_493:
[----:B-1----:R-:W-:Y:S01]  /*120f0*/  IMAD.MOV.U32 R5, RZ, RZ, R15 ;  /* 0x000000ffff057224 */ /* 0x002fe200078e000f */
[----:B------:R-:W-:Y:S06]  /*12100*/  @P2 BRA `(.L_x_495) ;  /* 0xfffffffc00a42947 */ /* 0x000fec000383ffff */
.L_x_492:
[----:B------:R-:W-:Y:S02]  /*12110*/  ULDC UR4, c[0x0][0x238] ;  /* 0x00008e0000047ab9 */ /* 0x000fe40000000800 */
[----:B------:R-:W-:-:S13]  /*12120*/  ISETP.NE.AND P0, PT, RZ, UR4, PT ;  /* 0x00000004ff007c0c */ /* 0x000fda000bf05270 */
[----:B------:R-:W-:Y:S05]  /*12130*/  @!P0 BRA `(.L_x_496) ;  /* 0x0000000000c88947 */ /* 0x000fea0003800000 */
[----:B------:R-:W-:Y:S02]  /*12140*/  ISETP.GT.AND P0, PT, R0, 0x20, PT ;  /* 0x000000200000780c */ /* 0x000fe40003f04270 */
[----:B------:R-:W-:-:S11]  /*12150*/  MOV R2, R0 ;  /* 0x0000000000027202 */ /* 0x000fd60000000f00 */
[----:B------:R-:W-:Y:S05]  /*12160*/  @!P0 BRA `(.L_x_497) ;  /* 0x0000000000808947 */ /* 0x000fea0003800000 */
[----:B-1----:R-:W-:Y:S01]  /*12170*/  IMAD.MOV.U32 R4, RZ, RZ, R24 ;  /* 0x000000ffff047224 */ /* 0x002fe200078e0018 */
[----:B------:R-:W-:Y:S01]  /*12180*/  MOV R5, R25 ;  /* 0x0000001900057202 */ /* 0x000fe20000000f00 */
[----:B------:R-:W-:Y:S01]  /*12190*/  IMAD.MOV.U32 R6, RZ, RZ, R18 ;  /* 0x000000ffff067224 */ /* 0x000fe200078e0012 */
[----:B------:R-:W-:Y:S02]  /*121a0*/  MOV R7, R19 ;  /* 0x0000001300077202 */ /* 0x000fe40000000f00 */
[----:B------:R-:W-:-:S03]  /*121b0*/  LEA.HI R2, R0, R0, RZ, 0x1 ;  /* 0x0000000000027211 */ /* 0x000fc600078f08ff */
[----:B------:R2:W-:Y:S01]  /*121c0*/  STS.128 [R3], R4 ;  /* 0x0000000403007388 */ /* 0x0005e20000000c00 */
[----:B------:R-:W-:Y:S01]  /*121d0*/  SHF.R.S32.HI R15, RZ, 0x1, R2 ;  /* 0x00000001ff0f7819 */ /* 0x000fe20000011402 */
[----:B------:R-:W-:-:S03]  /*121e0*/  IMAD.MOV.U32 R2, RZ, RZ, 0x20 ;  /* 0x00000020ff027424 */ /* 0x000fc600078e00ff */
[----:B------:R-:W-:-:S13]  /*121f0*/  ISETP.GE.AND P0, PT, R15, 0x20, PT ;  /* 0x000000200f00780c */ /* 0x000fda0003f06270 */
[----:B--2---:R-:W-:Y:S05]  /*12200*/  @!P0 BRA `(.L_x_497) ;  /* 0x0000000000588947 */ /* 0x004fea0003800000 */
.L_x_500:
[----:B-1----:R-:W-:Y:S01]  /*12210*/  IADD3 R5, R17, R15, RZ ;  /* 0x0000000f11057210 */ /* 0x002fe20007ffe0ff */
[----:B------:R-:W-:Y:S03]  /*12220*/  BAR.SYNC.DEFER_BLOCKING 0x0 ;  /* 0x0000000000007b1d */ /* 0x000fe60000010000 */
[----:B------:R-:W-:-:S03]  /*12230*/  ISETP.GE.U32.AND P0, PT, R5, R0, PT ;  /* 0x000000000500720c */ /* 0x000fc60003f06070 */
[----:B------:R-:W-:Y:S01]  /*12240*/  BSSY B0, `(.L_x_498) ;  /* 0x000000e000007945 */ /* 0x000fe20003800000 */
[----:B------:R-:W-:-:S13]  /*12250*/  ISETP.GE.U32.OR P0, PT, R17, R15, P0 ;  /* 0x0000000f1100720c */ /* 0x000fda0000706470 */
[----:B------:R-:W-:Y:S05]  /*12260*/  @P0 BRA `(.L_x_499) ;  /* 0x00000000002c0947 */ /* 0x000fea0003800000 */
[----:B------:R-:W-:-:S06]  /*12270*/  IMAD R4, R15, 0x10, R3 ;  /* 0x000000100f047824 */ /* 0x000fcc00078e0203 */
        /* <DEDUP_REMOVED lines=10> */
.L_x_499:
[----:B------:R-:W-:Y:S05]  /*12320*/  BSYNC B0 ;  /* 0x0000000000007941 */ /* 0x000fea0003800000 */
.L_x_498:
[----:B------:R-:W-:-:S04]  /*12330*/  SHF.R.S32.HI R15, RZ, 0x1, R15 ;  /* 0x00000001ff0f7819 */ /* 0x000fc8000001140f */
[----:B------:R-:W-:-:S13]  /*12340*/  ISETP.GE.AND P0, PT, R15, 0x20, PT ;  /* 0x000000200f00780c */ /* 0x000fda0003f06270 */
[----:B------:R-:W-:Y:S05]  /*12350*/  @P0 BRA `(.L_x_500) ;  /* 0xfffffffc00ac0947 */ /* 0x000fea000383ffff */
[----:B------:R-:W-:-:S11]  /*12360*/  HFMA2.MMA R2, -RZ, RZ, 0, 1.9073486328125e-06 ;  /* 0x00000020ff027435 */ /* 0x000fd600000001ff */
.L_x_497:
[----:B------:R-:W-:Y:S01]  /*12370*/  BAR.SYNC.DEFER_BLOCKING 0x0 ;  /* 0x0000000000007b1d */ /* 0x000fe20000010000 */
[----:B------:R-:W-:-:S13]  /*12380*/  ISETP.GE.AND P0, PT, R2, 0x2, PT ;  /* 0x000000020200780c */ /* 0x000fda0003f06270 */
[----:B------:R-:W-:Y:S05]  /*12390*/  @!P0 BRA `(.L_x_496) ;  /* 0x0000000000308947 */ /* 0x000fea0003800000 */
[----:B-1----:R-:W-:-:S07]  /*123a0*/  IMAD.MOV.U32 R3, RZ, RZ, 0x1 ;  /* 0x00000001ff037424 */ /* 0x002fce00078e00ff */
.L_x_501:
[----:B------:R-:W1:Y:S04]  /*123b0*/  SHFL.DOWN PT, R0, R25, R3, 0x1f ;  /* 0x08001f0319007589 */ /* 0x000e6800000e0000 */
[----:B------:R-:W2:Y:S04]  /*123c0*/  SHFL.DOWN PT, R5, R24, R3, 0x1f ;  /* 0x08001f0318057589 */ /* 0x000ea800000e0000 */
[----:B------:R-:W3:Y:S04]  /*123d0*/  SHFL.DOWN PT, R4, R19, R3, 0x1f ;  /* 0x08001f0313047589 */ /* 0x000ee800000e0000 */
[----:B------:R4:W5:Y:S02]  /*123e0*/  SHFL.DOWN PT, R7, R18, R3, 0x1f ;  /* 0x08001f0312077589 */ /* 0x00096400000e0000 */
[----:B----4-:R-:W-:-:S02]  /*123f0*/  SHF.L.U32 R3, R3, 0x1, RZ ;  /* 0x0000000103037819 */ /* 0x010fc400000006ff */
[----:B-1----:R-:W-:Y:S02]  /*12400*/  LOP3.LUT R25, R25, R0, RZ, 0x3c, !PT ;  /* 0x0000000019197212 */ /* 0x002fe400078e3cff */
[----:B------:R-:W-:Y:S02]  /*12410*/  ISETP.GE.AND P0, PT, R3, R2, PT ;  /* 0x000000020300720c */ /* 0x000fe40003f06270 */
[----:B--2---:R-:W-:Y:S02]  /*12420*/  LOP3.LUT R24, R24, R5, RZ, 0x3c, !PT ;  /* 0x0000000518187212 */ /* 0x004fe400078e3cff */
[----:B---3--:R-:W-:Y:S02]  /*12430*/  LOP3.LUT R19, R19, R4, RZ, 0x3c, !PT ;  /* 0x0000000413137212 */ /* 0x008fe400078e3cff */
[----:B-----5:R-:W-:-:S07]  /*12440*/  LOP3.LUT R18, R18, R7, RZ, 0x3c, !PT ;  /* 0x0000000712127212 */ /* 0x020fce00078e3cff */
[----:B------:R-:W-:Y:S05]  /*12450*/  @!P0 BRA `(.L_x_501) ;  /* 0xfffffffc00d48947 */ /* 0x000fea000383ffff */
.L_x_496:
        /* <DEDUP_REMOVED lines=9> */
[----:B-1----:R-:W2:Y:S04]  /*124f0*/  LDG.E.64 R2, desc[UR60][R8.64] ;  /* 0x0000003c08027981 */ /* 0x002ea8000c1e1b00 */
[----:B------:R-:W3:Y:S01]  /*12500*/  LDG.E.64 R4, desc[UR60][R8.64+0x8] ;  /* 0x0000083c08047981 */ /* 0x000ee2000c1e1b00 */
[----:B--2---:R-:W-:Y:S02]  /*12510*/  LOP3.LUT R24, R24, R2, RZ, 0x3c, !PT ;  /* 0x0000000218187212 */ /* 0x004fe400078e3cff */
[----:B------:R-:W-:Y:S02]  /*12520*/  LOP3.LUT R25, R25, R3, RZ, 0x3c, !PT ;  /* 0x0000000319197212 */ /* 0x000fe400078e3cff */
[----:B---3--:R-:W-:Y:S02]  /*12530*/  LOP3.LUT R18, R18, R4, RZ, 0x3c, !PT ;  /* 0x0000000412127212 */ /* 0x008fe400078e3cff */
[----:B------:R-:W-:-:S07]  /*12540*/  LOP3.LUT R19, R19, R5, RZ, 0x3c, !PT ;  /* 0x0000000513137212 */ /* 0x000fce00078e3cff */
.L_x_503:
[----:B------:R-:W-:Y:S05]  /*12550*/  @!P1 BRA `(.L_x_504) ;  /* 0x0000000000bc9947 */ /* 0x000fea0003800000 */
[----:B------:R-:W2:Y:S02]  /*12560*/  LDC R17, c[0x0][0x62c] ;  /* 0x00018b00ff117b82 */ /* 0x000ea40000000800 */
[----:B--2---:R-:W-:-:S04]  /*12570*/  ISETP.NE.AND P0, PT, R17, 0x1, PT ;  /* 0x000000011100780c */ /* 0x004fc80003f05270 */
[----:B------:R-:W-:-:S09]  /*12580*/  P2R R0, PR, RZ, 0x1 ;  /* 0x00000001ff007803 */ /* 0x000fd20000000000 */
[----:B------:R-:W-:Y:S05]  /*12590*/  @!P0 BRA `(.L_x_505) ;  /* 0x0000000000408947 */ /* 0x000fea0003800000 */
[----:B------:R-:W-:Y:S01]  /*125a0*/  MOV R0, 0x0 ;  /* 0x0000000000007802 */ /* 0x000fe20000000f00 */
[----:B------:R-:W-:Y:S01]  /*125b0*/  ULDC.64 UR4, c[0x4][0x7c8] ;  /* 0x0101f20000047ab9 */ /* 0x000fe20000000a00 */
[----:B------:R-:W-:Y:S01]  /*125c0*/  ULDC.64 UR6, c[0x4][0x7b8] ;  /* 0x0101ee0000067ab9 */ /* 0x000fe20000000a00 */
[----:B-1----:R-:W-:Y:S01]  /*125d0*/  IMAD.U32 R4, RZ, RZ, UR4 ;  /* 0x00000004ff047e24 */ /* 0x002fe2000f8e00ff */
[----:B------:R1:W2:Y:S01]  /*125e0*/  LDC.64 R2, c[0x4][R0] ;  /* 0x0100000000027b82 */ /* 0x0002a20000000a00 */
        /* <DEDUP_REMOVED lines=8> */
[----:B-1----:R-:W-:-:S07]  /*12670*/  IMAD.MOV.U32 R13, RZ, RZ, RZ ;  /* 0x000000ffff0d7224 */ /* 0x002fce00078e00ff */
[----:B0-----:R-:W-:-:S07]  /*12680*/  LEPC R20, `(.L_x_505) ;  /* 0x000000001014794e */ /* 0x001fce0000000000 */
[----:B--2---:R-:W-:Y:S05]  /*12690*/  CALL.ABS.NOINC R2 ;  /* 0x0000000002007343 */ /* 0x004fea0003c00000 */
.L_x_505:
[----:B------:R-:W-:Y:S01]  /*126a0*/  ULDC.64 UR4, c[0x0][0x5f8] ;  /* 0x00017e0000047ab9 */ /* 0x000fe20000000a00 */
[----:B------:R-:W-:Y:S02]  /*126b0*/  ISETP.NE.AND P6, PT, R17, 0x1, PT ;  /* 0x000000011100780c */ /* 0x000fe40003fc5270 */
[----:B------:R-:W-:-:S04]  /*126c0*/  IADD3 R22, P0, R22, UR4, RZ ;  /* 0x0000000416167c10 */ /* 0x000fc8000ff1e0ff */
[----:B------:R-:W-:-:S05]  /*126d0*/  IADD3.X R23, RZ, UR5, RZ, P0, !PT ;  /* 0x00000005ff177c10 */ /* 0x000fca00087fe4ff */
[----:B------:R2:W-:Y:S02]  /*126e0*/  STG.E.64 desc[UR60][R22.64], R24 ;  /* 0x0000001816007986 */ /* 0x0005e4000c101b3c */
[----:B------:R-:W-:Y:S05]  /*126f0*/  @!P6 BRA `(.L_x_506) ;  /* 0x000000000040e947 */ /* 0x000fea0003800000 */
[----:B------:R-:W-:Y:S01]  /*12700*/  MOV R0, 0x0 ;  /* 0x0000000000007802 */ /* 0x000fe20000000f00 */
[----:B------:R-:W-:Y:S01]  /*12710*/  ULDC.64 UR4, c[0x4][0x7c8] ;  /* 0x0101f20000047ab9 */ /* 0x000fe20000000a00 */
[----:B------:R-:W-:Y:S01]  /*12720*/  ULDC.64 UR6, c[0x4][0x670] ;  /* 0x01019c0000067ab9 */ /* 0x000fe20000000a00 */
[----:B-1----:R-:W-:Y:S01]  /*12730*/  IMAD.U32 R4, RZ, RZ, UR4 ;  /* 0x00000004ff047e24 */ /* 0x002fe2000f8e00ff */
[----:B------:R1:W3:Y:S01]  /*12740*/  LDC.64 R2, c[0x4][R0] ;  /* 0x0100000000027b82 */ /* 0x0002e20000000a00 */
        /* <DEDUP_REMOVED lines=10> */
[----:B--23--:R-:W-:Y:S05]  /*127f0*/  CALL.ABS.NOINC R2 ;  /* 0x0000000002007343 */ /* 0x00cfea0003c00000 */
.L_x_506:
[----:B------:R-:W-:Y:S02]  /*12800*/  ULDC.64 UR4, c[0x0][0x5f8] ;  /* 0x00017e0000047ab9 */ /* 0x000fe40000000a00 */
[----:B------:R-:W-:-:S04]  /*12810*/  IADD3 R16, P0, R16, UR4, RZ ;  /* 0x0000000410107c10 */ /* 0x000fc8000ff1e0ff */
[----:B------:R-:W-:-:S05]  /*12820*/  IADD3.X R17, RZ, UR5, RZ, P0, !PT ;  /* 0x00000005ff117c10 */ /* 0x000fca00087fe4ff */
[----:B------:R-:W-:Y:S01]  /*12830*/  STG.E.64 desc[UR60][R16.64], R18 ;  /* 0x0000001210007986 */ /* 0x000fe2000c101b3c */
[----:B------:R-:W-:Y:S05]  /*12840*/  EXIT ;  /* 0x000000000000794d */ /* 0x000fea0003800000 */
.L_x_504:
[----:B------:R-:W-:Y:S04]  /*12850*/  STG.E.64 desc[UR60][R8.64], R24 ;  /* 0x0000001808007986 */ /* 0x000fe8000c101b3c */
[----:B------:R-:W-:Y:S01]  /*12860*/  STG.E.64 desc[UR60][R8.64+0x8], R18 ;  /* 0x0000081208007986 */ /* 0x000fe2000c101b3c */
[----:B------:R-:W-:Y:S05]  /*12870*/  EXIT ;  /* 0x000000000000794d */ /* 0x000fea0003800000 */
.L_x_502:
        /* <DEDUP_REMOVED lines=10> */
.L_x_507:
        /* <DEDUP_REMOVED lines=21> */
.L_x_509:
        /* <DEDUP_REMOVED lines=22> */
.L_x_510:
[----:B------:R-:W-:Y:S02]  /*12bd0*/  ULDC.64 UR4, c[0x0][0x5f8] ;  /* 0x00017e0000047ab9 */ /* 0x000fe40000000a00 */
[----:B------:R-:W-:-:S04]  /*12be0*/  IADD3 R16, P0, R16, UR4, RZ ;  /* 0x0000000410107c10 */ /* 0x000fc8000ff1e0ff */
[----:B------:R-:W-:-:S05]  /*12bf0*/  IADD3.X R17, RZ, UR5, RZ, P0, !PT ;  /* 0x00000005ff117c10 */ /* 0x000fca00087fe4ff */
[----:B------:R-:W-:Y:S01]  /*12c00*/  STG.E.64 desc[UR60][R16.64], R18 ;  /* 0x0000001210007986 */ /* 0x000fe2000c101b3c */
[----:B------:R-:W-:Y:S05]  /*12c10*/  EXIT ;  /* 0x000000000000794d */ /* 0x000fea0003800000 */
.L_x_508:
[----:B------:R-:W-:Y:S04]  /*12c20*/  STG.E.64 desc[UR60][R10.64], R24 ;  /* 0x000000180a007986 */ /* 0x000fe8000c101b3c */
[----:B------:R-:W-:Y:S01]  /*12c30*/  STG.E.64 desc[UR60][R12.64], R18 ;  /* 0x000000120c007986 */ /* 0x000fe2000c101b3c */
[----:B------:R-:W-:Y:S05]  /*12c40*/  EXIT ;  /* 0x000000000000794d */ /* 0x000fea0003800000 */
.L_x_477:
        /* <DEDUP_REMOVED lines=11> */
[----:B------:R-:W1:Y:S01]  /*12d00*/  LDC.U8 R2, c[0x0][0x628] ;  /* 0x00018a00ff027b82 */ /* 0x000e620000000000 */
[----:B------:R-:W-:-:S04]  /*12d10*/  ISETP.NE.U32.AND P0, PT, R8, RZ, PT ;  /* 0x000000ff0800720c */ /* 0x000fc80003f05070 */
[----:B------:R-:W-:-:S13]  /*12d20*/  ISETP.NE.AND.EX P0, PT, R14, RZ, PT, P0 ;  /* 0x000000ff0e00720c */ /* 0x000fda0003f05300 */
[----:B------:R-:W-:Y:S05]  /*12d30*/  @!P0 BRA `(.L_x_511) ;  /* 0x0000000400008947 */ /* 0x000fea0003800000 */
[----:B-1----:R-:W-:Y:S01]  /*12d40*/  ISETP.NE.AND P0, PT, R2, RZ, PT ;  /* 0x000000ff0200720c */ /* 0x002fe20003f05270 */
[----:B------:R-:W-:Y:S02]  /*12d50*/  ULDC.U8 UR4, c[0x0][0x629] ;  /* 0x00018a4000047ab9 */ /* 0x000fe40000000000 */
[----:B------:R-:W-:-:S10]  /*12d60*/  ISETP.NE.AND P1, PT, RZ, UR4, PT ;  /* 0x00000004ff007c0c */ /* 0x000fd4000bf25270 */
[----:B------:R-:W-:Y:S05]  /*12d70*/  @!P0 BRA `(.L_x_512) ;  /* 0x0000000000188947 */ /* 0x000fea0003800000 */
[----:B--2---:R-:W2:Y:S04]  /*12d80*/  LDG.E.64 R2, desc[UR60][R8.64] ;  /* 0x0000003c08027981 */ /* 0x004ea8000c1e1b00 */
[----:B------:R-:W3:Y:S01]  /*12d90*/  LDG.E.64 R6, desc[UR60][R8.64+0x8] ;  /* 0x0000083c08067981 */ /* 0x000ee2000c1e1b00 */
[----:B--2---:R-:W-:Y:S02]  /*12da0*/  LOP3.LUT R0, R0, R2, RZ, 0x3c, !PT ;  /* 0x0000000200007212 */ /* 0x004fe400078e3cff */
[----:B------:R-:W-:Y:S02]  /*12db0*/  LOP3.LUT R29, R29, R3, RZ, 0x3c, !PT ;  /* 0x000000031d1d7212 */ /* 0x000fe400078e3cff */
[----:B---3--:R-:W-:Y:S02]  /*12dc0*/  LOP3.LUT R4, R4, R6, RZ, 0x3c, !PT ;  /* 0x0000000604047212 */ /* 0x008fe400078e3cff */
[----:B------:R-:W-:-:S07]  /*12dd0*/  LOP3.LUT R5, R5, R7, RZ, 0x3c, !PT ;  /* 0x0000000705057212 */ /* 0x000fce00078e3cff */
.L_x_512:
[----:B--2---:R-:W-:Y:S01]  /*12de0*/  IMAD.MOV.U32 R28, RZ, RZ, R0 ;  /* 0x000000ffff1c7224 */ /* 0x004fe200078e0000 */
[----:B------:R-:W-:Y:S01]  /*12df0*/  MOV R22, R4 ;  /* 0x0000000400167202 */ /* 0x000fe20000000f00 */
[----:B------:R-:W-:Y:S01]  /*12e00*/  IMAD.MOV.U32 R23, RZ, RZ, R5 ;  /* 0x000000ffff177224 */ /* 0x000fe200078e0005 */
[----:B------:R-:W-:Y:S06]  /*12e10*/  @!P1 BRA `(.L_x_513) ;  /* 0x0000000000bc9947 */ /* 0x000fec0003800000 */
[----:B------:R-:W1:Y:S02]  /*12e20*/  LDC R17, c[0x0][0x62c] ;  /* 0x00018b00ff117b82 */ /* 0x000e640000000800 */
[----:B-1----:R-:W-:-:S04]  /*12e30*/  ISETP.NE.AND P0, PT, R17, 0x1, PT ;  /* 0x000000011100780c */ /* 0x002fc80003f05270 */
[----:B------:R-:W-:-:S09]  /*12e40*/  P2R R0, PR, RZ, 0x1 ;  /* 0x00000001ff007803 */ /* 0x000fd20000000000 */
[----:B------:R-:W-:Y:S05]  /*12e50*/  @!P0 BRA `(.L_x_514) ;  /* 0x0000000000408947 */ /* 0x000fea0003800000 */
[----:B------:R-:W-:Y:S01]  /*12e60*/  MOV R0, 0x0 ;  /* 0x0000000000007802 */ /* 0x000fe20000000f00 */
[----:B------:R-:W-:Y:S01]  /*12e70*/  ULDC.64 UR4, c[0x4][0x7c8] ;  /* 0x0101f20000047ab9 */ /* 0x000fe20000000a00 */
[----:B------:R-:W-:Y:S01]  /*12e80*/  ULDC.64 UR6, c[0x4][0x670] ;  /* 0x01019c0000067ab9 */ /* 0x000fe20000000a00 */
[----:B------:R-:W-:Y:S01]  /*12e90*/  MOV R4, UR4 ;  /* 0x0000000400047c02 */ /* 0x000fe20008000f00 */
[----:B------:R1:W2:Y:S01]  /*12ea0*/  LDC.64 R2, c[0x4][R0] ;  /* 0x0100000000027b82 */ /* 0x0002a20000000a00 */
[----:B------:R-:W-:Y:S01]  /*12eb0*/  IMAD.U32 R5, RZ, RZ, UR5 ;  /* 0x00000005ff057e24 */ /* 0x000fe2000f8e00ff */
[----:B------:R-:W-:Y:S01]  /*12ec0*/  ULDC.64 UR4, c[0x4][0x7b8] ;  /* 0x0101ee0000047ab9 */ /* 0x000fe20000000a00 */
[----:B------:R-:W-:Y:S01]  /*12ed0*/  HFMA2.MMA R8, -RZ, RZ, 0, 4.4763088226318359375e-05 ;  /* 0x000002efff087435 */ /* 0x000fe200000001ff */
[----:B------:R-:W-:Y:S01]  /*12ee0*/  MOV R6, UR4 ;  /* 0x0000000400067c02 */ /* 0x000fe20008000f00 */
[----:B------:R-:W-:Y:S01]  /*12ef0*/  IMAD.U32 R7, RZ, RZ, UR5 ;  /* 0x00000005ff077e24 */ /* 0x000fe2000f8e00ff */
[----:B------:R-:W-:Y:S01]  /*12f00*/  MOV R10, UR6 ;  /* 0x00000006000a7c02 */ /* 0x000fe20008000f00 */
[----:B------:R-:W-:Y:S01]  /*12f10*/  IMAD.U32 R11, RZ, RZ, UR7 ;  /* 0x00000007ff0b7e24 */ /* 0x000fe2000f8e00ff */
[----:B------:R-:W-:Y:S01]  /*12f20*/  MOV R13, RZ ;  /* 0x000000ff000d7202 */ /* 0x000fe20000000f00 */
[----:B-1----:R-:W-:-:S07]  /*12f30*/  IMAD.MOV.U32 R12, RZ, RZ, 0x1 ;  /* 0x00000001ff0c7424 */ /* 0x002fce00078e00ff */
[----:B0-----:R-:W-:-:S07]  /*12f40*/  LEPC R20, `(.L_x_514) ;  /* 0x000000001014794e */ /* 0x001fce0000000000 */
[----:B--2---:R-:W-:Y:S05]  /*12f50*/  CALL.ABS.NOINC R2 ;  /* 0x0000000002007343 */ /* 0x004fea0003c00000 */
.L_x_514:
[----:B------:R-:W-:Y:S01]  /*12f60*/  ULDC.64 UR4, c[0x0][0x5f8] ;  /* 0x00017e0000047ab9 */ /* 0x000fe20000000a00 */
[----:B------:R-:W-:Y:S02]  /*12f70*/  ISETP.NE.AND P6, PT, R17, 0x1, PT ;  /* 0x000000011100780c */ /* 0x000fe40003fc5270 */
[----:B------:R-:W-:-:S05]  /*12f80*/  IADD3 R18, P0, R18, UR4, RZ ;  /* 0x0000000412127c10 */ /* 0x000fca000ff1e0ff */
[----:B------:R-:W-:-:S05]  /*12f90*/  IMAD.X R19, RZ, RZ, UR5, P0 ;  /* 0x00000005ff137e24 */ /* 0x000fca00080e06ff */
[----:B------:R1:W-:Y:S01]  /*12fa0*/  STG.E.64 desc[UR60][R18.64], R28 ;  /* 0x0000001c12007986 */ /* 0x0003e2000c101b3c */
[----:B------:R-:W-:Y:S05]  /*12fb0*/  @!P6 BRA `(.L_x_515) ;  /* 0x000000000040e947 */ /* 0x000fea0003800000 */
[----:B------:R-:W-:Y:S01]  /*12fc0*/  MOV R0, 0x0 ;  /* 0x0000000000007802 */ /* 0x000fe20000000f00 */
[----:B------:R-:W-:Y:S01]  /*12fd0*/  ULDC.64 UR4, c[0x4][0x7c8] ;  /* 0x0101f20000047ab9 */ /* 0x000fe20000000a00 */
[----:B------:R-:W-:Y:S01]  /*12fe0*/  ULDC.64 UR6, c[0x4][0x670] ;  /* 0x01019c0000067ab9 */ /* 0x000fe20000000a00 */
[----:B------:R-:W-:Y:S01]  /*12ff0*/  MOV R4, UR4 ;  /* 0x0000000400047c02 */ /* 0x000fe20008000f00 */
[----:B------:R2:W3:Y:S01]  /*13000*/  LDC.64 R2, c[0x4][R0] ;  /* 0x0100000000027b82 */ /* 0x0004e20000000a00 */
        /* <DEDUP_REMOVED lines=8> */
[----:B--2---:R-:W-:-:S07]  /*13090*/  IMAD.MOV.U32 R12, RZ, RZ, 0x1 ;  /* 0x00000001ff0c7424 */ /* 0x004fce00078e00ff */
[----:B0-----:R-:W-:-:S07]  /*130a0*/  LEPC R20, `(.L_x_515) ;  /* 0x000000001014794e */ /* 0x001fce0000000000 */
[----:B-1-3--:R-:W-:Y:S05]  /*130b0*/  CALL.ABS.NOINC R2 ;  /* 0x0000000002007343 */ /* 0x00afea0003c00000 */
.L_x_515:
[----:B------:R-:W-:Y:S02]  /*130c0*/  ULDC.64 UR4, c[0x0][0x5f8] ;  /* 0x00017e0000047ab9 */ /* 0x000fe40000000a00 */
[----:B------:R-:W-:-:S05]  /*130d0*/  IADD3 R16, P0, R16, UR4, RZ ;  /* 0x0000000410107c10 */ /* 0x000fca000ff1e0ff */
[----:B------:R-:W-:-:S05]  /*130e0*/  IMAD.X R17, RZ, RZ, UR5, P0 ;  /* 0x00000005ff117e24 */ /* 0x000fca00080e06ff */
[----:B------:R-:W-:Y:S01]  /*130f0*/  STG.E.64 desc[UR60][R16.64], R22 ;  /* 0x0000001610007986 */ /* 0x000fe2000c101b3c */
[----:B------:R-:W-:Y:S05]  /*13100*/  EXIT ;  /* 0x000000000000794d */ /* 0x000fea0003800000 */
.L_x_513:
[----:B------:R-:W-:Y:S04]  /*13110*/  STG.E.64 desc[UR60][R8.64], R28 ;  /* 0x0000001c08007986 */ /* 0x000fe8000c101b3c */
[----:B------:R-:W-:Y:S01]  /*13120*/  STG.E.64 desc[UR60][R8.64+0x8], R22 ;  /* 0x0000081608007986 */ /* 0x000fe2000c101b3c */
[----:B------:R-:W-:Y:S05]  /*13130*/  EXIT ;  /* 0x000000000000794d */ /* 0x000fea0003800000 */
.L_x_511:
        /* <DEDUP_REMOVED lines=10> */
.L_x_516:
[----:B--2---:R-:W-:Y:S01]  /*131e0*/  MOV R28, R0 ;  /* 0x00000000001c7202 */ /* 0x004fe20000000f00 */
[----:B------:R-:W-:Y:S01]  /*131f0*/  IMAD.MOV.U32 R22, RZ, RZ, R4 ;  /* 0x000000ffff167224 */ /* 0x000fe200078e0004 */
[----:B------:R-:W-:Y:S01]  /*13200*/  MOV R23, R5 ;  /* 0x0000000500177202 */ /* 0x000fe20000000f00 */
        /* <DEDUP_REMOVED lines=8> */
[----:B------:R-:W-:Y:S01]  /*13290*/  IMAD.U32 R4, RZ, RZ, UR4 ;  /* 0x00000004ff047e24 */ /* 0x000fe2000f8e00ff */
        /* <DEDUP_REMOVED lines=12> */
.L_x_518:
        /* <DEDUP_REMOVED lines=9> */
[----:B------:R-:W-:Y:S01]  /*133f0*/  IMAD.U32 R4, RZ, RZ, UR4 ;  /* 0x00000004ff047e24 */ /* 0x000fe2000f8e00ff */
        /* <DEDUP_REMOVED lines=9> */
[----:B--2---:R-:W-:-:S07]  /*13490*/  IMAD.MOV.U32 R13, RZ, RZ, RZ ;  /* 0x000000ffff0d7224 */ /* 0x004fce00078e00ff */
[----:B0-----:R-:W-:-:S07]  /*134a0*/  LEPC R20, `(.L_x_519) ;  /* 0x000000001014794e */ /* 0x001fce0000000000 */
[----:B-1-3--:R-:W-:Y:S05]  /*134b0*/  CALL.ABS.NOINC R2 ;  /* 0x0000000002007343 */ /* 0x00afea0003c00000 */
.L_x_519:
[----:B------:R-:W-:Y:S02]  /*134c0*/  ULDC.64 UR4, c[0x0][0x5f8] ;  /* 0x00017e0000047ab9 */ /* 0x000fe40000000a00 */
[----:B------:R-:W-:-:S04]  /*134d0*/  IADD3 R16, P0, R16, UR4, RZ ;  /* 0x0000000410107c10 */ /* 0x000fc8000ff1e0ff */
[----:B------:R-:W-:-:S05]  /*134e0*/  IADD3.X R17, RZ, UR5, RZ, P0, !PT ;  /* 0x00000005ff117c10 */ /* 0x000fca00087fe4ff */
[----:B------:R-:W-:Y:S01]  /*134f0*/  STG.E.64 desc[UR60][R16.64], R22 ;  /* 0x0000001610007986 */ /* 0x000fe2000c101b3c */
[----:B------:R-:W-:Y:S05]  /*13500*/  EXIT ;  /* 0x000000000000794d */ /* 0x000fea0003800000 */
.L_x_517:
[----:B------:R-:W-:Y:S04]  /*13510*/  STG.E.64 desc[UR60][R6.64], R28 ;  /* 0x0000001c06007986 */ /* 0x000fe8000c101b3c */
[----:B------:R-:W-:Y:S01]  /*13520*/  STG.E.64 desc[UR60][R10.64], R22 ;  /* 0x000000160a007986 */ /* 0x000fe2000c101b3c */
[----:B------:R-:W-:Y:S05]  /*13530*/  EXIT ;  /* 0x000000000000794d */ /* 0x000fea0003800000 */
.L_x_520:
        /* <DEDUP_REMOVED lines=12> */
.L_x_9810:


//--------------------- .text._ZN2at6native13reduce_kernelILi128ELi4ENS0_8ReduceOpIN3c108BFloat16ENS0_14func_wrapper_tIdZNS0_15xor_sum_functorIS4_vEclERNS_14TensorIteratorEEUlddE_EEjdLi4ELi4EEEEEvT1_ --------------------------
	.section	.text._ZN2at6native13reduce_kernelILi128ELi4ENS0_8ReduceOpIN3c108BFloat16ENS0_14func_wrapper_tIdZNS0_15xor_sum_functorIS4_vEclERNS_14TensorIteratorEEUlddE_EEjdLi4ELi4EEEEEvT1_,"ax",@progbits
	.align	128
        .global         _ZN2at6native13reduce_kernelILi128ELi4ENS0_8ReduceOpIN3c108BFloat16ENS0_14func_wrapper_tIdZNS0_15xor_sum_functorIS4_vEclERNS_14TensorIteratorEEUlddE_EEjdLi4ELi4EEEEEvT1_
        .type           _ZN2at6native13reduce_kernelILi128ELi4ENS0_8ReduceOpIN3c108BFloat16ENS0_14func_wrapper_tIdZNS0_15xor_sum_functorIS4_vEclERNS_14TensorIteratorEEUlddE_EEjdLi4ELi4EEEEEvT1_,@function
        .size           _ZN2at6native13reduce_kernelILi128ELi4ENS0_8ReduceOpIN3c108BFloat16ENS0_14func_wrapper_tIdZNS0_15xor_sum_functorIS4_vEclERNS_14TensorIteratorEEUlddE_EEjdLi4ELi4EEEEEvT1_,(.L_x_9811 - _ZN2at6native13reduce_kernelILi128ELi4ENS0_8ReduceOpIN3c108BFloat16ENS0_14func_wrapper_tIdZNS0_15xor_sum_functorIS4_vEclERNS_14TensorIteratorEEUlddE_EEjdLi4ELi4EEEEEvT1_)
        .other          _ZN2at6native13reduce_kernelILi128ELi4ENS0_8ReduceOpIN3c108BFloat16ENS0_14func_wrapper_tIdZNS0_15xor_sum_functorIS4_vEclERNS_14TensorIteratorEEUlddE_EEjdLi4ELi4EEEEEvT1_,@"STO_CUDA_ENTRY STV_DEFAULT"
_ZN2at6native13reduce_kernelILi128ELi4ENS0_8ReduceOpIN3c108BFloat16ENS0_14func_wrapper_tIdZNS0_15xor_sum_functorIS4_vEclERNS_14TensorIteratorEEUlddE_EEjdLi4ELi4EEEEEvT1_:
.text._ZN2at6native13reduce_kernelILi128ELi4ENS0_8ReduceOpIN3c108BFloat16ENS0_14func_wrapper_tIdZNS0_15xor_sum_functorIS4_vEclERNS_14TensorIteratorEEUlddE_EEjdLi4ELi4EEEEEvT1_:
[----:B------:R-:W0:Y:S01]  /*0000*/  LDC R1, c[0x0][0x28] ;  /* 0x00000a00ff017b82 */ /* 0x000e220000000800 */
[----:B------:R-:W1:Y:S07]  /*0010*/  S2R R17, SR_TID.X ;  /* 0x0000000000117919 */ /* 0x000e6e0000002100 */
[----:B------:R-:W2:Y:S01]  /*0020*/  LDC R8, c[0x0][0x3f4] ;  /* 0x0000fd00ff087b82 */ /* 0x000ea20000000800 */
[----:B------:R-:W-:Y:S01]  /*0030*/  ULDC.64 UR8, c[0x0][0x240] ;  /* 0x0000900000087ab9 */ /* 0x000fe20000000a00 */
[----:B------:R-:W-:Y:S01]  /*0040*/  ULDC.64 UR6, c[0x0][0x238] ;  /* 0x00008e0000067ab9 */ /* 0x000fe20000000a00 */
[----:B------:R-:W3:Y:S01]  /*0050*/  S2R R2, SR_TID.Y ;  /* 0x0000000000027919 */ /* 0x000ee20000002200 */
[----:B------:R-:W-:Y:S01]  /*0060*/  ULDC UR5, c[0x0][0x248] ;  /* 0x0000920000057ab9 */ /* 0x000fe20000000800 */
[----:B------:R-:W4:Y:S03]  /*0070*/  S2R R16, SR_CTAID.Y ;  /* 0x0000000000107919 */ /* 0x000f260000002600 */
[----:B------:R-:W5:Y:S08]  /*0080*/  S2UR UR4, SR_CTAID.X ;  /* 0x00000000000479c3 */ /* 0x000f700000002500 */
[----:B------:R-:W5:Y:S01]  /*0090*/  LDC R0, c[0x0][0x230] ;  /* 0x00008c00ff007b82 */ /* 0x000f620000000800 */
[----:B--2---:R-:W-:Y:S01]  /*00a0*/  ISETP.NE.AND P0, PT, R8, RZ, PT ;  /* 0x000000ff0800720c */ /* 0x004fe20003f05270 */
[----:B-1----:R-:W-:-:S02]  /*00b0*/  IMAD R3, R17, UR9, RZ ;  /* 0x0000000911037c24 */ /* 0x002fc4000f8e02ff */
[----:B------:R-:W-:Y:S02]  /*00c0*/  IMAD R5, R17, UR6, RZ ;  /* 0x0000000611057c24 */ /* 0x000fe4000f8e02ff */
[C---:B---3--:R-:W-:Y:S02]  /*00d0*/  IMAD R3, R2.reuse, UR5, R3 ;  /* 0x0000000502037c24 */ /* 0x048fe4000f8e0203 */
[----:B------:R-:W-:Y:S02]  /*00e0*/  IMAD R5, R2, UR7, R5 ;  /* 0x0000000702057c24 */ /* 0x000fe4000f8e0205 */
[----:B-----5:R-:W-:Y:S02]  /*00f0*/  IMAD R3, R0, UR4, R3 ;  /* 0x0000000400037c24 */ /* 0x020fe4000f8e0203 */
[----:B----4-:R-:W-:Y:S02]  /*0100*/  IMAD R89, R16, UR8, R5 ;  /* 0x0000000810597c24 */ /* 0x010fe4000f8e0205 */
[----:B------:R-:W-:-:S02]  /*0110*/  IMAD.MOV.U32 R0, RZ, RZ, RZ ;  /* 0x000000ffff007224 */ /* 0x000fc400078e00ff */
[----:B------:R-:W-:Y:S01]  /*0120*/  IMAD.SHL.U32 R23, R3, 0x4, RZ ;  /* 0x0000000403177824 */ /* 0x000fe200078e00ff */
[----:B0-----:R-:W-:Y:S06]  /*0130*/  @!P0 BRA `(.L_x_521) ;  /* 0x0000001000448947 */ /* 0x001fec0003800000 */
        /* <DEDUP_REMOVED lines=273> */
.L_x_521:
[----:B------:R-:W-:Y:S01]  /*1250*/  ULDC UR4, c[0x0][0x224] ;  /* 0x0000890000047ab9 */ /* 0x000fe20000000800 */
[----:B------:R-:W-:Y:S01]  /*1260*/  ULDC.64 UR60, c[0x0][0x208] ;  /* 0x00008200003c7ab9 */ /* 0x000fe20000000a00 */
[----:B------:R-:W-:Y:S01]  /*1270*/  IMAD.U32 R76, RZ, RZ, UR4 ;  /* 0x00000004ff4c7e24 */ /* 0x000fe2000f8e00ff */
[----:B------:R-:W-:Y:S01]  /*1280*/  ULDC UR4, c[0x0][0x228] ;  /* 0x00008a0000047ab9 */ /* 0x000fe20000000800 */
[----:B------:R-:W-:Y:S03]  /*1290*/  BSSY B6, `(.L_x_522) ;  /* 0x0000cf8000067945 */ /* 0x000fe60003800000 */
        /* <DEDUP_REMOVED lines=16> */
[----:B------:R-:W-:Y:S01]  /*13a0*/  HFMA2.MMA R13, -RZ, RZ, 0, 0 ;  /* 0x00000000ff0d7435 */ /* 0x000fe200000001ff */
[----:B------:R-:W-:Y:S01]  /*13b0*/  MOV R6, UR4 ;  /* 0x0000000400067c02 */ /* 0x000fe20008000f00 */
[----:B------:R-:W-:Y:S01]  /*13c0*/  IMAD.U32 R7, RZ, RZ, UR5 ;  /* 0x00000005ff077e24 */ /* 0x000fe2000f8e00ff */
[----:B------:R-:W-:Y:S01]  /*13d0*/  MOV R11, UR7 ;  /* 0x00000007000b7c02 */ /* 0x000fe20008000f00 */
[----:B------:R-:W-:-:S02]  /*13e0*/  IMAD.U32 R10, RZ, RZ, UR6 ;  /* 0x00000006ff0a7e24 */ /* 0x000fc4000f8e00ff */
[----:B------:R-:W-:Y:S02]  /*13f0*/  IMAD.MOV.U32 R8, RZ, RZ, 0x1e3 ;  /* 0x000001e3ff087424 */ /* 0x000fe400078e00ff */
[----:B0-----:R-:W-:-:S07]  /*1400*/  IMAD.MOV.U32 R12, RZ, RZ, 0x1 ;  /* 0x00000001ff0c7424 */ /* 0x001fce00078e00ff */
[----:B------:R-:W-:-:S07]  /*1410*/  LEPC R20, `(.L_x_525) ;  /* 0x000000001014794e */ /* 0x000fce0000000000 */
[----:B-1----:R-:W-:Y:S05]  /*1420*/  CALL.ABS.NOINC R14 ;  /* 0x000000000e007343 */ /* 0x002fea0003c00000 */
.L_x_525:
[----:B------:R-:W0:Y:S01]  /*1430*/  LDC R12, c[0x0][0x218] ;  /* 0x00008600ff0c7b82 */ /* 0x000e220000000800 */
[----:B------:R-:W-:Y:S01]  /*1440*/  SHF.R.U64 R0, R18, 0x1, R19 ;  /* 0x0000000112007819 */ /* 0x000fe20000001213 */
[----:B------:R-:W-:Y:S01]  /*1450*/  ULDC UR4, c[0x0][0x224] ;  /* 0x0000890000047ab9 */ /* 0x000fe20000000800 */
[----:B------:R-:W-:Y:S02]  /*1460*/  BSSY B0, `(.L_x_526) ;  /* 0x000002e000007945 */ /* 0x000fe40003800000 */
[----:B------:R-:W-:Y:S01]  /*1470*/  LOP3.LUT R8, R0, 0x3, RZ, 0xc0, !PT ;  /* 0x0000000300087812 */ /* 0x000fe200078ec0ff */
[----:B------:R-:W-:Y:S02]  /*1480*/  IMAD.U32 R0, RZ, RZ, UR4 ;  /* 0x00000004ff007e24 */ /* 0x000fe4000f8e00ff */
[----:B------:R-:W1:Y:S01]  /*1490*/  LDC R14, c[0x0][0x21c] ;  /* 0x00008700ff0e7b82 */ /* 0x000e620000000800 */
        /* <DEDUP_REMOVED lines=20> */
.L_x_531:
[----:B------:R-:W-:Y:S05]  /*15e0*/  BSYNC B2 ;  /* 0x0000000000027941 */ /* 0x000fea0003800000 */
.L_x_530:
        /* <DEDUP_REMOVED lines=14> */
.L_x_529:
[----:B------:R-:W-:Y:S05]  /*16d0*/  BSYNC B1 ;  /* 0x0000000000017941 */ /* 0x000fea0003800000 */
.L_x_528:
[----:B------:R-:W0:Y:S01]  /*16e0*/  LDC R5, c[0x0][0x224] ;  /* 0x00008900ff057b82 */ /* 0x000e220000000800 */
[----:B------:R-:W-:-:S04]  /*16f0*/  IADD3 R3, P0, -R8, 0x4, RZ ;  /* 0x0000000408037810 */ /* 0x000fc80007f1e1ff */
[----:B------:R-:W-:Y:S01]  /*1700*/  LEA R18, P1, R3, R18, 0x1 ;  /* 0x0000001203127211 */ /* 0x000fe200078208ff */
[----:B------:R-:W-:-:S05]  /*1710*/  IMAD.X R4, RZ, RZ, -0x1, P0 ;  /* 0xffffffffff047424 */ /* 0x000fca00000e06ff */
[----:B------:R-:W-:Y:S02]  /*1720*/  LEA.HI.X R19, R3, R19, R4, 0x1, P1 ;  /* 0x0000001303137211 */ /* 0x000fe400008f0c04 */
[----:B0-----:R-:W-:-:S07]  /*1730*/  IADD3 R0, R8, -0x4, R5 ;  /* 0xfffffffc08007810 */ /* 0x001fce0007ffe005 */
.L_x_527:
[----:B------:R-:W-:Y:S05]  /*1740*/  BSYNC B0 ;  /* 0x0000000000007941 */ /* 0x000fea0003800000 */
.L_x_526:
[----:B------:R-:W0:Y:S01]  /*1750*/  LDC.64 R4, c[0x0][0x238] ;  /* 0x00008e00ff047b82 */ /* 0x000e220000000a00 */
[----:B------:R-:W-:Y:S01]  /*1760*/  BSSY B0, `(.L_x_532) ;  /* 0x000002e000007945 */ /* 0x000fe20003800000 */
[----:B------:R-:W-:Y:S01]  /*1770*/  ISETP.NE.AND P2, PT, R2, RZ, PT ;  /* 0x000000ff0200720c */ /* 0x000fe20003f45270 */
[--C-:B------:R-:W-:Y:S01]  /*1780*/  IMAD.MOV.U32 R21, RZ, RZ, R12.reuse ;  /* 0x000000ffff157224 */ /* 0x100fe200078e000c */
[----:B------:R-:W-:Y:S01]  /*1790*/  MOV R20, R14 ;  /* 0x0000000e00147202 */ /* 0x000fe20000000f00 */
[----:B------:R-:W-:Y:S02]  /*17a0*/  IMAD.MOV.U32 R15, RZ, RZ, R12 ;  /* 0x000000ffff0f7224 */ /* 0x000fe400078e000c */
[----:B------:R-:W-:Y:S01]  /*17b0*/  IMAD.MOV.U32 R53, RZ, RZ, R14 ;  /* 0x000000ffff357224 */ /* 0x000fe200078e000e */
[----:B------:R-:W1:Y:S01]  /*17c0*/  LDC R24, c[0x0][0x240] ;  /* 0x00009000ff187b82 */ /* 0x000e620000000800 */
[----:B0-----:R-:W-:Y:S01]  /*17d0*/  IMAD R4, R17, R4, RZ ;  /* 0x0000000411047224 */ /* 0x001fe200078e02ff */
[----:B------:R-:W-:-:S03]  /*17e0*/  ISETP.NE.AND P1, PT, R5, RZ, PT ;  /* 0x000000ff0500720c */ /* 0x000fc60003f25270 */
[----:B------:R-:W-:-:S04]  /*17f0*/  IMAD R3, R2, R5, R4 ;  /* 0x0000000502037224 */ /* 0x000fc800078e0204 */
[----:B-1----:R-:W-:-:S05]  /*1800*/  IMAD R4, R16, R24, R3 ;  /* 0x0000001810047224 */ /* 0x002fca00078e0203 */
[----:B------:R-:W-:-:S04]  /*1810*/  LEA R3, R4, 0x3, 0x2 ;  /* 0x0000000304037811 */ /* 0x000fc800078e10ff */
[----:B------:R-:W-:-:S13]  /*1820*/  ISETP.GE.U32.AND P0, PT, R3, R0, PT ;  /* 0x000000000300720c */ /* 0x000fda0003f06070 */
[----:B------:R-:W-:Y:S05]  /*1830*/  @P0 BRA `(.L_x_533) ;  /* 0x0000000000800947 */ /* 0x000fea0003800000 */
[----:B------:R-:W-:Y:S01]  /*1840*/  MOV R3, R4 ;  /* 0x0000000400037202 */ /* 0x000fe20000000f00 */
[----:B------:R-:W-:Y:S02]  /*1850*/  IMAD.MOV.U32 R15, RZ, RZ, R12 ;  /* 0x000000ffff0f7224 */ /* 0x000fe400078e000c */
[----:B------:R-:W-:-:S07]  /*1860*/  IMAD.MOV.U32 R53, RZ, RZ, R14 ;  /* 0x000000ffff357224 */ /* 0x000fce00078e000e */
.L_x_534:
[----:B------:R-:W-:Y:S01]  /*1870*/  IMAD.WIDE.U32 R4, R3, 0x8, R18 ;  /* 0x0000000803047825 */ /* 0x000fe200078e0012 */
[----:B------:R-:W-:-:S05]  /*1880*/  ULDC UR4, c[0x0][0x22c] ;  /* 0x00008b0000047ab9 */ /* 0x000fca0000000800 */
[----:B------:R-:W2:Y:S01]  /*1890*/  LDG.E.64 R4, desc[UR60][R4.64] ;  /* 0x0000003c04047981 */ /* 0x000ea2000c1e1b00 */
[----:B------:R-:W-:-:S05]  /*18a0*/  VIADD R3, R3, UR4 ;  /* 0x0000000403037c36 */ /* 0x000fca0008000000 */
[----:B------:R-:W-:-:S04]  /*18b0*/  LEA R13, R3, 0x3, 0x2 ;  /* 0x00000003030d7811 */ /* 0x000fc800078e10ff */
[----:B------:R-:W-:Y:S02]  /*18c0*/  ISETP.GE.U32.AND P0, PT, R13, R0, PT ;  /* 0x000000000d00720c */ /* 0x000fe40003f06070 */
[C---:B--2---:R-:W-:Y:S01]  /*18d0*/  PRMT R8, R4.reuse, 0x7632, R8 ;  /* 0x0000763204087816 */ /* 0x044fe20000000008 */
[C---:B------:R-:W-:Y:S01]  /*18e0*/  IMAD.U32 R9, R5.reuse, 0x10000, RZ ;  /* 0x0001000005097824 */ /* 0x040fe200078e00ff */
[----:B------:R-:W-:Y:S02]  /*18f0*/  PRMT R10, R5, 0x7632, R10 ;  /* 0x00007632050a7816 */ /* 0x000fe4000000000a */
[----:B------:R-:W-:Y:S01]  /*1900*/  SHF.L.U32 R6, R4, 0x10, RZ ;  /* 0x0000001004067819 */ /* 0x000fe200000006ff */
[----:B------:R-:W-:Y:S01]  /*1910*/  IMAD.U32 R11, R8, 0x10000, RZ ;  /* 0x00010000080b7824 */ /* 0x000fe200078e00ff */
[----:B------:R-:W-:Y:S01]  /*1920*/  SHF.L.U32 R10, R10, 0x10, RZ ;  /* 0x000000100a0a7819 */ /* 0x000fe200000006ff */
[----:B------:R-:W-:Y:S02]  /*1930*/  FMUL.FTZ R9, R9, 1 ;  /* 0x3f80000009097820 */ /* 0x000fe40000410000 */
[----:B------:R-:W-:Y:S01]  /*1940*/  FMUL.FTZ R6, R6, 1 ;  /* 0x3f80000006067820 */ /* 0x000fe20000410000 */
[----:B------:R-:W-:Y:S01]  /*1950*/  FMUL.FTZ R4, R11, 1 ;  /* 0x3f8000000b047820 */ /* 0x000fe20000410000 */
[----:B------:R-:W-:-:S02]  /*1960*/  FMUL.FTZ R10, R10, 1 ;  /* 0x3f8000000a0a7820 */ /* 0x000fc40000410000 */
        /* <DEDUP_REMOVED lines=13> */
.L_x_533:
[----:B------:R-:W-:Y:S05]  /*1a40*/  BSYNC B0 ;  /* 0x0000000000007941 */ /* 0x000fea0003800000 */
.L_x_532:
        /* <DEDUP_REMOVED lines=8> */
.L_x_536:
[----:B------:R-:W-:Y:S05]  /*1ad0*/  BSYNC B0 ;  /* 0x0000000000007941 */ /* 0x000fea0003800000 */
.L_x_535:
        /* <DEDUP_REMOVED lines=15> */
.L_x_538:
[----:B------:R-:W-:Y:S05]  /*1bd0*/  BSYNC B0 ;  /* 0x0000000000007941 */ /* 0x000fea0003800000 */
.L_x_537:
[----:B------:R-:W-:Y:S02]  /*1be0*/  LOP3.LUT R0, R12, R15, R25, 0x96, !PT ;  /* 0x0000000f0c007212 */ /* 0x000fe400078e9619 */
[----:B------:R-:W-:Y:S02]  /*1bf0*/  CS2R R24, SRZ ;  /* 0x0000000000187805 */ /* 0x000fe4000001ff00 */
[----:B------:R-:W-:Y:S02]  /*1c00*/  LOP3.LUT R53, R14, R53, R27, 0x96, !PT ;  /* 0x000000350e357212 */ /* 0x000fe400078e961b */
[----:B------:R-:W-:Y:S02]  /*1c10*/  CS2R R14, SRZ ;  /* 0x00000000000e7805 */ /* 0x000fe4000001ff00 */
[----:B------:R-:W-:Y:S02]  /*1c20*/  LOP3.LUT R0, R21, R0, RZ, 0x3c, !PT ;  /* 0x0000000015007212 */ /* 0x000fe400078e3cff */
[----:B------:R-:W-:-:S02]  /*1c30*/  LOP3.LUT R53, R20, R53, RZ, 0x3c, !PT ;  /* 0x0000003514357212 */ /* 0x000fc400078e3cff */
[----:B------:R-:W-:Y:S01]  /*1c40*/  CS2R R20, SRZ ;  /* 0x0000000000147805 */ /* 0x000fe2000001ff00 */
[----:B------:R-:W-:Y:S06]  /*1c50*/  BRA `(.L_x_523) ;  /* 0x000000c4006c7947 */ /* 0x000fec0003800000 */
.L_x_524:
        /* <DEDUP_REMOVED lines=9> */
[----:B------:R-:W-:Y:S01]  /*1cf0*/  MOV R77, R89 ;  /* 0x00000059004d7202 */ /* 0x000fe20000000f00 */
[----:B------:R-:W-:-:S04]  /*1d00*/  IMAD.U32 R0, RZ, RZ, UR4 ;  /* 0x00000004ff007e24 */ /* 0x000fc8000f8e00ff */
[----:B------:R-:W-:Y:S01]  /*1d10*/  IMAD R5, R0, 0x3, R89 ;  /* 0x0000000300057824 */ /* 0x000fe200078e0259 */
[----:B------:R-:W1:Y:S01]  /*1d20*/  LDC R65, c[0x0][0x21c] ;  /* 0x00008700ff417b82 */ /* 0x000e620000000800 */
[----:B0-----:R-:W-:Y:S02]  /*1d30*/  IMAD.MOV.U32 R3, RZ, RZ, R7 ;  /* 0x000000ffff037224 */ /* 0x001fe400078e0007 */
[----:B-1----:R-:W-:Y:S01]  /*1d40*/  IMAD.MOV.U32 R4, RZ, RZ, R65 ;  /* 0x000000ffff047224 */ /* 0x002fe200078e0041 */
[----:B------:R-:W-:Y:S06]  /*1d50*/  @!P1 BRA `(.L_x_540) ;  /* 0x0000009800809947 */ /* 0x000fec0003800000 */
[----:B------:R-:W-:Y:S01]  /*1d60*/  ISETP.GE.U32.AND P0, PT, R5, R76, PT ;  /* 0x0000004c0500720c */ /* 0x000fe20003f06070 */
[----:B------:R-:W-:Y:S01]  /*1d70*/  BSSY B0, `(.L_x_541) ;  /* 0x00004b9000007945 */ /* 0x000fe20003800000 */
[-C--:B------:R-:W-:Y:S01]  /*1d80*/  MOV R5, R7.reuse ;  /* 0x0000000700057202 */ /* 0x080fe20000000f00 */
[--C-:B------:R-:W-:Y:S01]  /*1d90*/  IMAD.MOV.U32 R6, RZ, RZ, R65.reuse ;  /* 0x000000ffff067224 */ /* 0x100fe200078e0041 */
[----:B------:R-:W-:Y:S01]  /*1da0*/  MOV R9, R7 ;  /* 0x0000000700097202 */ /* 0x000fe20000000f00 */
[--C-:B------:R-:W-:Y:S01]  /*1db0*/  IMAD.MOV.U32 R8, RZ, RZ, R65.reuse ;  /* 0x000000ffff087224 */ /* 0x100fe200078e0041 */
[----:B------:R-:W-:Y:S01]  /*1dc0*/  MOV R12, R65 ;  /* 0x00000041000c7202 */ /* 0x000fe20000000f00 */
[----:B------:R-:W-:Y:S01]  /*1dd0*/  IMAD.MOV.U32 R10, RZ, RZ, R65 ;  /* 0x000000ffff0a7224 */ /* 0x000fe200078e0041 */
        /* <DEDUP_REMOVED lines=13> */
[----:B------:R-:W-:-:S02]  /*1eb0*/  IMAD.MOV.U32 R25, RZ, RZ, R65 ;  /* 0x000000ffff197224 */ /* 0x000fc400078e0041 */
[----:B------:R-:W-:Y:S02]  /*1ec0*/  IMAD.MOV.U32 R27, RZ, RZ, R65 ;  /* 0x000000ffff1b7224 */ /* 0x000fe400078e0041 */
[--C-:B------:R-:W-:Y:S02]  /*1ed0*/  IMAD.MOV.U32 R28, RZ, RZ, R7.reuse ;  /* 0x000000ffff1c7224 */ /* 0x100fe400078e0007 */
[----:B------:R-:W-:Y:S02]  /*1ee0*/  IMAD.MOV.U32 R31, RZ, RZ, R7 ;  /* 0x000000ffff1f7224 */ /* 0x000fe400078e0007 */
[--C-:B------:R-:W-:Y:S02]  /*1ef0*/  IMAD.MOV.U32 R30, RZ, RZ, R65.reuse ;  /* 0x000000ffff1e7224 */ /* 0x100fe400078e0041 */
[----:B------:R-:W-:Y:S02]  /*1f00*/  IMAD.MOV.U32 R33, RZ, RZ, R65 ;  /* 0x000000ffff217224 */ /* 0x000fe400078e0041 */
[----:B------:R-:W-:-:S02]  /*1f10*/  IMAD.MOV.U32 R34, RZ, RZ, R7 ;  /* 0x000000ffff227224 */ /* 0x000fc400078e0007 */
[----:B------:R-:W-:Y:S02]  /*1f20*/  IMAD.MOV.U32 R62, RZ, RZ, R7 ;  /* 0x000000ffff3e7224 */ /* 0x000fe400078e0007 */
[----:B------:R-:W-:Y:S01]  /*1f30*/  IMAD.MOV.U32 R63, RZ, RZ, R65 ;  /* 0x000000ffff3f7224 */ /* 0x000fe200078e0041 */
[----:B------:R-:W-:Y:S06]  /*1f40*/  @P0 BRA `(.L_x_542) ;  /* 0x00000048006c0947 */ /* 0x000fec0003800000 */
[----:B------:R-:W-:Y:S01]  /*1f50*/  ISETP.NE.AND P0, PT, R36, RZ, PT ;  /* 0x000000ff2400720c */ /* 0x000fe20003f05270 */
[----:B------:R-:W-:Y:S01]  /*1f60*/  BSSY B1, `(.L_x_543) ;  /* 0x0000495000017945 */ /* 0x000fe20003800000 */
[----:B------:R-:W0:Y:S01]  /*1f70*/  LDC.64 R36, c[0x0][0x260] ;  /* 0x00009800ff247b82 */ /* 0x000e220000000a00 */
        /* <DEDUP_REMOVED lines=8> */
[--C-:B------:R-:W-:Y:S01]  /*2000*/  IMAD.MOV.U32 R24, RZ, RZ, R7.reuse ;  /* 0x000000ffff187224 */ /* 0x100fe200078e0007 */
        /* <DEDUP_REMOVED lines=9> */
[----:B------:R-:W-:-:S02]  /*20a0*/  IMAD.MOV.U32 R64, RZ, RZ, R7 ;  /* 0x000000ffff407224 */ /* 0x000fc400078e0007 */
[--C-:B------:R-:W-:Y:S02]  /*20b0*/  IMAD.MOV.U32 R8, RZ, RZ, R65.reuse ;  /* 0x000000ffff087224 */ /* 0x100fe400078e0041 */
[--C-:B------:R-:W-:Y:S02]  /*20c0*/  IMAD.MOV.U32 R10, RZ, RZ, R65.reuse ;  /* 0x000000ffff0a7224 */ /* 0x100fe400078e0041 */
[--C-:B------:R-:W-:Y:S02]  /*20d0*/  IMAD.MOV.U32 R14, RZ, RZ, R65.reuse ;  /* 0x000000ffff0e7224 */ /* 0x100fe400078e0041 */
[--C-:B------:R-:W-:Y:S02]  /*20e0*/  IMAD.MOV.U32 R16, RZ, RZ, R65.reuse ;  /* 0x000000ffff107224 */ /* 0x100fe400078e0041 */
[--C-:B------:R-:W-:Y:S02]  /*20f0*/  IMAD.MOV.U32 R25, RZ, RZ, R65.reuse ;  /* 0x000000ffff197224 */ /* 0x100fe400078e0041 */
[----:B------:R-:W-:-:S02]  /*2100*/  IMAD.MOV.U32 R27, RZ, RZ, R65 ;  /* 0x000000ffff1b7224 */ /* 0x000fc400078e0041 */
[--C-:B------:R-:W-:Y:S02]  /*2110*/  IMAD.MOV.U32 R30, RZ, RZ, R65.reuse ;  /* 0x000000ffff1e7224 */ /* 0x100fe400078e0041 */
[--C-:B------:R-:W-:Y:S02]  /*2120*/  IMAD.MOV.U32 R33, RZ, RZ, R65.reuse ;  /* 0x000000ffff217224 */ /* 0x100fe400078e0041 */
[----:B------:R-:W-:-:S07]  /*2130*/  IMAD.MOV.U32 R63, RZ, RZ, R65 ;  /* 0x000000ffff3f7224 */ /* 0x000fce00078e0041 */
.L_x_548:
        /* <DEDUP_REMOVED lines=293> */
[----:B------:R-:W-:-:S05]  /*3390*/  @P1 SHF.R.U32.HI R42, RZ, R43, R42 ;  /* 0x0000002bff2a1219 */ /* 0x000fca000001162a */
[----:B------:R-:W-:-:S04]  /*33a0*/  @P1 IMAD.MOV R38, RZ, RZ, -R42 ;  /* 0x000000ffff261224 */ /* 0x000fc800078e0a2a */
[----:B-1----:R-:W-:-:S04]  /*33b0*/  @P1 IMAD R39, R38, R45, R39 ;  /* 0x0000002d26271224 */ /* 0x002fc800078e0227 */
[----:B--2---:R-:W-:-:S07]  /*33c0*/  @P1 IMAD R0, R39, R44, R0 ;  /* 0x0000002c27001224 */ /* 0x004fce00078e0200 */
.L_x_544:
[----:B------:R-:W-:Y:S01]  /*33d0*/  LOP3.LUT R39, R0, 0xfffffff8, RZ, 0xc0, !PT ;  /* 0xfffffff800277812 */ /* 0x000fe200078ec0ff */
[----:B------:R-:W-:-:S03]  /*33e0*/  ULDC UR36, c[0x0][0x22c] ;  /* 0x00008b0000247ab9 */ /* 0x000fc60000000800 */
[----:B------:R-:W-:-:S05]  /*33f0*/  IADD3 R38, P1, R18, R39, RZ ;  /* 0x0000002712267210 */ /* 0x000fca0007f3e0ff */
[----:B------:R-:W-:-:S06]  /*3400*/  IMAD.X R39, RZ, RZ, R19, P1 ;  /* 0x000000ffff277224 */ /* 0x000fcc00008e0613 */
[----:B------:R-:W2:Y:S01]  /*3410*/  LDG.E.64 R38, desc[UR60][R38.64] ;  /* 0x0000003c26267981 */ /* 0x000ea2000c1e1b00 */
[----:B------:R-:W-:-:S05]  /*3420*/  MOV R0, UR36 ;  /* 0x0000002400007c02 */ /* 0x000fca0008000f00 */
[----:B------:R-:W-:Y:S01]  /*3430*/  IMAD.IADD R77, R77, 0x1, R0 ;  /* 0x000000014d4d7824 */ /* 0x000fe200078e0200 */
[C---:B--2---:R-:W-:Y:S02]  /*3440*/  PRMT R66, R38.reuse, 0x7610, R66 ;  /* 0x0000761026427816 */ /* 0x044fe40000000042 */
[----:B------:R-:W-:Y:S02]  /*3450*/  PRMT R67, R38, 0x7632, R67 ;  /* 0x0000763226437816 */ /* 0x000fe40000000043 */
[C---:B------:R-:W-:Y:S02]  /*3460*/  PRMT R72, R39.reuse, 0x7610, R72 ;  /* 0x0000761027487816 */ /* 0x040fe40000000048 */
        /* <DEDUP_REMOVED lines=240> */
[----:B------:R-:W-:Y:S01]  /*4370*/  @P1 SHF.R.U32.HI R38, RZ, R39, R38 ;  /* 0x00000027ff261219 */ /* 0x000fe20000011626 */
[----:B------:R-:W-:-:S04]  /*4380*/  IMAD R39, R41, UR36, R44 ;  /* 0x0000002429277c24 */ /* 0x000fc8000f8e022c */
[----:B------:R-:W-:Y:S02]  /*4390*/  @P1 IMAD.MOV R41, RZ, RZ, -R38 ;  /* 0x000000ffff291224 */ /* 0x000fe400078e0a26 */
[----:B------:R-:W-:Y:S02]  /*43a0*/  IMAD R40, R39, UR28, R40 ;  /* 0x0000001c27287c24 */ /* 0x000fe4000f8e0228 */
[----:B-1----:R-:W-:-:S04]  /*43b0*/  @P1 IMAD R43, R45, R41, R43 ;  /* 0x000000292d2b1224 */ /* 0x002fc800078e022b */
[----:B--2---:R-:W-:-:S07]  /*43c0*/  @P1 IMAD R40, R43, R46, R40 ;  /* 0x0000002e2b281224 */ /* 0x004fce00078e0228 */
.L_x_545:
[----:B------:R-:W-:-:S04]  /*43d0*/  LOP3.LUT R39, R40, 0xfffffff8, RZ, 0xc0, !PT ;  /* 0xfffffff828277812 */ /* 0x000fc800078ec0ff */
[----:B------:R-:W-:-:S04]  /*43e0*/  IADD3 R38, P1, R18, R39, RZ ;  /* 0x0000002712267210 */ /* 0x000fc80007f3e0ff */
[----:B------:R-:W-:-:S06]  /*43f0*/  IADD3.X R39, RZ, R19, RZ, P1, !PT ;  /* 0x00000013ff277210 */ /* 0x000fcc0000ffe4ff */
[----:B------:R-:W2:Y:S01]  /*4400*/  LDG.E.64 R38, desc[UR60][R38.64] ;  /* 0x0000003c26267981 */ /* 0x000ea2000c1e1b00 */
[----:B------:R-:W-:Y:S01]  /*4410*/  IMAD.IADD R77, R77, 0x1, R0 ;  /* 0x000000014d4d7824 */ /* 0x000fe200078e0200 */
[----:B------:R-:W-:Y:S02]  /*4420*/  CS2R R42, SRZ ;  /* 0x00000000002a7805 */ /* 0x000fe4000001ff00 */
        /* <DEDUP_REMOVED lines=238> */
.L_x_546:
[----:B------:R-:W-:-:S04]  /*5310*/  LOP3.LUT R39, R43, 0xfffffff8, RZ, 0xc0, !PT ;  /* 0xfffffff82b277812 */ /* 0x000fc800078ec0ff */
[----:B------:R-:W-:-:S05]  /*5320*/  IADD3 R38, P1, R18, R39, RZ ;  /* 0x0000002712267210 */ /* 0x000fca0007f3e0ff */
[----:B------:R-:W-:-:S06]  /*5330*/  IMAD.X R39, RZ, RZ, R19, P1 ;  /* 0x000000ffff277224 */ /* 0x000fcc00008e0613 */
[----:B------:R-:W2:Y:S01]  /*5340*/  LDG.E.64 R38, desc[UR60][R38.64] ;  /* 0x0000003c26267981 */ /* 0x000ea2000c1e1b00 */
[----:B------:R-:W-:Y:S01]  /*5350*/  IMAD.IADD R77, R77, 0x1, R0 ;  /* 0x000000014d4d7824 */ /* 0x000fe200078e0200 */
[C---:B--2---:R-:W-:Y:S02]  /*5360*/  PRMT R74, R38.reuse, 0x7610, R74 ;  /* 0x00007610264a7816 */ /* 0x044fe4000000004a */
[----:B------:R-:W-:Y:S02]  /*5370*/  PRMT R75, R38, 0x7632, R75 ;  /* 0x00007632264b7816 */ /* 0x000fe4000000004b */
[C---:B------:R-:W-:Y:S02]  /*5380*/  PRMT R78, R39.reuse, 0x7610, R78 ;  /* 0x00007610274e7816 */ /* 0x040fe4000000004e */
        /* <DEDUP_REMOVED lines=246> */
.L_x_547:
[----:B------:R-:W-:Y:S01]  /*62f0*/  LOP3.LUT R39, R42, 0xfffffff8, RZ, 0xc0, !PT ;  /* 0xfffffff82a277812 */ /* 0x000fe200078ec0ff */
[----:B------:R-:W-:-:S03]  /*6300*/  ULDC UR4, c[0x0][0x224] ;  /* 0x0000890000047ab9 */ /* 0x000fc60000000800 */
[----:B------:R-:W-:-:S05]  /*6310*/  IADD3 R38, P1, R18, R39, RZ ;  /* 0x0000002712267210 */ /* 0x000fca0007f3e0ff */
[----:B------:R-:W-:-:S06]  /*6320*/  IMAD.X R39, RZ, RZ, R19, P1 ;  /* 0x000000ffff277224 */ /* 0x000fcc00008e0613 */
[----:B------:R-:W2:Y:S01]  /*6330*/  LDG.E.64 R38, desc[UR60][R38.64] ;  /* 0x0000003c26267981 */ /* 0x000ea2000c1e1b00 */
[----:B------:R-:W-:Y:S01]  /*6340*/  SHF.L.U32 R40, R66, 0x10, RZ ;  /* 0x0000001042287819 */ /* 0x000fe200000006ff */
[----:B------:R-:W-:Y:S01]  /*6350*/  IMAD.U32 R42, R73, 0x10000, RZ ;  /* 0x00010000492a7824 */ /* 0x000fe200078e00ff */
[----:B------:R-:W-:Y:S01]  /*6360*/  SHF.L.U32 R44, R68, 0x10, RZ ;  /* 0x00000010442c7819 */ /* 0x000fe200000006ff */
[----:B------:R-:W-:Y:S01]  /*6370*/  IMAD.U32 R76, RZ, RZ, UR4 ;  /* 0x00000004ff4c7e24 */ /* 0x000fe2000f8e00ff */
[----:B------:R-:W-:Y:S01]  /*6380*/  SHF.L.U32 R41, R72, 0x10, RZ ;  /* 0x0000001048297819 */ /* 0x000fe200000006ff */
[----:B------:R-:W-:Y:S01]  /*6390*/  FMUL.FTZ R60, R40, 1 ;  /* 0x3f800000283c7820 */ /* 0x000fe20000410000 */
[----:B------:R-:W-:Y:S02]  /*63a0*/  IMAD.U32 R40, R67, 0x10000, RZ ;  /* 0x0001000043287824 */ /* 0x000fe400078e00ff */
[----:B------:R-:W-:Y:S01]  /*63b0*/  FMUL.FTZ R42, R42, 1 ;  /* 0x3f8000002a2a7820 */ /* 0x000fe20000410000 */
[----:B------:R-:W-:Y:S01]  /*63c0*/  FMUL.FTZ R44, R44, 1 ;  /* 0x3f8000002c2c7820 */ /* 0x000fe20000410000 */
[----:B------:R-:W-:Y:S01]  /*63d0*/  FMUL.FTZ R41, R41, 1 ;  /* 0x3f80000029297820 */ /* 0x000fe20000410000 */
[----:B------:R-:W-:Y:S01]  /*63e0*/  FMUL.FTZ R80, R40, 1 ;  /* 0x3f80000028507820 */ /* 0x000fe20000410000 */
[----:B------:R-:W-:Y:S01]  /*63f0*/  IADD3 R77, R77, R0, RZ ;  /* 0x000000004d4d7210 */ /* 0x000fe20007ffe0ff */
[----:B------:R-:W1:Y:S01]  /*6400*/  F2F.F64.F32 R60, R60 ;  /* 0x0000003c003c7310 */ /* 0x000e620000201800 */
[----:B------:R-:W-:Y:S01]  /*6410*/  SHF.L.U32 R48, R70, 0x10, RZ ;  /* 0x0000001046307819 */ /* 0x000fe200000006ff */
[----:B------:R-:W-:Y:S01]  /*6420*/  IMAD.U32 R46, R69, 0x10000, RZ ;  /* 0x00010000452e7824 */ /* 0x000fe200078e00ff */
[----:B------:R-:W-:Y:S01]  /*6430*/  SHF.L.U32 R52, R74, 0x10, RZ ;  /* 0x000000104a347819 */ /* 0x000fe200000006ff */
[----:B------:R-:W-:Y:S01]  /*6440*/  IMAD R83, R0, 0x3, R77 ;  /* 0x0000000300537824 */ /* 0x000fe200078e024d */
[----:B------:R-:W-:Y:S01]  /*6450*/  SHF.L.U32 R56, R78, 0x10, RZ ;  /* 0x000000104e387819 */ /* 0x000fe200000006ff */
[----:B------:R-:W-:-:S02]  /*6460*/  IMAD.U32 R50, R71, 0x10000, RZ ;  /* 0x0001000047327824 */ /* 0x000fc400078e00ff */
[----:B------:R-:W-:Y:S01]  /*6470*/  FMUL.FTZ R46, R46, 1 ;  /* 0x3f8000002e2e7820 */ /* 0x000fe20000410000 */
[----:B------:R-:W3:Y:S01]  /*6480*/  F2F.F64.F32 R80, R80 ;  /* 0x0000005000507310 */ /* 0x000ee20000201800 */
[----:B------:R-:W-:Y:S01]  /*6490*/  IMAD.U32 R54, R75, 0x10000, RZ ;  /* 0x000100004b367824 */ /* 0x000fe200078e00ff */
[----:B------:R-:W-:Y:S01]  /*64a0*/  ISETP.GE.U32.AND P1, PT, R83, R76, PT ;  /* 0x0000004c5300720c */ /* 0x000fe20003f26070 */
[----:B------:R-:W-:Y:S02]  /*64b0*/  IMAD.U32 R58, R79, 0x10000, RZ ;  /* 0x000100004f3a7824 */ /* 0x000fe400078e00ff */
[----:B------:R-:W-:Y:S01]  /*64c0*/  FMUL.FTZ R48, R48, 1 ;  /* 0x3f80000030307820 */ /* 0x000fe20000410000 */
[----:B------:R-:W-:Y:S01]  /*64d0*/  FMUL.FTZ R50, R50, 1 ;  /* 0x3f80000032327820 */ /* 0x000fe20000410000 */
[----:B------:R-:W-:Y:S01]  /*64e0*/  FMUL.FTZ R52, R52, 1 ;  /* 0x3f80000034347820 */ /* 0x000fe20000410000 */
[----:B------:R-:W-:Y:S01]  /*64f0*/  FMUL.FTZ R54, R54, 1 ;  /* 0x3f80000036367820 */ /* 0x000fe20000410000 */
[----:B------:R-:W4:Y:S01]  /*6500*/  F2F.F64.F32 R42, R42 ;  /* 0x0000002a002a7310 */ /* 0x000f220000201800 */
[----:B------:R-:W-:Y:S01]  /*6510*/  FMUL.FTZ R56, R56, 1 ;  /* 0x3f80000038387820 */ /* 0x000fe20000410000 */
[----:B------:R-:W-:Y:S01]  /*6520*/  FMUL.FTZ R58, R58, 1 ;  /* 0x3f8000003a3a7820 */ /* 0x000fe20000410000 */
[----:B-1----:R-:W-:-:S02]  /*6530*/  LOP3.LUT R64, R64, R60, RZ, 0x3c, !PT ;  /* 0x0000003c40407212 */ /* 0x002fc400078e3cff */
[----:B------:R-:W-:Y:S02]  /*6540*/  LOP3.LUT R65, R65, R61, RZ, 0x3c, !PT ;  /* 0x0000003d41417212 */ /* 0x000fe400078e3cff */
[----:B---3--:R-:W-:Y:S01]  /*6550*/  LOP3.LUT R62, R62, R80, RZ, 0x3c, !PT ;  /* 0x000000503e3e7212 */ /* 0x008fe200078e3cff */
[----:B------:R-:W1:Y:S01]  /*6560*/  F2F.F64.F32 R44, R44 ;  /* 0x0000002c002c7310 */ /* 0x000e620000201800 */
[----:B------:R-:W-:Y:S02]  /*6570*/  LOP3.LUT R63, R63, R81, RZ, 0x3c, !PT ;  /* 0x000000513f3f7212 */ /* 0x000fe400078e3cff */
[----:B----4-:R-:W-:-:S05]  /*6580*/  LOP3.LUT R32, R32, R42, RZ, 0x3c, !PT ;  /* 0x0000002a20207212 */ /* 0x010fca00078e3cff */
        /* <DEDUP_REMOVED lines=23> */
[----:B---3--:R-:W-:Y:S02]  /*6700*/  LOP3.LUT R13, R13, R56, RZ, 0x3c, !PT ;  /* 0x000000380d0d7212 */ /* 0x008fe400078e3cff */
[----:B------:R-:W-:Y:S02]  /*6710*/  LOP3.LUT R14, R14, R57, RZ, 0x3c, !PT ;  /* 0x000000390e0e7212 */ /* 0x000fe400078e3cff */
[----:B-1----:R-:W-:Y:S02]  /*6720*/  LOP3.LUT R11, R11, R58, RZ, 0x3c, !PT ;  /* 0x0000003a0b0b7212 */ /* 0x002fe400078e3cff */
[----:B------:R-:W-:Y:S02]  /*6730*/  LOP3.LUT R12, R12, R59, RZ, 0x3c, !PT ;  /* 0x0000003b0c0c7212 */ /* 0x000fe400078e3cff */
[----:B--2---:R-:W-:Y:S01]  /*6740*/  PRMT R80, R38, 0x7632, R80 ;  /* 0x0000763226507816 */ /* 0x004fe20000000050 */
[C---:B------:R-:W-:Y:S01]  /*6750*/  IMAD.U32 R83, R39.reuse, 0x10000, RZ ;  /* 0x0001000027537824 */ /* 0x040fe200078e00ff */
[----:B------:R-:W-:-:S02]  /*6760*/  PRMT R42, R39, 0x7632, R42 ;  /* 0x00007632272a7816 */ /* 0x000fc4000000002a */
[----:B------:R-:W-:Y:S01]  /*6770*/  SHF.L.U32 R80, R80, 0x10, RZ ;  /* 0x0000001050507819 */ /* 0x000fe200000006ff */
[----:B------:R-:W-:Y:S01]  /*6780*/  FMUL.FTZ R83, R83, 1 ;  /* 0x3f80000053537820 */ /* 0x000fe20000410000 */
[----:B------:R-:W-:Y:S01]  /*6790*/  SHF.L.U32 R82, R38, 0x10, RZ ;  /* 0x0000001026527819 */ /* 0x000fe200000006ff */
[----:B------:R-:W-:Y:S02]  /*67a0*/  IMAD.U32 R44, R42, 0x10000, RZ ;  /* 0x000100002a2c7824 */ /* 0x000fe400078e00ff */
[----:B------:R-:W-:Y:S01]  /*67b0*/  FMUL.FTZ R43, R80, 1 ;  /* 0x3f800000502b7820 */ /* 0x000fe20000410000 */
[----:B------:R-:W1:Y:S01]  /*67c0*/  F2F.F64.F32 R40, R83 ;  /* 0x0000005300287310 */ /* 0x000e620000201800 */
[----:B------:R-:W-:Y:S01]  /*67d0*/  FMUL.FTZ R44, R44, 1 ;  /* 0x3f8000002c2c7820 */ /* 0x000fe20000410000 */
[----:B------:R-:W-:-:S06]  /*67e0*/  FMUL.FTZ R82, R82, 1 ;  /* 0x3f80000052527820 */ /* 0x000fcc0000410000 */
[----:B------:R-:W2:Y:S01]  /*67f0*/  F2F.F64.F32 R60, R82 ;  /* 0x00000052003c7310 */ /* 0x000ea20000201800 */
[----:B-1----:R-:W-:-:S07]  /*6800*/  LOP3.LUT R5, R5, R40, RZ, 0x3c, !PT ;  /* 0x0000002805057212 */ /* 0x002fce00078e3cff */
[----:B------:R-:W1:Y:S01]  /*6810*/  F2F.F64.F32 R42, R43 ;  /* 0x0000002b002a7310 */ /* 0x000e620000201800 */
[----:B------:R-:W-:Y:S02]  /*6820*/  LOP3.LUT R6, R6, R41, RZ, 0x3c, !PT ;  /* 0x0000002906067212 */ /* 0x000fe400078e3cff */
[----:B--2---:R-:W-:-:S05]  /*6830*/  LOP3.LUT R9, R9, R60, RZ, 0x3c, !PT ;  /* 0x0000003c09097212 */ /* 0x004fca00078e3cff */
[----:B------:R-:W2:Y:S01]  /*6840*/  F2F.F64.F32 R44, R44 ;  /* 0x0000002c002c7310 */ /* 0x000ea20000201800 */
[----:B------:R-:W-:Y:S02]  /*6850*/  LOP3.LUT R10, R10, R61, RZ, 0x3c, !PT ;  /* 0x0000003d0a0a7212 */ /* 0x000fe400078e3cff */
[----:B-1----:R-:W-:Y:S02]  /*6860*/  LOP3.LUT R7, R7, R42, RZ, 0x3c, !PT ;  /* 0x0000002a07077212 */ /* 0x002fe400078e3cff */
[----:B------:R-:W-:Y:S02]  /*6870*/  LOP3.LUT R8, R8, R43, RZ, 0x3c, !PT ;  /* 0x0000002b08087212 */ /* 0x000fe400078e3cff */
[----:B--2---:R-:W-:Y:S02]  /*6880*/  LOP3.LUT R3, R3, R44, RZ, 0x3c, !PT ;  /* 0x0000002c03037212 */ /* 0x004fe400078e3cff */
[----:B------:R-:W-:Y:S01]  /*6890*/  LOP3.LUT R4, R4, R45, RZ, 0x3c, !PT ;  /* 0x0000002d04047212 */ /* 0x000fe200078e3cff */
[----:B------:R-:W-:Y:S06]  /*68a0*/  @!P1 BRA `(.L_x_548) ;  /* 0xffffffb800249947 */ /* 0x000fec000383ffff */
[----:B------:R-:W-:Y:S05]  /*68b0*/  BSYNC B1 ;  /* 0x0000000000017941 */ /* 0x000fea0003800000 */
.L_x_543:
[C---:B------:R-:W-:Y:S02]  /*68c0*/  PRMT R41, R38.reuse, 0x7610, R41 ;  /* 0x0000761026297816 */ /* 0x040fe40000000029 */
[----:B------:R-:W-:Y:S02]  /*68d0*/  PRMT R46, R38, 0x7632, R46 ;  /* 0x00007632262e7816 */ /* 0x000fe4000000002e */
[C---:B------:R-:W-:Y:S02]  /*68e0*/  PRMT R48, R39.reuse, 0x7610, R48 ;  /* 0x0000761027307816 */ /* 0x040fe40000000030 */
[----:B------:R-:W-:-:S07]  /*68f0*/  PRMT R47, R39, 0x7632, R47 ;  /* 0x00007632272f7816 */ /* 0x000fce000000002f */
.L_x_542:
[----:B------:R-:W-:Y:S05]  /*6900*/  BSYNC B0 ;  /* 0x0000000000007941 */ /* 0x000fea0003800000 */
.L_x_541:
[----:B------:R-:W-:Y:S01]  /*6910*/  ISETP.GE.U32.AND P0, PT, R77, R76, PT ;  /* 0x0000004c4d00720c */ /* 0x000fe20003f06070 */
[----:B------:R-:W-:-:S12]  /*6920*/  BSSY B0, `(.L_x_549) ;  /* 0x0000476000007945 */ /* 0x000fd80003800000 */
[----:B------:R-:W-:Y:S05]  /*6930*/  @P0 BRA `(.L_x_550) ;  /* 0x0000004400d00947 */ /* 0x000fea0003800000 */
[----:B------:R-:W1:Y:S01]  /*6940*/  LDC R40, c[0x0][0x260] ;  /* 0x00009800ff287b82 */ /* 0x000e620000000800 */
[----:B------:R-:W-:Y:S01]  /*6950*/  HFMA2.MMA R44, -RZ, RZ, 0, 0 ;  /* 0x00000000ff2c7435 */ /* 0x000fe200000001ff */
[----:B-1----:R-:W-:-:S13]  /*6960*/  ISETP.NE.AND P1, PT, R40, RZ, PT ;  /* 0x000000ff2800720c */ /* 0x002fda0003f25270 */
[----:B------:R-:W-:Y:S05]  /*6970*/  @!P1 BRA `(.L_x_551) ;  /* 0x0000001000449947 */ /* 0x000fea0003800000 */
[----:B0-----:R-:W-:Y:S01]  /*6980*/  MOV R37, R77 ;  /* 0x0000004d00257202 */ /* 0x001fe20000000f00 */
        /* <DEDUP_REMOVED lines=260> */
[----:B------:R-:W-:Y:S01]  /*79d0*/  @P2 IMAD.MOV.U32 R38, RZ, RZ, RZ ;  /* 0x000000ffff262224 */ /* 0x000fe200078e00ff */
[----:B------:R-:W-:Y:S02]  /*79e0*/  ULDC UR4, c[0x0][0x3ec] ;  /* 0x0000fb0000047ab9 */ /* 0x000fe40000000800 */
        /* <DEDUP_REMOVED lines=10> */
.L_x_551:
[----:B0-----:R-:W-:-:S04]  /*7a90*/  LOP3.LUT R37, R44, 0xfffffff8, RZ, 0xc0, !PT ;  /* 0xfffffff82c257812 */ /* 0x001fc800078ec0ff */
[----:B------:R-:W-:-:S04]  /*7aa0*/  IADD3 R36, P2, R18, R37, RZ ;  /* 0x0000002512247210 */ /* 0x000fc80007f5e0ff */
[----:B------:R-:W-:-:S05]  /*7ab0*/  IADD3.X R37, RZ, R19, RZ, P2, !PT ;  /* 0x00000013ff257210 */ /* 0x000fca00017fe4ff */
[----:B------:R-:W2:Y:S01]  /*7ac0*/  LDG.E.64 R72, desc[UR60][R36.64] ;  /* 0x0000003c24487981 */ /* 0x000ea2000c1e1b00 */
[----:B------:R-:W-:-:S05]  /*7ad0*/  IMAD.IADD R43, R77, 0x1, R0 ;  /* 0x000000014d2b7824 */ /* 0x000fca00078e0200 */
[----:B------:R-:W-:Y:S02]  /*7ae0*/  ISETP.GE.U32.AND P2, PT, R43, R76, PT ;  /* 0x0000004c2b00720c */ /* 0x000fe40003f46070 */
[C---:B--2---:R-:W-:Y:S02]  /*7af0*/  PRMT R66, R72.reuse, 0x7610, R66 ;  /* 0x0000761048427816 */ /* 0x044fe40000000042 */
[----:B------:R-:W-:Y:S02]  /*7b00*/  PRMT R67, R72, 0x7632, R67 ;  /* 0x0000763248437816 */ /* 0x000fe40000000043 */
[C---:B------:R-:W-:Y:S02]  /*7b10*/  PRMT R72, R73.reuse, 0x7610, R72 ;  /* 0x0000761049487816 */ /* 0x040fe40000000048 */
[----:B------:R-:W-:-:S05]  /*7b20*/  PRMT R73, R73, 0x7632, R73 ;  /* 0x0000763249497816 */ /* 0x000fca0000000049 */
[----:B------:R-:W-:Y:S05]  /*7b30*/  @P2 BRA `(.L_x_550) ;  /* 0x0000003400502947 */ /* 0x000fea0003800000 */
        /* <DEDUP_REMOVED lines=274> */
.L_x_552:
[----:B------:R-:W-:-:S04]  /*8c60*/  LOP3.LUT R37, R49, 0xfffffff8, RZ, 0xc0, !PT ;  /* 0xfffffff831257812 */ /* 0x000fc800078ec0ff */
[----:B------:R-:W-:-:S05]  /*8c70*/  IADD3 R36, P2, R18, R37, RZ ;  /* 0x0000002512247210 */ /* 0x000fca0007f5e0ff */
[----:B------:R-:W-:-:S05]  /*8c80*/  IMAD.X R37, RZ, RZ, R19, P2 ;  /* 0x000000ffff257224 */ /* 0x000fca00010e0613 */
[----:B------:R-:W2:Y:S01]  /*8c90*/  LDG.E.64 R70, desc[UR60][R36.64] ;  /* 0x0000003c24467981 */ /* 0x000ea2000c1e1b00 */
[----:B------:R-:W-:-:S04]  /*8ca0*/  IADD3 R43, R43, R0, RZ ;  /* 0x000000002b2b7210 */ /* 0x000fc80007ffe0ff */
[----:B------:R-:W-:Y:S02]  /*8cb0*/  ISETP.GE.U32.AND P2, PT, R43, R76, PT ;  /* 0x0000004c2b00720c */ /* 0x000fe40003f46070 */
[C---:B--2---:R-:W-:Y:S02]  /*8cc0*/  PRMT R68, R70.reuse, 0x7610, R68 ;  /* 0x0000761046447816 */ /* 0x044fe40000000044 */
[----:B------:R-:W-:Y:S02]  /*8cd0*/  PRMT R69, R70, 0x7632, R69 ;  /* 0x0000763246457816 */ /* 0x000fe40000000045 */
[C---:B------:R-:W-:Y:S02]  /*8ce0*/  PRMT R70, R71.reuse, 0x7610, R70 ;  /* 0x0000761047467816 */ /* 0x040fe40000000046 */
[----:B------:R-:W-:-:S05]  /*8cf0*/  PRMT R71, R71, 0x7632, R71 ;  /* 0x0000763247477816 */ /* 0x000fca0000000047 */
        /* <DEDUP_REMOVED lines=275> */
.L_x_553:
[----:B------:R-:W-:-:S04]  /*9e30*/  LOP3.LUT R37, R49, 0xfffffff8, RZ, 0xc0, !PT ;  /* 0xfffffff831257812 */ /* 0x000fc800078ec0ff */
[----:B------:R-:W-:-:S04]  /*9e40*/  IADD3 R36, P2, R18, R37, RZ ;  /* 0x0000002512247210 */ /* 0x000fc80007f5e0ff */
[----:B------:R-:W-:-:S06]  /*9e50*/  IADD3.X R37, RZ, R19, RZ, P2, !PT ;  /* 0x00000013ff257210 */ /* 0x000fcc00017fe4ff */
        /* <DEDUP_REMOVED lines=282> */
.L_x_554:
[----:B------:R-:W-:-:S04]  /*b000*/  LOP3.LUT R41, R41, 0xfffffff8, RZ, 0xc0, !PT ;  /* 0xfffffff829297812 */ /* 0x000fc800078ec0ff */
[----:B------:R-:W-:-:S05]  /*b010*/  IADD3 R18, P1, R18, R41, RZ ;  /* 0x0000002912127210 */ /* 0x000fca0007f3e0ff */
[----:B------:R-:W-:-:S06]  /*b020*/  IMAD.X R19, RZ, RZ, R19, P1 ;  /* 0x000000ffff137224 */ /* 0x000fcc00008e0613 */
[----:B------:R-:W2:Y:S02]  /*b030*/  LDG.E.64 R18, desc[UR60][R18.64] ;  /* 0x0000003c12127981 */ /* 0x000ea4000c1e1b00 */
[C---:B--2---:R-:W-:Y:S02]  /*b040*/  PRMT R41, R18.reuse, 0x7610, R41 ;  /* 0x0000761012297816 */ /* 0x044fe40000000029 */
[----:B------:R-:W-:Y:S02]  /*b050*/  PRMT R46, R18, 0x7632, R46 ;  /* 0x00007632122e7816 */ /* 0x000fe4000000002e */
[C---:B------:R-:W-:Y:S02]  /*b060*/  PRMT R48, R19.reuse, 0x7610, R48 ;  /* 0x0000761013307816 */ /* 0x040fe40000000030 */
[----:B------:R-:W-:-:S07]  /*b070*/  PRMT R47, R19, 0x7632, R47 ;  /* 0x00007632132f7816 */ /* 0x000fce000000002f */
.L_x_550:
[----:B------:R-:W-:Y:S05]  /*b080*/  BSYNC B0 ;  /* 0x0000000000007941 */ /* 0x000fea0003800000 */
.L_x_549:
[----:B------:R-:W-:Y:S04]  /*b090*/  BSSY B0, `(.L_x_555) ;  /* 0x000005b000007945 */ /* 0x000fe80003800000 */
[----:B------:R-:W-:Y:S05]  /*b0a0*/  @P0 BRA `(.L_x_556) ;  /* 0x0000000400640947 */ /* 0x000fea0003800000 */
[----:B------:R-:W-:Y:S01]  /*b0b0*/  SHF.L.U32 R66, R66, 0x10, RZ ;  /* 0x0000001042427819 */ /* 0x000fe200000006ff */
[----:B------:R-:W-:Y:S01]  /*b0c0*/  IMAD.U32 R67, R67, 0x10000, RZ ;  /* 0x0001000043437824 */ /* 0x000fe200078e00ff */
[----:B------:R-:W-:Y:S01]  /*b0d0*/  SHF.L.U32 R72, R72, 0x10, RZ ;  /* 0x0000001048487819 */ /* 0x000fe200000006ff */
[----:B------:R-:W-:Y:S01]  /*b0e0*/  IMAD.U32 R73, R73, 0x10000, RZ ;  /* 0x0001000049497824 */ /* 0x000fe200078e00ff */
[----:B------:R-:W-:Y:S01]  /*b0f0*/  IADD3 R45, R77, R0, RZ ;  /* 0x000000004d2d7210 */ /* 0x000fe20007ffe0ff */
[----:B------:R-:W-:Y:S01]  /*b100*/  FMUL.FTZ R18, R66, 1 ;  /* 0x3f80000042127820 */ /* 0x000fe20000410000 */
[----:B0-----:R-:W-:Y:S01]  /*b110*/  FMUL.FTZ R36, R67, 1 ;  /* 0x3f80000043247820 */ /* 0x001fe20000410000 */
[----:B------:R-:W-:Y:S01]  /*b120*/  FMUL.FTZ R42, R72, 1 ;  /* 0x3f800000482a7820 */ /* 0x000fe20000410000 */
[----:B------:R-:W-:Y:S01]  /*b130*/  FMUL.FTZ R38, R73, 1 ;  /* 0x3f80000049267820 */ /* 0x000fe20000410000 */
[----:B------:R-:W-:Y:S02]  /*b140*/  ISETP.GE.U32.AND P0, PT, R45, R76, PT ;  /* 0x0000004c2d00720c */ /* 0x000fe40003f06070 */
        /* <DEDUP_REMOVED lines=12> */
[----:B------:R-:W-:Y:S06]  /*b210*/  @P0 BRA `(.L_x_556) ;  /* 0x0000000400080947 */ /* 0x000fec0003800000 */
[----:B------:R-:W-:Y:S01]  /*b220*/  SHF.L.U32 R69, R69, 0x10, RZ ;  /* 0x0000001045457819 */ /* 0x000fe200000006ff */
[----:B------:R-:W-:Y:S01]  /*b230*/  IMAD.U32 R68, R68, 0x10000, RZ ;  /* 0x0001000044447824 */ /* 0x000fe200078e00ff */
[----:B------:R-:W-:Y:S01]  /*b240*/  SHF.L.U32 R71, R71, 0x10, RZ ;  /* 0x0000001047477819 */ /* 0x000fe200000006ff */
[----:B------:R-:W-:Y:S02]  /*b250*/  IMAD.U32 R70, R70, 0x10000, RZ ;  /* 0x0001000046467824 */ /* 0x000fe400078e00ff */
[----:B------:R-:W-:Y:S01]  /*b260*/  FMUL.FTZ R18, R68, 1 ;  /* 0x3f80000044127820 */ /* 0x000fe20000410000 */
[----:B------:R-:W-:Y:S01]  /*b270*/  FMUL.FTZ R36, R69, 1 ;  /* 0x3f80000045247820 */ /* 0x000fe20000410000 */
[----:B------:R-:W-:Y:S01]  /*b280*/  FMUL.FTZ R42, R70, 1 ;  /* 0x3f800000462a7820 */ /* 0x000fe20000410000 */
[----:B------:R-:W-:Y:S01]  /*b290*/  FMUL.FTZ R38, R71, 1 ;  /* 0x3f80000047267820 */ /* 0x000fe20000410000 */
[----:B------:R-:W-:Y:S02]  /*b2a0*/  IMAD.IADD R45, R45, 0x1, R0 ;  /* 0x000000012d2d7824 */ /* 0x000fe400078e0200 */
[----:B------:R-:W0:Y:S03]  /*b2b0*/  F2F.F64.F32 R18, R18 ;  /* 0x0000001200127310 */ /* 0x000e260000201800 */
[----:B------:R-:W-:-:S05]  /*b2c0*/  ISETP.GE.U32.AND P0, PT, R45, R76, PT ;  /* 0x0000004c2d00720c */ /* 0x000fca0003f06070 */
        /* <DEDUP_REMOVED lines=15> */
[----:B------:R-:W-:Y:S01]  /*b3c0*/  IMAD.U32 R79, R79, 0x10000, RZ ;  /* 0x000100004f4f7824 */ /* 0x000fe200078e00ff */
[----:B------:R-:W-:Y:S01]  /*b3d0*/  IADD3 R45, R45, R0, RZ ;  /* 0x000000002d2d7210 */ /* 0x000fe20007ffe0ff */
[----:B------:R-:W-:Y:S01]  /*b3e0*/  FMUL.FTZ R18, R74, 1 ;  /* 0x3f8000004a127820 */ /* 0x000fe20000410000 */
[----:B------:R-:W-:Y:S01]  /*b3f0*/  FMUL.FTZ R36, R75, 1 ;  /* 0x3f8000004b247820 */ /* 0x000fe20000410000 */
        /* <DEDUP_REMOVED lines=23> */
[----:B------:R-:W-:-:S03]  /*b570*/  FMUL.FTZ R40, R47, 1 ;  /* 0x3f8000002f287820 */ /* 0x000fc60000410000 */
        /* <DEDUP_REMOVED lines=11> */
[----:B------:R-:W-:-:S07]  /*b630*/  LOP3.LUT R4, R4, R41, RZ, 0x3c, !PT ;  /* 0x0000002904047212 */ /* 0x000fce00078e3cff */
.L_x_556:
[----:B------:R-:W-:Y:S05]  /*b640*/  BSYNC B0 ;  /* 0x0000000000007941 */ /* 0x000fea0003800000 */
.L_x_555:
[----:B------:R-:W-:Y:S02]  /*b650*/  LOP3.LUT R21, R21, R30, R65, 0x96, !PT ;  /* 0x0000001e15157212 */ /* 0x000fe400078e9641 */
[----:B------:R-:W-:Y:S02]  /*b660*/  LOP3.LUT R0, R20, R31, R64, 0x96, !PT ;  /* 0x0000001f14007212 */ /* 0x000fe400078e9640 */
[----:B------:R-:W-:Y:S02]  /*b670*/  LOP3.LUT R28, R15, R28, R62, 0x96, !PT ;  /* 0x0000001c0f1c7212 */ /* 0x000fe400078e963e */
[----:B------:R-:W-:Y:S02]  /*b680*/  LOP3.LUT R29, R16, R29, R63, 0x96, !PT ;  /* 0x0000001d101d7212 */ /* 0x000fe400078e963f */
[----:B------:R-:W-:Y:S02]  /*b690*/  LOP3.LUT R26, R13, R26, R34, 0x96, !PT ;  /* 0x0000001a0d1a7212 */ /* 0x000fe400078e9622 */
[----:B------:R-:W-:-:S02]  /*b6a0*/  LOP3.LUT R27, R14, R27, R35, 0x96, !PT ;  /* 0x0000001b0e1b7212 */ /* 0x000fc400078e9623 */
[----:B------:R-:W-:Y:S02]  /*b6b0*/  LOP3.LUT R24, R11, R24, R32, 0x96, !PT ;  /* 0x000000180b187212 */ /* 0x000fe400078e9620 */
[----:B------:R-:W-:Y:S02]  /*b6c0*/  LOP3.LUT R25, R12, R25, R33, 0x96, !PT ;  /* 0x000000190c197212 */ /* 0x000fe400078e9621 */
[----:B------:R-:W-:Y:S02]  /*b6d0*/  LOP3.LUT R53, R10, R21, RZ, 0x3c, !PT ;  /* 0x000000150a357212 */ /* 0x000fe400078e3cff */
[----:B------:R-:W-:Y:S02]  /*b6e0*/  LOP3.LUT R0, R9, R0, RZ, 0x3c, !PT ;  /* 0x0000000009007212 */ /* 0x000fe400078e3cff */
[----:B------:R-:W-:Y:S02]  /*b6f0*/  LOP3.LUT R14, R7, R28, RZ, 0x3c, !PT ;  /* 0x0000001c070e7212 */ /* 0x000fe400078e3cff */
[----:B------:R-:W-:-:S02]  /*b700*/  LOP3.LUT R15, R8, R29, RZ, 0x3c, !PT ;  /* 0x0000001d080f7212 */ /* 0x000fc400078e3cff */
[----:B------:R-:W-:Y:S02]  /*b710*/  LOP3.LUT R20, R5, R26, RZ, 0x3c, !PT ;  /* 0x0000001a05147212 */ /* 0x000fe400078e3cff */
[----:B------:R-:W-:Y:S02]  /*b720*/  LOP3.LUT R21, R6, R27, RZ, 0x3c, !PT ;  /* 0x0000001b06157212 */ /* 0x000fe400078e3cff */
[----:B------:R-:W-:Y:S02]  /*b730*/  LOP3.LUT R24, R3, R24, RZ, 0x3c, !PT ;  /* 0x0000001803187212 */ /* 0x000fe400078e3cff */
[----:B------:R-:W-:Y:S01]  /*b740*/  LOP3.LUT R25, R4, R25, RZ, 0x3c, !PT ;  /* 0x0000001904197212 */ /* 0x000fe200078e3cff */
[----:B------:R-:W-:Y:S06]  /*b750*/  BRA `(.L_x_523) ;  /* 0x0000002800ac7947 */ /* 0x000fec0003800000 */
.L_x_540:
[----:B------:R-:W-:Y:S01]  /*b760*/  ISETP.GE.U32.AND P0, PT, R5, R76, PT ;  /* 0x0000004c0500720c */ /* 0x000fe20003f06070 */
[----:B------:R-:W-:Y:S01]  /*b770*/  BSSY B0, `(.L_x_557) ;  /* 0x00000bd000007945 */ /* 0x000fe20003800000 */
        /* <DEDUP_REMOVED lines=59> */
[----:B------:R-:W-:-:S07]  /*bb30*/  MOV R87, R65 ;  /* 0x0000004100577202 */ /* 0x000fce0000000f00 */
.L_x_560:
[----:B------:R-:W-:-:S05]  /*bb40*/  IMAD R6, R58, R77, RZ ;  /* 0x0000004d3a067224 */ /* 0x000fca00078e02ff */
[----:B------:R-:W-:-:S05]  /*bb50*/  SHF.R.U32.HI R7, RZ, 0x2, R6 ;  /* 0x00000002ff077819 */ /* 0x000fca0000011606 */
[----:B------:R-:W-:-:S04]  /*bb60*/  IMAD.WIDE.U32 R6, R7, 0x8, R18 ;  /* 0x0000000807067825 */ /* 0x000fc800078e0012 */
[----:B------:R-:W-:Y:S02]  /*bb70*/  IMAD.IADD R77, R0, 0x1, R77 ;  /* 0x00000001004d7824 */ /* 0x000fe400078e024d */
[----:B------:R-:W2:Y:S02]  /*bb80*/  LDG.E.64 R6, desc[UR60][R6.64] ;  /* 0x0000003c06067981 */ /* 0x000ea4000c1e1b00 */
[----:B------:R-:W-:-:S05]  /*bb90*/  IMAD R8, R58, R77, RZ ;  /* 0x0000004d3a087224 */ /* 0x000fca00078e02ff */
[----:B------:R-:W-:Y:S02]  /*bba0*/  SHF.R.U32.HI R9, RZ, 0x2, R8 ;  /* 0x00000002ff097819 */ /* 0x000fe40000011608 */
[----:B------:R-:W-:-:S03]  /*bbb0*/  IADD3 R77, R77, R0, RZ ;  /* 0x000000004d4d7210 */ /* 0x000fc60007ffe0ff */
[----:B------:R-:W-:-:S04]  /*bbc0*/  IMAD.WIDE.U32 R8, R9, 0x8, R18 ;  /* 0x0000000809087825 */ /* 0x000fc800078e0012 */
[C---:B------:R-:W-:Y:S02]  /*bbd0*/  IMAD R10, R58.reuse, R77, RZ ;  /* 0x0000004d3a0a7224 */ /* 0x040fe400078e02ff */
[----:B------:R-:W3:Y:S01]  /*bbe0*/  LDG.E.64 R8, desc[UR60][R8.64] ;  /* 0x0000003c08087981 */ /* 0x000ee2000c1e1b00 */
[----:B------:R-:W-:Y:S02]  /*bbf0*/  IMAD.IADD R77, R77, 0x1, R0 ;  /* 0x000000014d4d7824 */ /* 0x000fe400078e0200 */
[----:B------:R-:W-:Y:S02]  /*bc00*/  SHF.R.U32.HI R11, RZ, 0x2, R10 ;  /* 0x00000002ff0b7819 */ /* 0x000fe4000001160a */
[----:B------:R-:W-:-:S03]  /*bc10*/  IMAD R12, R58, R77, RZ ;  /* 0x0000004d3a0c7224 */ /* 0x000fc600078e02ff */
[----:B------:R-:W-:Y:S02]  /*bc20*/  IMAD.WIDE.U32 R10, R11, 0x8, R18 ;  /* 0x000000080b0a7825 */ /* 0x000fe400078e0012 */
[----:B------:R-:W-:-:S04]  /*bc30*/  SHF.R.U32.HI R13, RZ, 0x2, R12 ;  /* 0x00000002ff0d7819 */ /* 0x000fc8000001160c */
[----:B------:R-:W4:Y:S01]  /*bc40*/  LDG.E.64 R10, desc[UR60][R10.64] ;  /* 0x0000003c0a0a7981 */ /* 0x000f22000c1e1b00 */
[----:B------:R-:W-:-:S06]  /*bc50*/  IMAD.WIDE.U32 R12, R13, 0x8, R18 ;  /* 0x000000080d0c7825 */ /* 0x000fcc00078e0012 */
[----:B------:R-:W5:Y:S01]  /*bc60*/  LDG.E.64 R12, desc[UR60][R12.64] ;  /* 0x0000003c0c0c7981 */ /* 0x000f62000c1e1b00 */
[----:B------:R-:W-:-:S04]  /*bc70*/  IMAD.IADD R77, R77, 0x1, R0 ;  /* 0x000000014d4d7824 */ /* 0x000fc800078e0200 */
[----:B------:R-:W-:-:S05]  /*bc80*/  IMAD R89, R0, 0x3, R77 ;  /* 0x0000000300597824 */ /* 0x000fca00078e024d */
[----:B------:R-:W-:Y:S02]  /*bc90*/  ISETP.GE.U32.AND P0, PT, R89, R76, PT ;  /* 0x0000004c5900720c */ /* 0x000fe40003f06070 */
[----:B--2---:R-:W-:Y:S01]  /*bca0*/  SHF.L.U32 R14, R6, 0x10, RZ ;  /* 0x00000010060e7819 */ /* 0x004fe200000006ff */
[----:B------:R-:W-:-:S04]  /*bcb0*/  IMAD.U32 R15, R7, 0x10000, RZ ;  /* 0x00010000070f7824 */ /* 0x000fc800078e00ff */
[----:B------:R-:W-:Y:S01]  /*bcc0*/  FMUL.FTZ R34, R14, 1 ;  /* 0x3f8000000e227820 */ /* 0x000fe20000410000 */
[----:B------:R-:W-:Y:S01]  /*bcd0*/  PRMT R14, R6, 0x7632, R14 ;  /* 0x00007632060e7816 */ /* 0x000fe2000000000e */
[----:B------:R-:W-:-:S03]  /*bce0*/  FMUL.FTZ R40, R15, 1 ;  /* 0x3f8000000f287820 */ /* 0x000fc60000410000 */
[----:B------:R-:W-:Y:S01]  /*bcf0*/  SHF.L.U32 R15, R14, 0x10, RZ ;  /* 0x000000100e0f7819 */ /* 0x000fe200000006ff */
[----:B------:R-:W0:Y:S01]  /*bd00*/  F2F.F64.F32 R34, R34 ;  /* 0x0000002200227310 */ /* 0x000e220000201800 */
[----:B------:R-:W-:-:S03]  /*bd10*/  PRMT R14, R7, 0x7632, R14 ;  /* 0x00007632070e7816 */ /* 0x000fc6000000000e */
[----:B------:R-:W-:Y:S02]  /*bd20*/  FMUL.FTZ R15, R15, 1 ;  /* 0x3f8000000f0f7820 */ /* 0x000fe40000410000 */
[----:B------:R-:W-:Y:S01]  /*bd30*/  IMAD.U32 R14, R14, 0x10000, RZ ;  /* 0x000100000e0e7824 */ /* 0x000fe200078e00ff */
[----:B---3--:R-:W-:Y:S01]  /*bd40*/  SHF.L.U32 R20, R8, 0x10, RZ ;  /* 0x0000001008147819 */ /* 0x008fe200000006ff */
[----:B------:R-:W-:Y:S01]  /*bd50*/  IMAD.U32 R21, R9, 0x10000, RZ ;  /* 0x0001000009157824 */ /* 0x000fe200078e00ff */
[----:B------:R-:W1:Y:S01]  /*bd60*/  F2F.F64.F32 R40, R40 ;  /* 0x0000002800287310 */ /* 0x000e620000201800 */
[----:B------:R-:W-:Y:S01]  /*bd70*/  FMUL.FTZ R36, R14, 1 ;  /* 0x3f8000000e247820 */ /* 0x000fe20000410000 */
[----:B------:R-:W-:Y:S01]  /*bd80*/  PRMT R14, R8, 0x7632, R14 ;  /* 0x00007632080e7816 */ /* 0x000fe2000000000e */
[----:B------:R-:W-:Y:S01]  /*bd90*/  FMUL.FTZ R20, R20, 1 ;  /* 0x3f80000014147820 */ /* 0x000fe20000410000 */
[----:B------:R-:W-:Y:S02]  /*bda0*/  FMUL.FTZ R28, R21, 1 ;  /* 0x3f800000151c7820 */ /* 0x000fe40000410000 */
[----:B------:R-:W-:-:S02]  /*bdb0*/  SHF.L.U32 R21, R14, 0x10, RZ ;  /* 0x000000100e157819 */ /* 0x000fc400000006ff */
[----:B------:R-:W2:Y:S01]  /*bdc0*/  F2F.F64.F32 R36, R36 ;  /* 0x0000002400247310 */ /* 0x000ea20000201800 */
[----:B------:R-:W-:Y:S02]  /*bdd0*/  PRMT R14, R9, 0x7632, R14 ;  /* 0x00007632090e7816 */ /* 0x000fe4000000000e */
[----:B------:R-:W-:Y:S01]  /*bde0*/  FMUL.FTZ R30, R21, 1 ;  /* 0x3f800000151e7820 */ /* 0x000fe20000410000 */
[C---:B----4-:R-:W-:Y:S01]  /*bdf0*/  PRMT R24, R11.reuse, 0x7632, R24 ;  /* 0x000076320b187816 */ /* 0x050fe20000000018 */
[----:B------:R-:W-:Y:S01]  /*be00*/  IMAD.U32 R21, R11, 0x10000, RZ ;  /* 0x000100000b157824 */ /* 0x000fe200078e00ff */
[----:B0-----:R-:W-:Y:S01]  /*be10*/  LOP3.LUT R85, R85, R34, RZ, 0x3c, !PT ;  /* 0x0000002255557212 */ /* 0x001fe200078e3cff */
[----:B------:R-:W-:Y:S01]  /*be20*/  IMAD.U32 R14, R14, 0x10000, RZ ;  /* 0x000100000e0e7824 */ /* 0x000fe200078e00ff */
[----:B------:R0:W3:Y:S01]  /*be30*/  F2F.F64.F32 R38, R20 ;  /* 0x0000001400267310 */ /* 0x0000e20000201800 */
[----:B-1----:R-:W-:Y:S01]  /*be40*/  LOP3.LUT R75, R75, R40, RZ, 0x3c, !PT ;  /* 0x000000284b4b7212 */ /* 0x002fe200078e3cff */
[----:B------:R-:W-:Y:S01]  /*be50*/  FMUL.FTZ R21, R21, 1 ;  /* 0x3f80000015157820 */ /* 0x000fe20000410000 */
[C---:B-----5:R-:W-:Y:S01]  /*be60*/  PRMT R40, R12.reuse, 0x7632, R40 ;  /* 0x000076320c287816 */ /* 0x060fe20000000028 */
[----:B------:R-:W-:Y:S01]  /*be70*/  IMAD.U32 R60, R12, 0x10000, RZ ;  /* 0x000100000c3c7824 */ /* 0x000fe200078e00ff */
[----:B------:R-:W-:Y:S01]  /*be80*/  SHF.L.U32 R26, R24, 0x10, RZ ;  /* 0x00000010181a7819 */ /* 0x000fe200000006ff */
[----:B------:R-:W-:Y:S01]  /*be90*/  FMUL.FTZ R32, R14, 1 ;  /* 0x3f8000000e207820 */ /* 0x000fe20000410000 */
[----:B--2---:R-:W-:Y:S01]  /*bea0*/  LOP3.LUT R71, R71, R36, RZ, 0x3c, !PT ;  /* 0x0000002447477212 */ /* 0x004fe200078e3cff */
[----:B------:R1:W2:Y:S01]  /*beb0*/  F2F.F64.F32 R42, R15 ;  /* 0x0000000f002a7310 */ /* 0x0002a20000201800 */
[----:B0-----:R-:W-:Y:S01]  /*bec0*/  PRMT R20, R10, 0x7632, R20 ;  /* 0x000076320a147816 */ /* 0x001fe20000000014 */
[----:B------:R-:W-:Y:S01]  /*bed0*/  FMUL.FTZ R26, R26, 1 ;  /* 0x3f8000001a1a7820 */ /* 0x000fe20000410000 */
[----:B------:R-:W-:Y:S01]  /*bee0*/  PRMT R36, R13, 0x7632, R36 ;  /* 0x000076320d247816 */ /* 0x000fe20000000024 */
[----:B------:R-:W-:Y:S01]  /*bef0*/  FMUL.FTZ R60, R60, 1 ;  /* 0x3f8000003c3c7820 */ /* 0x000fe20000410000 */
[----:B------:R-:W-:-:S02]  /*bf00*/  SHF.L.U32 R25, R20, 0x10, RZ ;  /* 0x0000001014197819 */ /* 0x000fc400000006ff */
[----:B---3--:R-:W-:Y:S01]  /*bf10*/  LOP3.LUT R54, R54, R38, RZ, 0x3c, !PT ;  /* 0x0000002636367212 */ /* 0x008fe200078e3cff */
[----:B------:R-:W0:Y:S01]  /*bf20*/  F2F.F64.F32 R28, R28 ;  /* 0x0000001c001c7310 */ /* 0x000e220000201800 */
[----:B-1----:R-:W-:Y:S01]  /*bf30*/  SHF.L.U32 R15, R10, 0x10, RZ ;  /* 0x000000100a0f7819 */ /* 0x002fe200000006ff */
[----:B------:R-:W-:Y:S01]  /*bf40*/  FMUL.FTZ R25, R25, 1 ;  /* 0x3f80000019197820 */ /* 0x000fe20000410000 */
[----:B------:R-:W-:Y:S02]  /*bf50*/  SHF.L.U32 R62, R13, 0x10, RZ ;  /* 0x000000100d3e7819 */ /* 0x000fe400000006ff */
[----:B------:R-:W-:Y:S01]  /*bf60*/  SHF.L.U32 R38, R36, 0x10, RZ ;  /* 0x0000001024267819 */ /* 0x000fe200000006ff */
[----:B------:R-:W-:Y:S01]  /*bf70*/  FMUL.FTZ R15, R15, 1 ;  /* 0x3f8000000f0f7820 */ /* 0x000fe20000410000 */
[----:B--2---:R-:W-:Y:S01]  /*bf80*/  LOP3.LUT R81, R81, R42, RZ, 0x3c, !PT ;  /* 0x0000002a51517212 */ /* 0x004fe200078e3cff */
[----:B------:R-:W-:Y:S01]  /*bf90*/  IMAD.U32 R42, R40, 0x10000, RZ ;  /* 0x00010000282a7824 */ /* 0x000fe200078e00ff */
[----:B------:R-:W-:Y:S01]  /*bfa0*/  LOP3.LUT R79, R79, R41, RZ, 0x3c, !PT ;  /* 0x000000294f4f7212 */ /* 0x000fe200078e3cff */
[----:B------:R-:W-:Y:S01]  /*bfb0*/  FMUL.FTZ R41, R62, 1 ;  /* 0x3f8000003e297820 */ /* 0x000fe20000410000 */
[----:B------:R-:W-:Y:S01]  /*bfc0*/  LOP3.LUT R73, R73, R37, RZ, 0x3c, !PT ;  /* 0x0000002549497212 */ /* 0x000fe200078e3cff */
[----:B------:R-:W-:Y:S01]  /*bfd0*/  FMUL.FTZ R37, R42, 1 ;  /* 0x3f8000002a257820 */ /* 0x000fe20000410000 */
[----:B------:R-:W-:Y:S01]  /*bfe0*/  LOP3.LUT R87, R87, R35, RZ, 0x3c, !PT ;  /* 0x0000002357577212 */ /* 0x000fe200078e3cff */
[----:B------:R-:W1:Y:S01]  /*bff0*/  F2F.F64.F32 R30, R30 ;  /* 0x0000001e001e7310 */ /* 0x000e620000201800 */
[----:B0-----:R-:W-:Y:S01]  /*c000*/  LOP3.LUT R46, R46, R28, RZ, 0x3c, !PT ;  /* 0x0000001c2e2e7212 */ /* 0x001fe200078e3cff */
[----:B------:R-:W-:Y:S01]  /*c010*/  FMUL.FTZ R28, R38, 1 ;  /* 0x3f800000261c7820 */ /* 0x000fe20000410000 */
[----:B------:R-:W-:-:S02]  /*c020*/  LOP3.LUT R48, R48, R29, RZ, 0x3c, !PT ;  /* 0x0000001d30307212 */ /* 0x000fc400078e3cff */
[----:B------:R-:W-:Y:S02]  /*c030*/  LOP3.LUT R83, R83, R43, RZ, 0x3c, !PT ;  /* 0x0000002b53537212 */ /* 0x000fe400078e3cff */
[----:B------:R-:W-:Y:S01]  /*c040*/  LOP3.LUT R56, R56, R39, RZ, 0x3c, !PT ;  /* 0x0000002738387212 */ /* 0x000fe200078e3cff */
        /* <DEDUP_REMOVED lines=25> */
[----:B-1----:R-:W-:Y:S02]  /*c1e0*/  LOP3.LUT R47, R47, R36, RZ, 0x3c, !PT ;  /* 0x000000242f2f7212 */ /* 0x002fe400078e3cff */
[----:B------:R-:W-:Y:S02]  /*c1f0*/  LOP3.LUT R49, R49, R37, RZ, 0x3c, !PT ;  /* 0x0000002531317212 */ /* 0x000fe400078e3cff */
[----:B0-----:R-:W-:Y:S02]  /*c200*/  LOP3.LUT R3, R3, R28, RZ, 0x3c, !PT ;  /* 0x0000001c03037212 */ /* 0x001fe400078e3cff */
[----:B------:R-:W-:Y:S01]  /*c210*/  LOP3.LUT R4, R4, R29, RZ, 0x3c, !PT ;  /* 0x0000001d04047212 */ /* 0x000fe200078e3cff */
[----:B------:R-:W-:Y:S06]  /*c220*/  @!P0 BRA `(.L_x_560) ;  /* 0xfffffff800448947 */ /* 0x000fec000383ffff */
[----:B------:R-:W-:Y:S05]  /*c230*/  BSYNC B1 ;  /* 0x0000000000017941 */ /* 0x000fea0003800000 */
.L_x_559:
[C---:B------:R-:W-:Y:S02]  /*c240*/  PRMT R33, R6.reuse, 0x7610, R33 ;  /* 0x0000761006217816 */ /* 0x040fe40000000021 */
[----:B------:R-:W-:Y:S02]  /*c250*/  PRMT R34, R6, 0x7632, R34 ;  /* 0x0000763206227816 */ /* 0x000fe40000000022 */
[C---:B------:R-:W-:Y:S02]  /*c260*/  PRMT R35, R7.reuse, 0x7610, R35 ;  /* 0x0000761007237816 */ /* 0x040fe40000000023 */
[----:B------:R-:W-:Y:S02]  /*c270*/  PRMT R32, R7, 0x7632, R32 ;  /* 0x0000763207207816 */ /* 0x000fe40000000020 */
[C---:B------:R-:W-:Y:S02]  /*c280*/  PRMT R26, R8.reuse, 0x7610, R26 ;  /* 0x00007610081a7816 */ /* 0x040fe4000000001a */
[----:B------:R-:W-:-:S02]  /*c290*/  PRMT R27, R8, 0x7632, R27 ;  /* 0x00007632081b7816 */ /* 0x000fc4000000001b */
        /* <DEDUP_REMOVED lines=9> */
[----:B------:R-:W-:-:S07]  /*c330*/  PRMT R15, R13, 0x7632, R15 ;  /* 0x000076320d0f7816 */ /* 0x000fce000000000f */
.L_x_558:
[----:B------:R-:W-:Y:S05]  /*c340*/  BSYNC B0 ;  /* 0x0000000000007941 */ /* 0x000fea0003800000 */
.L_x_557:
[----:B------:R-:W-:Y:S01]  /*c350*/  ISETP.GE.U32.AND P1, PT, R77, R76, PT ;  /* 0x0000004c4d00720c */ /* 0x000fe20003f26070 */
[----:B------:R-:W-:-:S12]  /*c360*/  BSSY B0, `(.L_x_561) ;  /* 0x000002a000007945 */ /* 0x000fd80003800000 */
[----:B------:R-:W-:Y:S05]  /*c370*/  @P1 BRA `(.L_x_562) ;  /* 0x0000000000a01947 */ /* 0x000fea0003800000 */
[----:B------:R-:W-:-:S05]  /*c380*/  IMAD R6, R58, R77, RZ ;  /* 0x0000004d3a067224 */ /* 0x000fca00078e02ff */
[----:B------:R-:W-:-:S05]  /*c390*/  SHF.R.U32.HI R7, RZ, 0x2, R6 ;  /* 0x00000002ff077819 */ /* 0x000fca0000011606 */
[----:B------:R-:W-:-:S06]  /*c3a0*/  IMAD.WIDE.U32 R6, R7, 0x8, R18 ;  /* 0x0000000807067825 */ /* 0x000fcc00078e0012 */
        /* <DEDUP_REMOVED lines=8> */
[----:B------:R-:W-:-:S05]  /*c430*/  IMAD R6, R58, R9, RZ ;  /* 0x000000093a067224 */ /* 0x000fca00078e02ff */
[----:B------:R-:W-:-:S05]  /*c440*/  SHF.R.U32.HI R7, RZ, 0x2, R6 ;  /* 0x00000002ff077819 */ /* 0x000fca0000011606 */
[----:B------:R-:W-:-:S06]  /*c450*/  IMAD.WIDE.U32 R6, R7, 0x8, R18 ;  /* 0x0000000807067825 */ /* 0x000fcc00078e0012 */
        /* <DEDUP_REMOVED lines=8> */
[----:B------:R-:W-:-:S05]  /*c4e0*/  IMAD.IADD R7, R9, 0x1, R0 ;  /* 0x0000000109077824 */ /* 0x000fca00078e0200 */
[----:B------:R-:W-:-:S13]  /*c4f0*/  ISETP.GE.U32.AND P0, PT, R7, R76, PT ;  /* 0x0000004c0700720c */ /* 0x000fda0003f06070 */
[C---:B------:R-:W-:Y:S02]  /*c500*/  @!P0 IMAD R6, R58.reuse, R7, RZ ;  /* 0x000000073a068224 */ /* 0x040fe400078e02ff */
[----:B------:R-:W-:-:S03]  /*c510*/  IMAD R58, R58, R9, RZ ;  /* 0x000000093a3a7224 */ /* 0x000fc600078e02ff */
[----:B------:R-:W-:Y:S02]  /*c520*/  @!P0 SHF.R.U32.HI R7, RZ, 0x2, R6 ;  /* 0x00000002ff078819 */ /* 0x000fe40000011606 */
[----:B------:R-:W-:-:S03]  /*c530*/  SHF.R.U32.HI R9, RZ, 0x2, R58 ;  /* 0x00000002ff097819 */ /* 0x000fc6000001163a */
[----:B------:R-:W-:-:S04]  /*c540*/  @!P0 IMAD.WIDE.U32 R6, R7, 0x8, R18 ;  /* 0x0000000807068825 */ /* 0x000fc800078e0012 */
[----:B------:R-:W-:Y:S02]  /*c550*/  IMAD.WIDE.U32 R18, R9, 0x8, R18 ;  /* 0x0000000809127825 */ /* 0x000fe400078e0012 */
[----:B------:R-:W2:Y:S04]  /*c560*/  @!P0 LDG.E.64 R6, desc[UR60][R6.64] ;  /* 0x0000003c06068981 */ /* 0x000ea8000c1e1b00 */
[----:B------:R-:W3:Y:S01]  /*c570*/  LDG.E.64 R18, desc[UR60][R18.64] ;  /* 0x0000003c12127981 */ /* 0x000ee2000c1e1b00 */
[C---:B--2---:R-:W-:Y:S02]  /*c580*/  @!P0 PRMT R20, R6.reuse, 0x7610, R20 ;  /* 0x0000761006148816 */ /* 0x044fe40000000014 */
[----:B------:R-:W-:Y:S02]  /*c590*/  @!P0 PRMT R21, R6, 0x7632, R21 ;  /* 0x0000763206158816 */ /* 0x000fe40000000015 */
[----:B------:R-:W-:-:S02]  /*c5a0*/  @!P0 PRMT R14, R7, 0x7610, R14 ;  /* 0x00007610070e8816 */ /* 0x000fc4000000000e */
[----:B------:R-:W-:Y:S02]  /*c5b0*/  @!P0 PRMT R15, R7, 0x7632, R15 ;  /* 0x00007632070f8816 */ /* 0x000fe4000000000f */
[C---:B---3--:R-:W-:Y:S02]  /*c5c0*/  PRMT R29, R18.reuse, 0x7610, R29 ;  /* 0x00007610121d7816 */ /* 0x048fe4000000001d */
[----:B------:R-:W-:Y:S02]  /*c5d0*/  PRMT R30, R18, 0x7632, R30 ;  /* 0x00007632121e7816 */ /* 0x000fe4000000001e */
[C---:B------:R-:W-:Y:S02]  /*c5e0*/  PRMT R31, R19.reuse, 0x7610, R31 ;  /* 0x00007610131f7816 */ /* 0x040fe4000000001f */
[----:B------:R-:W-:-:S07]  /*c5f0*/  PRMT R25, R19, 0x7632, R25 ;  /* 0x0000763213197816 */ /* 0x000fce0000000019 */
.L_x_562:
[----:B------:R-:W-:Y:S05]  /*c600*/  BSYNC B0 ;  /* 0x0000000000007941 */ /* 0x000fea0003800000 */
.L_x_561:
        /* <DEDUP_REMOVED lines=91> */
.L_x_564:
[----:B------:R-:W-:Y:S05]  /*cbc0*/  BSYNC B0 ;  /* 0x0000000000007941 */ /* 0x000fea0003800000 */
.L_x_563:
        /* <DEDUP_REMOVED lines=17> */
.L_x_539:
[----:B------:R-:W0:Y:S01]  /*cce0*/  LDC R0, c[0x0][0x22c] ;  /* 0x00008b00ff007b82 */ /* 0x000e220000000800 */
[----:B------:R-:W-:Y:S07]  /*ccf0*/  BSSY B0, `(.L_x_565) ;  /* 0x00000bd000007945 */ /* 0x000fee0003800000 */
[----:B------:R-:W1:Y:S08]  /*cd00*/  LDC R16, c[0x0][0x218] ;  /* 0x00008600ff107b82 */ /* 0x000e700000000800 */
[----:B------:R-:W2:Y:S01]  /*cd10*/  LDC R48, c[0x0][0x21c] ;  /* 0x00008700ff307b82 */ /* 0x000ea20000000800 */
[----:B0-----:R-:W-:-:S05]  /*cd20*/  IMAD R3, R0, 0x3, R89 ;  /* 0x0000000300037824 */ /* 0x001fca00078e0259 */
[----:B------:R-:W-:Y:S01]  /*cd30*/  ISETP.GE.U32.AND P0, PT, R3, R76, PT ;  /* 0x0000004c0300720c */ /* 0x000fe20003f06070 */
[--C-:B-1----:R-:W-:Y:S01]  /*cd40*/  IMAD.MOV.U32 R3, RZ, RZ, R16.reuse ;  /* 0x000000ffff037224 */ /* 0x102fe200078e0010 */
        /* <DEDUP_REMOVED lines=14> */
[-C--:B--2---:R-:W-:Y:S01]  /*ce30*/  MOV R65, R48.reuse ;  /* 0x0000003000417202 */ /* 0x084fe20000000f00 */
        /* <DEDUP_REMOVED lines=44> */
.L_x_568:
[----:B------:R-:W-:-:S05]  /*d100*/  SHF.R.U32.HI R5, RZ, 0x2, R89 ;  /* 0x00000002ff057819 */ /* 0x000fca0000011659 */
[----:B------:R-:W-:-:S06]  /*d110*/  IMAD.WIDE.U32 R4, R5, 0x8, R18 ;  /* 0x0000000805047825 */ /* 0x000fcc00078e0012 */
[----:B------:R-:W2:Y:S01]  /*d120*/  LDG.E.64 R4, desc[UR60][R4.64] ;  /* 0x0000003c04047981 */ /* 0x000ea2000c1e1b00 */
[----:B------:R-:W-:-:S05]  /*d130*/  IMAD.IADD R89, R89, 0x1, R0 ;  /* 0x0000000159597824 */ /* 0x000fca00078e0200 */
[----:B------:R-:W-:-:S05]  /*d140*/  SHF.R.U32.HI R7, RZ, 0x2, R89 ;  /* 0x00000002ff077819 */ /* 0x000fca0000011659 */
[----:B------:R-:W-:Y:S01]  /*d150*/  IMAD.WIDE.U32 R6, R7, 0x8, R18 ;  /* 0x0000000807067825 */ /* 0x000fe200078e0012 */
[----:B------:R-:W-:-:S05]  /*d160*/  IADD3 R89, R89, R0, RZ ;  /* 0x0000000059597210 */ /* 0x000fca0007ffe0ff */
[----:B------:R-:W3:Y:S01]  /*d170*/  LDG.E.64 R6, desc[UR60][R6.64] ;  /* 0x0000003c06067981 */ /* 0x000ee2000c1e1b00 */
[----:B------:R-:W-:Y:S01]  /*d180*/  SHF.R.U32.HI R9, RZ, 0x2, R89 ;  /* 0x00000002ff097819 */ /* 0x000fe20000011659 */
[----:B------:R-:W-:-:S04]  /*d190*/  IMAD.IADD R89, R89, 0x1, R0 ;  /* 0x0000000159597824 */ /* 0x000fc800078e0200 */
[----:B------:R-:W-:Y:S01]  /*d1a0*/  IMAD.WIDE.U32 R8, R9, 0x8, R18 ;  /* 0x0000000809087825 */ /* 0x000fe200078e0012 */
[----:B------:R-:W-:-:S05]  /*d1b0*/  SHF.R.U32.HI R11, RZ, 0x2, R89 ;  /* 0x00000002ff0b7819 */ /* 0x000fca0000011659 */
[----:B------:R-:W-:Y:S01]  /*d1c0*/  IMAD.WIDE.U32 R10, R11, 0x8, R18 ;  /* 0x000000080b0a7825 */ /* 0x000fe200078e0012 */
[----:B------:R-:W4:Y:S05]  /*d1d0*/  LDG.E.64 R8, desc[UR60][R8.64] ;  /* 0x0000003c08087981 */ /* 0x000f2a000c1e1b00 */
        /* <DEDUP_REMOVED lines=24> */
[----:B----4-:R-:W-:Y:S01]  /*d360*/  PRMT R20, R9, 0x7632, R20 ;  /* 0x0000763209147816 */ /* 0x010fe20000000014 */
[----:B------:R-:W-:Y:S01]  /*d370*/  FMUL.FTZ R28, R15, 1 ;  /* 0x3f8000000f1c7820 */ /* 0x000fe20000410000 */
[----:B------:R-:W-:Y:S01]  /*d380*/  IMAD.U32 R15, R9, 0x10000, RZ ;  /* 0x00010000090f7824 */ /* 0x000fe200078e00ff */
[----:B0-----:R-:W-:Y:S01]  /*d390*/  LOP3.LUT R63, R63, R32, RZ, 0x3c, !PT ;  /* 0x000000203f3f7212 */ /* 0x001fe200078e3cff */
[----:B------:R-:W-:Y:S01]  /*d3a0*/  IMAD.U32 R12, R12, 0x10000, RZ ;  /* 0x000100000c0c7824 */ /* 0x000fe200078e00ff */
[----:B------:R0:W3:Y:S01]  /*d3b0*/  F2F.F64.F32 R36, R14 ;  /* 0x0000000e00247310 */ /* 0x0000e20000201800 */
[----:B-1----:R-:W-:Y:S01]  /*d3c0*/  LOP3.LUT R59, R59, R38, RZ, 0x3c, !PT ;  /* 0x000000263b3b7212 */ /* 0x002fe200078e3cff */
[C---:B-----5:R-:W-:Y:S01]  /*d3d0*/  IMAD.U32 R56, R10.reuse, 0x10000, RZ ;  /* 0x000100000a387824 */ /* 0x060fe200078e00ff */
[----:B------:R-:W-:Y:S01]  /*d3e0*/  PRMT R38, R10, 0x7632, R38 ;  /* 0x000076320a267816 */ /* 0x000fe20000000026 */
[----:B------:R-:W-:Y:S01]  /*d3f0*/  FMUL.FTZ R30, R12, 1 ;  /* 0x3f8000000c1e7820 */ /* 0x000fe20000410000 */
        /* <DEDUP_REMOVED lines=60> */
.L_x_567:
        /* <DEDUP_REMOVED lines=16> */
.L_x_566:
[----:B------:R-:W-:Y:S05]  /*d8c0*/  BSYNC B0 ;  /* 0x0000000000007941 */ /* 0x000fea0003800000 */
.L_x_565:
[----:B------:R-:W-:Y:S01]  /*d8d0*/  ISETP.GE.U32.AND P1, PT, R89, R76, PT ;  /* 0x0000004c5900720c */ /* 0x000fe20003f26070 */
[----:B------:R-:W-:-:S12]  /*d8e0*/  BSSY B0, `(.L_x_569) ;  /* 0x0000026000007945 */ /* 0x000fd80003800000 */
[----:B------:R-:W-:Y:S05]  /*d8f0*/  @P1 BRA `(.L_x_570) ;  /* 0x0000000000901947 */ /* 0x000fea0003800000 */
        /* <DEDUP_REMOVED lines=20> */
[----:B------:R-:W-:Y:S01]  /*da40*/  IMAD.IADD R7, R9, 0x1, R0 ;  /* 0x0000000109077824 */ /* 0x000fe200078e0200 */
[----:B------:R-:W-:-:S04]  /*da50*/  SHF.R.U32.HI R5, RZ, 0x2, R9 ;  /* 0x00000002ff057819 */ /* 0x000fc80000011609 */
[----:B------:R-:W-:Y:S01]  /*da60*/  ISETP.GE.U32.AND P0, PT, R7, R76, PT ;  /* 0x0000004c0700720c */ /* 0x000fe20003f06070 */
[----:B------:R-:W-:-:S06]  /*da70*/  IMAD.WIDE.U32 R4, R5, 0x8, R18 ;  /* 0x0000000805047825 */ /* 0x000fcc00078e0012 */
[----:B------:R-:W2:Y:S06]  /*da80*/  LDG.E.64 R4, desc[UR60][R4.64] ;  /* 0x0000003c04047981 */ /* 0x000eac000c1e1b00 */
[----:B------:R-:W-:-:S05]  /*da90*/  @!P0 SHF.R.U32.HI R7, RZ, 0x2, R7 ;  /* 0x00000002ff078819 */ /* 0x000fca0000011607 */
[----:B------:R-:W-:-:S06]  /*daa0*/  @!P0 IMAD.WIDE.U32 R6, R7, 0x8, R18 ;  /* 0x0000000807068825 */ /* 0x000fcc00078e0012 */
[----:B------:R-:W3:Y:S01]  /*dab0*/  @!P0 LDG.E.64 R6, desc[UR60][R6.64] ;  /* 0x0000003c06068981 */ /* 0x000ee2000c1e1b00 */
[C---:B--2---:R-:W-:Y:S02]  /*dac0*/  PRMT R24, R4.reuse, 0x7610, R24 ;  /* 0x0000761004187816 */ /* 0x044fe40000000018 */
[----:B------:R-:W-:Y:S02]  /*dad0*/  PRMT R25, R4, 0x7632, R25 ;  /* 0x0000763204197816 */ /* 0x000fe40000000019 */
[C---:B------:R-:W-:Y:S02]  /*dae0*/  PRMT R26, R5.reuse, 0x7610, R26 ;  /* 0x00007610051a7816 */ /* 0x040fe4000000001a */
[----:B------:R-:W-:Y:S02]  /*daf0*/  PRMT R20, R5, 0x7632, R20 ;  /* 0x0000763205147816 */ /* 0x000fe40000000014 */
[C---:B---3--:R-:W-:Y:S02]  /*db00*/  @!P0 PRMT R13, R6.reuse, 0x7610, R13 ;  /* 0x00007610060d8816 */ /* 0x048fe4000000000d */
[----:B------:R-:W-:-:S02]  /*db10*/  @!P0 PRMT R14, R6, 0x7632, R14 ;  /* 0x00007632060e8816 */ /* 0x000fc4000000000e */
[C---:B------:R-:W-:Y:S02]  /*db20*/  @!P0 PRMT R15, R7.reuse, 0x7610, R15 ;  /* 0x00007610070f8816 */ /* 0x040fe4000000000f */
[----:B------:R-:W-:-:S07]  /*db30*/  @!P0 PRMT R12, R7, 0x7632, R12 ;  /* 0x00007632070c8816 */ /* 0x000fce000000000c */
.L_x_570:
[----:B------:R-:W-:Y:S05]  /*db40*/  BSYNC B0 ;  /* 0x0000000000007941 */ /* 0x000fea0003800000 */
.L_x_569:
        /* <DEDUP_REMOVED lines=91> */
.L_x_572:
[----:B------:R-:W-:Y:S05]  /*e100*/  BSYNC B0 ;  /* 0x0000000000007941 */ /* 0x000fea0003800000 */
.L_x_571:
        /* <DEDUP_REMOVED lines=15> */
[----:B------:R-:W-:-:S07]  /*e200*/  LOP3.LUT R25, R65, R48, RZ, 0x3c, !PT ;  /* 0x0000003041197212 */ /* 0x000fce00078e3cff */
.L_x_523:
[----:B------:R-:W-:Y:S05]  /*e210*/  BSYNC B6 ;  /* 0x0000000000067941 */ /* 0x000fea0003800000 */
.L_x_522:
        /* <DEDUP_REMOVED lines=8> */
[----:B------:R-:W-:Y:S01]  /*e2a0*/  IMAD.MOV.U32 R6, RZ, RZ, R24 ;  /* 0x000000ffff067224 */ /* 0x000fe200078e0018 */
[----:B------:R-:W-:Y:S01]  /*e2b0*/  MOV R7, R25 ;  /* 0x0000001900077202 */ /* 0x000fe20000000f00 */
[----:B------:R-:W-:Y:S02]  /*e2c0*/  VIADD R4, R3, 0x10 ;  /* 0x0000001003047836 */ /* 0x000fe40000000000 */
[----:B------:R-:W3:Y:S01]  /*e2d0*/  LDC R19, c[0x0][0x4] ;  /* 0x00000100ff137b82 */ /* 0x000ee20000000800 */
[----:B--2---:R-:W-:-:S02]  /*e2e0*/  IMAD R3, R2, R26, R17 ;  /* 0x0000001a02037224 */ /* 0x004fc400078e0211 */
[----:B-1----:R-:W-:Y:S01]  /*e2f0*/  LEA R16, R5, R4, 0x18 ;  /* 0x0000000405107211 */ /* 0x002fe200078ec0ff */
[----:B------:R-:W-:Y:S01]  /*e300*/  IMAD.MOV.U32 R4, RZ, RZ, R20 ;  /* 0x000000ffff047224 */ /* 0x000fe200078e0014 */
[----:B------:R-:W-:Y:S02]  /*e310*/  MOV R5, R21 ;  /* 0x0000001500057202 */ /* 0x000fe40000000f00 */
[----:B------:R-:W-:Y:S02]  /*e320*/  LEA R3, R3, R16, 0x5 ;  /* 0x0000001003037211 */ /* 0x000fe400078e28ff */
[----:B---3--:R-:W-:-:S03]  /*e330*/  SHF.R.U32.HI R8, RZ, 0x1, R19 ;  /* 0x00000001ff087819 */ /* 0x008fc60000011613 */
[----:B------:R1:W-:Y:S01]  /*e340*/  STS.128 [R3], R12 ;  /* 0x0000000c03007388 */ /* 0x0003e20000000c00 */
[----:B------:R-:W-:-:S03]  /*e350*/  ISETP.NE.AND P0, PT, R8, RZ, PT ;  /* 0x000000ff0800720c */ /* 0x000fc60003f05270 */
[----:B------:R1:W-:Y:S10]  /*e360*/  STS.128 [R3+0x10], R4 ;  /* 0x0000100403007388 */ /* 0x0003f40000000c00 */
[----:B------:R-:W-:Y:S05]  /*e370*/  @!P0 BRA `(.L_x_573) ;  /* 0x0000000000808947 */ /* 0x000fea0003800000 */
.L_x_576:
[--C-:B-1----:R-:W-:Y:S01]  /*e380*/  IMAD.IADD R4, R2, 0x1, R8.reuse ;  /* 0x0000000102047824 */ /* 0x102fe200078e0208 */
        /* <DEDUP_REMOVED lines=8> */
[----:B------:R-:W-:-:S05]  /*e410*/  IMAD R5, R4, R26, R17 ;  /* 0x0000001a04057224 */ /* 0x000fca00078e0211 */
[----:B------:R-:W-:-:S05]  /*e420*/  LEA R12, R5, R16, 0x5 ;  /* 0x00000010050c7211 */ /* 0x000fca00078e28ff */
[----:B------:R-:W1:Y:S04]  /*e430*/  LDS.128 R4, [R12] ;  /* 0x000000000c047984 */ /* 0x000e680000000c00 */
[----:B------:R-:W2:Y:S01]  /*e440*/  LDS.128 R8, [R12+0x10] ;  /* 0x000010000c087984 */ /* 0x000ea20000000c00 */
[----:B-1----:R-:W-:Y:S02]  /*e450*/  LOP3.LUT R0, R4, R0, RZ, 0x3c, !PT ;  /* 0x0000000004007212 */ /* 0x002fe400078e3cff */
[----:B------:R-:W-:Y:S02]  /*e460*/  LOP3.LUT R53, R5, R53, RZ, 0x3c, !PT ;  /* 0x0000003505357212 */ /* 0x000fe400078e3cff */
[----:B--2---:R-:W-:Y:S01]  /*e470*/  LOP3.LUT R20, R8, R20, RZ, 0x3c, !PT ;  /* 0x0000001408147212 */ /* 0x004fe200078e3cff */
[----:B------:R-:W-:Y:S01]  /*e480*/  IMAD.MOV.U32 R12, RZ, RZ, R0 ;  /* 0x000000ffff0c7224 */ /* 0x000fe200078e0000 */
[----:B------:R-:W-:-:S02]  /*e490*/  LOP3.LUT R24, R10, R24, RZ, 0x3c, !PT ;  /* 0x000000180a187212 */ /* 0x000fc400078e3cff */
[----:B------:R-:W-:Y:S01]  /*e4a0*/  LOP3.LUT R21, R9, R21, RZ, 0x3c, !PT ;  /* 0x0000001509157212 */ /* 0x000fe200078e3cff */
[----:B------:R-:W-:Y:S01]  /*e4b0*/  IMAD.MOV.U32 R4, RZ, RZ, R20 ;  /* 0x000000ffff047224 */ /* 0x000fe200078e0014 */
[----:B------:R-:W-:Y:S02]  /*e4c0*/  LOP3.LUT R25, R11, R25, RZ, 0x3c, !PT ;  /* 0x000000190b197212 */ /* 0x000fe400078e3cff */
[----:B------:R-:W-:Y:S01]  /*e4d0*/  LOP3.LUT R14, R6, R14, RZ, 0x3c, !PT ;  /* 0x0000000e060e7212 */ /* 0x000fe200078e3cff */
[----:B------:R-:W-:Y:S01]  /*e4e0*/  IMAD.MOV.U32 R6, RZ, RZ, R24 ;  /* 0x000000ffff067224 */ /* 0x000fe200078e0018 */
[----:B------:R-:W-:Y:S02]  /*e4f0*/  LOP3.LUT R15, R7, R15, RZ, 0x3c, !PT ;  /* 0x0000000f070f7212 */ /* 0x000fe400078e3cff */
[----:B------:R-:W-:Y:S02]  /*e500*/  MOV R13, R53 ;  /* 0x00000035000d7202 */ /* 0x000fe40000000f00 */
[----:B------:R-:W-:-:S02]  /*e510*/  MOV R5, R21 ;  /* 0x0000001500057202 */ /* 0x000fc40000000f00 */
[----:B------:R-:W-:Y:S01]  /*e520*/  MOV R7, R25 ;  /* 0x0000001900077202 */ /* 0x000fe20000000f00 */
[----:B------:R1:W-:Y:S04]  /*e530*/  STS.128 [R3], R12 ;  /* 0x0000000c03007388 */ /* 0x0003e80000000c00 */
[----:B------:R1:W-:Y:S02]  /*e540*/  STS.128 [R3+0x10], R4 ;  /* 0x0000100403007388 */ /* 0x0003e40000000c00 */
.L_x_575:
[----:B------:R-:W-:Y:S05]  /*e550*/  BSYNC B0 ;  /* 0x0000000000007941 */ /* 0x000fea0003800000 */
.L_x_574:
[----:B------:R-:W-:Y:S01]  /*e560*/  IMAD.MOV.U32 R8, RZ, RZ, R18 ;  /* 0x000000ffff087224 */ /* 0x000fe200078e0012 */
[----:B------:R-:W-:Y:S06]  /*e570*/  @P1 BRA `(.L_x_576) ;  /* 0xfffffffc00801947 */ /* 0x000fec000383ffff */
.L_x_573:
[----:B------:R-:W-:Y:S02]  /*e580*/  ULDC UR4, c[0x0][0x238] ;  /* 0x00008e0000047ab9 */ /* 0x000fe40000000800 */
[----:B------:R-:W-:-:S13]  /*e590*/  ISETP.NE.AND P0, PT, RZ, UR4, PT ;  /* 0x00000004ff007c0c */ /* 0x000fda000bf05270 */
[----:B------:R-:W-:Y:S05]  /*e5a0*/  @!P0 BRA `(.L_x_577) ;  /* 0x00000004003c8947 */ /* 0x000fea0003800000 */
[----:B------:R-:W2:Y:S02]  /*e5b0*/  LDC R18, c[0x0][RZ] ;  /* 0x00000000ff127b82 */ /* 0x000ea40000000800 */
[----:B--2---:R-:W-:Y:S02]  /*e5c0*/  ISETP.GT.AND P0, PT, R18, 0x20, PT ;  /* 0x000000201200780c */ /* 0x004fe40003f04270 */
[----:B-1----:R-:W-:-:S11]  /*e5d0*/  MOV R3, R18 ;  /* 0x0000001200037202 */ /* 0x002fd60000000f00 */
        /* <DEDUP_REMOVED lines=8> */
[----:B------:R-:W-:Y:S01]  /*e660*/  MOV R5, R21 ;  /* 0x0000001500057202 */ /* 0x000fe20000000f00 */
[----:B------:R-:W-:Y:S01]  /*e670*/  IMAD.MOV.U32 R6, RZ, RZ, R24 ;  /* 0x000000ffff067224 */ /* 0x000fe200078e0018 */
[----:B------:R-:W-:Y:S01]  /*e680*/  MOV R7, R25 ;  /* 0x0000001900077202 */ /* 0x000fe20000000f00 */
[----:B-1----:R-:W-:-:S06]  /*e690*/  ULEA UR4, UR5, UR4, 0x18 ;  /* 0x0000000405047291 */ /* 0x002fcc000f8ec03f */
[----:B------:R-:W-:Y:S02]  /*e6a0*/  LEA R19, R3, UR4, 0x5 ;  /* 0x0000000403137c11 */ /* 0x000fe4000f8e28ff */
[----:B------:R-:W-:-:S03]  /*e6b0*/  LEA.HI R3, R18, R18, RZ, 0x1 ;  /* 0x0000001212037211 */ /* 0x000fc600078f08ff */
[----:B------:R1:W-:Y:S01]  /*e6c0*/  STS.128 [R19], R12 ;  /* 0x0000000c13007388 */ /* 0x0003e20000000c00 */
[----:B------:R-:W-:Y:S01]  /*e6d0*/  SHF.R.S32.HI R8, RZ, 0x1, R3 ;  /* 0x00000001ff087819 */ /* 0x000fe20000011403 */
[----:B------:R-:W-:Y:S02]  /*e6e0*/  IMAD.MOV.U32 R3, RZ, RZ, 0x20 ;  /* 0x00000020ff037424 */ /* 0x000fe400078e00ff */
[----:B------:R1:W-:Y:S01]  /*e6f0*/  STS.128 [R19+0x10], R4 ;  /* 0x0000100413007388 */ /* 0x0003e20000000c00 */
[----:B------:R-:W-:-:S13]  /*e700*/  ISETP.GE.AND P0, PT, R8, 0x20, PT ;  /* 0x000000200800780c */ /* 0x000fda0003f06270 */
[----:B------:R-:W-:Y:S05]  /*e710*/  @!P0 BRA `(.L_x_578) ;  /* 0x0000000000808947 */ /* 0x000fea0003800000 */
[----:B------:R-:W-:-:S07]  /*e720*/  MOV R16, R8 ;  /* 0x0000000800107202 */ /* 0x000fce0000000f00 */
.L_x_581:
[----:B------:R-:W-:Y:S01]  /*e730*/  IMAD.IADD R3, R17, 0x1, R16 ;  /* 0x0000000111037824 */ /* 0x000fe200078e0210 */
[----:B------:R-:W-:Y:S05]  /*e740*/  WARPSYNC.ALL ;  /* 0x0000000000007948 */ /* 0x000fea0003800000 */
[----:B------:R-:W-:Y:S01]  /*e750*/  BAR.SYNC.DEFER_BLOCKING 0x0 ;  /* 0x0000000000007b1d */ /* 0x000fe20000010000 */
[----:B------:R-:W-:-:S04]  /*e760*/  ISETP.GE.U32.AND P0, PT, R3, R18, PT ;  /* 0x000000120300720c */ /* 0x000fc80003f06070 */
[----:B------:R-:W-:Y:S01]  /*e770*/  ISETP.GE.U32.OR P0, PT, R17, R16, P0 ;  /* 0x000000101100720c */ /* 0x000fe20000706470 */
[----:B------:R-:W-:-:S12]  /*e780*/  BSSY B0, `(.L_x_579) ;  /* 0x0000015000007945 */ /* 0x000fd80003800000 */
[----:B--2---:R-:W-:Y:S05]  /*e790*/  @P0 BRA `(.L_x_580) ;  /* 0x00000000004c0947 */ /* 0x004fea0003800000 */
[----:B------:R-:W-:-:S05]  /*e7a0*/  LEA R3, R16, R19, 0x5 ;  /* 0x0000001310037211 */ /* 0x000fca00078e28ff */
[----:B-1----:R-:W1:Y:S04]  /*e7b0*/  LDS.128 R4, [R3] ;  /* 0x0000000003047984 */ /* 0x002e680000000c00 */
        /* <DEDUP_REMOVED lines=17> */
.L_x_580:
[----:B------:R-:W-:Y:S05]  /*e8d0*/  BSYNC B0 ;  /* 0x0000000000007941 */ /* 0x000fea0003800000 */
.L_x_579:
[----:B------:R-:W-:-:S04]  /*e8e0*/  SHF.R.S32.HI R16, RZ, 0x1, R16 ;  /* 0x00000001ff107819 */ /* 0x000fc80000011410 */
[----:B------:R-:W-:-:S13]  /*e8f0*/  ISETP.GE.AND P0, PT, R16, 0x20, PT ;  /* 0x000000201000780c */ /* 0x000fda0003f06270 */
[----:B------:R-:W-:Y:S05]  /*e900*/  @P0 BRA `(.L_x_581) ;  /* 0xfffffffc00880947 */ /* 0x000fea000383ffff */
[----:B------:R-:W-:-:S07]  /*e910*/  IMAD.MOV.U32 R3, RZ, RZ, 0x20 ;  /* 0x00000020ff037424 */ /* 0x000fce00078e00ff */
.L_x_578:
[----:B------:R-:W-:Y:S01]  /*e920*/  ISETP.GE.AND P0, PT, R3, 0x2, PT ;  /* 0x000000020300780c */ /* 0x000fe20003f06270 */
[----:B------:R-:W-:Y:S05]  /*e930*/  WARPSYNC.ALL ;  /* 0x0000000000007948 */ /* 0x000fea0003800000 */
[----:B------:R-:W-:Y:S07]  /*e940*/  BAR.SYNC.DEFER_BLOCKING 0x0 ;  /* 0x0000000000007b1d */ /* 0x000fee0000010000 */
[----:B------:R-:W-:Y:S05]  /*e950*/  @!P0 BRA `(.L_x_577) ;  /* 0x0000000000508947 */ /* 0x000fea0003800000 */
[----:B-12---:R-:W-:-:S11]  /*e960*/  HFMA2.MMA R4, -RZ, RZ, 0, 5.9604644775390625e-08 ;  /* 0x00000001ff047435 */ /* 0x006fd600000001ff */
.L_x_582:
[----:B------:R-:W1:Y:S04]  /*e970*/  SHFL.DOWN PT, R6, R53, R4, 0x1f ;  /* 0x08001f0435067589 */ /* 0x000e6800000e0000 */
[----:B------:R-:W2:Y:S04]  /*e980*/  SHFL.DOWN PT, R5, R0, R4, 0x1f ;  /* 0x08001f0400057589 */ /* 0x000ea800000e0000 */
[----:B------:R-:W3:Y:S04]  /*e990*/  SHFL.DOWN PT, R8, R15, R4, 0x1f ;  /* 0x08001f040f087589 */ /* 0x000ee800000e0000 */
[----:B------:R-:W4:Y:S04]  /*e9a0*/  SHFL.DOWN PT, R7, R14, R4, 0x1f ;  /* 0x08001f040e077589 */ /* 0x000f2800000e0000 */
[----:B------:R-:W5:Y:S04]  /*e9b0*/  SHFL.DOWN PT, R10, R21, R4, 0x1f ;  /* 0x08001f04150a7589 */ /* 0x000f6800000e0000 */
[----:B------:R-:W0:Y:S04]  /*e9c0*/  SHFL.DOWN PT, R9, R20, R4, 0x1f ;  /* 0x08001f0414097589 */ /* 0x000e2800000e0000 */
[----:B------:R-:W0:Y:S01]  /*e9d0*/  SHFL.DOWN PT, R12, R25, R4, 0x1f ;  /* 0x08001f04190c7589 */ /* 0x000e2200000e0000 */
[----:B-1----:R-:W-:-:S03]  /*e9e0*/  LOP3.LUT R53, R53, R6, RZ, 0x3c, !PT ;  /* 0x0000000635357212 */ /* 0x002fc600078e3cff */
[----:B------:R1:W0:Y:S01]  /*e9f0*/  SHFL.DOWN PT, R11, R24, R4, 0x1f ;  /* 0x08001f04180b7589 */ /* 0x00022200000e0000 */
[----:B--2---:R-:W-:Y:S02]  /*ea00*/  LOP3.LUT R0, R0, R5, RZ, 0x3c, !PT ;  /* 0x0000000500007212 */ /* 0x004fe400078e3cff */
[----:B---3--:R-:W-:Y:S02]  /*ea10*/  LOP3.LUT R15, R15, R8, RZ, 0x3c, !PT ;  /* 0x000000080f0f7212 */ /* 0x008fe400078e3cff */
[----:B----4-:R-:W-:Y:S01]  /*ea20*/  LOP3.LUT R14, R14, R7, RZ, 0x3c, !PT ;  /* 0x000000070e0e7212 */ /* 0x010fe200078e3cff */
[----:B-1----:R-:W-:Y:S01]  /*ea30*/  IMAD.SHL.U32 R4, R4, 0x2, RZ ;  /* 0x0000000204047824 */ /* 0x002fe200078e00ff */
[----:B-----5:R-:W-:-:S04]  /*ea40*/  LOP3.LUT R21, R21, R10, RZ, 0x3c, !PT ;  /* 0x0000000a15157212 */ /* 0x020fc800078e3cff */
[----:B------:R-:W-:Y:S02]  /*ea50*/  ISETP.GE.AND P0, PT, R4, R3, PT ;  /* 0x000000030400720c */ /* 0x000fe40003f06270 */
[----:B0-----:R-:W-:Y:S02]  /*ea60*/  LOP3.LUT R20, R20, R9, RZ, 0x3c, !PT ;  /* 0x0000000914147212 */ /* 0x001fe400078e3cff */
[----:B------:R-:W-:Y:S02]  /*ea70*/  LOP3.LUT R25, R25, R12, RZ, 0x3c, !PT ;  /* 0x0000000c19197212 */ /* 0x000fe400078e3cff */
[----:B------:R-:W-:-:S07]  /*ea80*/  LOP3.LUT R24, R24, R11, RZ, 0x3c, !PT ;  /* 0x0000000b18187212 */ /* 0x000fce00078e3cff */
[----:B------:R-:W-:Y:S05]  /*ea90*/  @!P0 BRA `(.L_x_582) ;  /* 0xfffffffc00b48947 */ /* 0x000fea000383ffff */
.L_x_577:
[----:B-1----:R-:W1:Y:S01]  /*eaa0*/  LDC R3, c[0x0][0x3f4] ;  /* 0x0000fd00ff037b82 */ /* 0x002e620000000800 */
[----:B--2---:R-:W-:Y:S01]  /*eab0*/  MOV R19, RZ ;  /* 0x000000ff00137202 */ /* 0x004fe20000000f00 */
[----:B------:R-:W-:Y:S01]  /*eac0*/  IMAD.MOV.U32 R26, RZ, RZ, RZ ;  /* 0x000000ffff1a7224 */ /* 0x000fe200078e00ff */
[----:B-1----:R-:W-:-:S13]  /*ead0*/  ISETP.NE.AND P1, PT, R3, RZ, PT ;  /* 0x000000ff0300720c */ /* 0x002fda0003f25270 */
[----:B------:R-:W-:Y:S05]  /*eae0*/  @!P1 BRA `(.L_x_583) ;  /* 0x0000001000489947 */ /* 0x000fea0003800000 */
[----:B------:R-:W-:Y:S01]  /*eaf0*/  HFMA2.MMA R4, -RZ, RZ, 0, 0 ;  /* 0x00000000ff047435 */ /* 0x000fe200000001ff */
[----:B------:R-:W-:Y:S01]  /*eb00*/  IMAD.MOV.U32 R5, RZ, RZ, R23 ;  /* 0x000000ffff057224 */ /* 0x000fe200078e0017 */
[----:B------:R-:W-:Y:S01]  /*eb10*/  ULDC.64 UR6, c[0x0][0x3f8] ;  /* 0x0000fe0000067ab9 */ /* 0x000fe20000000a00 */
[----:B------:R-:W-:Y:S01]  /*eb20*/  ULDC UR4, c[0x0][0x400] ;  /* 0x0001000000047ab9 */ /* 0x000fe20000000800 */
[----:B------:R-:W-:-:S06]  /*eb30*/  ISETP.NE.AND P0, PT, R3, 0x1, PT ;  /* 0x000000010300780c */ /* 0x000fcc0003f05270 */
        /* <DEDUP_REMOVED lines=269> */
.L_x_583:
[----:B------:R-:W-:Y:S02]  /*fc10*/  ULDC.64 UR4, c[0x0][0x5f8] ;  /* 0x00017e0000047ab9 */ /* 0x000fe40000000a00 */
[----:B------:R-:W-:-:S05]  /*fc20*/  IADD3 R6, P0, R26, UR4, RZ ;  /* 0x000000041a067c10 */ /* 0x000fca000ff1e0ff */
[----:B------:R-:W-:Y:S01]  /*fc30*/  IMAD.X R7, RZ, RZ, UR5, P0 ;  /* 0x00000005ff077e24 */ /* 0x000fe200080e06ff */
        /* <DEDUP_REMOVED lines=275> */
.L_x_584:
[----:B------:R-:W-:Y:S01]  /*10d70*/  IADD3 R8, P0, R19, UR4, RZ ;  /* 0x0000000413087c10 */ /* 0x000fe2000ff1e0ff */
[----:B------:R-:W-:Y:S01]  /*10d80*/  IMAD.MOV.U32 R18, RZ, RZ, RZ ;  /* 0x000000ffff127224 */ /* 0x000fe200078e00ff */
[----:B------:R-:W-:-:S03]  /*10d90*/  MOV R16, RZ ;  /* 0x000000ff00107202 */ /* 0x000fc60000000f00 */
        /* <DEDUP_REMOVED lines=276> */
.L_x_585:
        /* <DEDUP_REMOVED lines=277> */
.L_x_586:
[----:B------:R-:W-:Y:S01]  /*13030*/  ULDC.64 UR6, c[0x0][0x608] ;  /* 0x0001820000067ab9 */ /* 0x000fe20000000a00 */
[----:B------:R-:W-:Y:S02]  /*13040*/  CS2R R4, SRZ ;  /* 0x0000000000047805 */ /* 0x000fe4000001ff00 */
[----:B------:R-:W-:Y:S01]  /*13050*/  ISETP.NE.U32.AND P0, PT, RZ, UR6, PT ;  /* 0x00000006ff007c0c */ /* 0x000fe2000bf05070 */
[----:B0-----:R-:W-:Y:S01]  /*13060*/  HFMA2.MMA R36, -RZ, RZ, 0, 0 ;  /* 0x00000000ff247435 */ /* 0x001fe200000001ff */
        /* <DEDUP_REMOVED lines=9> */
[----:B------:R-:W0:Y:S01]  /*13100*/  S2R R26, SR_CTAID.X ;  /* 0x00000000001a7919 */ /* 0x000e220000002500 */
[----:B------:R-:W-:Y:S01]  /*13110*/  ULDC UR6, c[0x0][0x244] ;  /* 0x0000910000067ab9 */ /* 0x000fe20000000800 */
[----:B------:R-:W-:Y:S01]  /*13120*/  IMAD.MOV.U32 R19, RZ, RZ, RZ ;  /* 0x000000ffff137224 */ /* 0x000fe200078e00ff */
[----:B------:R-:W-:Y:S01]  /*13130*/  MOV R22, RZ ;  /* 0x000000ff00167202 */ /* 0x000fe20000000f00 */
[----:B------:R-:W-:Y:S01]  /*13140*/  IMAD R7, R17, UR6, RZ ;  /* 0x0000000611077c24 */ /* 0x000fe2000f8e02ff */
[----:B------:R-:W-:-:S03]  /*13150*/  ULDC UR6, c[0x0][0x248] ;  /* 0x0000920000067ab9 */ /* 0x000fc60000000800 */
[----:B------:R-:W-:Y:S01]  /*13160*/  IMAD R7, R2, UR6, R7 ;  /* 0x0000000602077c24 */ /* 0x000fe2000f8e0207 */
[----:B------:R-:W-:-:S03]  /*13170*/  ULDC UR6, c[0x0][0x230] ;  /* 0x00008c0000067ab9 */ /* 0x000fc60000000800 */
[----:B0-----:R-:W-:-:S04]  /*13180*/  IMAD R7, R26, UR6, R7 ;  /* 0x000000061a077c24 */ /* 0x001fc8000f8e0207 */
        /* <DEDUP_REMOVED lines=275> */
.L_x_588:
        /* <DEDUP_REMOVED lines=277> */
.L_x_589:
[----:B------:R-:W-:Y:S01]  /*15410*/  IADD3 R8, P0, R19, UR4, RZ ;  /* 0x0000000413087c10 */ /* 0x000fe2000ff1e0ff */
[----:B------:R-:W-:Y:S01]  /*15420*/  IMAD.MOV.U32 R16, RZ, RZ, RZ ;  /* 0x000000ffff107224 */ /* 0x000fe200078e00ff */
[----:B------:R-:W-:Y:S02]  /*15430*/  MOV R18, RZ ;  /* 0x000000ff00127202 */ /* 0x000fe40000000f00 */
[----:B------:R-:W-:Y:S01]  /*15440*/  IADD3.X R9, RZ, UR5, RZ, P0, !PT ;  /* 0x00000005ff097c10 */ /* 0x000fe200087fe4ff */
[----:B------:R-:W-:Y:S08]  /*15450*/  @!P1 BRA `(.L_x_590) ;  /* 0x0000001000489947 */ /* 0x000ff00003800000 */
[----:B------:R-:W-:Y:S01]  /*15460*/  HFMA2.MMA R10, -RZ, RZ, 0, 0 ;  /* 0x00000000ff0a7435 */ /* 0x000fe200000001ff */
[----:B------:R-:W-:Y:S01]  /*15470*/  VIADD R11, R13, 0x2 ;  /* 0x000000020d0b7836 */ /* 0x000fe20000000000 */
[----:B------:R-:W-:Y:S01]  /*15480*/  ULDC.64 UR8, c[0x0][0x3f8] ;  /* 0x0000fe0000087ab9 */ /* 0x000fe20000000a00 */
[----:B------:R-:W-:Y:S01]  /*15490*/  ULDC UR6, c[0x0][0x400] ;  /* 0x0001000000067ab9 */ /* 0x000fe20000000800 */
[----:B------:R-:W-:-:S06]  /*154a0*/  ISETP.NE.AND P0, PT, R3, 0x1, PT ;  /* 0x000000010300780c */ /* 0x000fcc0003f05270 */
        /* <DEDUP_REMOVED lines=269> */
.L_x_590:
        /* <DEDUP_REMOVED lines=277> */
.L_x_591:
        /* <DEDUP_REMOVED lines=16> */
.L_x_593:
[----:B------:R-:W-:Y:S05]  /*177d0*/  BSYNC B0 ;  /* 0x0000000000007941 */ /* 0x000fea0003800000 */
.L_x_592:
[----:B------:R-:W-:Y:S01]  /*177e0*/  PRMT R3, R3, 0x9910, RZ ;  /* 0x0000991003037816 */ /* 0x000fe200000000ff */
[----:B------:R-:W-:Y:S01]  /*177f0*/  BSSY B0, `(.L_x_594) ;  /* 0x0000011000007945 */ /* 0x000fe20003800000 */
[----:B------:R-:W-:Y:S02]  /*17800*/  LOP3.LUT P0, RZ, R17, R2, RZ, 0xfc, !PT ;  /* 0x0000000211ff7212 */ /* 0x000fe4000780fcff */
[----:B------:R-:W-:-:S13]  /*17810*/  ISETP.NE.AND P1, PT, R3, RZ, PT ;  /* 0x000000ff0300720c */ /* 0x000fda0003f25270 */
[----:B------:R-:W-:Y:S05]  /*17820*/  @!P1 BRA `(.L_x_595) ;  /* 0x0000000000349947 */ /* 0x000fea0003800000 */
[----:B------:R-:W0:Y:S01]  /*17830*/  S2UR UR4, SR_CTAID.Y ;  /* 0x00000000000479c3 */ /* 0x000e220000002600 */
[----:B------:R-:W-:Y:S02]  /*17840*/  ISETP.NE.AND P2, PT, R27, RZ, PT ;  /* 0x000000ff1b00720c */ /* 0x000fe40003f45270 */
[----:B------:R-:W-:-:S05]  /*17850*/  MOV R52, R0 ;  /* 0x0000000000347202 */ /* 0x000fca0000000f00 */
[----:B------:R-:W0:Y:S08]  /*17860*/  LDC R3, c[0x0][0x10] ;  /* 0x00000400ff037b82 */ /* 0x000e300000000800 */
[----:B------:R-:W1:Y:S01]  /*17870*/  LDC.64 R28, c[0x0][0x610] ;  /* 0x00018400ff1c7b82 */ /* 0x000e620000000a00 */
[----:B0-----:R-:W-:Y:S01]  /*17880*/  IMAD R3, R26, R3, UR4 ;  /* 0x000000041a037e24 */ /* 0x001fe2000f8e0203 */
[----:B------:R-:W-:-:S03]  /*17890*/  ULDC UR4, c[0x0][0x0] ;  /* 0x0000000000047ab9 */ /* 0x000fc60000000800 */
[----:B------:R-:W-:-:S04]  /*178a0*/  @!P2 IMAD R3, R3, UR4, R17 ;  /* 0x000000040303ac24 */ /* 0x000fc8000f8e0211 */
[----:B-1----:R-:W-:-:S05]  /*178b0*/  IMAD.WIDE.U32 R28, R3, 0x20, R28 ;  /* 0x00000020031c7825 */ /* 0x002fca00078e001c */
[----:B------:R0:W-:Y:S04]  /*178c0*/  STG.E.64 desc[UR60][R28.64], R52 ;  /* 0x000000341c007986 */ /* 0x0001e8000c101b3c */
[----:B------:R0:W-:Y:S04]  /*178d0*/  STG.E.64 desc[UR60][R28.64+0x8], R14 ;  /* 0x0000080e1c007986 */ /* 0x0001e8000c101b3c */
[----:B------:R0:W-:Y:S04]  /*178e0*/  STG.E.64 desc[UR60][R28.64+0x10], R20 ;  /* 0x000010141c007986 */ /* 0x0001e8000c101b3c */
[----:B------:R0:W-:Y:S02]  /*178f0*/  STG.E.64 desc[UR60][R28.64+0x18], R24 ;  /* 0x000018181c007986 */ /* 0x0001e4000c101b3c */
.L_x_595:
[----:B------:R-:W-:Y:S05]  /*17900*/  BSYNC B0 ;  /* 0x0000000000007941 */ /* 0x000fea0003800000 */
.L_x_594:
        /* <DEDUP_REMOVED lines=14> */
[----:B0-----:R-:W0:Y:S01]  /*179f0*/  S2R R21, SR_LANEID ;  /* 0x0000000000157919 */ /* 0x001e220000000000 */
[----:B------:R-:W-:Y:S01]  /*17a00*/  VOTEU.ANY UR4, UPT, PT ;  /* 0x0000000000047886 */ /* 0x000fe200038e0100 */
[----:B------:R-:W1:Y:S01]  /*17a10*/  LDC.64 R14, c[0x0][0x618] ;  /* 0x00018600ff0e7b82 */ /* 0x000e620000000a00 */
[----:B------:R-:W0:Y:S08]  /*17a20*/  FLO.U32 R20, UR4 ;  /* 0x0000000400147d00 */ /* 0x000e3000080e0000 */
[----:B------:R-:W2:Y:S01]  /*17a30*/  POPC R3, UR4 ;  /* 0x0000000400037d09 */ /* 0x000ea20008000000 */
[----:B-1----:R-:W-:Y:S01]  /*17a40*/  IMAD.WIDE.U32 R14, R26, 0x4, R14 ;  /* 0x000000041a0e7825 */ /* 0x002fe200078e000e */
[----:B0-----:R-:W-:-:S13]  /*17a50*/  ISETP.EQ.U32.AND P0, PT, R20, R21, PT ;  /* 0x000000151400720c */ /* 0x001fda0003f02070 */
        /* <DEDUP_REMOVED lines=14> */
.L_x_597:
[----:B------:R-:W-:Y:S05]  /*17b40*/  BSYNC B0 ;  /* 0x0000000000007941 */ /* 0x000fea0003800000 */
.L_x_596:
        /* <DEDUP_REMOVED lines=17> */
[----:B------:R-:W-:Y:S01]  /*17c60*/  ULDC.64 UR10, c[0x0][0x218] ;  /* 0x00008600000a7ab9 */ /* 0x000fe20000000a00 */
[----:B------:R-:W-:Y:S01]  /*17c70*/  BSSY B0, `(.L_x_598) ;  /* 0x0000056000007945 */ /* 0x000fe20003800000 */
[----:B------:R-:W-:Y:S01]  /*17c80*/  MOV R32, UR10 ;  /* 0x0000000a00207c02 */ /* 0x000fe20008000f00 */
[----:B0-----:R-:W-:-:S02]  /*17c90*/  IMAD.U32 R21, RZ, RZ, UR11 ;  /* 0x0000000bff157e24 */ /* 0x001fc4000f8e00ff */
[----:B------:R-:W-:Y:S05]  /*17ca0*/  @!P0 BRA `(.L_x_599) ;  /* 0x0000000000ac8947 */ /* 0x000fea0003800000 */
[----:B------:R-:W-:Y:S01]  /*17cb0*/  ULDC UR6, c[0x0][0x0] ;  /* 0x0000000000067ab9 */ /* 0x000fe20000000800 */
[----:B------:R-:W-:Y:S01]  /*17cc0*/  ULDC UR8, c[0x0][0x234] ;  /* 0x00008d0000087ab9 */ /* 0x000fe20000000800 */
[----:B------:R-:W-:Y:S01]  /*17cd0*/  IMAD R24, R2, UR6, R17 ;  /* 0x0000000602187c24 */ /* 0x000fe2000f8e0211 */
[----:B------:R-:W-:Y:S01]  /*17ce0*/  MOV R20, UR10 ;  /* 0x0000000a00147c02 */ /* 0x000fe20008000f00 */
[----:B------:R-:W-:Y:S01]  /*17cf0*/  IMAD.U32 R15, RZ, RZ, UR11 ;  /* 0x0000000bff0f7e24 */ /* 0x000fe2000f8e00ff */
[----:B------:R-:W-:Y:S01]  /*17d00*/  MOV R14, UR10 ;  /* 0x0000000a000e7c02 */ /* 0x000fe20008000f00 */
[----:B------:R-:W-:Y:S01]  /*17d10*/  IMAD.U32 R3, RZ, RZ, UR11 ;  /* 0x0000000bff037e24 */ /* 0x000fe2000f8e00ff */
[----:B------:R-:W-:Y:S01]  /*17d20*/  ISETP.GE.U32.AND P0, PT, R24, UR8, PT ;  /* 0x0000000818007c0c */ /* 0x000fe2000bf06070 */
[----:B------:R-:W-:Y:S01]  /*17d30*/  IMAD.U32 R23, RZ, RZ, UR11 ;  /* 0x0000000bff177e24 */ /* 0x000fe2000f8e00ff */
[----:B------:R-:W-:-:S11]  /*17d40*/  MOV R0, UR10 ;  /* 0x0000000a00007c02 */ /* 0x000fd60008000f00 */
[----:B------:R-:W-:Y:S05]  /*17d50*/  @P0 BRA `(.L_x_600) ;  /* 0x00000004001c0947 */ /* 0x000fea0003800000 */
[----:B------:R-:W-:Y:S01]  /*17d60*/  ULDC UR7, c[0x0][0x10] ;  /* 0x0000040000077ab9 */ /* 0x000fe20000000800 */
[----:B------:R-:W0:Y:S01]  /*17d70*/  LDC R42, c[0x0][0x4] ;  /* 0x00000100ff2a7b82 */ /* 0x000e220000000800 */
[----:B------:R-:W-:Y:S01]  /*17d80*/  BSSY B1, `(.L_x_601) ;  /* 0x000001c000017945 */ /* 0x000fe20003800000 */
[----:B------:R-:W-:Y:S01]  /*17d90*/  MOV R33, R24 ;  /* 0x0000001800217202 */ /* 0x000fe20000000f00 */
[----:B------:R-:W-:Y:S01]  /*17da0*/  IMAD.U32 R20, RZ, RZ, UR10 ;  /* 0x0000000aff147e24 */ /* 0x000fe2000f8e00ff */
[----:B------:R-:W-:Y:S01]  /*17db0*/  MOV R15, UR11 ;  /* 0x0000000b000f7c02 */ /* 0x000fe20008000f00 */
[----:B------:R-:W-:Y:S01]  /*17dc0*/  IMAD.U32 R14, RZ, RZ, UR10 ;  /* 0x0000000aff0e7e24 */ /* 0x000fe2000f8e00ff */
[----:B------:R-:W-:Y:S01]  /*17dd0*/  MOV R3, UR11 ;  /* 0x0000000b00037c02 */ /* 0x000fe20008000f00 */
[----:B------:R-:W-:Y:S01]  /*17de0*/  IMAD.U32 R0, RZ, RZ, UR10 ;  /* 0x0000000aff007e24 */ /* 0x000fe2000f8e00ff */
[----:B------:R-:W1:Y:S01]  /*17df0*/  LDC.64 R38, c[0x0][0x610] ;  /* 0x00018400ff267b82 */ /* 0x000e620000000a00 */
[----:B------:R-:W-:Y:S01]  /*17e00*/  MOV R23, UR11 ;  /* 0x0000000b00177c02 */ /* 0x000fe20008000f00 */
[----:B------:R-:W-:-:S02]  /*17e10*/  IMAD R40, R26, UR7, RZ ;  /* 0x000000071a287c24 */ /* 0x000fc4000f8e02ff */
[----:B0-----:R-:W-:-:S07]  /*17e20*/  IMAD R42, R42, UR6, RZ ;  /* 0x000000062a2a7c24 */ /* 0x001fce000f8e02ff */
.L_x_602:
[----:B------:R-:W-:-:S04]  /*17e30*/  IMAD.IADD R25, R40, 0x1, R33 ;  /* 0x0000000128197824 */ /* 0x000fc800078e0221 */
[----:B-1----:R-:W-:-:S05]  /*17e40*/  IMAD.WIDE.U32 R24, R25, 0x20, R38 ;  /* 0x0000002019187825 */ /* 0x002fca00078e0026 */
[----:B------:R-:W2:Y:S04]  /*17e50*/  LDG.E.64 R26, desc[UR60][R24.64] ;  /* 0x0000003c181a7981 */ /* 0x000ea8000c1e1b00 */
[----:B------:R-:W3:Y:S04]  /*17e60*/  LDG.E.64 R28, desc[UR60][R24.64+0x8] ;  /* 0x0000083c181c7981 */ /* 0x000ee8000c1e1b00 */
[----:B------:R-:W4:Y:S04]  /*17e70*/  LDG.E.64 R30, desc[UR60][R24.64+0x10] ;  /* 0x0000103c181e7981 */ /* 0x000f28000c1e1b00 */
[----:B------:R-:W5:Y:S01]  /*17e80*/  LDG.E.64 R34, desc[UR60][R24.64+0x18] ;  /* 0x0000183c18227981 */ /* 0x000f62000c1e1b00 */
[----:B------:R-:W-:-:S04]  /*17e90*/  IADD3 R33, R42, R33, RZ ;  /* 0x000000212a217210 */ /* 0x000fc80007ffe0ff */
[----:B------:R-:W-:Y:S02]  /*17ea0*/  ISETP.GE.U32.AND P0, PT, R33, UR8, PT ;  /* 0x0000000821007c0c */ /* 0x000fe4000bf06070 */
[----:B--2---:R-:W-:Y:S02]  /*17eb0*/  LOP3.LUT R32, R26, R32, RZ, 0x3c, !PT ;  /* 0x000000201a207212 */ /* 0x004fe400078e3cff */
[----:B------:R-:W-:Y:S02]  /*17ec0*/  LOP3.LUT R21, R27, R21, RZ, 0x3c, !PT ;  /* 0x000000151b157212 */ /* 0x000fe400078e3cff */
[----:B---3--:R-:W-:Y:S02]  /*17ed0*/  LOP3.LUT R20, R28, R20, RZ, 0x3c, !PT ;  /* 0x000000141c147212 */ /* 0x008fe400078e3cff */
[----:B------:R-:W-:Y:S02]  /*17ee0*/  LOP3.LUT R15, R29, R15, RZ, 0x3c, !PT ;  /* 0x0000000f1d0f7212 */ /* 0x000fe400078e3cff */
[----:B----4-:R-:W-:-:S02]  /*17ef0*/  LOP3.LUT R14, R30, R14, RZ, 0x3c, !PT ;  /* 0x0000000e1e0e7212 */ /* 0x010fc400078e3cff */
[----:B------:R-:W-:Y:S02]  /*17f00*/  LOP3.LUT R3, R31, R3, RZ, 0x3c, !PT ;  /* 0x000000031f037212 */ /* 0x000fe400078e3cff */
[----:B-----5:R-:W-:Y:S02]  /*17f10*/  LOP3.LUT R0, R34, R0, RZ, 0x3c, !PT ;  /* 0x0000000022007212 */ /* 0x020fe400078e3cff */
[----:B------:R-:W-:Y:S01]  /*17f20*/  LOP3.LUT R23, R35, R23, RZ, 0x3c, !PT ;  /* 0x0000001723177212 */ /* 0x000fe200078e3cff */
[----:B------:R-:W-:Y:S06]  /*17f30*/  @!P0 BRA `(.L_x_602) ;  /* 0xfffffffc00bc8947 */ /* 0x000fec000383ffff */
[----:B------:R-:W-:Y:S05]  /*17f40*/  BSYNC B1 ;  /* 0x0000000000017941 */ /* 0x000fea0003800000 */
.L_x_601:
[----:B------:R-:W-:Y:S05]  /*17f50*/  BRA `(.L_x_600) ;  /* 0x00000000009c7947 */ /* 0x000fea0003800000 */
.L_x_599:
[----:B------:R-:W-:Y:S01]  /*17f60*/  ULDC UR7, c[0x0][0x234] ;  /* 0x00008d0000077ab9 */ /* 0x000fe20000000800 */
[----:B------:R-:W-:Y:S01]  /*17f70*/  IMAD.U32 R20, RZ, RZ, UR10 ;  /* 0x0000000aff147e24 */ /* 0x000fe2000f8e00ff */
[----:B------:R-:W-:Y:S01]  /*17f80*/  ISETP.GE.U32.AND P0, PT, R2, UR7, PT ;  /* 0x0000000702007c0c */ /* 0x000fe2000bf06070 */
[----:B------:R-:W-:Y:S01]  /*17f90*/  IMAD.U32 R14, RZ, RZ, UR10 ;  /* 0x0000000aff0e7e24 */ /* 0x000fe2000f8e00ff */
[----:B------:R-:W-:Y:S01]  /*17fa0*/  MOV R15, UR11 ;  /* 0x0000000b000f7c02 */ /* 0x000fe20008000f00 */
[----:B------:R-:W-:Y:S01]  /*17fb0*/  IMAD.U32 R0, RZ, RZ, UR10 ;  /* 0x0000000aff007e24 */ /* 0x000fe2000f8e00ff */
[----:B------:R-:W-:Y:S02]  /*17fc0*/  MOV R3, UR11 ;  /* 0x0000000b00037c02 */ /* 0x000fe40008000f00 */
[----:B------:R-:W-:-:S07]  /*17fd0*/  MOV R23, UR11 ;  /* 0x0000000b00177c02 */ /* 0x000fce0008000f00 */
[----:B------:R-:W-:Y:S05]  /*17fe0*/  @P0 BRA `(.L_x_600) ;  /* 0x0000000000780947 */ /* 0x000fea0003800000 */
[----:B------:R-:W-:Y:S01]  /*17ff0*/  ULDC UR6, c[0x0][0x10] ;  /* 0x0000040000067ab9 */ /* 0x000fe20000000800 */
[----:B------:R-:W0:Y:S01]  /*18000*/  LDC R37, c[0x0][RZ] ;  /* 0x00000000ff257b82 */ /* 0x000e220000000800 */
[----:B------:R-:W-:Y:S01]  /*18010*/  IMAD.U32 R20, RZ, RZ, UR10 ;  /* 0x0000000aff147e24 */ /* 0x000fe2000f8e00ff */
[----:B------:R-:W-:Y:S01]  /*18020*/  MOV R15, UR11 ;  /* 0x0000000b000f7c02 */ /* 0x000fe20008000f00 */
[----:B------:R-:W-:Y:S01]  /*18030*/  IMAD.U32 R14, RZ, RZ, UR10 ;  /* 0x0000000aff0e7e24 */ /* 0x000fe2000f8e00ff */
[----:B------:R-:W-:Y:S01]  /*18040*/  MOV R3, UR11 ;  /* 0x0000000b00037c02 */ /* 0x000fe20008000f00 */
[----:B------:R-:W-:Y:S01]  /*18050*/  IMAD.U32 R0, RZ, RZ, UR10 ;  /* 0x0000000aff007e24 */ /* 0x000fe2000f8e00ff */
[----:B------:R-:W-:Y:S01]  /*18060*/  MOV R23, UR11 ;  /* 0x0000000b00177c02 */ /* 0x000fe20008000f00 */
[----:B------:R-:W-:Y:S01]  /*18070*/  IMAD.MOV.U32 R40, RZ, RZ, R2 ;  /* 0x000000ffff287224 */ /* 0x000fe200078e0002 */
[----:B------:R-:W1:Y:S01]  /*18080*/  LDC.64 R38, c[0x0][0x610] ;  /* 0x00018400ff267b82 */ /* 0x000e620000000a00 */
[----:B------:R-:W-:-:S07]  /*18090*/  IMAD R33, R26, UR6, RZ ;  /* 0x000000061a217c24 */ /* 0x000fce000f8e02ff */
[----:B------:R-:W2:Y:S02]  /*180a0*/  LDC R41, c[0x0][0x4] ;  /* 0x00000100ff297b82 */ /* 0x000ea40000000800 */
.L_x_603:
[----:B------:R-:W-:-:S05]  /*180b0*/  IADD3 R24, R33, R40, RZ ;  /* 0x0000002821187210 */ /* 0x000fca0007ffe0ff */
[----:B0-----:R-:W-:-:S04]  /*180c0*/  IMAD R25, R24, R37, R17 ;  /* 0x0000002518197224 */ /* 0x001fc800078e0211 */
[----:B-1----:R-:W-:-:S05]  /*180d0*/  IMAD.WIDE.U32 R24, R25, 0x20, R38 ;  /* 0x0000002019187825 */ /* 0x002fca00078e0026 */
[----:B------:R-:W3:Y:S04]  /*180e0*/  LDG.E.64 R26, desc[UR60][R24.64] ;  /* 0x0000003c181a7981 */ /* 0x000ee8000c1e1b00 */
[----:B------:R-:W4:Y:S04]  /*180f0*/  LDG.E.64 R28, desc[UR60][R24.64+0x8] ;  /* 0x0000083c181c7981 */ /* 0x000f28000c1e1b00 */
[----:B------:R-:W5:Y:S04]  /*18100*/  LDG.E.64 R30, desc[UR60][R24.64+0x10] ;  /* 0x0000103c181e7981 */ /* 0x000f68000c1e1b00 */
[----:B------:R-:W5:Y:S01]  /*18110*/  LDG.E.64 R34, desc[UR60][R24.64+0x18] ;  /* 0x0000183c18227981 */ /* 0x000f62000c1e1b00 */
[----:B--2---:R-:W-:-:S05]  /*18120*/  IMAD.IADD R40, R41, 0x1, R40 ;  /* 0x0000000129287824 */ /* 0x004fca00078e0228 */
[----:B------:R-:W-:Y:S02]  /*18130*/  ISETP.GE.U32.AND P0, PT, R40, UR7, PT ;  /* 0x0000000728007c0c */ /* 0x000fe4000bf06070 */
[----:B---3--:R-:W-:Y:S02]  /*18140*/  LOP3.LUT R32, R26, R32, RZ, 0x3c, !PT ;  /* 0x000000201a207212 */ /* 0x008fe400078e3cff */
[----:B------:R-:W-:Y:S02]  /*18150*/  LOP3.LUT R21, R27, R21, RZ, 0x3c, !PT ;  /* 0x000000151b157212 */ /* 0x000fe400078e3cff */
[----:B----4-:R-:W-:Y:S02]  /*18160*/  LOP3.LUT R20, R28, R20, RZ, 0x3c, !PT ;  /* 0x000000141c147212 */ /* 0x010fe400078e3cff */
[----:B------:R-:W-:Y:S02]  /*18170*/  LOP3.LUT R15, R29, R15, RZ, 0x3c, !PT ;  /* 0x0000000f1d0f7212 */ /* 0x000fe400078e3cff */
[----:B-----5:R-:W-:-:S02]  /*18180*/  LOP3.LUT R14, R30, R14, RZ, 0x3c, !PT ;  /* 0x0000000e1e0e7212 */ /* 0x020fc400078e3cff */
[----:B------:R-:W-:Y:S02]  /*18190*/  LOP3.LUT R3, R31, R3, RZ, 0x3c, !PT ;  /* 0x000000031f037212 */ /* 0x000fe400078e3cff */
[----:B------:R-:W-:Y:S02]  /*181a0*/  LOP3.LUT R0, R34, R0, RZ, 0x3c, !PT ;  /* 0x0000000022007212 */ /* 0x000fe400078e3cff */
[----:B------:R-:W-:Y:S01]  /*181b0*/  LOP3.LUT R23, R35, R23, RZ, 0x3c, !PT ;  /* 0x0000001723177212 */ /* 0x000fe200078e3cff */
[----:B------:R-:W-:Y:S06]  /*181c0*/  @!P0 BRA `(.L_x_603) ;  /* 0xfffffffc00b88947 */ /* 0x000fec000383ffff */
.L_x_600:
[----:B------:R-:W-:Y:S05]  /*181d0*/  BSYNC B0 ;  /* 0x0000000000007941 */ /* 0x000fea0003800000 */
.L_x_598:
[----:B------:R-:W0:Y:S01]  /*181e0*/  LDC R38, c[0x0][RZ] ;  /* 0x00000000ff267b82 */ /* 0x000e220000000800 */
[----:B------:R-:W-:Y:S01]  /*181f0*/  UIADD3 UR4, UR4, 0x10, URZ ;  /* 0x0000001004047890 */ /* 0x000fe2000fffe03f */
[----:B------:R-:W-:Y:S01]  /*18200*/  IMAD.MOV.U32 R25, RZ, RZ, R21 ;  /* 0x000000ffff197224 */ /* 0x000fe200078e0015 */
[----:B------:R-:W-:Y:S01]  /*18210*/  MOV R26, R20 ;  /* 0x00000014001a7202 */ /* 0x000fe20000000f00 */
[----:B------:R-:W-:Y:S01]  /*18220*/  IMAD.MOV.U32 R27, RZ, RZ, R15 ;  /* 0x000000ffff1b7224 */ /* 0x000fe200078e000f */
[----:B------:R-:W-:Y:S01]  /*18230*/  ULEA UR4, UR5, UR4, 0x18 ;  /* 0x0000000405047291 */ /* 0x000fe2000f8ec03f */
[----:B------:R-:W-:Y:S01]  /*18240*/  MOV R28, R14 ;  /* 0x0000000e001c7202 */ /* 0x000fe20000000f00 */
[----:B------:R-:W-:Y:S01]  /*18250*/  IMAD.MOV.U32 R29, RZ, RZ, R3 ;  /* 0x000000ffff1d7224 */ /* 0x000fe200078e0003 */
[----:B------:R-:W-:Y:S01]  /*18260*/  MOV R30, R0 ;  /* 0x00000000001e7202 */ /* 0x000fe20000000f00 */
[----:B------:R-:W-:Y:S01]  /*18270*/  IMAD.MOV.U32 R31, RZ, RZ, R23 ;  /* 0x000000ffff1f7224 */ /* 0x000fe200078e0017 */
[----:B------:R-:W-:-:S02]  /*18280*/  ULDC UR6, c[0x0][0x4] ;  /* 0x0000010000067ab9 */ /* 0x000fc40000000800 */
[----:B------:R-:W-:-:S06]  /*18290*/  USHF.R.U32.HI UR5, URZ, 0x1, UR6 ;  /* 0x000000013f057899 */ /* 0x000fcc0008011606 */
[----:B------:R-:W-:Y:S01]  /*182a0*/  ISETP.NE.AND P0, PT, RZ, UR5, PT ;  /* 0x00000005ff007c0c */ /* 0x000fe2000bf05270 */
[----:B0-----:R-:W-:-:S05]  /*182b0*/  IMAD R24, R2, R38, R17 ;  /* 0x0000002602187224 */ /* 0x001fca00078e0211 */
[----:B------:R-:W-:Y:S02]  /*182c0*/  LEA R37, R24, UR4, 0x5 ;  /* 0x0000000418257c11 */ /* 0x000fe4000f8e28ff */
[----:B------:R-:W-:-:S03]  /*182d0*/  MOV R24, R32 ;  /* 0x0000002000187202 */ /* 0x000fc60000000f00 */
[----:B------:R0:W-:Y:S04]  /*182e0*/  STS.128 [R37+0x10], R28 ;  /* 0x0000101c25007388 */ /* 0x0001e80000000c00 */
[----:B------:R0:W-:Y:S01]  /*182f0*/  STS.128 [R37], R24 ;  /* 0x0000001825007388 */ /* 0x0001e20000000c00 */
[----:B------:R-:W-:Y:S05]  /*18300*/  @!P0 BRA `(.L_x_604) ;  /* 0x0000000000888947 */ /* 0x000fea0003800000 */
[----:B0-----:R-:W-:-:S07]  /*18310*/  MOV R25, UR5 ;  /* 0x0000000500197c02 */ /* 0x001fce0008000f00 */
.L_x_607:
[--C-:B------:R-:W-:Y:S01]  /*18320*/  IMAD.IADD R24, R2, 0x1, R25.reuse ;  /* 0x0000000102187824 */ /* 0x100fe200078e0219 */
[----:B------:R-:W-:Y:S01]  /*18330*/  BAR.SYNC.DEFER_BLOCKING 0x0 ;  /* 0x0000000000007b1d */ /* 0x000fe20000010000 */
[----:B------:R-:W-:Y:S02]  /*18340*/  ISETP.GT.AND P2, PT, R25, 0x1, PT ;  /* 0x000000011900780c */ /* 0x000fe40003f44270 */
[----:B------:R-:W-:Y:S02]  /*18350*/  SHF.R.S32.HI R34, RZ, 0x1, R25 ;  /* 0x00000001ff227819 */ /* 0x000fe40000011419 */
[----:B------:R-:W-:Y:S01]  /*18360*/  ISETP.GE.U32.AND P0, PT, R24, UR6, PT ;  /* 0x0000000618007c0c */ /* 0x000fe2000bf06070 */
[----:B------:R-:W-:Y:S03]  /*18370*/  BSSY B0, `(.L_x_605) ;  /* 0x0000019000007945 */ /* 0x000fe60003800000 */
[----:B------:R-:W-:-:S13]  /*18380*/  ISETP.GE.U32.OR P0, PT, R2, R25, P0 ;  /* 0x000000190200720c */ /* 0x000fda0000706470 */
[----:B------:R-:W-:Y:S05]  /*18390*/  @P0 BRA `(.L_x_606) ;  /* 0x0000000000580947 */ /* 0x000fea0003800000 */
[----:B------:R-:W-:-:S05]  /*183a0*/  IMAD R24, R24, R38, R17 ;  /* 0x0000002618187224 */ /* 0x000fca00078e0211 */
[----:B------:R-:W-:-:S05]  /*183b0*/  LEA R33, R24, UR4, 0x5 ;  /* 0x0000000418217c11 */ /* 0x000fca000f8e28ff */
[----:B------:R-:W0:Y:S04]  /*183c0*/  LDS.128 R24, [R33] ;  /* 0x0000000021187984 */ /* 0x000e280000000c00 */
[----:B------:R-:W1:Y:S01]  /*183d0*/  LDS.128 R28, [R33+0x10] ;  /* 0x00001000211c7984 */ /* 0x000e620000000c00 */
[----:B0-----:R-:W-:Y:S02]  /*183e0*/  LOP3.LUT R21, R25, R21, RZ, 0x3c, !PT ;  /* 0x0000001519157212 */ /* 0x001fe400078e3cff */
[----:B------:R-:W-:Y:S02]  /*183f0*/  LOP3.LUT R15, R27, R15, RZ, 0x3c, !PT ;  /* 0x0000000f1b0f7212 */ /* 0x000fe400078e3cff */
[----:B-1----:R-:W-:Y:S01]  /*18400*/  LOP3.LUT R3, R29, R3, RZ, 0x3c, !PT ;  /* 0x000000031d037212 */ /* 0x002fe200078e3cff */
[----:B------:R-:W-:Y:S01]  /*18410*/  IMAD.MOV.U32 R25, RZ, RZ, R21 ;  /* 0x000000ffff197224 */ /* 0x000fe200078e0015 */
[----:B------:R-:W-:Y:S01]  /*18420*/  LOP3.LUT R23, R31, R23, RZ, 0x3c, !PT ;  /* 0x000000171f177212 */ /* 0x000fe200078e3cff */
[----:B------:R-:W-:Y:S01]  /*18430*/  IMAD.MOV.U32 R27, RZ, RZ, R15 ;  /* 0x000000ffff1b7224 */ /* 0x000fe200078e000f */
[----:B------:R-:W-:Y:S01]  /*18440*/  LOP3.LUT R32, R24, R32, RZ, 0x3c, !PT ;  /* 0x0000002018207212 */ /* 0x000fe200078e3cff */
[----:B------:R-:W-:Y:S01]  /*18450*/  IMAD.MOV.U32 R29, RZ, RZ, R3 ;  /* 0x000000ffff1d7224 */ /* 0x000fe200078e0003 */
[----:B------:R-:W-:Y:S01]  /*18460*/  LOP3.LUT R20, R26, R20, RZ, 0x3c, !PT ;  /* 0x000000141a147212 */ /* 0x000fe200078e3cff */
[----:B------:R-:W-:Y:S01]  /*18470*/  IMAD.MOV.U32 R31, RZ, RZ, R23 ;  /* 0x000000ffff1f7224 */ /* 0x000fe200078e0017 */
[----:B------:R-:W-:-:S02]  /*18480*/  LOP3.LUT R14, R28, R14, RZ, 0x3c, !PT ;  /* 0x0000000e1c0e7212 */ /* 0x000fc400078e3cff */
[----:B------:R-:W-:Y:S02]  /*18490*/  LOP3.LUT R0, R30, R0, RZ, 0x3c, !PT ;  /* 0x000000001e007212 */ /* 0x000fe400078e3cff */
[----:B------:R-:W-:Y:S02]  /*184a0*/  MOV R24, R32 ;  /* 0x0000002000187202 */ /* 0x000fe40000000f00 */
[----:B------:R-:W-:Y:S02]  /*184b0*/  MOV R26, R20 ;  /* 0x00000014001a7202 */ /* 0x000fe40000000f00 */
[----:B------:R-:W-:Y:S02]  /*184c0*/  MOV R28, R14 ;  /* 0x0000000e001c7202 */ /* 0x000fe40000000f00 */
[----:B------:R-:W-:Y:S01]  /*184d0*/  MOV R30, R0 ;  /* 0x00000000001e7202 */ /* 0x000fe20000000f00 */
[----:B------:R0:W-:Y:S04]  /*184e0*/  STS.128 [R37], R24 ;  /* 0x0000001825007388 */ /* 0x0001e80000000c00 */
[----:B------:R0:W-:Y:S02]  /*184f0*/  STS.128 [R37+0x10], R28 ;  /* 0x0000101c25007388 */ /* 0x0001e40000000c00 */
.L_x_606:
[----:B------:R-:W-:Y:S05]  /*18500*/  BSYNC B0 ;  /* 0x0000000000007941 */ /* 0x000fea0003800000 */
.L_x_605:
[----:B0-----:R-:W-:Y:S01]  /*18510*/  MOV R25, R34 ;  /* 0x0000002200197202 */ /* 0x001fe20000000f00 */
[----:B------:R-:W-:Y:S06]  /*18520*/  @P2 BRA `(.L_x_607) ;  /* 0xfffffffc007c2947 */ /* 0x000fec000383ffff */
.L_x_604:
[----:B------:R-:W-:Y:S02]  /*18530*/  ULDC UR4, c[0x0][0x238] ;  /* 0x00008e0000047ab9 */ /* 0x000fe40000000800 */
[----:B------:R-:W-:-:S13]  /*18540*/  ISETP.NE.AND P0, PT, RZ, UR4, PT ;  /* 0x00000004ff007c0c */ /* 0x000fda000bf05270 */
[----:B------:R-:W-:Y:S05]  /*18550*/  @!P0 BRA `(.L_x_608) ;  /* 0x0000000400208947 */ /* 0x000fea0003800000 */
[----:B------:R-:W-:Y:S01]  /*18560*/  ISETP.GT.AND P0, PT, R38, 0x20, PT ;  /* 0x000000202600780c */ /* 0x000fe20003f04270 */
[----:B------:R-:W-:-:S12]  /*18570*/  IMAD.MOV.U32 R2, RZ, RZ, R38 ;  /* 0x000000ffff027224 */ /* 0x000fd800078e0026 */
[----:B------:R-:W-:Y:S05]  /*18580*/  @!P0 BRA `(.L_x_609) ;  /* 0x0000000000b88947 */ /* 0x000fea0003800000 */
[----:B------:R-:W-:Y:S01]  /*18590*/  MOV R33, R21 ;  /* 0x0000001500217202 */ /* 0x000fe20000000f00 */
[----:B------:R-:W-:Y:S01]  /*185a0*/  IMAD.MOV.U32 R34, RZ, RZ, R20 ;  /* 0x000000ffff227224 */ /* 0x000fe200078e0014 */
[----:B------:R-:W-:Y:S01]  /*185b0*/  MOV R35, R15 ;  /* 0x0000000f00237202 */ /* 0x000fe20000000f00 */
[----:B0-----:R-:W-:Y:S01]  /*185c0*/  IMAD.MOV.U32 R24, RZ, RZ, R14 ;  /* 0x000000ffff187224 */ /* 0x001fe200078e000e */
[----:B------:R-:W-:Y:S01]  /*185d0*/  MOV R25, R3 ;  /* 0x0000000300197202 */ /* 0x000fe20000000f00 */
[----:B------:R-:W-:Y:S01]  /*185e0*/  IMAD.MOV.U32 R26, RZ, RZ, R0 ;  /* 0x000000ffff1a7224 */ /* 0x000fe200078e0000 */
[----:B------:R-:W-:Y:S01]  /*185f0*/  MOV R27, R23 ;  /* 0x00000017001b7202 */ /* 0x000fe20000000f00 */
[----:B------:R1:W-:Y:S01]  /*18600*/  STS.128 [R37], R32 ;  /* 0x0000002025007388 */ /* 0x0003e20000000c00 */
[----:B------:R-:W-:-:S03]  /*18610*/  LEA.HI R2, R38, R38, RZ, 0x1 ;  /* 0x0000002626027211 */ /* 0x000fc600078f08ff */
[----:B------:R1:W-:Y:S01]  /*18620*/  STS.128 [R37+0x10], R24 ;  /* 0x0000101825007388 */ /* 0x0003e20000000c00 */
[----:B------:R-:W-:Y:S01]  /*18630*/  SHF.R.S32.HI R28, RZ, 0x1, R2 ;  /* 0x00000001ff1c7819 */ /* 0x000fe20000011402 */
[----:B------:R-:W-:-:S03]  /*18640*/  IMAD.MOV.U32 R2, RZ, RZ, 0x20 ;  /* 0x00000020ff027424 */ /* 0x000fc600078e00ff */
[----:B------:R-:W-:-:S13]  /*18650*/  ISETP.GE.AND P0, PT, R28, 0x20, PT ;  /* 0x000000201c00780c */ /* 0x000fda0003f06270 */
[----:B-1----:R-:W-:Y:S05]  /*18660*/  @!P0 BRA `(.L_x_609) ;  /* 0x0000000000808947 */ /* 0x002fea0003800000 */
[----:B------:R-:W-:-:S07]  /*18670*/  MOV R2, R28 ;  /* 0x0000001c00027202 */ /* 0x000fce0000000f00 */
.L_x_612:
[C---:B0-----:R-:W-:Y:S01]  /*18680*/  IMAD.IADD R24, R17.reuse, 0x1, R2 ;  /* 0x0000000111187824 */ /* 0x041fe200078e0202 */
[----:B------:R-:W-:Y:S04]  /*18690*/  BAR.SYNC.DEFER_BLOCKING 0x0 ;  /* 0x0000000000007b1d */ /* 0x000fe80000010000 */
[----:B------:R-:W-:Y:S02]  /*186a0*/  ISETP.GE.U32.AND P0, PT, R24, R38, PT ;  /* 0x000000261800720c */ /* 0x000fe40003f06070 */
[----:B------:R-:W-:Y:S02]  /*186b0*/  BSSY B0, `(.L_x_610) ;  /* 0x0000017000007945 */ /* 0x000fe40003800000 */
[----:B------:R-:W-:-:S13]  /*186c0*/  ISETP.GE.U32.OR P0, PT, R17, R2, P0 ;  /* 0x000000021100720c */ /* 0x000fda0000706470 */
[----:B------:R-:W-:Y:S05]  /*186d0*/  @P0 BRA `(.L_x_611) ;  /* 0x0000000000500947 */ /* 0x000fea0003800000 */
[----:B------:R-:W-:-:S05]  /*186e0*/  LEA R33, R2, R37, 0x5 ;  /* 0x0000002502217211 */ /* 0x000fca00078e28ff */
        /* <DEDUP_REMOVED lines=16> */
[----:B------:R-:W-:Y:S01]  /*187f0*/  MOV R26, R0 ;  /* 0x00000000001a7202 */ /* 0x000fe20000000f00 */
[----:B------:R0:W-:Y:S04]  /*18800*/  STS.128 [R37], R32 ;  /* 0x0000002025007388 */ /* 0x0001e80000000c00 */
[----:B------:R0:W-:Y:S02]  /*18810*/  STS.128 [R37+0x10], R24 ;  /* 0x0000101825007388 */ /* 0x0001e40000000c00 */
.L_x_611:
[----:B------:R-:W-:Y:S05]  /*18820*/  BSYNC B0 ;  /* 0x0000000000007941 */ /* 0x000fea0003800000 */
.L_x_610:
[----:B------:R-:W-:-:S04]  /*18830*/  SHF.R.S32.HI R2, RZ, 0x1, R2 ;  /* 0x00000001ff027819 */ /* 0x000fc80000011402 */
[----:B------:R-:W-:-:S13]  /*18840*/  ISETP.GE.AND P0, PT, R2, 0x20, PT ;  /* 0x000000200200780c */ /* 0x000fda0003f06270 */
[----:B------:R-:W-:Y:S05]  /*18850*/  @P0 BRA `(.L_x_612) ;  /* 0xfffffffc00880947 */ /* 0x000fea000383ffff */
[----:B------:R-:W-:-:S11]  /*18860*/  HFMA2.MMA R2, -RZ, RZ, 0, 1.9073486328125e-06 ;  /* 0x00000020ff027435 */ /* 0x000fd600000001ff */
.L_x_609:
[----:B------:R-:W-:Y:S01]  /*18870*/  BAR.SYNC.DEFER_BLOCKING 0x0 ;  /* 0x0000000000007b1d */ /* 0x000fe20000010000 */
[----:B------:R-:W-:-:S13]  /*18880*/  ISETP.GE.AND P0, PT, R2, 0x2, PT ;  /* 0x000000020200780c */ /* 0x000fda0003f06270 */
[----:B------:R-:W-:Y:S05]  /*18890*/  @!P0 BRA `(.L_x_608) ;  /* 0x0000000000508947 */ /* 0x000fea0003800000 */
[----:B------:R-:W-:-:S07]  /*188a0*/  IMAD.MOV.U32 R17, RZ, RZ, 0x1 ;  /* 0x00000001ff117424 */ /* 0x000fce00078e00ff */
.L_x_613:
[----:B0-----:R-:W0:Y:S04]  /*188b0*/  SHFL.DOWN PT, R24, R21, R17, 0x1f ;  /* 0x08001f1115187589 */ /* 0x001e2800000e0000 */
[----:B------:R-:W1:Y:S04]  /*188c0*/  SHFL.DOWN PT, R25, R32, R17, 0x1f ;  /* 0x08001f1120197589 */ /* 0x000e6800000e0000 */
[----:B------:R-:W2:Y:S04]  /*188d0*/  SHFL.DOWN PT, R26, R15, R17, 0x1f ;  /* 0x08001f110f1a7589 */ /* 0x000ea800000e0000 */
[----:B------:R-:W3:Y:S04]  /*188e0*/  SHFL.DOWN PT, R27, R20, R17, 0x1f ;  /* 0x08001f11141b7589 */ /* 0x000ee800000e0000 */
[----:B------:R-:W4:Y:S04]  /*188f0*/  SHFL.DOWN PT, R28, R3, R17, 0x1f ;  /* 0x08001f11031c7589 */ /* 0x000f2800000e0000 */
[----:B------:R-:W5:Y:S04]  /*18900*/  SHFL.DOWN PT, R29, R14, R17, 0x1f ;  /* 0x08001f110e1d7589 */ /* 0x000f6800000e0000 */
[----:B------:R-:W5:Y:S01]  /*18910*/  SHFL.DOWN PT, R30, R23, R17, 0x1f ;  /* 0x08001f11171e7589 */ /* 0x000f6200000e0000 */
[----:B0-----:R-:W-:-:S03]  /*18920*/  LOP3.LUT R21, R21, R24, RZ, 0x3c, !PT ;  /* 0x0000001815157212 */ /* 0x001fc600078e3cff */
[----:B------:R0:W5:Y:S01]  /*18930*/  SHFL.DOWN PT, R31, R0, R17, 0x1f ;  /* 0x08001f11001f7589 */ /* 0x00016200000e0000 */
[----:B-1----:R-:W-:Y:S02]  /*18940*/  LOP3.LUT R32, R32, R25, RZ, 0x3c, !PT ;  /* 0x0000001920207212 */ /* 0x002fe400078e3cff */
[----:B--2---:R-:W-:Y:S02]  /*18950*/  LOP3.LUT R15, R15, R26, RZ, 0x3c, !PT ;  /* 0x0000001a0f0f7212 */ /* 0x004fe400078e3cff */
[----:B---3--:R-:W-:Y:S02]  /*18960*/  LOP3.LUT R20, R20, R27, RZ, 0x3c, !PT ;  /* 0x0000001b14147212 */ /* 0x008fe400078e3cff */
[----:B0-----:R-:W-:Y:S02]  /*18970*/  SHF.L.U32 R17, R17, 0x1, RZ ;  /* 0x0000000111117819 */ /* 0x001fe400000006ff */
[----:B----4-:R-:W-:Y:S02]  /*18980*/  LOP3.LUT R3, R3, R28, RZ, 0x3c, !PT ;  /* 0x0000001c03037212 */ /* 0x010fe400078e3cff */
[----:B------:R-:W-:-:S02]  /*18990*/  ISETP.GE.AND P0, PT, R17, R2, PT ;  /* 0x000000021100720c */ /* 0x000fc40003f06270 */
[----:B-----5:R-:W-:Y:S02]  /*189a0*/  LOP3.LUT R14, R14, R29, RZ, 0x3c, !PT ;  /* 0x0000001d0e0e7212 */ /* 0x020fe400078e3cff */
[----:B------:R-:W-:Y:S02]  /*189b0*/  LOP3.LUT R23, R23, R30, RZ, 0x3c, !PT ;  /* 0x0000001e17177212 */ /* 0x000fe400078e3cff */
[----:B------:R-:W-:-:S07]  /*189c0*/  LOP3.LUT R0, R0, R31, RZ, 0x3c, !PT ;  /* 0x0000001f00007212 */ /* 0x000fce00078e3cff */
[----:B------:R-:W-:Y:S05]  /*189d0*/  @!P0 BRA `(.L_x_613) ;  /* 0xfffffffc00b48947 */ /* 0x000fea000383ffff */
.L_x_608:
        /* <DEDUP_REMOVED lines=9> */
[----:B------:R-:W0:Y:S04]  /*18a70*/  LDG.E.64 R6, desc[UR60][R4.64] ;  /* 0x0000003c04067981 */ /* 0x000e28000c1e1b00 */
[----:B------:R-:W2:Y:S04]  /*18a80*/  LDG.E.64 R8, desc[UR60][R4.64+0x8] ;  /* 0x0000083c04087981 */ /* 0x000ea8000c1e1b00 */
[----:B------:R-:W3:Y:S04]  /*18a90*/  LDG.E.64 R10, desc[UR60][R4.64+0x10] ;  /* 0x0000103c040a7981 */ /* 0x000ee8000c1e1b00 */
[----:B------:R-:W4:Y:S01]  /*18aa0*/  LDG.E.64 R12, desc[UR60][R4.64+0x18] ;  /* 0x0000183c040c7981 */ /* 0x000f22000c1e1b00 */
[----:B0-----:R-:W-:-:S02]  /*18ab0*/  LOP3.LUT R32, R32, R6, RZ, 0x3c, !PT ;  /* 0x0000000620207212 */ /* 0x001fc400078e3cff */
[----:B------:R-:W-:Y:S02]  /*18ac0*/  LOP3.LUT R21, R21, R7, RZ, 0x3c, !PT ;  /* 0x0000000715157212 */ /* 0x000fe400078e3cff */
[----:B--2---:R-:W-:Y:S02]  /*18ad0*/  LOP3.LUT R20, R20, R8, RZ, 0x3c, !PT ;  /* 0x0000000814147212 */ /* 0x004fe400078e3cff */
[----:B------:R-:W-:Y:S02]  /*18ae0*/  LOP3.LUT R15, R15, R9, RZ, 0x3c, !PT ;  /* 0x000000090f0f7212 */ /* 0x000fe400078e3cff */
[----:B---3--:R-:W-:Y:S02]  /*18af0*/  LOP3.LUT R14, R14, R10, RZ, 0x3c, !PT ;  /* 0x0000000a0e0e7212 */ /* 0x008fe400078e3cff */
[----:B------:R-:W-:Y:S02]  /*18b00*/  LOP3.LUT R3, R3, R11, RZ, 0x3c, !PT ;  /* 0x0000000b03037212 */ /* 0x000fe400078e3cff */
[----:B----4-:R-:W-:-:S02]  /*18b10*/  LOP3.LUT R0, R0, R12, RZ, 0x3c, !PT ;  /* 0x0000000c00007212 */ /* 0x010fc400078e3cff */
[----:B------:R-:W-:-:S07]  /*18b20*/  LOP3.LUT R23, R23, R13, RZ, 0x3c, !PT ;  /* 0x0000000d17177212 */ /* 0x000fce00078e3cff */
.L_x_615:
[----:B0-----:R-:W-:Y:S01]  /*18b30*/  IMAD.MOV.U32 R33, RZ, RZ, R21 ;  /* 0x000000ffff217224 */ /* 0x001fe200078e0015 */
[----:B------:R-:W-:Y:S01]  /*18b40*/  MOV R24, R20 ;  /* 0x0000001400187202 */ /* 0x000fe20000000f00 */
[----:B------:R-:W-:Y:S01]  /*18b50*/  IMAD.MOV.U32 R25, RZ, RZ, R15 ;  /* 0x000000ffff197224 */ /* 0x000fe200078e000f */
[----:B------:R-:W-:Y:S01]  /*18b60*/  MOV R26, R14 ;  /* 0x0000000e001a7202 */ /* 0x000fe20000000f00 */
[----:B------:R-:W-:Y:S01]  /*18b70*/  IMAD.MOV.U32 R27, RZ, RZ, R3 ;  /* 0x000000ffff1b7224 */ /* 0x000fe200078e0003 */
[----:B------:R-:W-:Y:S01]  /*18b80*/  MOV R28, R0 ;  /* 0x00000000001c7202 */ /* 0x000fe20000000f00 */
[----:B------:R-:W-:Y:S01]  /*18b90*/  IMAD.MOV.U32 R29, RZ, RZ, R23 ;  /* 0x000000ffff1d7224 */ /* 0x000fe200078e0017 */
[----:B------:R-:W-:Y:S06]  /*18ba0*/  @!P1 BRA `(.L_x_616) ;  /* 0x00000004006c9947 */ /* 0x000fec0003800000 */
[----:B------:R-:W0:Y:S02]  /*18bb0*/  LDC R17, c[0x0][0x62c] ;  /* 0x00018b00ff117b82 */ /* 0x000e240000000800 */
[----:B0-----:R-:W-:-:S04]  /*18bc0*/  ISETP.NE.AND P0, PT, R17, 0x1, PT ;  /* 0x000000011100780c */ /* 0x001fc80003f05270 */
[----:B------:R-:W-:-:S09]  /*18bd0*/  P2R R0, PR, RZ, 0x1 ;  /* 0x00000001ff007803 */ /* 0x000fd20000000000 */
[----:B------:R-:W-:Y:S05]  /*18be0*/  @!P0 BRA `(.L_x_617) ;  /* 0x0000000000408947 */ /* 0x000fea0003800000 */
[----:B------:R-:W-:Y:S01]  /*18bf0*/  MOV R0, 0x0 ;  /* 0x0000000000007802 */ /* 0x000fe20000000f00 */
[----:B------:R-:W-:Y:S01]  /*18c00*/  ULDC.64 UR4, c[0x4][0x7c8] ;  /* 0x0101f20000047ab9 */ /* 0x000fe20000000a00 */
[----:B------:R-:W-:Y:S01]  /*18c10*/  ULDC.64 UR6, c[0x4][0x7b8] ;  /* 0x0101ee0000067ab9 */ /* 0x000fe20000000a00 */
[----:B------:R-:W-:Y:S01]  /*18c20*/  MOV R4, UR4 ;  /* 0x0000000400047c02 */ /* 0x000fe20008000f00 */
[----:B------:R0:W1:Y:S01]  /*18c30*/  LDC.64 R2, c[0x4][R0] ;  /* 0x0100000000027b82 */ /* 0x0000620000000a00 */
        /* <DEDUP_REMOVED lines=8> */
[----:B0-----:R-:W-:-:S07]  /*18cc0*/  IMAD.MOV.U32 R12, RZ, RZ, 0x1 ;  /* 0x00000001ff0c7424 */ /* 0x001fce00078e00ff */
[----:B------:R-:W-:-:S07]  /*18cd0*/  LEPC R20, `(.L_x_617) ;  /* 0x000000001014794e */ /* 0x000fce0000000000 */
[----:B-1----:R-:W-:Y:S05]  /*18ce0*/  CALL.ABS.NOINC R2 ;  /* 0x0000000002007343 */ /* 0x002fea0003c00000 */
.L_x_617:
        /* <DEDUP_REMOVED lines=20> */
[----:B------:R-:W-:-:S07]  /*18e30*/  LEPC R20, `(.L_x_618) ;  /* 0x000000001014794e */ /* 0x000fce0000000000 */
[----:B0-2---:R-:W-:Y:S05]  /*18e40*/  CALL.ABS.NOINC R2 ;  /* 0x0000000002007343 */ /* 0x005fea0003c00000 */
.L_x_618:
        /* <DEDUP_REMOVED lines=10> */
[----:B-1----:R1:W2:Y:S01]  /*18ef0*/  LDC.64 R2, c[0x4][R0] ;  /* 0x0100000000027b82 */ /* 0x0022a20000000a00 */
        /* <DEDUP_REMOVED lines=11> */
.L_x_619:
        /* <DEDUP_REMOVED lines=10> */
[----:B-1----:R1:W3:Y:S01]  /*19050*/  LDC.64 R2, c[0x4][R0] ;  /* 0x0100000000027b82 */ /* 0x0022e20000000a00 */
        /* <DEDUP_REMOVED lines=10> */
[----:B0-23--:R-:W-:Y:S05]  /*19100*/  CALL.ABS.NOINC R2 ;  /* 0x0000000002007343 */ /* 0x00dfea0003c00000 */
.L_x_620:
[----:B------:R-:W-:Y:S02]  /*19110*/  ULDC.64 UR4, c[0x0][0x5f8] ;  /* 0x00017e0000047ab9 */ /* 0x000fe40000000a00 */
[----:B------:R-:W-:-:S05]  /*19120*/  IADD3 R16, P0, R16, UR4, RZ ;  /* 0x0000000410107c10 */ /* 0x000fca000ff1e0ff */
[----:B------:R-:W-:-:S05]  /*19130*/  IMAD.X R17, RZ, RZ, UR5, P0 ;  /* 0x00000005ff117e24 */ /* 0x000fca00080e06ff */
[----:B------:R-:W-:Y:S01]  /*19140*/  STG.E.64 desc[UR60][R16.64], R28 ;  /* 0x0000001c10007986 */ /* 0x000fe2000c101b3c */
[----:B------:R-:W-:Y:S05]  /*19150*/  EXIT ;  /* 0x000000000000794d */ /* 0x000fea0003800000 */
.L_x_616:
[----:B------:R-:W-:Y:S04]  /*19160*/  STG.E.64 desc[UR60][R4.64], R32 ;  /* 0x0000002004007986 */ /* 0x000fe8000c101b3c */
[----:B------:R-:W-:Y:S04]  /*19170*/  STG.E.64 desc[UR60][R4.64+0x8], R24 ;  /* 0x0000081804007986 */ /* 0x000fe8000c101b3c */
[----:B------:R-:W-:Y:S04]  /*19180*/  STG.E.64 desc[UR60][R4.64+0x10], R26 ;  /* 0x0000101a04007986 */ /* 0x000fe8000c101b3c */
[----:B------:R-:W-:Y:S01]  /*19190*/  STG.E.64 desc[UR60][R4.64+0x18], R28 ;  /* 0x0000181c04007986 */ /* 0x000fe2000c101b3c */
[----:B------:R-:W-:Y:S05]  /*191a0*/  EXIT ;  /* 0x000000000000794d */ /* 0x000fea0003800000 */
.L_x_614:
[----:B------:R-:W-:Y:S01]  /*191b0*/  ISETP.NE.AND P0, PT, RZ, UR36, PT ;  /* 0x00000024ff007c0c */ /* 0x000fe2000bf05270 */
[----:B------:R-:W-:Y:S02]  /*191c0*/  ULDC.U8 UR4, c[0x0][0x629] ;  /* 0x00018a4000047ab9 */ /* 0x000fe40000000000 */
[----:B------:R-:W-:-:S10]  /*191d0*/  ISETP.NE.AND P1, PT, RZ, UR4, PT ;  /* 0x00000004ff007c0c */ /* 0x000fd4000bf25270 */
[----:B------:R-:W-:Y:S05]  /*191e0*/  @!P0 BRA `(.L_x_621) ;  /* 0x0000000000308947 */ /* 0x000fea0003800000 */
[----:B------:R-:W2:Y:S04]  /*191f0*/  LDG.E.64 R4, desc[UR60][R6.64] ;  /* 0x0000003c06047981 */ /* 0x000ea8000c1e1b00 */
[----:B0-----:R-:W3:Y:S04]  /*19200*/  LDG.E.64 R24, desc[UR60][R8.64] ;  /* 0x0000003c08187981 */ /* 0x001ee8000c1e1b00 */
[----:B------:R-:W4:Y:S04]  /*19210*/  LDG.E.64 R26, desc[UR60][R10.64] ;  /* 0x0000003c0a1a7981 */ /* 0x000f28000c1e1b00 */
[----:B------:R-:W5:Y:S01]  /*19220*/  LDG.E.64 R28, desc[UR60][R12.64] ;  /* 0x0000003c0c1c7981 */ /* 0x000f62000c1e1b00 */
[----:B--2---:R-:W-:-:S02]  /*19230*/  LOP3.LUT R32, R32, R4, RZ, 0x3c, !PT ;  /* 0x0000000420207212 */ /* 0x004fc400078e3cff */
[----:B------:R-:W-:Y:S02]  /*19240*/  LOP3.LUT R21, R21, R5, RZ, 0x3c, !PT ;  /* 0x0000000515157212 */ /* 0x000fe400078e3cff */
[----:B---3--:R-:W-:Y:S02]  /*19250*/  LOP3.LUT R20, R20, R24, RZ, 0x3c, !PT ;  /* 0x0000001814147212 */ /* 0x008fe400078e3cff */
[----:B------:R-:W-:Y:S02]  /*19260*/  LOP3.LUT R15, R15, R25, RZ, 0x3c, !PT ;  /* 0x000000190f0f7212 */ /* 0x000fe400078e3cff */
[----:B----4-:R-:W-:Y:S02]  /*19270*/  LOP3.LUT R14, R14, R26, RZ, 0x3c, !PT ;  /* 0x0000001a0e0e7212 */ /* 0x010fe400078e3cff */
[----:B------:R-:W-:Y:S02]  /*19280*/  LOP3.LUT R3, R3, R27, RZ, 0x3c, !PT ;  /* 0x0000001b03037212 */ /* 0x000fe400078e3cff */
[----:B-----5:R-:W-:-:S02]  /*19290*/  LOP3.LUT R0, R0, R28, RZ, 0x3c, !PT ;  /* 0x0000001c00007212 */ /* 0x020fc400078e3cff */
[----:B------:R-:W-:-:S07]  /*192a0*/  LOP3.LUT R23, R23, R29, RZ, 0x3c, !PT ;  /* 0x0000001d17177212 */ /* 0x000fce00078e3cff */
.L_x_621:
[----:B0-----:R-:W-:Y:S01]  /*192b0*/  MOV R33, R21 ;  /* 0x0000001500217202 */ /* 0x001fe20000000f00 */
[----:B------:R-:W-:Y:S01]  /*192c0*/  IMAD.MOV.U32 R24, RZ, RZ, R20 ;  /* 0x000000ffff187224 */ /* 0x000fe200078e0014 */
[----:B------:R-:W-:Y:S01]  /*192d0*/  MOV R25, R15 ;  /* 0x0000000f00197202 */ /* 0x000fe20000000f00 */
[----:B------:R-:W-:Y:S01]  /*192e0*/  IMAD.MOV.U32 R26, RZ, RZ, R14 ;  /* 0x000000ffff1a7224 */ /* 0x000fe200078e000e */
[----:B------:R-:W-:Y:S01]  /*192f0*/  MOV R27, R3 ;  /* 0x00000003001b7202 */ /* 0x000fe20000000f00 */
[----:B------:R-:W-:Y:S01]  /*19300*/  IMAD.MOV.U32 R28, RZ, RZ, R0 ;  /* 0x000000ffff1c7224 */ /* 0x000fe200078e0000 */
[----:B------:R-:W-:Y:S01]  /*19310*/  MOV R29, R23 ;  /* 0x00000017001d7202 */ /* 0x000fe20000000f00 */
        /* <DEDUP_REMOVED lines=21> */
.L_x_623:
        /* <DEDUP_REMOVED lines=20> */
[----:B------:R-:W-:-:S07]  /*195b0*/  LEPC R20, `(.L_x_624) ;  /* 0x000000001014794e */ /* 0x000fce0000000000 */
[----:B0-2---:R-:W-:Y:S05]  /*195c0*/  CALL.ABS.NOINC R2 ;  /* 0x0000000002007343 */ /* 0x005fea0003c00000 */
.L_x_624:
        /* <DEDUP_REMOVED lines=10> */
[----:B-1----:R1:W2:Y:S01]  /*19670*/  LDC.64 R2, c[0x4][R0] ;  /* 0x0100000000027b82 */ /* 0x0022a20000000a00 */
        /* <DEDUP_REMOVED lines=11> */
.L_x_625:
        /* <DEDUP_REMOVED lines=10> */
[----:B-1----:R1:W3:Y:S01]  /*197d0*/  LDC.64 R2, c[0x4][R0] ;  /* 0x0100000000027b82 */ /* 0x0022e20000000a00 */
        /* <DEDUP_REMOVED lines=10> */
[----:B0-23--:R-:W-:Y:S05]  /*19880*/  CALL.ABS.NOINC R2 ;  /* 0x0000000002007343 */ /* 0x00dfea0003c00000 */
.L_x_626:
[----:B------:R-:W-:Y:S02]  /*19890*/  ULDC.64 UR4, c[0x0][0x5f8] ;  /* 0x00017e0000047ab9 */ /* 0x000fe40000000a00 */
[----:B------:R-:W-:-:S04]  /*198a0*/  IADD3 R16, P0, R16, UR4, RZ ;  /* 0x0000000410107c10 */ /* 0x000fc8000ff1e0ff */
[----:B------:R-:W-:-:S05]  /*198b0*/  IADD3.X R17, RZ, UR5, RZ, P0, !PT ;  /* 0x00000005ff117c10 */ /* 0x000fca00087fe4ff */
[----:B------:R-:W-:Y:S01]  /*198c0*/  STG.E.64 desc[UR60][R16.64], R28 ;  /* 0x0000001c10007986 */ /* 0x000fe2000c101b3c */
[----:B------:R-:W-:Y:S05]  /*198d0*/  EXIT ;  /* 0x000000000000794d */ /* 0x000fea0003800000 */
.L_x_622:
[----:B------:R-:W-:Y:S04]  /*198e0*/  STG.E.64 desc[UR60][R6.64], R32 ;  /* 0x0000002006007986 */ /* 0x000fe8000c101b3c */
[----:B------:R-:W-:Y:S04]  /*198f0*/  STG.E.64 desc[UR60][R8.64], R24 ;  /* 0x0000001808007986 */ /* 0x000fe8000c101b3c */
[----:B------:R-:W-:Y:S04]  /*19900*/  STG.E.64 desc[UR60][R10.64], R26 ;  /* 0x0000001a0a007986 */ /* 0x000fe8000c101b3c */
[----:B------:R-:W-:Y:S01]  /*19910*/  STG.E.64 desc[UR60][R12.64], R28 ;  /* 0x0000001c0c007986 */ /* 0x000fe2000c101b3c */
[----:B------:R-:W-:Y:S05]  /*19920*/  EXIT ;  /* 0x000000000000794d */ /* 0x000fea0003800000 */
.L_x_587:
        /* <DEDUP_REMOVED lines=31> */
.L_x_628:
        /* <DEDUP_REMOVED lines=26> */
.L_x_630:
        /* <DEDUP_REMOVED lines=22> */
.L_x_631:
        /* <DEDUP_REMOVED lines=22> */
.L_x_632:
        /* <DEDUP_REMOVED lines=22> */
.L_x_633:
[----:B------:R-:W-:Y:S02]  /*1a0e0*/  ULDC.64 UR4, c[0x0][0x5f8] ;  /* 0x00017e0000047ab9 */ /* 0x000fe40000000a00 */
[----:B------:R-:W-:-:S05]  /*1a0f0*/  IADD3 R16, P0, R16, UR4, RZ ;  /* 0x0000000410107c10 */ /* 0x000fca000ff1e0ff */
[----:B------:R-:W-:-:S05]  /*1a100*/  IMAD.X R17, RZ, RZ, UR5, P0 ;  /* 0x00000005ff117e24 */ /* 0x000fca00080e06ff */
[----:B------:R-:W-:Y:S01]  /*1a110*/  STG.E.64 desc[UR60][R16.64], R24 ;  /* 0x0000001810007986 */ /* 0x000fe2000c101b3c */
[----:B------:R-:W-:Y:S05]  /*1a120*/  EXIT ;  /* 0x000000000000794d */ /* 0x000fea0003800000 */
.L_x_629:
[----:B------:R-:W-:Y:S04]  /*1a130*/  STG.E.64 desc[UR60][R4.64], R52 ;  /* 0x0000003404007986 */ /* 0x000fe8000c101b3c */
[----:B------:R-:W-:Y:S04]  /*1a140*/  STG.E.64 desc[UR60][R4.64+0x8], R22 ;  /* 0x0000081604007986 */ /* 0x000fe8000c101b3c */
[----:B------:R-:W-:Y:S04]  /*1a150*/  STG.E.64 desc[UR60][R4.64+0x10], R28 ;  /* 0x0000101c04007986 */ /* 0x000fe8000c101b3c */
[----:B------:R-:W-:Y:S01]  /*1a160*/  STG.E.64 desc[UR60][R4.64+0x18], R24 ;  /* 0x0000181804007986 */ /* 0x000fe2000c101b3c */
[----:B------:R-:W-:Y:S05]  /*1a170*/  EXIT ;  /* 0x000000000000794d */ /* 0x000fea0003800000 */
.L_x_627:
        /* <DEDUP_REMOVED lines=16> */
.L_x_634:
        /* <DEDUP_REMOVED lines=26> */
.L_x_636:
        /* <DEDUP_REMOVED lines=22> */
.L_x_637:
        /* <DEDUP_REMOVED lines=22> */
.L_x_638:
        /* <DEDUP_REMOVED lines=22> */
.L_x_639:
[----:B------:R-:W-:Y:S02]  /*1a840*/  ULDC.64 UR4, c[0x0][0x5f8] ;  /* 0x00017e0000047ab9 */ /* 0x000fe40000000a00 */
[----:B------:R-:W-:-:S04]  /*1a850*/  IADD3 R16, P0, R16, UR4, RZ ;  /* 0x0000000410107c10 */ /* 0x000fc8000ff1e0ff */
[----:B------:R-:W-:-:S05]  /*1a860*/  IADD3.X R17, RZ, UR5, RZ, P0, !PT ;  /* 0x00000005ff117c10 */ /* 0x000fca00087fe4ff */
[----:B------:R-:W-:Y:S01]  /*1a870*/  STG.E.64 desc[UR60][R16.64], R24 ;  /* 0x0000001810007986 */ /* 0x000fe2000c101b3c */
[----:B------:R-:W-:Y:S05]  /*1a880*/  EXIT ;  /* 0x000000000000794d */ /* 0x000fea0003800000 */
.L_x_635:
[----:B------:R-:W-:Y:S04]  /*1a890*/  STG.E.64 desc[UR60][R6.64], R52 ;  /* 0x0000003406007986 */ /* 0x000fe8000c101b3c */
[----:B------:R-:W-:Y:S04]  /*1a8a0*/  STG.E.64 desc[UR60][R8.64], R22 ;  /* 0x0000001608007986 */ /* 0x000fe8000c101b3c */
[----:B------:R-:W-:Y:S04]  /*1a8b0*/  STG.E.64 desc[UR60][R10.64], R30 ;  /* 0x0000001e0a007986 */ /* 0x000fe8000c101b3c */
[----:B------:R-:W-:Y:S01]  /*1a8c0*/  STG.E.64 desc[UR60][R28.64], R24 ;  /* 0x000000181c007986 */ /* 0x000fe2000c101b3c */
[----:B------:R-:W-:Y:S05]  /*1a8d0*/  EXIT ;  /* 0x000000000000794d */ /* 0x000fea0003800000 */
.L_x_640:
        /* <DEDUP_REMOVED lines=10> */
.L_x_9811:


//--------------------- .text._ZN2at6native13reduce_kernelILi512ELi1ENS0_8ReduceOpIN3c104HalfENS0_14func_wrapper_tIdZNS0_15xor_sum_functorIS4_vEclERNS_14TensorIteratorEEUlddE_EEjdLi4ELi4EEEEEvT1_ --------------------------
	.section	.text._ZN2at6native13reduce_kernelILi512ELi1ENS0_8ReduceOpIN3c104HalfENS0_14func_wrapper_tIdZNS0_15xor_sum_functorIS4_vEclERNS_14TensorIteratorEEUlddE_EEjdLi4ELi4EEEEEvT1_,"ax",@progbits
	.align	128
        .global         _ZN2at6native13reduce_kernelILi512ELi1ENS0_8ReduceOpIN3c104HalfENS0_14func_wrapper_tIdZNS0_15xor_sum_functorIS4_vEclERNS_14TensorIteratorEEUlddE_EEjdLi4ELi4EEEEEvT1_
        .type           _ZN2at6native13reduce_kernelILi512ELi1ENS0_8ReduceOpIN3c104HalfENS0_14func_wrapper_tIdZNS0_15xor_sum_functorIS4_vEclERNS_14TensorIteratorEEUlddE_EEjdLi4ELi4EEEEEvT1_,@function
        .size           _ZN2at6native13reduce_kernelILi512ELi1ENS0_8ReduceOpIN3c104HalfENS0_14func_wrapper_tIdZNS0_15xor_sum_functorIS4_vEclERNS_14TensorIteratorEEUlddE_EEjdLi4ELi4EEEEEvT1_,(.L_x_9812 - _ZN2at6native13reduce_kernelILi512ELi1ENS0_8ReduceOpIN3c104HalfENS0_14func_wrapper_tIdZNS0_15xor_sum_functorIS4_vEclERNS_14TensorIteratorEEUlddE_EEjdLi4ELi4EEEEEvT1_)
        .other          _ZN2at6native13reduce_kernelILi512ELi1ENS0_8ReduceOpIN3c104HalfENS0_14func_wrapper_tIdZNS0_15xor_sum_functorIS4_vEclERNS_14TensorIteratorEEUlddE_EEjdLi4ELi4EEEEEvT1_,@"STO_CUDA_ENTRY STV_DEFAULT"
_ZN2at6native13reduce_kernelILi512ELi1ENS0_8ReduceOpIN3c104HalfENS0_14func_wrapper_tIdZNS0_15xor_sum_functorIS4_vEclERNS_14TensorIteratorEEUlddE_EEjdLi4ELi4EEEEEvT1_:
.text._ZN2at6native13reduce_kernelILi512ELi1ENS0_8ReduceOpIN3c104HalfENS0_14func_wrapper_tIdZNS0_15xor_sum_functorIS4_vEclERNS_14TensorIteratorEEUlddE_EEjdLi4ELi4EEEEEvT1_:
        /* <DEDUP_REMOVED lines=287> */
.L_x_641:
        /* <DEDUP_REMOVED lines=52> */
.L_x_650:
[----:B------:R-:W-:Y:S05]  /*1530*/  BSYNC B3 ;  /* 0x0000000000037941 */ /* 0x000fea0003800000 */
.L_x_649:
        /* <DEDUP_REMOVED lines=9> */
[----:B--2---:R-:W-:-:S05]  /*15d0*/  HADD2.F32 R2, -RZ, R8.H0_H0 ;  /* 0x20000008ff027230 */ /* 0x004fca0000004100 */
[----:B------:R-:W-:-:S04]  /*15e0*/  FMUL.FTZ R2, R2, 1 ;  /* 0x3f80000002027820 */ /* 0x000fc80000410000 */
[----:B------:R-:W0:Y:S02]  /*15f0*/  F2F.F64.F32 R6, R2 ;  /* 0x0000000200067310 */ /* 0x000e240000201800 */
[----:B0-----:R-:W-:Y:S02]  /*1600*/  LOP3.LUT R17, R6, UR4, RZ, 0x3c, !PT ;  /* 0x0000000406117c12 */ /* 0x001fe4000f8e3cff */
[----:B------:R-:W-:-:S07]  /*1610*/  LOP3.LUT R19, R7, UR5, RZ, 0x3c, !PT ;  /* 0x0000000507137c12 */ /* 0x000fce000f8e3cff */
.L_x_648:
[----:B------:R-:W-:Y:S05]  /*1620*/  BSYNC B2 ;  /* 0x0000000000027941 */ /* 0x000fea0003800000 */
.L_x_647:
[C---:B------:R-:W-:Y:S02]  /*1630*/  IADD3 R7, P0, -R5.reuse, 0x4, RZ ;  /* 0x0000000405077810 */ /* 0x040fe40007f1e1ff */
[----:B------:R-:W-:Y:S02]  /*1640*/  IADD3 R2, R5, -0x4, R22 ;  /* 0xfffffffc05027810 */ /* 0x000fe40007ffe016 */
[----:B------:R-:W-:Y:S02]  /*1650*/  LEA R20, P1, R7, R20, 0x1 ;  /* 0x0000001407147211 */ /* 0x000fe400078208ff */
[----:B------:R-:W-:-:S04]  /*1660*/  IADD3.X R4, RZ, -0x1, RZ, P0, !PT ;  /* 0xffffffffff047810 */ /* 0x000fc800007fe4ff */
[----:B------:R-:W-:-:S07]  /*1670*/  LEA.HI.X R21, R7, R21, R4, 0x1, P1 ;  /* 0x0000001507157211 */ /* 0x000fce00008f0c04 */
.L_x_646:
[----:B------:R-:W-:Y:S05]  /*1680*/  BSYNC B1 ;  /* 0x0000000000017941 */ /* 0x000fea0003800000 */
.L_x_645:
        /* <DEDUP_REMOVED lines=10> */
[----:B------:R-:W-:Y:S01]  /*1730*/  IMAD.MOV.U32 R25, RZ, RZ, R16 ;  /* 0x000000ffff197224 */ /* 0x000fe200078e0010 */
[----:B------:R-:W-:-:S07]  /*1740*/  MOV R27, R18 ;  /* 0x00000012001b7202 */ /* 0x000fce0000000f00 */
.L_x_653:
[----:B------:R-:W-:Y:S01]  /*1750*/  IMAD.WIDE.U32 R10, R29, 0x8, R20 ;  /* 0x000000081d0a7825 */ /* 0x000fe200078e0014 */
[----:B------:R-:W-:-:S04]  /*1760*/  ULDC UR4, c[0x0][0x22c] ;  /* 0x00008b0000047ab9 */ /* 0x000fc80000000800 */
[----:B------:R-:W2:Y:S01]  /*1770*/  LDG.E.64 R8, desc[UR36][R10.64] ;  /* 0x000000240a087981 */ /* 0x000ea2000c1e1b00 */
[----:B------:R-:W-:Y:S02]  /*1780*/  VIADD R29, R29, UR4 ;  /* 0x000000041d1d7c36 */ /* 0x000fe40008000000 */
[--C-:B--2---:R-:W-:Y:S02]  /*1790*/  HADD2.F32 R4, -RZ, R8.reuse.H0_H0 ;  /* 0x20000008ff047230 */ /* 0x104fe40000004100 */
[----:B------:R-:W-:Y:S02]  /*17a0*/  HADD2.F32 R8, -RZ, R8.H1_H1 ;  /* 0x30000008ff087230 */ /* 0x000fe40000004100 */
[--C-:B------:R-:W-:Y:S02]  /*17b0*/  HADD2.F32 R22, -RZ, R9.reuse.H1_H1 ;  /* 0x30000009ff167230 */ /* 0x100fe40000004100 */
[----:B------:R-:W-:Y:S01]  /*17c0*/  FMUL.FTZ R4, R4, 1 ;  /* 0x3f80000004047820 */ /* 0x000fe20000410000 */
[----:B------:R-:W-:Y:S01]  /*17d0*/  FMUL.FTZ R6, R8, 1 ;  /* 0x3f80000008067820 */ /* 0x000fe20000410000 */
[----:B------:R-:W-:-:S02]  /*17e0*/  HADD2.F32 R8, -RZ, R9.H0_H0 ;  /* 0x20000009ff087230 */ /* 0x000fc40000004100 */
[----:B------:R-:W-:Y:S01]  /*17f0*/  FMUL.FTZ R10, R22, 1 ;  /* 0x3f800000160a7820 */ /* 0x000fe20000410000 */
[----:B------:R-:W-:Y:S01]  /*1800*/  LEA R22, R29, 0x3, 0x2 ;  /* 0x000000031d167811 */ /* 0x000fe200078e10ff */
[----:B------:R-:W0:Y:S01]  /*1810*/  F2F.F64.F32 R4, R4 ;  /* 0x0000000400047310 */ /* 0x000e220000201800 */
[----:B------:R-:W-:Y:S02]  /*1820*/  FMUL.FTZ R8, R8, 1 ;  /* 0x3f80000008087820 */ /* 0x000fe40000410000 */
        /* <DEDUP_REMOVED lines=13> */
.L_x_652:
[----:B------:R-:W-:Y:S05]  /*1900*/  BSYNC B1 ;  /* 0x0000000000017941 */ /* 0x000fea0003800000 */
.L_x_651:
[----:B------:R-:W-:Y:S01]  /*1910*/  BSSY B1, `(.L_x_654) ;  /* 0x0000008000017945 */ /* 0x000fe20003800000 */
[----:B------:R-:W-:-:S03]  /*1920*/  PRMT R4, RZ, 0x7610, R4 ;  /* 0x00007610ff047816 */ /* 0x000fc60000000004 */
[----:B------:R-:W-:Y:S05]  /*1930*/  @P1 BRA P2, `(.L_x_655) ;  /* 0x0000000000141947 */ /* 0x000fea0001000000 */
[----:B------:R-:W-:Y:S01]  /*1940*/  ISETP.NE.AND P0, PT, RZ, UR28, PT ;  /* 0x0000001cff007c0c */ /* 0x000fe2000bf05270 */
[----:B------:R-:W-:-:S12]  /*1950*/  HFMA2.MMA R4, -RZ, RZ, 0, 5.9604644775390625e-08 ;  /* 0x00000001ff047435 */ /* 0x000fd800000001ff */
[----:B------:R-:W-:-:S04]  /*1960*/  @P0 ISETP.NE.AND P1, PT, R12, RZ, PT ;  /* 0x000000ff0c00020c */ /* 0x000fc80003f25270 */
[----:B------:R-:W-:-:S04]  /*1970*/  @P0 SEL R5, RZ, 0x1, P1 ;  /* 0x00000001ff050807 */ /* 0x000fc80000800000 */
[----:B------:R-:W-:-:S07]  /*1980*/  @P0 PRMT R4, R5, 0x7610, R4 ;  /* 0x0000761005040816 */ /* 0x000fce0000000004 */
.L_x_655:
[----:B------:R-:W-:Y:S05]  /*1990*/  BSYNC B1 ;  /* 0x0000000000017941 */ /* 0x000fea0003800000 */
.L_x_654:
        /* <DEDUP_REMOVED lines=8> */
[----:B------:R-:W-:-:S06]  /*1a20*/  IMAD.WIDE R20, R5, 0x2, R20 ;  /* 0x0000000205147825 */ /* 0x000fcc00078e0214 */
[----:B------:R-:W2:Y:S02]  /*1a30*/  LDG.E.U16 R20, desc[UR36][R20.64] ;  /* 0x0000002414147981 */ /* 0x000ea4000c1e1500 */
[----:B--2---:R-:W-:-:S05]  /*1a40*/  HADD2.F32 R2, -RZ, R20.H0_H0 ;  /* 0x20000014ff027230 */ /* 0x004fca0000004100 */
[----:B------:R-:W-:-:S04]  /*1a50*/  FMUL.FTZ R2, R2, 1 ;  /* 0x3f80000002027820 */ /* 0x000fc80000410000 */
[----:B------:R-:W0:Y:S02]  /*1a60*/  F2F.F64.F32 R4, R2 ;  /* 0x0000000200047310 */ /* 0x000e240000201800 */
[----:B0-----:R-:W-:Y:S02]  /*1a70*/  LOP3.LUT R17, R17, R4, RZ, 0x3c, !PT ;  /* 0x0000000411117212 */ /* 0x001fe400078e3cff */
[----:B------:R-:W-:-:S07]  /*1a80*/  LOP3.LUT R19, R19, R5, RZ, 0x3c, !PT ;  /* 0x0000000513137212 */ /* 0x000fce00078e3cff */
.L_x_657:
[----:B------:R-:W-:Y:S05]  /*1a90*/  BSYNC B1 ;  /* 0x0000000000017941 */ /* 0x000fea0003800000 */
.L_x_656:
[----:B------:R-:W-:Y:S02]  /*1aa0*/  LOP3.LUT R16, R16, R25, R17, 0x96, !PT ;  /* 0x0000001910107212 */ /* 0x000fe400078e9611 */
[----:B------:R-:W-:Y:S02]  /*1ab0*/  LOP3.LUT R18, R18, R27, R19, 0x96, !PT ;  /* 0x0000001b12127212 */ /* 0x000fe400078e9613 */
[----:B------:R-:W-:Y:S02]  /*1ac0*/  LOP3.LUT R16, R23, R16, RZ, 0x3c, !PT ;  /* 0x0000001017107212 */ /* 0x000fe400078e3cff */
[----:B------:R-:W-:Y:S01]  /*1ad0*/  LOP3.LUT R17, R13, R18, RZ, 0x3c, !PT ;  /* 0x000000120d117212 */ /* 0x000fe200078e3cff */
[----:B------:R-:W-:Y:S06]  /*1ae0*/  BRA `(.L_x_643) ;  /* 0x0000009800c87947 */ /* 0x000fec0003800000 */
.L_x_644:
        /* <DEDUP_REMOVED lines=29> */
.L_x_667:
        /* <DEDUP_REMOVED lines=298> */
.L_x_663:
        /* <DEDUP_REMOVED lines=242> */
.L_x_664:
        /* <DEDUP_REMOVED lines=243> */
.L_x_665:
        /* <DEDUP_REMOVED lines=242> */
.L_x_666:
[----:B------:R-:W-:Y:S01]  /*5cd0*/  LOP3.LUT R27, R24, 0xfffffffe, RZ, 0xc0, !PT ;  /* 0xfffffffe181b7812 */ /* 0x000fe200078ec0ff */
[----:B0----5:R-:W-:Y:S02]  /*5ce0*/  HADD2.F32 R16, -RZ, R12.H0_H0 ;  /* 0x2000000cff107230 */ /* 0x021fe40000004100 */
[----:B------:R-:W-:Y:S01]  /*5cf0*/  HADD2.F32 R22, -RZ, R13.H0_H0 ;  /* 0x2000000dff167230 */ /* 0x000fe20000004100 */
[----:B------:R-:W-:Y:S01]  /*5d00*/  IADD3 R26, P1, R20, R27, RZ ;  /* 0x0000001b141a7210 */ /* 0x000fe20007f3e0ff */
[----:B------:R-:W-:-:S04]  /*5d10*/  ULDC UR4, c[0x0][0x224] ;  /* 0x0000890000047ab9 */ /* 0x000fc80000000800 */
[----:B------:R-:W-:-:S05]  /*5d20*/  IMAD.X R27, RZ, RZ, R21, P1 ;  /* 0x000000ffff1b7224 */ /* 0x000fca00008e0615 */
[----:B------:R-:W2:Y:S01]  /*5d30*/  LDG.E.U16 R26, desc[UR36][R26.64] ;  /* 0x000000241a1a7981 */ /* 0x000ea2000c1e1500 */
[----:B------:R-:W-:Y:S01]  /*5d40*/  FMUL.FTZ R16, R16, 1 ;  /* 0x3f80000010107820 */ /* 0x000fe20000410000 */
[----:B------:R-:W-:Y:S01]  /*5d50*/  FMUL.FTZ R22, R22, 1 ;  /* 0x3f80000016167820 */ /* 0x000fe20000410000 */
[----:B------:R-:W-:Y:S01]  /*5d60*/  HADD2.F32 R24, -RZ, R18.H0_H0 ;  /* 0x20000012ff187230 */ /* 0x000fe20000004100 */
[----:B------:R-:W-:-:S03]  /*5d70*/  IADD3 R19, R19, R2, RZ ;  /* 0x0000000213137210 */ /* 0x000fc60007ffe0ff */
        /* <DEDUP_REMOVED lines=13> */
[----:B--2---:R-:W-:-:S05]  /*5e50*/  HADD2.F32 R28, -RZ, R26.H0_H0 ;  /* 0x2000001aff1c7230 */ /* 0x004fca0000004100 */
[----:B------:R-:W-:-:S06]  /*5e60*/  FMUL.FTZ R17, R28, 1 ;  /* 0x3f8000001c117820 */ /* 0x000fcc0000410000 */
[----:B------:R-:W0:Y:S02]  /*5e70*/  F2F.F64.F32 R16, R17 ;  /* 0x0000001100107310 */ /* 0x000e240000201800 */
[----:B0-----:R-:W-:Y:S02]  /*5e80*/  LOP3.LUT R4, R4, R16, RZ, 0x3c, !PT ;  /* 0x0000001004047212 */ /* 0x001fe400078e3cff */
[----:B------:R-:W-:Y:S01]  /*5e90*/  LOP3.LUT R5, R5, R17, RZ, 0x3c, !PT ;  /* 0x0000001105057212 */ /* 0x000fe200078e3cff */
[----:B------:R-:W-:Y:S06]  /*5ea0*/  @!P1 BRA `(.L_x_667) ;  /* 0xffffffbc00849947 */ /* 0x000fec000383ffff */
[----:B------:R-:W-:Y:S05]  /*5eb0*/  BSYNC B2 ;  /* 0x0000000000027941 */ /* 0x000fea0003800000 */
.L_x_662:
[----:B------:R-:W-:-:S07]  /*5ec0*/  PRMT R24, R26, 0x7610, R24 ;  /* 0x000076101a187816 */ /* 0x000fce0000000018 */
.L_x_661:
[----:B------:R-:W-:Y:S05]  /*5ed0*/  BSYNC B1 ;  /* 0x0000000000017941 */ /* 0x000fea0003800000 */
.L_x_660:
        /* <DEDUP_REMOVED lines=280> */
.L_x_670:
        /* <DEDUP_REMOVED lines=281> */
.L_x_671:
        /* <DEDUP_REMOVED lines=264> */
[----:B------:R-:W-:Y:S01]  /*9270*/  ISETP.NE.AND P2, PT, R23, 0x18, PT ;  /* 0x000000181700780c */ /* 0x000fe20003f45270 */
[----:B------:R-:W-:-:S07]  /*9280*/  ULDC UR4, c[0x0][0x380] ;  /* 0x0000e00000047ab9 */ /* 0x000fce0000000800 */
[----:B------:R-:W-:-:S05]  /*9290*/  IMAD.HI.U32 R28, R17, UR7, R16 ;  /* 0x00000007111c7c27 */ /* 0x000fca000f8e0010 */
[----:B------:R-:W-:Y:S01]  /*92a0*/  SHF.R.U32.HI R29, RZ, UR4, R28 ;  /* 0x00000004ff1d7c19 */ /* 0x000fe2000801161c */
[----:B------:R-:W-:Y:S01]  /*92b0*/  @P2 IMAD.MOV.U32 R28, RZ, RZ, RZ ;  /* 0x000000ffff1c2224 */ /* 0x000fe200078e00ff */
[----:B------:R-:W-:Y:S02]  /*92c0*/  ULDC UR4, c[0x0][0x3ec] ;  /* 0x0000fb0000047ab9 */ /* 0x000fe40000000800 */
[----:B------:R-:W-:-:S05]  /*92d0*/  IADD3 R25, -R29, RZ, RZ ;  /* 0x000000ff1d197210 */ /* 0x000fca0007ffe1ff */
[----:B------:R-:W-:Y:S02]  /*92e0*/  IMAD R25, R25, UR6, R17 ;  /* 0x0000000619197c24 */ /* 0x000fe4000f8e0211 */
[----:B------:R-:W0:Y:S02]  /*92f0*/  @P2 LDC.64 R16, c[0x0][0x388] ;  /* 0x0000e200ff102b82 */ /* 0x000e240000000a00 */
[----:B------:R-:W-:-:S06]  /*9300*/  IMAD R18, R25, UR4, R18 ;  /* 0x0000000419127c24 */ /* 0x000fcc000f8e0212 */
[----:B------:R-:W1:Y:S01]  /*9310*/  @P2 LDC R25, c[0x0][0x384] ;  /* 0x0000e100ff192b82 */ /* 0x000e620000000800 */
[----:B0-----:R-:W-:-:S05]  /*9320*/  @P2 IMAD.HI.U32 R16, R29, R16, R28 ;  /* 0x000000101d102227 */ /* 0x001fca00078e001c */
[----:B------:R-:W-:Y:S02]  /*9330*/  @P2 SHF.R.U32.HI R16, RZ, R17, R16 ;  /* 0x00000011ff102219 */ /* 0x000fe40000011610 */
[----:B------:R-:W0:Y:S02]  /*9340*/  @P2 LDC R17, c[0x0][0x3f0] ;  /* 0x0000fc00ff112b82 */ /* 0x000e240000000800 */
[----:B------:R-:W-:-:S05]  /*9350*/  @P2 IADD3 R28, -R16, RZ, RZ ;  /* 0x000000ff101c2210 */ /* 0x000fca0007ffe1ff */
[----:B-1----:R-:W-:-:S04]  /*9360*/  @P2 IMAD R25, R25, R28, R29 ;  /* 0x0000001c19192224 */ /* 0x002fc800078e021d */
[----:B0-----:R-:W-:-:S07]  /*9370*/  @P2 IMAD R18, R25, R17, R18 ;  /* 0x0000001119122224 */ /* 0x001fce00078e0212 */
.L_x_672:
        /* <DEDUP_REMOVED lines=270> */
[----:B------:R-:W-:Y:S02]  /*a460*/  @P1 MOV R28, RZ ;  /* 0x000000ff001c1202 */ /* 0x000fe40000000f00 */
        /* <DEDUP_REMOVED lines=10> */
.L_x_673:
[----:B------:R-:W-:-:S04]  /*a510*/  LOP3.LUT R25, R26, 0xfffffffe, RZ, 0xc0, !PT ;  /* 0xfffffffe1a197812 */ /* 0x000fc800078ec0ff */
[----:B------:R-:W-:-:S04]  /*a520*/  IADD3 R24, P1, R20, R25, RZ ;  /* 0x0000001914187210 */ /* 0x000fc80007f3e0ff */
[----:B------:R-:W-:-:S05]  /*a530*/  IADD3.X R25, RZ, R21, RZ, P1, !PT ;  /* 0x00000015ff197210 */ /* 0x000fca0000ffe4ff */
[----:B------:R0:W5:Y:S04]  /*a540*/  LDG.E.U16 R24, desc[UR36][R24.64] ;  /* 0x0000002418187981 */ /* 0x000168000c1e1500 */
.L_x_669:
[----:B------:R-:W-:Y:S05]  /*a550*/  BSYNC B1 ;  /* 0x0000000000017941 */ /* 0x000fea0003800000 */
.L_x_668:
[----:B------:R-:W-:Y:S04]  /*a560*/  BSSY B1, `(.L_x_674) ;  /* 0x000001e000017945 */ /* 0x000fe80003800000 */
[----:B------:R-:W-:Y:S05]  /*a570*/  @P0 BRA `(.L_x_675) ;  /* 0x0000000000700947 */ /* 0x000fea0003800000 */
[----:B-----5:R-:W-:Y:S01]  /*a580*/  HADD2.F32 R12, -RZ, R12.H0_H0 ;  /* 0x2000000cff0c7230 */ /* 0x020fe20000004100 */
[----:B------:R-:W-:-:S04]  /*a590*/  IADD3 R19, R19, R2, RZ ;  /* 0x0000000213137210 */ /* 0x000fc80007ffe0ff */
[----:B------:R-:W-:Y:S01]  /*a5a0*/  FMUL.FTZ R12, R12, 1 ;  /* 0x3f8000000c0c7820 */ /* 0x000fe20000410000 */
[----:B------:R-:W-:-:S03]  /*a5b0*/  ISETP.GE.U32.AND P0, PT, R19, R22, PT ;  /* 0x000000161300720c */ /* 0x000fc60003f06070 */
[----:B------:R-:W1:Y:S02]  /*a5c0*/  F2F.F64.F32 R16, R12 ;  /* 0x0000000c00107310 */ /* 0x000e640000201800 */
[----:B-1----:R-:W-:Y:S02]  /*a5d0*/  LOP3.LUT R10, R10, R16, RZ, 0x3c, !PT ;  /* 0x000000100a0a7212 */ /* 0x002fe400078e3cff */
[----:B------:R-:W-:-:S06]  /*a5e0*/  LOP3.LUT R11, R11, R17, RZ, 0x3c, !PT ;  /* 0x000000110b0b7212 */ /* 0x000fcc00078e3cff */
[----:B------:R-:W-:Y:S05]  /*a5f0*/  @P0 BRA `(.L_x_675) ;  /* 0x0000000000500947 */ /* 0x000fea0003800000 */
[----:B------:R-:W-:Y:S02]  /*a600*/  HADD2.F32 R13, -RZ, R13.H0_H0 ;  /* 0x2000000dff0d7230 */ /* 0x000fe40000004100 */
[----:B------:R-:W-:-:S03]  /*a610*/  IMAD.IADD R17, R19, 0x1, R2 ;  /* 0x0000000113117824 */ /* 0x000fc600078e0202 */
[----:B------:R-:W-:Y:S02]  /*a620*/  FMUL.FTZ R13, R13, 1 ;  /* 0x3f8000000d0d7820 */ /* 0x000fe40000410000 */
[----:B------:R-:W-:-:S04]  /*a630*/  ISETP.GE.U32.AND P0, PT, R17, R22, PT ;  /* 0x000000161100720c */ /* 0x000fc80003f06070 */
[----:B------:R-:W1:Y:S02]  /*a640*/  F2F.F64.F32 R12, R13 ;  /* 0x0000000d000c7310 */ /* 0x000e640000201800 */
[----:B-1----:R-:W-:Y:S02]  /*a650*/  LOP3.LUT R9, R9, R12, RZ, 0x3c, !PT ;  /* 0x0000000c09097212 */ /* 0x002fe400078e3cff */
[----:B------:R-:W-:-:S05]  /*a660*/  LOP3.LUT R8, R8, R13, RZ, 0x3c, !PT ;  /* 0x0000000d08087212 */ /* 0x000fca00078e3cff */
[----:B------:R-:W-:Y:S05]  /*a670*/  @P0 BRA `(.L_x_675) ;  /* 0x0000000000300947 */ /* 0x000fea0003800000 */
[----:B------:R-:W-:Y:S01]  /*a680*/  IADD3 R13, R17, R2, RZ ;  /* 0x00000002110d7210 */ /* 0x000fe20007ffe0ff */
[----:B------:R-:W-:-:S03]  /*a690*/  HADD2.F32 R18, -RZ, R18.H0_H0 ;  /* 0x20000012ff127230 */ /* 0x000fc60000004100 */
[----:B------:R-:W-:Y:S02]  /*a6a0*/  ISETP.GE.U32.AND P0, PT, R13, R22, PT ;  /* 0x000000160d00720c */ /* 0x000fe40003f06070 */
[----:B------:R-:W-:-:S06]  /*a6b0*/  FMUL.FTZ R12, R18, 1 ;  /* 0x3f800000120c7820 */ /* 0x000fcc0000410000 */
[----:B------:R-:W1:Y:S05]  /*a6c0*/  F2F.F64.F32 R12, R12 ;  /* 0x0000000c000c7310 */ /* 0x000e6a0000201800 */
[----:B------:R-:W-:-:S05]  /*a6d0*/  @!P0 HADD2.F32 R24, -RZ, R24.H0_H0 ;  /* 0x20000018ff188230 */ /* 0x000fca0000004100 */
[----:B------:R-:W-:Y:S01]  /*a6e0*/  @!P0 FMUL.FTZ R16, R24, 1 ;  /* 0x3f80000018108820 */ /* 0x000fe20000410000 */
[----:B-1----:R-:W-:-:S05]  /*a6f0*/  LOP3.LUT R6, R6, R12, RZ, 0x3c, !PT ;  /* 0x0000000c06067212 */ /* 0x002fca00078e3cff */
[----:B------:R-:W1:Y:S01]  /*a700*/  @!P0 F2F.F64.F32 R16, R16 ;  /* 0x0000001000108310 */ /* 0x000e620000201800 */
[----:B------:R-:W-:Y:S02]  /*a710*/  LOP3.LUT R7, R7, R13, RZ, 0x3c, !PT ;  /* 0x0000000d07077212 */ /* 0x000fe400078e3cff */
[----:B-1----:R-:W-:Y:S02]  /*a720*/  @!P0 LOP3.LUT R4, R4, R16, RZ, 0x3c, !PT ;  /* 0x0000001004048212 */ /* 0x002fe400078e3cff */
[----:B------:R-:W-:-:S07]  /*a730*/  @!P0 LOP3.LUT R5, R5, R17, RZ, 0x3c, !PT ;  /* 0x0000001105058212 */ /* 0x000fce00078e3cff */
.L_x_675:
[----:B------:R-:W-:Y:S05]  /*a740*/  BSYNC B1 ;  /* 0x0000000000017941 */ /* 0x000fea0003800000 */
.L_x_674:
[----:B------:R-:W-:Y:S02]  /*a750*/  LOP3.LUT R9, R6, R9, R10, 0x96, !PT ;  /* 0x0000000906097212 */ /* 0x000fe400078e960a */
[----:B------:R-:W-:Y:S02]  /*a760*/  LOP3.LUT R8, R7, R8, R11, 0x96, !PT ;  /* 0x0000000807087212 */ /* 0x000fe400078e960b */
[----:B------:R-:W-:Y:S02]  /*a770*/  LOP3.LUT R16, R4, R9, RZ, 0x3c, !PT ;  /* 0x0000000904107212 */ /* 0x000fe400078e3cff */
[----:B------:R-:W-:Y:S01]  /*a780*/  LOP3.LUT R17, R5, R8, RZ, 0x3c, !PT ;  /* 0x0000000805117212 */ /* 0x000fe200078e3cff */
[----:B------:R-:W-:Y:S06]  /*a790*/  BRA `(.L_x_643) ;  /* 0x0000000c009c7947 */ /* 0x000fec0003800000 */
.L_x_659:
[----:B------:R-:W-:Y:S01]  /*a7a0*/  ISETP.GE.U32.AND P0, PT, R7, R22, PT ;  /* 0x000000160700720c */ /* 0x000fe20003f06070 */
[----:B------:R-:W-:Y:S01]  /*a7b0*/  BSSY B1, `(.L_x_676) ;  /* 0x0000036000017945 */ /* 0x000fe20003800000 */
[-C--:B------:R-:W-:Y:S01]  /*a7c0*/  MOV R7, R6.reuse ;  /* 0x0000000600077202 */ /* 0x080fe20000000f00 */
[--C-:B------:R-:W-:Y:S01]  /*a7d0*/  IMAD.MOV.U32 R18, RZ, RZ, R11.reuse ;  /* 0x000000ffff127224 */ /* 0x100fe200078e000b */
[----:B------:R-:W-:Y:S01]  /*a7e0*/  MOV R16, R6 ;  /* 0x0000000600107202 */ /* 0x000fe20000000f00 */
[----:B------:R-:W-:Y:S01]  /*a7f0*/  IMAD.MOV.U32 R26, RZ, RZ, R11 ;  /* 0x000000ffff1a7224 */ /* 0x000fe200078e000b */
[----:B------:R-:W-:-:S07]  /*a800*/  MOV R17, R11 ;  /* 0x0000000b00117202 */ /* 0x000fce0000000f00 */
[----:B------:R-:W-:Y:S05]  /*a810*/  @P0 BRA `(.L_x_677) ;  /* 0x0000000000bc0947 */ /* 0x000fea0003800000 */
[----:B------:R-:W-:Y:S01]  /*a820*/  BSSY B2, `(.L_x_678) ;  /* 0x000002d000027945 */ /* 0x000fe20003800000 */
[-C--:B------:R-:W-:Y:S01]  /*a830*/  MOV R7, R6.reuse ;  /* 0x0000000600077202 */ /* 0x080fe20000000f00 */
[----:B------:R-:W-:Y:S01]  /*a840*/  IMAD.MOV.U32 R18, RZ, RZ, R11 ;  /* 0x000000ffff127224 */ /* 0x000fe200078e000b */
[----:B------:R-:W-:Y:S02]  /*a850*/  MOV R16, R6 ;  /* 0x0000000600107202 */ /* 0x000fe40000000f00 */
[-C--:B------:R-:W-:Y:S02]  /*a860*/  MOV R17, R11.reuse ;  /* 0x0000000b00117202 */ /* 0x080fe40000000f00 */
[----:B------:R-:W-:-:S07]  /*a870*/  MOV R26, R11 ;  /* 0x0000000b001a7202 */ /* 0x000fce0000000f00 */
.L_x_679:
[----:B------:R-:W-:Y:S02]  /*a880*/  IMAD R11, R8, R19, RZ ;  /* 0x00000013080b7224 */ /* 0x000fe400078e02ff */
[----:B------:R-:W-:Y:S02]  /*a890*/  IMAD.IADD R19, R2, 0x1, R19 ;  /* 0x0000000102137824 */ /* 0x000fe400078e0213 */
[----:B------:R-:W-:-:S04]  /*a8a0*/  IMAD.WIDE.U32 R10, R11, 0x2, R20 ;  /* 0x000000020b0a7825 */ /* 0x000fc800078e0014 */
[----:B------:R-:W-:Y:S01]  /*a8b0*/  IMAD R13, R8, R19, RZ ;  /* 0x00000013080d7224 */ /* 0x000fe200078e02ff */
[----:B------:R0:W2:Y:S01]  /*a8c0*/  LDG.E.U16 R23, desc[UR36][R10.64] ;  /* 0x000000240a177981 */ /* 0x0000a2000c1e1500 */
[----:B------:R-:W-:Y:S02]  /*a8d0*/  IADD3 R19, R19, R2, RZ ;  /* 0x0000000213137210 */ /* 0x000fe40007ffe0ff */
[----:B------:R-:W-:-:S04]  /*a8e0*/  IMAD.WIDE.U32 R12, R13, 0x2, R20 ;  /* 0x000000020d0c7825 */ /* 0x000fc800078e0014 */
[----:B------:R-:W-:Y:S01]  /*a8f0*/  IMAD R9, R8, R19, RZ ;  /* 0x0000001308097224 */ /* 0x000fe200078e02ff */
[----:B------:R-:W3:Y:S01]  /*a900*/  LDG.E.U16 R24, desc[UR36][R12.64] ;  /* 0x000000240c187981 */ /* 0x000ee2000c1e1500 */
[----:B------:R-:W-:Y:S02]  /*a910*/  IADD3 R19, R19, R2, RZ ;  /* 0x0000000213137210 */ /* 0x000fe40007ffe0ff */
[----:B0-----:R-:W-:-:S04]  /*a920*/  IMAD.WIDE.U32 R10, R9, 0x2, R20 ;  /* 0x00000002090a7825 */ /* 0x001fc800078e0014 */
[----:B------:R-:W-:Y:S01]  /*a930*/  IMAD R29, R8, R19, RZ ;  /* 0x00000013081d7224 */ /* 0x000fe200078e02ff */
[----:B------:R3:W4:Y:S03]  /*a940*/  LDG.E.U16 R25, desc[UR36][R10.64] ;  /* 0x000000240a197981 */ /* 0x000726000c1e1500 */
[----:B------:R-:W-:-:S05]  /*a950*/  IMAD.WIDE.U32 R28, R29, 0x2, R20 ;  /* 0x000000021d1c7825 */ /* 0x000fca00078e0014 */
[----:B------:R-:W5:Y:S01]  /*a960*/  LDG.E.U16 R9, desc[UR36][R28.64] ;  /* 0x000000241c097981 */ /* 0x000f62000c1e1500 */
[----:B------:R-:W-:Y:S02]  /*a970*/  IMAD.IADD R19, R19, 0x1, R2 ;  /* 0x0000000113137824 */ /* 0x000fe400078e0202 */
[----:B--2---:R-:W-:-:S05]  /*a980*/  HADD2.F32 R27, -RZ, R23.H0_H0 ;  /* 0x20000017ff1b7230 */ /* 0x004fca0000004100 */
[----:B------:R-:W-:Y:S01]  /*a990*/  FMUL.FTZ R27, R27, 1 ;  /* 0x3f8000001b1b7820 */ /* 0x000fe20000410000 */
[----:B---3--:R-:W-:-:S03]  /*a9a0*/  HADD2.F32 R10, -RZ, R24.H0_H0 ;  /* 0x20000018ff0a7230 */ /* 0x008fc60000004100 */
[----:B------:R0:W1:Y:S02]  /*a9b0*/  F2F.F64.F32 R12, R27 ;  /* 0x0000001b000c7310 */ /* 0x0000640000201800 */
[----:B0-----:R-:W-:-:S06]  /*a9c0*/  FMUL.FTZ R27, R10, 1 ;  /* 0x3f8000000a1b7820 */ /* 0x001fcc0000410000 */
[----:B------:R0:W2:Y:S01]  /*a9d0*/  F2F.F64.F32 R10, R27 ;  /* 0x0000001b000a7310 */ /* 0x0000a20000201800 */
[----:B-1----:R-:W-:Y:S01]  /*a9e0*/  LOP3.LUT R6, R6, R12, RZ, 0x3c, !PT ;  /* 0x0000000c06067212 */ /* 0x002fe200078e3cff */
[----:B----4-:R-:W-:Y:S01]  /*a9f0*/  HADD2.F32 R12, -RZ, R25.H0_H0 ;  /* 0x20000019ff0c7230 */ /* 0x010fe20000004100 */
[----:B------:R-:W-:Y:S01]  /*aa00*/  LOP3.LUT R26, R26, R13, RZ, 0x3c, !PT ;  /* 0x0000000d1a1a7212 */ /* 0x000fe200078e3cff */
[----:B-----5:R-:W-:Y:S02]  /*aa10*/  HADD2.F32 R13, -RZ, R9.H0_H0 ;  /* 0x20000009ff0d7230 */ /* 0x020fe40000004100 */
[----:B0-----:R-:W-:Y:S02]  /*aa20*/  IMAD R27, R2, 0x3, R19 ;  /* 0x00000003021b7824 */ /* 0x001fe400078e0213 */
[----:B------:R-:W-:Y:S01]  /*aa30*/  FMUL.FTZ R12, R12, 1 ;  /* 0x3f8000000c0c7820 */ /* 0x000fe20000410000 */
[----:B------:R-:W-:Y:S02]  /*aa40*/  FMUL.FTZ R13, R13, 1 ;  /* 0x3f8000000d0d7820 */ /* 0x000fe40000410000 */
[----:B------:R-:W-:-:S02]  /*aa50*/  ISETP.GE.U32.AND P0, PT, R27, R22, PT ;  /* 0x000000161b00720c */ /* 0x000fc40003f06070 */
        /* <DEDUP_REMOVED lines=10> */
.L_x_678:
[----:B------:R-:W-:-:S07]  /*ab00*/  PRMT R12, R9, 0x7610, R12 ;  /* 0x00007610090c7816 */ /* 0x000fce000000000c */
.L_x_677:
[----:B------:R-:W-:Y:S05]  /*ab10*/  BSYNC B1 ;  /* 0x0000000000017941 */ /* 0x000fea0003800000 */
.L_x_676:
        /* <DEDUP_REMOVED lines=23> */
.L_x_681:
[----:B------:R-:W-:Y:S05]  /*ac90*/  BSYNC B1 ;  /* 0x0000000000017941 */ /* 0x000fea0003800000 */
.L_x_680:
[----:B------:R-:W-:Y:S04]  /*aca0*/  BSSY B1, `(.L_x_682) ;  /* 0x000001e000017945 */ /* 0x000fe80003800000 */
[----:B------:R-:W-:Y:S05]  /*acb0*/  @P1 BRA `(.L_x_683) ;  /* 0x0000000000701947 */ /* 0x000fea0003800000 */
[----:B-----5:R-:W-:Y:S01]  /*acc0*/  HADD2.F32 R23, -RZ, R23.H0_H0 ;  /* 0x20000017ff177230 */ /* 0x020fe20000004100 */
[----:B------:R-:W-:-:S04]  /*acd0*/  IADD3 R11, R19, R2, RZ ;  /* 0x00000002130b7210 */ /* 0x000fc80007ffe0ff */
[----:B0-----:R-:W-:Y:S01]  /*ace0*/  FMUL.FTZ R8, R23, 1 ;  /* 0x3f80000017087820 */ /* 0x001fe20000410000 */
[----:B------:R-:W-:-:S05]  /*acf0*/  ISETP.GE.U32.AND P0, PT, R11, R22, PT ;  /* 0x000000160b00720c */ /* 0x000fca0003f06070 */
[----:B------:R-:W0:Y:S02]  /*ad00*/  F2F.F64.F32 R8, R8 ;  /* 0x0000000800087310 */ /* 0x000e240000201800 */
[----:B0-----:R-:W-:Y:S02]  /*ad10*/  LOP3.LUT R6, R6, R8, RZ, 0x3c, !PT ;  /* 0x0000000806067212 */ /* 0x001fe400078e3cff */
[----:B------:R-:W-:-:S04]  /*ad20*/  LOP3.LUT R26, R26, R9, RZ, 0x3c, !PT ;  /* 0x000000091a1a7212 */ /* 0x000fc800078e3cff */
[----:B------:R-:W-:Y:S05]  /*ad30*/  @P0 BRA `(.L_x_683) ;  /* 0x0000000000500947 */ /* 0x000fea0003800000 */
[----:B------:R-:W-:Y:S01]  /*ad40*/  HADD2.F32 R24, -RZ, R24.H0_H0 ;  /* 0x20000018ff187230 */ /* 0x000fe20000004100 */
[----:B------:R-:W-:-:S04]  /*ad50*/  IADD3 R11, R11, R2, RZ ;  /* 0x000000020b0b7210 */ /* 0x000fc80007ffe0ff */
[----:B------:R-:W-:Y:S01]  /*ad60*/  FMUL.FTZ R8, R24, 1 ;  /* 0x3f80000018087820 */ /* 0x000fe20000410000 */
[----:B------:R-:W-:-:S05]  /*ad70*/  ISETP.GE.U32.AND P0, PT, R11, R22, PT ;  /* 0x000000160b00720c */ /* 0x000fca0003f06070 */
[----:B------:R-:W0:Y:S02]  /*ad80*/  F2F.F64.F32 R8, R8 ;  /* 0x0000000800087310 */ /* 0x000e240000201800 */
[----:B0-----:R-:W-:Y:S02]  /*ad90*/  LOP3.LUT R16, R16, R8, RZ, 0x3c, !PT ;  /* 0x0000000810107212 */ /* 0x001fe400078e3cff */
[----:B------:R-:W-:-:S04]  /*ada0*/  LOP3.LUT R17, R17, R9, RZ, 0x3c, !PT ;  /* 0x0000000911117212 */ /* 0x000fc800078e3cff */
[----:B------:R-:W-:Y:S05]  /*adb0*/  @P0 BRA `(.L_x_683) ;  /* 0x0000000000300947 */ /* 0x000fea0003800000 */
[----:B------:R-:W-:Y:S02]  /*adc0*/  IMAD.IADD R9, R11, 0x1, R2 ;  /* 0x000000010b097824 */ /* 0x000fe400078e0202 */
[----:B------:R-:W-:-:S03]  /*add0*/  HADD2.F32 R25, -RZ, R25.H0_H0 ;  /* 0x20000019ff197230 */ /* 0x000fc60000004100 */
[----:B------:R-:W-:Y:S02]  /*ade0*/  ISETP.GE.U32.AND P0, PT, R9, R22, PT ;  /* 0x000000160900720c */ /* 0x000fe40003f06070 */
[----:B------:R-:W-:-:S06]  /*adf0*/  FMUL.FTZ R8, R25, 1 ;  /* 0x3f80000019087820 */ /* 0x000fcc0000410000 */
[----:B------:R-:W0:Y:S05]  /*ae00*/  F2F.F64.F32 R8, R8 ;  /* 0x0000000800087310 */ /* 0x000e2a0000201800 */
[----:B------:R-:W-:-:S05]  /*ae10*/  @!P0 HADD2.F32 R12, -RZ, R12.H0_H0 ;  /* 0x2000000cff0c8230 */ /* 0x000fca0000004100 */
[----:B------:R-:W-:Y:S01]  /*ae20*/  @!P0 FMUL.FTZ R10, R12, 1 ;  /* 0x3f8000000c0a8820 */ /* 0x000fe20000410000 */
[----:B0-----:R-:W-:-:S05]  /*ae30*/  LOP3.LUT R7, R7, R8, RZ, 0x3c, !PT ;  /* 0x0000000807077212 */ /* 0x001fca00078e3cff */
[----:B------:R-:W0:Y:S01]  /*ae40*/  @!P0 F2F.F64.F32 R10, R10 ;  /* 0x0000000a000a8310 */ /* 0x000e220000201800 */
[----:B------:R-:W-:Y:S02]  /*ae50*/  LOP3.LUT R18, R18, R9, RZ, 0x3c, !PT ;  /* 0x0000000912127212 */ /* 0x000fe400078e3cff */
[----:B0-----:R-:W-:Y:S02]  /*ae60*/  @!P0 LOP3.LUT R4, R4, R10, RZ, 0x3c, !PT ;  /* 0x0000000a04048212 */ /* 0x001fe400078e3cff */
[----:B------:R-:W-:-:S07]  /*ae70*/  @!P0 LOP3.LUT R5, R5, R11, RZ, 0x3c, !PT ;  /* 0x0000000b05058212 */ /* 0x000fce00078e3cff */
.L_x_683:
[----:B------:R-:W-:Y:S05]  /*ae80*/  BSYNC B1 ;  /* 0x0000000000017941 */ /* 0x000fea0003800000 */
.L_x_682:
[----:B------:R-:W-:Y:S02]  /*ae90*/  LOP3.LUT R7, R7, R16, R6, 0x96, !PT ;  /* 0x0000001007077212 */ /* 0x000fe400078e9606 */
[----:B------:R-:W-:Y:S02]  /*aea0*/  LOP3.LUT R18, R18, R17, R26, 0x96, !PT ;  /* 0x0000001112127212 */ /* 0x000fe400078e961a */
[----:B------:R-:W-:Y:S02]  /*aeb0*/  LOP3.LUT R16, R4, R7, RZ, 0x3c, !PT ;  /* 0x0000000704107212 */ /* 0x000fe400078e3cff */
[----:B------:R-:W-:Y:S01]  /*aec0*/  LOP3.LUT R17, R5, R18, RZ, 0x3c, !PT ;  /* 0x0000001205117212 */ /* 0x000fe200078e3cff */
[----:B------:R-:W-:Y:S06]  /*aed0*/  BRA `(.L_x_643) ;  /* 0x0000000400cc7947 */ /* 0x000fec0003800000 */
.L_x_658:
        /* <DEDUP_REMOVED lines=9> */
[----:B------:R-:W-:Y:S02]  /*af70*/  MOV R8, R6 ;  /* 0x0000000600087202 */ /* 0x000fe40000000f00 */
[-C--:B--2---:R-:W-:Y:S01]  /*af80*/  MOV R9, R18.reuse ;  /* 0x0000001200097202 */ /* 0x084fe20000000f00 */
[----:B------:R-:W-:Y:S01]  /*af90*/  IMAD.MOV.U32 R19, RZ, RZ, R18 ;  /* 0x000000ffff137224 */ /* 0x000fe200078e0012 */
[----:B------:R-:W-:-:S03]  /*afa0*/  MOV R23, R18 ;  /* 0x0000001200177202 */ /* 0x000fc60000000f00 */
[----:B------:R-:W-:Y:S05]  /*afb0*/  @P0 BRA `(.L_x_685) ;  /* 0x0000000000b40947 */ /* 0x000fea0003800000 */
[----:B------:R-:W-:Y:S01]  /*afc0*/  BSSY B2, `(.L_x_686) ;  /* 0x0000028000027945 */ /* 0x000fe20003800000 */
[----:B------:R-:W-:Y:S01]  /*afd0*/  MOV R7, R6 ;  /* 0x0000000600077202 */ /* 0x000fe20000000f00 */
[----:B------:R-:W-:Y:S01]  /*afe0*/  IMAD.MOV.U32 R8, RZ, RZ, R6 ;  /* 0x000000ffff087224 */ /* 0x000fe200078e0006 */
[-C--:B------:R-:W-:Y:S02]  /*aff0*/  MOV R19, R18.reuse ;  /* 0x0000001200137202 */ /* 0x080fe40000000f00 */
[----:B------:R-:W-:-:S07]  /*b000*/  MOV R23, R18 ;  /* 0x0000001200177202 */ /* 0x000fce0000000f00 */
.L_x_687:
[----:B------:R-:W-:-:S04]  /*b010*/  IMAD.WIDE.U32 R12, R5, 0x2, R20 ;  /* 0x00000002050c7825 */ /* 0x000fc800078e0014 */
[----:B------:R-:W-:Y:S01]  /*b020*/  IMAD.IADD R5, R5, 0x1, R2 ;  /* 0x0000000105057824 */ /* 0x000fe200078e0202 */
[----:B------:R-:W2:Y:S03]  /*b030*/  LDG.E.U16 R27, desc[UR36][R12.64] ;  /* 0x000000240c1b7981 */ /* 0x000ea6000c1e1500 */
[C---:B------:R-:W-:Y:S01]  /*b040*/  IMAD.WIDE.U32 R10, R5.reuse, 0x2, R20 ;  /* 0x00000002050a7825 */ /* 0x040fe200078e0014 */
[----:B------:R-:W-:-:S04]  /*b050*/  IADD3 R5, R5, R2, RZ ;  /* 0x0000000205057210 */ /* 0x000fc80007ffe0ff */
[----:B------:R2:W3:Y:S01]  /*b060*/  LDG.E.U16 R26, desc[UR36][R10.64] ;  /* 0x000000240a1a7981 */ /* 0x0004e2000c1e1500 */
[C---:B------:R-:W-:Y:S01]  /*b070*/  IMAD.WIDE.U32 R28, R5.reuse, 0x2, R20 ;  /* 0x00000002051c7825 */ /* 0x040fe200078e0014 */
[----:B------:R-:W-:-:S04]  /*b080*/  IADD3 R5, R5, R2, RZ ;  /* 0x0000000205057210 */ /* 0x000fc80007ffe0ff */
[----:B------:R-:W4:Y:S01]  /*b090*/  LDG.E.U16 R25, desc[UR36][R28.64] ;  /* 0x000000241c197981 */ /* 0x000f22000c1e1500 */
[----:B------:R-:W-:-:S05]  /*b0a0*/  IMAD.WIDE.U32 R16, R5, 0x2, R20 ;  /* 0x0000000205107825 */ /* 0x000fca00078e0014 */
[----:B------:R4:W5:Y:S01]  /*b0b0*/  LDG.E.U16 R24, desc[UR36][R16.64] ;  /* 0x0000002410187981 */ /* 0x000962000c1e1500 */
[----:B------:R-:W-:Y:S02]  /*b0c0*/  IMAD.IADD R5, R5, 0x1, R2 ;  /* 0x0000000105057824 */ /* 0x000fe400078e0202 */
[----:B--2---:R-:W-:-:S05]  /*b0d0*/  HADD2.F32 R10, -RZ, R27.H0_H0 ;  /* 0x2000001bff0a7230 */ /* 0x004fca0000004100 */
[----:B------:R-:W-:Y:S01]  /*b0e0*/  FMUL.FTZ R12, R10, 1 ;  /* 0x3f8000000a0c7820 */ /* 0x000fe20000410000 */
[----:B---3--:R-:W-:-:S05]  /*b0f0*/  HADD2.F32 R10, -RZ, R26.H0_H0 ;  /* 0x2000001aff0a7230 */ /* 0x008fca0000004100 */
[----:B------:R-:W0:Y:S01]  /*b100*/  F2F.F64.F32 R12, R12 ;  /* 0x0000000c000c7310 */ /* 0x000e220000201800 */
[----:B------:R-:W-:Y:S01]  /*b110*/  FMUL.FTZ R10, R10, 1 ;  /* 0x3f8000000a0a7820 */ /* 0x000fe20000410000 */
[----:B----4-:R-:W-:-:S06]  /*b120*/  HADD2.F32 R16, -RZ, R25.H0_H0 ;  /* 0x20000019ff107230 */ /* 0x010fcc0000004100 */
[----:B------:R-:W1:Y:S01]  /*b130*/  F2F.F64.F32 R10, R10 ;  /* 0x0000000a000a7310 */ /* 0x000e620000201800 */
[----:B0-----:R-:W-:Y:S01]  /*b140*/  LOP3.LUT R23, R23, R13, RZ, 0x3c, !PT ;  /* 0x0000000d17177212 */ /* 0x001fe200078e3cff */
[----:B------:R-:W-:Y:S01]  /*b150*/  FMUL.FTZ R13, R16, 1 ;  /* 0x3f800000100d7820 */ /* 0x000fe20000410000 */
[----:B-----5:R-:W-:Y:S01]  /*b160*/  HADD2.F32 R16, -RZ, R24.H0_H0 ;  /* 0x20000018ff107230 */ /* 0x020fe20000004100 */
[----:B------:R-:W-:-:S04]  /*b170*/  LOP3.LUT R8, R8, R12, RZ, 0x3c, !PT ;  /* 0x0000000c08087212 */ /* 0x000fc800078e3cff */
        /* <DEDUP_REMOVED lines=13> */
.L_x_686:
[----:B------:R-:W-:Y:S02]  /*b250*/  PRMT R17, R27, 0x7610, R17 ;  /* 0x000076101b117816 */ /* 0x000fe40000000011 */
[----:B------:R-:W-:Y:S02]  /*b260*/  PRMT R13, R26, 0x7610, R13 ;  /* 0x000076101a0d7816 */ /* 0x000fe4000000000d */
[----:B------:R-:W-:Y:S02]  /*b270*/  PRMT R16, R25, 0x7610, R16 ;  /* 0x0000761019107816 */ /* 0x000fe40000000010 */
[----:B------:R-:W-:-:S07]  /*b280*/  PRMT R12, R24, 0x7610, R12 ;  /* 0x00007610180c7816 */ /* 0x000fce000000000c */
.L_x_685:
[----:B------:R-:W-:Y:S05]  /*b290*/  BSYNC B1 ;  /* 0x0000000000017941 */ /* 0x000fea0003800000 */
.L_x_684:
[----:B------:R-:W-:Y:S01]  /*b2a0*/  ISETP.GE.U32.AND P1, PT, R5, R22, PT ;  /* 0x000000160500720c */ /* 0x000fe20003f26070 */
[----:B------:R-:W-:-:S12]  /*b2b0*/  BSSY B1, `(.L_x_688) ;  /* 0x0000012000017945 */ /* 0x000fd80003800000 */
[----:B------:R-:W-:Y:S05]  /*b2c0*/  @P1 BRA `(.L_x_689) ;  /* 0x0000000000401947 */ /* 0x000fea0003800000 */
[----:B------:R-:W-:-:S05]  /*b2d0*/  IMAD.WIDE.U32 R10, R5, 0x2, R20 ;  /* 0x00000002050a7825 */ /* 0x000fca00078e0014 */
[----:B------:R0:W5:Y:S01]  /*b2e0*/  LDG.E.U16 R17, desc[UR36][R10.64] ;  /* 0x000000240a117981 */ /* 0x000162000c1e1500 */
[----:B------:R-:W-:-:S04]  /*b2f0*/  IADD3 R25, R5, R2, RZ ;  /* 0x0000000205197210 */ /* 0x000fc80007ffe0ff */
[----:B------:R-:W-:-:S13]  /*b300*/  ISETP.GE.U32.AND P0, PT, R25, R22, PT ;  /* 0x000000161900720c */ /* 0x000fda0003f06070 */
[----:B0-----:R-:W-:Y:S05]  /*b310*/  @P0 BRA `(.L_x_689) ;  /* 0x00000000002c0947 */ /* 0x001fea0003800000 */
[----:B------:R-:W-:-:S05]  /*b320*/  IMAD.WIDE.U32 R10, R25, 0x2, R20 ;  /* 0x00000002190a7825 */ /* 0x000fca00078e0014 */
[----:B------:R0:W5:Y:S01]  /*b330*/  LDG.E.U16 R13, desc[UR36][R10.64] ;  /* 0x000000240a0d7981 */ /* 0x000162000c1e1500 */
[----:B------:R-:W-:-:S04]  /*b340*/  IADD3 R25, R25, R2, RZ ;  /* 0x0000000219197210 */ /* 0x000fc80007ffe0ff */
[----:B------:R-:W-:-:S13]  /*b350*/  ISETP.GE.U32.AND P0, PT, R25, R22, PT ;  /* 0x000000161900720c */ /* 0x000fda0003f06070 */
[----:B0-----:R-:W-:Y:S05]  /*b360*/  @P0 BRA `(.L_x_689) ;  /* 0x0000000000180947 */ /* 0x001fea0003800000 */
[C---:B------:R-:W-:Y:S02]  /*b370*/  IMAD.IADD R27, R25.reuse, 0x1, R2 ;  /* 0x00000001191b7824 */ /* 0x040fe400078e0202 */
[----:B------:R-:W-:-:S03]  /*b380*/  IMAD.WIDE.U32 R10, R25, 0x2, R20 ;  /* 0x00000002190a7825 */ /* 0x000fc600078e0014 */
[C---:B------:R-:W-:Y:S02]  /*b390*/  ISETP.GE.U32.AND P0, PT, R27.reuse, R22, PT ;  /* 0x000000161b00720c */ /* 0x040fe40003f06070 */
[----:B------:R0:W5:Y:S11]  /*b3a0*/  LDG.E.U16 R16, desc[UR36][R10.64] ;  /* 0x000000240a107981 */ /* 0x000176000c1e1500 */
[----:B------:R-:W-:-:S05]  /*b3b0*/  @!P0 IMAD.WIDE.U32 R20, R27, 0x2, R20 ;  /* 0x000000021b148825 */ /* 0x000fca00078e0014 */
[----:B------:R0:W5:Y:S02]  /*b3c0*/  @!P0 LDG.E.U16 R12, desc[UR36][R20.64] ;  /* 0x00000024140c8981 */ /* 0x000164000c1e1500 */
.L_x_689:
[----:B------:R-:W-:Y:S05]  /*b3d0*/  BSYNC B1 ;  /* 0x0000000000017941 */ /* 0x000fea0003800000 */
.L_x_688:
        /* <DEDUP_REMOVED lines=30> */
.L_x_691:
[----:B------:R-:W-:Y:S05]  /*b5c0*/  BSYNC B1 ;  /* 0x0000000000017941 */ /* 0x000fea0003800000 */
.L_x_690:
[----:B------:R-:W-:Y:S02]  /*b5d0*/  LOP3.LUT R7, R6, R7, R8, 0x96, !PT ;  /* 0x0000000706077212 */ /* 0x000fe400078e9608 */
[----:B------:R-:W-:Y:S02]  /*b5e0*/  LOP3.LUT R18, R19, R18, R23, 0x96, !PT ;  /* 0x0000001213127212 */ /* 0x000fe400078e9617 */
[----:B-----5:R-:W-:Y:S02]  /*b5f0*/  LOP3.LUT R16, R4, R7, RZ, 0x3c, !PT ;  /* 0x0000000704107212 */ /* 0x020fe400078e3cff */
[----:B------:R-:W-:-:S07]  /*b600*/  LOP3.LUT R17, R9, R18, RZ, 0x3c, !PT ;  /* 0x0000001209117212 */ /* 0x000fce00078e3cff */
.L_x_643:
[----:B------:R-:W-:Y:S05]  /*b610*/  BSYNC B0 ;  /* 0x0000000000007941 */ /* 0x000fea0003800000 */
.L_x_642:
        /* <DEDUP_REMOVED lines=16> */
.L_x_693:
        /* <DEDUP_REMOVED lines=13> */
.L_x_692:
        /* <DEDUP_REMOVED lines=20> */
.L_x_696:
        /* <DEDUP_REMOVED lines=13> */
.L_x_695:
[----:B------:R-:W-:Y:S01]  /*ba00*/  BAR.SYNC.DEFER_BLOCKING 0x0 ;  /* 0x0000000000007b1d */ /* 0x000fe20000010000 */
[----:B------:R-:W-:-:S13]  /*ba10*/  ISETP.GE.AND P0, PT, R2, 0x2, PT ;  /* 0x000000020200780c */ /* 0x000fda0003f06270 */
[----:B------:R-:W-:Y:S05]  /*ba20*/  @!P0 BRA `(.L_x_694) ;  /* 0x0000000000208947 */ /* 0x000fea0003800000 */
[----:B------:R-:W-:-:S07]  /*ba30*/  IMAD.MOV.U32 R5, RZ, RZ, 0x1 ;  /* 0x00000001ff057424 */ /* 0x000fce00078e00ff */
.L_x_697:
[----:B------:R-:W0:Y:S04]  /*ba40*/  SHFL.DOWN PT, R4, R17, R5, 0x1f ;  /* 0x08001f0511047589 */ /* 0x000e2800000e0000 */
[----:B-1----:R1:W2:Y:S02]  /*ba50*/  SHFL.DOWN PT, R7, R16, R5, 0x1f ;  /* 0x08001f0510077589 */ /* 0x0022a400000e0000 */
[----:B-1----:R-:W-:-:S04]  /*ba60*/  SHF.L.U32 R5, R5, 0x1, RZ ;  /* 0x0000000105057819 */ /* 0x002fc800000006ff */
[----:B------:R-:W-:Y:S02]  /*ba70*/  ISETP.GE.AND P0, PT, R5, R2, PT ;  /* 0x000000020500720c */ /* 0x000fe40003f06270 */
[----:B0-----:R-:W-:Y:S02]  /*ba80*/  LOP3.LUT R17, R4, R17, RZ, 0x3c, !PT ;  /* 0x0000001104117212 */ /* 0x001fe400078e3cff */
[----:B--2---:R-:W-:-:S09]  /*ba90*/  LOP3.LUT R16, R7, R16, RZ, 0x3c, !PT ;  /* 0x0000001007107212 */ /* 0x004fd200078e3cff */
[----:B------:R-:W-:Y:S05]  /*baa0*/  @!P0 BRA `(.L_x_697) ;  /* 0xfffffffc00e48947 */ /* 0x000fea000383ffff */
.L_x_694:
        /* <DEDUP_REMOVED lines=277> */
.L_x_698:
        /* <DEDUP_REMOVED lines=296> */
.L_x_700:
        /* <DEDUP_REMOVED lines=17> */
.L_x_702:
[----:B-1----:R-:W-:Y:S05]  /*df90*/  BSYNC B0 ;  /* 0x0000000000007941 */ /* 0x002fea0003800000 */
.L_x_701:
        /* <DEDUP_REMOVED lines=14> */
.L_x_704:
[----:B------:R-:W-:Y:S05]  /*e080*/  BSYNC B0 ;  /* 0x0000000000007941 */ /* 0x000fea0003800000 */
.L_x_703:
        /* <DEDUP_REMOVED lines=35> */
.L_x_706:
[----:B------:R-:W-:Y:S05]  /*e2c0*/  BSYNC B0 ;  /* 0x0000000000007941 */ /* 0x000fea0003800000 */
.L_x_705:
        /* <DEDUP_REMOVED lines=32> */
.L_x_711:
        /* <DEDUP_REMOVED lines=9> */
.L_x_710:
[----:B------:R-:W-:Y:S05]  /*e560*/  BRA `(.L_x_709) ;  /* 0x0000000000487947 */ /* 0x000fea0003800000 */
.L_x_708:
        /* <DEDUP_REMOVED lines=9> */
.L_x_712:
        /* <DEDUP_REMOVED lines=9> */
.L_x_709:
[----:B------:R-:W-:Y:S05]  /*e690*/  BSYNC B0 ;  /* 0x0000000000007941 */ /* 0x000fea0003800000 */
.L_x_707:
        /* <DEDUP_REMOVED lines=13> */
.L_x_714:
        /* <DEDUP_REMOVED lines=13> */
.L_x_713:
        /* <DEDUP_REMOVED lines=12> */
.L_x_717:
        /* <DEDUP_REMOVED lines=15> */
.L_x_716:
[----:B------:R-:W-:Y:S01]  /*e9f0*/  BAR.SYNC.DEFER_BLOCKING 0x0 ;  /* 0x0000000000007b1d */ /* 0x000fe20000010000 */
[----:B------:R-:W-:-:S13]  /*ea00*/  ISETP.GE.AND P0, PT, R3, 0x2, PT ;  /* 0x000000020300780c */ /* 0x000fda0003f06270 */
[----:B------:R-:W-:Y:S05]  /*ea10*/  @!P0 BRA `(.L_x_718) ;  /* 0x0000000000208947 */ /* 0x000fea0003800000 */
[----:B------:R-:W-:-:S07]  /*ea20*/  MOV R0, 0x1 ;  /* 0x0000000100007802 */ /* 0x000fce0000000f00 */
.L_x_719:
[----:B0-----:R-:W0:Y:S04]  /*ea30*/  SHFL.DOWN PT, R2, R15, R0, 0x1f ;  /* 0x08001f000f027589 */ /* 0x001e2800000e0000 */
[----:B------:R1:W2:Y:S02]  /*ea40*/  SHFL.DOWN PT, R8, R13, R0, 0x1f ;  /* 0x08001f000d087589 */ /* 0x0002a400000e0000 */
[----:B-1----:R-:W-:-:S04]  /*ea50*/  SHF.L.U32 R0, R0, 0x1, RZ ;  /* 0x0000000100007819 */ /* 0x002fc800000006ff */
[----:B------:R-:W-:Y:S02]  /*ea60*/  ISETP.GE.AND P0, PT, R0, R3, PT ;  /* 0x000000030000720c */ /* 0x000fe40003f06270 */
[----:B0-----:R-:W-:Y:S02]  /*ea70*/  LOP3.LUT R15, R2, R15, RZ, 0x3c, !PT ;  /* 0x0000000f020f7212 */ /* 0x001fe400078e3cff */
[----:B--2---:R-:W-:-:S09]  /*ea80*/  LOP3.LUT R13, R8, R13, RZ, 0x3c, !PT ;  /* 0x0000000d080d7212 */ /* 0x004fd200078e3cff */
[----:B------:R-:W-:Y:S05]  /*ea90*/  @!P0 BRA `(.L_x_719) ;  /* 0xfffffffc00e48947 */ /* 0x000fea000383ffff */
.L_x_718:
[----:B0-----:R-:W-:Y:S01]  /*eaa0*/  IMAD.MOV.U32 R16, RZ, RZ, R13 ;  /* 0x000000ffff107224 */ /* 0x001fe200078e000d */
[----:B------:R-:W-:-:S07]  /*eab0*/  MOV R17, R15 ;  /* 0x0000000f00117202 */ /* 0x000fce0000000f00 */
.L_x_715:
        /* <DEDUP_REMOVED lines=12> */
.L_x_721:
        /* <DEDUP_REMOVED lines=20> */
.L_x_723:
[----:B------:R-:W-:Y:S02]  /*ecc0*/  ULDC.64 UR4, c[0x0][0x5f8] ;  /* 0x00017e0000047ab9 */ /* 0x000fe40000000a00 */
[----:B------:R-:W-:-:S04]  /*ecd0*/  IADD3 R18, P0, R18, UR4, RZ ;  /* 0x0000000412127c10 */ /* 0x000fc8000ff1e0ff */
[----:B------:R-:W-:-:S05]  /*ece0*/  IADD3.X R19, RZ, UR5, RZ, P0, !PT ;  /* 0x00000005ff137c10 */ /* 0x000fca00087fe4ff */
[----:B------:R-:W-:Y:S01]  /*ecf0*/  STG.E.64 desc[UR36][R18.64], R16 ;  /* 0x0000001012007986 */ /* 0x000fe2000c101b24 */
[----:B------:R-:W-:Y:S05]  /*ed00*/  EXIT ;  /* 0x000000000000794d */ /* 0x000fea0003800000 */
.L_x_722:
[----:B------:R-:W-:Y:S01]  /*ed10*/  STG.E.64 desc[UR36][R4.64], R16 ;  /* 0x0000001004007986 */ /* 0x000fe2000c101b24 */
[----:B------:R-:W-:Y:S05]  /*ed20*/  EXIT ;  /* 0x000000000000794d */ /* 0x000fea0003800000 */
.L_x_720:
[----:B------:R-:W-:Y:S01]  /*ed30*/  ISETP.NE.AND P0, PT, RZ, UR38, PT ;  /* 0x00000026ff007c0c */ /* 0x000fe2000bf05270 */
[----:B------:R-:W-:Y:S02]  /*ed40*/  ULDC.U8 UR4, c[0x0][0x629] ;  /* 0x00018a4000047ab9 */ /* 0x000fe40000000000 */
[----:B------:R-:W-:-:S10]  /*ed50*/  ISETP.NE.AND P1, PT, RZ, UR4, PT ;  /* 0x00000004ff007c0c */ /* 0x000fd4000bf25270 */
[----:B------:R-:W-:Y:S05]  /*ed60*/  @!P0 BRA `(.L_x_724) ;  /* 0x00000000000c8947 */ /* 0x000fea0003800000 */
[----:B0-----:R-:W2:Y:S02]  /*ed70*/  LDG.E.64 R2, desc[UR36][R6.64] ;  /* 0x0000002406027981 */ /* 0x001ea4000c1e1b00 */
[----:B--2---:R-:W-:Y:S02]  /*ed80*/  LOP3.LUT R16, R2, R16, RZ, 0x3c, !PT ;  /* 0x0000001002107212 */ /* 0x004fe400078e3cff */
[----:B------:R-:W-:-:S07]  /*ed90*/  LOP3.LUT R17, R3, R17, RZ, 0x3c, !PT ;  /* 0x0000001103117212 */ /* 0x000fce00078e3cff */
.L_x_724:
        /* <DEDUP_REMOVED lines=20> */
.L_x_726:
[----:B------:R-:W-:Y:S02]  /*eee0*/  ULDC.64 UR4, c[0x0][0x5f8] ;  /* 0x00017e0000047ab9 */ /* 0x000fe40000000a00 */
[----:B------:R-:W-:-:S05]  /*eef0*/  IADD3 R18, P0, R18, UR4, RZ ;  /* 0x0000000412127c10 */ /* 0x000fca000ff1e0ff */
[----:B------:R-:W-:-:S05]  /*ef00*/  IMAD.X R19, RZ, RZ, UR5, P0 ;  /* 0x00000005ff137e24 */ /* 0x000fca00080e06ff */
[----:B------:R-:W-:Y:S01]  /*ef10*/  STG.E.64 desc[UR36][R18.64], R16 ;  /* 0x0000001012007986 */ /* 0x000fe2000c101b24 */
[----:B------:R-:W-:Y:S05]  /*ef20*/  EXIT ;  /* 0x000000000000794d */ /* 0x000fea0003800000 */
.L_x_725:
[----:B------:R-:W-:Y:S01]  /*ef30*/  STG.E.64 desc[UR36][R6.64], R16 ;  /* 0x0000001006007986 */ /* 0x000fe2000c101b24 */
[----:B------:R-:W-:Y:S05]  /*ef40*/  EXIT ;  /* 0x000000000000794d */ /* 0x000fea0003800000 */
.L_x_699:
        /* <DEDUP_REMOVED lines=22> */
.L_x_728:
        /* <DEDUP_REMOVED lines=20> */
.L_x_730:
[----:B------:R-:W-:Y:S02]  /*f1f0*/  ULDC.64 UR4, c[0x0][0x5f8] ;  /* 0x00017e0000047ab9 */ /* 0x000fe40000000a00 */
[----:B------:R-:W-:-:S04]  /*f200*/  IADD3 R18, P0, R18, UR4, RZ ;  /* 0x0000000412127c10 */ /* 0x000fc8000ff1e0ff */
[----:B------:R-:W-:-:S05]  /*f210*/  IADD3.X R19, RZ, UR5, RZ, P0, !PT ;  /* 0x00000005ff137c10 */ /* 0x000fca00087fe4ff */
[----:B------:R-:W-:Y:S01]  /*f220*/  STG.E.64 desc[UR36][R18.64], R16 ;  /* 0x0000001012007986 */ /* 0x000fe2000c101b24 */
[----:B------:R-:W-:Y:S05]  /*f230*/  EXIT ;  /* 0x000000000000794d */ /* 0x000fea0003800000 */
.L_x_729:
[----:B------:R-:W-:Y:S01]  /*f240*/  STG.E.64 desc[UR36][R4.64], R16 ;  /* 0x0000001004007986 */ /* 0x000fe2000c101b24 */
[----:B------:R-:W-:Y:S05]  /*f250*/  EXIT ;  /* 0x000000000000794d */ /* 0x000fea0003800000 */
.L_x_727:
[----:B------:R-:W-:Y:S01]  /*f260*/  ISETP.NE.AND P0, PT, RZ, UR38, PT ;  /* 0x00000026ff007c0c */ /* 0x000fe2000bf05270 */
[----:B------:R-:W-:Y:S02]  /*f270*/  ULDC.U8 UR4, c[0x0][0x629] ;  /* 0x00018a4000047ab9 */ /* 0x000fe40000000000 */
[----:B------:R-:W-:-:S10]  /*f280*/  ISETP.NE.AND P1, PT, RZ, UR4, PT ;  /* 0x00000004ff007c0c */ /* 0x000fd4000bf25270 */
[----:B------:R-:W-:Y:S05]  /*f290*/  @!P0 BRA `(.L_x_731) ;  /* 0x00000000000c8947 */ /* 0x000fea0003800000 */
[----:B------:R-:W2:Y:S02]  /*f2a0*/  LDG.E.64 R2, desc[UR36][R6.64] ;  /* 0x0000002406027981 */ /* 0x000ea4000c1e1b00 */
[----:B--2---:R-:W-:Y:S02]  /*f2b0*/  LOP3.LUT R16, R2, R16, RZ, 0x3c, !PT ;  /* 0x0000001002107212 */ /* 0x004fe400078e3cff */
[----:B------:R-:W-:-:S07]  /*f2c0*/  LOP3.LUT R17, R3, R17, RZ, 0x3c, !PT ;  /* 0x0000001103117212 */ /* 0x000fce00078e3cff */
.L_x_731:
        /* <DEDUP_REMOVED lines=20> */
.L_x_733:
[----:B------:R-:W-:Y:S02]  /*f410*/  ULDC.64 UR4, c[0x0][0x5f8] ;  /* 0x00017e0000047ab9 */ /* 0x000fe40000000a00 */
[----:B------:R-:W-:-:S04]  /*f420*/  IADD3 R18, P0, R18, UR4, RZ ;  /* 0x0000000412127c10 */ /* 0x000fc8000ff1e0ff */
[----:B------:R-:W-:-:S05]  /*f430*/  IADD3.X R19, RZ, UR5, RZ, P0, !PT ;  /* 0x00000005ff137c10 */ /* 0x000fca00087fe4ff */
[----:B------:R-:W-:Y:S01]  /*f440*/  STG.E.64 desc[UR36][R18.64], R16 ;  /* 0x0000001012007986 */ /* 0x000fe2000c101b24 */
[----:B------:R-:W-:Y:S05]  /*f450*/  EXIT ;  /* 0x000000000000794d */ /* 0x000fea0003800000 */
.L_x_732:
[----:B------:R-:W-:Y:S01]  /*f460*/  STG.E.64 desc[UR36][R6.64], R16 ;  /* 0x0000001006007986 */ /* 0x000fe2000c101b24 */
[----:B------:R-:W-:Y:S05]  /*f470*/  EXIT ;  /* 0x000000000000794d */ /* 0x000fea0003800000 */
.L_x_734:
        /* <DEDUP_REMOVED lines=16> */
.L_x_9812:


//--------------------- .text._ZN2at6native13reduce_kernelILi256ELi2ENS0_8ReduceOpIN3c104HalfENS0_14func_wrapper_tIdZNS0_15xor_sum_functorIS4_vEclERNS_14TensorIteratorEEUlddE_EEjdLi4ELi4EEEEEvT1_ --------------------------
	.section	.text._ZN2at6native13reduce_kernelILi256ELi2ENS0_8ReduceOpIN3c104HalfENS0_14func_wrapper_tIdZNS0_15xor_sum_functorIS4_vEclERNS_14TensorIteratorEEUlddE_EEjdLi4ELi4EEEEEvT1_,"ax",@progbits
	.align	128
        .global         _ZN2at6native13reduce_kernelILi256ELi2ENS0_8ReduceOpIN3c104HalfENS0_14func_wrapper_tIdZNS0_15xor_sum_functorIS4_vEclERNS_14TensorIteratorEEUlddE_EEjdLi4ELi4EEEEEvT1_
        .type           _ZN2at6native13reduce_kernelILi256ELi2ENS0_8ReduceOpIN3c104HalfENS0_14func_wrapper_tIdZNS0_15xor_sum_functorIS4_vEclERNS_14TensorIteratorEEUlddE_EEjdLi4ELi4EEEEEvT1_,@function
        .size           _ZN2at6native13reduce_kernelILi256ELi2ENS0_8ReduceOpIN3c104HalfENS0_14func_wrapper_tIdZNS0_15xor_sum_functorIS4_vEclERNS_14TensorIteratorEEUlddE_EEjdLi4ELi4EEEEEvT1_,(.L_x_9813 - _ZN2at6native13reduce_kernelILi256ELi2ENS0_8ReduceOpIN3c104HalfENS0_14func_wrapper_tIdZNS0_15xor_sum_functorIS4_vEclERNS_14TensorIteratorEEUlddE_EEjdLi4ELi4EEEEEvT1_)
        .other          _ZN2at6native13reduce_kernelILi256ELi2ENS0_8ReduceOpIN3c104HalfENS0_14func_wrapper_tIdZNS0_15xor_sum_functorIS4_vEclERNS_14TensorIteratorEEUlddE_EEjdLi4ELi4EEEEEvT1_,@"STO_CUDA_ENTRY STV_DEFAULT"
_ZN2at6native13reduce_kernelILi256ELi2ENS0_8ReduceOpIN3c104HalfENS0_14func_wrapper_tIdZNS0_15xor_sum_functorIS4_vEclERNS_14TensorIteratorEEUlddE_EEjdLi4ELi4EEEEEvT1_:
.text._ZN2at6native13reduce_kernelILi256ELi2ENS0_8ReduceOpIN3c104HalfENS0_14func_wrapper_tIdZNS0_15xor_sum_functorIS4_vEclERNS_14TensorIteratorEEUlddE_EEjdLi4ELi4EEEEEvT1_:
        /* <DEDUP_REMOVED lines=9> */
[----:B------:R-:W-:Y:S01]  /*0090*/  MOV R2, RZ ;  /* 0x000000ff00027202 */ /* 0x000fe20000000f00 */
        /* <DEDUP_REMOVED lines=278> */
.L_x_735:
        /* <DEDUP_REMOVED lines=14> */
[----:B--2---:R-:W-:Y:S01]  /*12e0*/  IMAD R49, R16, UR6, R3 ;  /* 0x0000000610317c24 */ /* 0x004fe2000f8e0203 */
[----:B------:R-:W-:Y:S01]  /*12f0*/  MOV R40, UR4 ;  /* 0x0000000400287c02 */ /* 0x000fe20008000f00 */
[----:B-1----:R-:W-:Y:S01]  /*1300*/  IMAD R4, R4, UR8, R5 ;  /* 0x0000000804047c24 */ /* 0x002fe2000f8e0205 */
[----:B------:R-:W-:Y:S02]  /*1310*/  ULDC UR4, c[0x0][0x228] ;  /* 0x00008a0000047ab9 */ /* 0x000fe40000000800 */
        /* <DEDUP_REMOVED lines=26> */
.L_x_739:
[----:B------:R-:W0:Y:S01]  /*14c0*/  LDC R11, c[0x0][0x218] ;  /* 0x00008600ff0b7b82 */ /* 0x000e220000000800 */
[----:B------:R-:W-:Y:S01]  /*14d0*/  SHF.R.U64 R0, R18, 0x1, R19 ;  /* 0x0000000112007819 */ /* 0x000fe20000001213 */
[----:B------:R-:W-:Y:S01]  /*14e0*/  ULDC UR4, c[0x0][0x224] ;  /* 0x0000890000047ab9 */ /* 0x000fe20000000800 */
[----:B------:R-:W-:Y:S02]  /*14f0*/  BSSY B0, `(.L_x_740) ;  /* 0x000002e000007945 */ /* 0x000fe40003800000 */
[----:B------:R-:W-:Y:S02]  /*1500*/  LOP3.LUT R10, R0, 0x3, RZ, 0xc0, !PT ;  /* 0x00000003000a7812 */ /* 0x000fe400078ec0ff */
[----:B------:R-:W-:Y:S01]  /*1510*/  MOV R0, UR4 ;  /* 0x0000000400007c02 */ /* 0x000fe20008000f00 */
        /* <DEDUP_REMOVED lines=21> */
.L_x_745:
[----:B------:R-:W-:Y:S05]  /*1670*/  BSYNC B2 ;  /* 0x0000000000027941 */ /* 0x000fea0003800000 */
.L_x_744:
        /* <DEDUP_REMOVED lines=14> */
.L_x_743:
[----:B------:R-:W-:Y:S05]  /*1760*/  BSYNC B1 ;  /* 0x0000000000017941 */ /* 0x000fea0003800000 */
.L_x_742:
[----:B------:R-:W0:Y:S01]  /*1770*/  LDC R5, c[0x0][0x224] ;  /* 0x00008900ff057b82 */ /* 0x000e220000000800 */
[----:B------:R-:W-:-:S04]  /*1780*/  IADD3 R3, P0, -R10, 0x4, RZ ;  /* 0x000000040a037810 */ /* 0x000fc80007f1e1ff */
[----:B------:R-:W-:Y:S01]  /*1790*/  LEA R18, P1, R3, R18, 0x1 ;  /* 0x0000001203127211 */ /* 0x000fe200078208ff */
[----:B------:R-:W-:-:S05]  /*17a0*/  IMAD.X R4, RZ, RZ, -0x1, P0 ;  /* 0xffffffffff047424 */ /* 0x000fca00000e06ff */
[----:B------:R-:W-:Y:S02]  /*17b0*/  LEA.HI.X R19, R3, R19, R4, 0x1, P1 ;  /* 0x0000001303137211 */ /* 0x000fe400008f0c04 */
[----:B0-----:R-:W-:-:S07]  /*17c0*/  IADD3 R0, R10, -0x4, R5 ;  /* 0xfffffffc0a007810 */ /* 0x001fce0007ffe005 */
.L_x_741:
[----:B------:R-:W-:Y:S05]  /*17d0*/  BSYNC B0 ;  /* 0x0000000000007941 */ /* 0x000fea0003800000 */
.L_x_740:
[----:B------:R-:W0:Y:S01]  /*17e0*/  LDC.64 R12, c[0x0][0x238] ;  /* 0x00008e00ff0c7b82 */ /* 0x000e220000000a00 */
[----:B------:R-:W-:Y:S01]  /*17f0*/  BSSY B0, `(.L_x_746) ;  /* 0x000002c000007945 */ /* 0x000fe20003800000 */
[----:B------:R-:W-:Y:S01]  /*1800*/  ISETP.NE.AND P2, PT, R2, RZ, PT ;  /* 0x000000ff0200720c */ /* 0x000fe20003f45270 */
[--C-:B------:R-:W-:Y:S01]  /*1810*/  IMAD.MOV.U32 R6, RZ, RZ, R11.reuse ;  /* 0x000000ffff067224 */ /* 0x100fe200078e000b */
[----:B------:R-:W-:Y:S01]  /*1820*/  MOV R37, R9 ;  /* 0x0000000900257202 */ /* 0x000fe20000000f00 */
[----:B------:R-:W-:-:S03]  /*1830*/  IMAD.MOV.U32 R10, RZ, RZ, R11 ;  /* 0x000000ffff0a7224 */ /* 0x000fc600078e000b */
[----:B------:R-:W1:Y:S01]  /*1840*/  LDC R26, c[0x0][0x240] ;  /* 0x00009000ff1a7b82 */ /* 0x000e620000000800 */
[----:B0-----:R-:W-:Y:S01]  /*1850*/  IMAD R12, R17, R12, RZ ;  /* 0x0000000c110c7224 */ /* 0x001fe200078e02ff */
[----:B------:R-:W-:-:S03]  /*1860*/  ISETP.NE.AND P1, PT, R13, RZ, PT ;  /* 0x000000ff0d00720c */ /* 0x000fc60003f25270 */
[----:B------:R-:W-:-:S04]  /*1870*/  IMAD R3, R2, R13, R12 ;  /* 0x0000000d02037224 */ /* 0x000fc800078e020c */
[----:B-1----:R-:W-:Y:S01]  /*1880*/  IMAD R25, R16, R26, R3 ;  /* 0x0000001a10197224 */ /* 0x002fe200078e0203 */
[----:B------:R-:W-:Y:S02]  /*1890*/  MOV R3, R8 ;  /* 0x0000000800037202 */ /* 0x000fe40000000f00 */
[----:B------:R-:W-:Y:S02]  /*18a0*/  MOV R8, R9 ;  /* 0x0000000900087202 */ /* 0x000fe40000000f00 */
[----:B------:R-:W-:-:S04]  /*18b0*/  LEA R5, R25, 0x3, 0x2 ;  /* 0x0000000319057811 */ /* 0x000fc800078e10ff */
[----:B------:R-:W-:-:S13]  /*18c0*/  ISETP.GE.U32.AND P0, PT, R5, R0, PT ;  /* 0x000000000500720c */ /* 0x000fda0003f06070 */
[----:B------:R-:W-:Y:S05]  /*18d0*/  @P0 BRA `(.L_x_747) ;  /* 0x0000000000740947 */ /* 0x000fea0003800000 */
[----:B------:R-:W-:Y:S01]  /*18e0*/  IMAD.MOV.U32 R10, RZ, RZ, R11 ;  /* 0x000000ffff0a7224 */ /* 0x000fe200078e000b */
[----:B------:R-:W-:-:S07]  /*18f0*/  MOV R8, R9 ;  /* 0x0000000900087202 */ /* 0x000fce0000000f00 */
.L_x_748:
[----:B------:R-:W-:Y:S01]  /*1900*/  IMAD.WIDE.U32 R12, R25, 0x8, R18 ;  /* 0x00000008190c7825 */ /* 0x000fe200078e0012 */
[----:B------:R-:W-:-:S05]  /*1910*/  ULDC UR4, c[0x0][0x22c] ;  /* 0x00008b0000047ab9 */ /* 0x000fca0000000800 */
[----:B------:R-:W2:Y:S01]  /*1920*/  LDG.E.64 R12, desc[UR60][R12.64] ;  /* 0x0000003c0c0c7981 */ /* 0x000ea2000c1e1b00 */
[----:B------:R-:W-:-:S05]  /*1930*/  VIADD R25, R25, UR4 ;  /* 0x0000000419197c36 */ /* 0x000fca0008000000 */
[----:B------:R-:W-:-:S04]  /*1940*/  LEA R27, R25, 0x3, 0x2 ;  /* 0x00000003191b7811 */ /* 0x000fc800078e10ff */
[----:B------:R-:W-:Y:S01]  /*1950*/  ISETP.GE.U32.AND P0, PT, R27, R0, PT ;  /* 0x000000001b00720c */ /* 0x000fe20003f06070 */
[--C-:B--2---:R-:W-:Y:S02]  /*1960*/  HADD2.F32 R4, -RZ, R12.reuse.H0_H0 ;  /* 0x2000000cff047230 */ /* 0x104fe40000004100 */
[----:B------:R-:W-:Y:S02]  /*1970*/  HADD2.F32 R14, -RZ, R12.H1_H1 ;  /* 0x3000000cff0e7230 */ /* 0x000fe40000004100 */
[--C-:B------:R-:W-:Y:S02]  /*1980*/  HADD2.F32 R20, -RZ, R13.reuse.H0_H0 ;  /* 0x2000000dff147230 */ /* 0x100fe40000004100 */
[----:B------:R-:W-:Y:S01]  /*1990*/  FMUL.FTZ R4, R4, 1 ;  /* 0x3f80000004047820 */ /* 0x000fe20000410000 */
[----:B------:R-:W-:Y:S02]  /*19a0*/  HADD2.F32 R24, -RZ, R13.H1_H1 ;  /* 0x3000000dff187230 */ /* 0x000fe40000004100 */
[----:B------:R-:W-:Y:S01]  /*19b0*/  FMUL.FTZ R14, R14, 1 ;  /* 0x3f8000000e0e7820 */ /* 0x000fe20000410000 */
[----:B------:R-:W-:-:S02]  /*19c0*/  FMUL.FTZ R20, R20, 1 ;  /* 0x3f80000014147820 */ /* 0x000fc40000410000 */
        /* <DEDUP_REMOVED lines=14> */
.L_x_747:
[----:B------:R-:W-:Y:S05]  /*1ab0*/  BSYNC B0 ;  /* 0x0000000000007941 */ /* 0x000fea0003800000 */
.L_x_746:
[----:B------:R-:W-:Y:S01]  /*1ac0*/  BSSY B0, `(.L_x_749) ;  /* 0x0000008000007945 */ /* 0x000fe20003800000 */
[----:B------:R-:W-:-:S03]  /*1ad0*/  PRMT R4, RZ, 0x7610, R4 ;  /* 0x00007610ff047816 */ /* 0x000fc60000000004 */
[----:B------:R-:W-:Y:S05]  /*1ae0*/  @P1 BRA P2, `(.L_x_750) ;  /* 0x0000000000141947 */ /* 0x000fea0001000000 */
[----:B------:R-:W-:Y:S01]  /*1af0*/  ISETP.NE.AND P0, PT, R26, RZ, PT ;  /* 0x000000ff1a00720c */ /* 0x000fe20003f05270 */
[----:B------:R-:W-:-:S12]  /*1b00*/  HFMA2.MMA R4, -RZ, RZ, 0, 5.9604644775390625e-08 ;  /* 0x00000001ff047435 */ /* 0x000fd800000001ff */
[----:B------:R-:W-:-:S04]  /*1b10*/  @P0 ISETP.NE.AND P1, PT, R16, RZ, PT ;  /* 0x000000ff1000020c */ /* 0x000fc80003f25270 */
[----:B------:R-:W-:-:S04]  /*1b20*/  @P0 SEL R5, RZ, 0x1, P1 ;  /* 0x00000001ff050807 */ /* 0x000fc80000800000 */
[----:B------:R-:W-:-:S07]  /*1b30*/  @P0 PRMT R4, R5, 0x7610, R4 ;  /* 0x0000761005040816 */ /* 0x000fce0000000004 */
.L_x_750:
[----:B------:R-:W-:Y:S05]  /*1b40*/  BSYNC B0 ;  /* 0x0000000000007941 */ /* 0x000fea0003800000 */
.L_x_749:
        /* <DEDUP_REMOVED lines=15> */
.L_x_752:
[----:B------:R-:W-:Y:S05]  /*1c40*/  BSYNC B0 ;  /* 0x0000000000007941 */ /* 0x000fea0003800000 */
.L_x_751:
[----:B------:R-:W-:Y:S01]  /*1c50*/  LOP3.LUT R3, R10, R11, R3, 0x96, !PT ;  /* 0x0000000b0a037212 */ /* 0x000fe200078e9603 */
[----:B------:R-:W-:Y:S01]  /*1c60*/  IMAD.MOV.U32 R5, RZ, RZ, RZ ;  /* 0x000000ffff057224 */ /* 0x000fe200078e00ff */
[----:B------:R-:W-:Y:S02]  /*1c70*/  LOP3.LUT R8, R8, R9, R7, 0x96, !PT ;  /* 0x0000000908087212 */ /* 0x000fe400078e9607 */
[----:B------:R-:W-:Y:S02]  /*1c80*/  MOV R43, RZ ;  /* 0x000000ff002b7202 */ /* 0x000fe40000000f00 */
[----:B------:R-:W-:Y:S02]  /*1c90*/  LOP3.LUT R0, R6, R3, RZ, 0x3c, !PT ;  /* 0x0000000306007212 */ /* 0x000fe400078e3cff */
[----:B------:R-:W-:Y:S01]  /*1ca0*/  LOP3.LUT R37, R37, R8, RZ, 0x3c, !PT ;  /* 0x0000000825257212 */ /* 0x000fe200078e3cff */
[----:B------:R-:W-:Y:S06]  /*1cb0*/  BRA `(.L_x_753) ;  /* 0x000000a800ac7947 */ /* 0x000fec0003800000 */
.L_x_738:
        /* <DEDUP_REMOVED lines=46> */
.L_x_763:
        /* <DEDUP_REMOVED lines=297> */
.L_x_759:
[----:B------:R-:W-:Y:S01]  /*3230*/  LOP3.LUT R25, R16, 0xfffffffc, RZ, 0xc0, !PT ;  /* 0xfffffffc10197812 */ /* 0x000fe200078ec0ff */
[----:B------:R-:W-:-:S03]  /*3240*/  ULDC UR36, c[0x0][0x22c] ;  /* 0x00008b0000247ab9 */ /* 0x000fc60000000800 */
[----:B------:R-:W-:-:S05]  /*3250*/  IADD3 R24, P1, R18, R25, RZ ;  /* 0x0000001912187210 */ /* 0x000fca0007f3e0ff */
[----:B------:R-:W-:-:S05]  /*3260*/  IMAD.X R25, RZ, RZ, R19, P1 ;  /* 0x000000ffff197224 */ /* 0x000fca00008e0613 */
[----:B------:R-:W2:Y:S01]  /*3270*/  LDG.E R24, desc[UR60][R24.64] ;  /* 0x0000003c18187981 */ /* 0x000ea2000c1e1900 */
[----:B------:R-:W-:-:S05]  /*3280*/  MOV R16, UR36 ;  /* 0x0000002400107c02 */ /* 0x000fca0008000f00 */
[----:B------:R-:W-:Y:S01]  /*3290*/  IMAD.IADD R45, R45, 0x1, R16 ;  /* 0x000000012d2d7824 */ /* 0x000fe200078e0210 */
[----:B--2---:R-:W-:Y:S01]  /*32a0*/  PRMT R44, R24, 0x5432, R24 ;  /* 0x00005432182c7816 */ /* 0x004fe20000000018 */
[----:B------:R-:W-:Y:S06]  /*32b0*/  @!P0 BRA `(.L_x_760) ;  /* 0x0000000c00d48947 */ /* 0x000fec0003800000 */
[----:B------:R-:W-:Y:S01]  /*32c0*/  HFMA2.MMA R24, -RZ, RZ, 0, 0 ;  /* 0x00000000ff187435 */ /* 0x000fe200000001ff */
[----:B------:R-:W-:Y:S01]  /*32d0*/  IMAD.MOV.U32 R25, RZ, RZ, R45 ;  /* 0x000000ffff197224 */ /* 0x000fe200078e002d */
[----:B0-----:R-:W-:-:S08]  /*32e0*/  ISETP.NE.AND P1, PT, R20, 0x1, PT ;  /* 0x000000011400780c */ /* 0x001fd00003f25270 */
        /* <DEDUP_REMOVED lines=242> */
.L_x_760:
[----:B------:R-:W-:-:S04]  /*4210*/  LOP3.LUT R25, R28, 0xfffffffc, RZ, 0xc0, !PT ;  /* 0xfffffffc1c197812 */ /* 0x000fc800078ec0ff */
[----:B------:R-:W-:-:S04]  /*4220*/  IADD3 R24, P1, R18, R25, RZ ;  /* 0x0000001912187210 */ /* 0x000fc80007f3e0ff */
[----:B------:R-:W-:-:S05]  /*4230*/  IADD3.X R25, RZ, R19, RZ, P1, !PT ;  /* 0x00000013ff197210 */ /* 0x000fca0000ffe4ff */
[----:B------:R-:W2:Y:S01]  /*4240*/  LDG.E R24, desc[UR60][R24.64] ;  /* 0x0000003c18187981 */ /* 0x000ea2000c1e1900 */
[----:B------:R-:W-:Y:S01]  /*4250*/  IMAD.IADD R45, R45, 0x1, R16 ;  /* 0x000000012d2d7824 */ /* 0x000fe200078e0210 */
[----:B------:R-:W-:Y:S02]  /*4260*/  CS2R R28, SRZ ;  /* 0x00000000001c7805 */ /* 0x000fe4000001ff00 */
        /* <DEDUP_REMOVED lines=236> */
.L_x_761:
[----:B------:R-:W-:-:S04]  /*5130*/  LOP3.LUT R25, R29, 0xfffffffc, RZ, 0xc0, !PT ;  /* 0xfffffffc1d197812 */ /* 0x000fc800078ec0ff */
[----:B------:R-:W-:-:S05]  /*5140*/  IADD3 R24, P1, R18, R25, RZ ;  /* 0x0000001912187210 */ /* 0x000fca0007f3e0ff */
[----:B------:R-:W-:-:S05]  /*5150*/  IMAD.X R25, RZ, RZ, R19, P1 ;  /* 0x000000ffff197224 */ /* 0x000fca00008e0613 */
[----:B------:R-:W2:Y:S01]  /*5160*/  LDG.E R24, desc[UR60][R24.64] ;  /* 0x0000003c18187981 */ /* 0x000ea2000c1e1900 */
[----:B------:R-:W-:Y:S02]  /*5170*/  IADD3 R45, R45, R16, RZ ;  /* 0x000000102d2d7210 */ /* 0x000fe40007ffe0ff */
[----:B--2---:R-:W-:Y:S01]  /*5180*/  PRMT R46, R24, 0x7610, R24 ;  /* 0x00007610182e7816 */ /* 0x004fe20000000018 */
[----:B------:R-:W-:Y:S06]  /*5190*/  @!P0 BRA `(.L_x_762) ;  /* 0x0000000c00d48947 */ /* 0x000fec0003800000 */
[----:B------:R-:W-:Y:S01]  /*51a0*/  MOV R25, R45 ;  /* 0x0000002d00197202 */ /* 0x000fe20000000f00 */
        /* <DEDUP_REMOVED lines=233> */
[----:B------:R-:W-:-:S07]  /*6040*/  @P1 MOV R26, RZ ;  /* 0x000000ff001a1202 */ /* 0x000fce0000000f00 */
        /* <DEDUP_REMOVED lines=10> */
.L_x_762:
[----:B------:R-:W-:Y:S01]  /*60f0*/  LOP3.LUT R31, R28, 0xfffffffc, RZ, 0xc0, !PT ;  /* 0xfffffffc1c1f7812 */ /* 0x000fe200078ec0ff */
[----:B------:R-:W-:Y:S01]  /*6100*/  HADD2.F32 R32, -RZ, R42.H0_H0 ;  /* 0x2000002aff207230 */ /* 0x000fe20000004100 */
[----:B------:R-:W-:Y:S01]  /*6110*/  IADD3 R45, R45, R16, RZ ;  /* 0x000000102d2d7210 */ /* 0x000fe20007ffe0ff */
[--C-:B------:R-:W-:Y:S01]  /*6120*/  HADD2.F32 R24, -RZ, R44.reuse.H1_H1 ;  /* 0x3000002cff187230 */ /* 0x100fe20000004100 */
[----:B------:R-:W-:Y:S01]  /*6130*/  IADD3 R30, P1, R18, R31, RZ ;  /* 0x0000001f121e7210 */ /* 0x000fe20007f3e0ff */
[----:B------:R-:W-:Y:S01]  /*6140*/  HADD2.F32 R26, -RZ, R44.H0_H0 ;  /* 0x2000002cff1a7230 */ /* 0x000fe20000004100 */
[----:B------:R-:W-:-:S03]  /*6150*/  ULDC UR4, c[0x0][0x224] ;  /* 0x0000890000047ab9 */ /* 0x000fc60000000800 */
[----:B------:R-:W-:-:S05]  /*6160*/  IMAD.X R31, RZ, RZ, R19, P1 ;  /* 0x000000ffff1f7224 */ /* 0x000fca00008e0613 */
[----:B------:R1:W2:Y:S01]  /*6170*/  LDG.E R47, desc[UR60][R30.64] ;  /* 0x0000003c1e2f7981 */ /* 0x0002a2000c1e1900 */
[----:B------:R-:W-:Y:S02]  /*6180*/  HADD2.F32 R28, -RZ, R42.H1_H1 ;  /* 0x3000002aff1c7230 */ /* 0x000fe40000004100 */
[----:B------:R-:W-:Y:S01]  /*6190*/  FMUL.FTZ R24, R24, 1 ;  /* 0x3f80000018187820 */ /* 0x000fe20000410000 */
[----:B------:R-:W-:Y:S02]  /*61a0*/  HADD2.F32 R34, -RZ, R46.H1_H1 ;  /* 0x3000002eff227230 */ /* 0x000fe40000004100 */
[----:B------:R-:W-:Y:S01]  /*61b0*/  FMUL.FTZ R26, R26, 1 ;  /* 0x3f8000001a1a7820 */ /* 0x000fe20000410000 */
[----:B------:R-:W-:Y:S02]  /*61c0*/  IMAD R39, R16, 0x3, R45 ;  /* 0x0000000310277824 */ /* 0x000fe400078e022d */
[----:B------:R-:W-:Y:S01]  /*61d0*/  FMUL.FTZ R28, R28, 1 ;  /* 0x3f8000001c1c7820 */ /* 0x000fe20000410000 */
[----:B------:R-:W-:-:S02]  /*61e0*/  IMAD.U32 R40, RZ, RZ, UR4 ;  /* 0x00000004ff287e24 */ /* 0x000fc4000f8e00ff */
[----:B------:R-:W-:Y:S01]  /*61f0*/  FMUL.FTZ R34, R34, 1 ;  /* 0x3f80000022227820 */ /* 0x000fe20000410000 */
[----:B------:R-:W3:Y:S01]  /*6200*/  F2F.F64.F32 R24, R24 ;  /* 0x0000001800187310 */ /* 0x000ee20000201800 */
[----:B-1----:R-:W-:Y:S01]  /*6210*/  FMUL.FTZ R30, R32, 1 ;  /* 0x3f800000201e7820 */ /* 0x002fe20000410000 */
[----:B------:R-:W-:Y:S01]  /*6220*/  HADD2.F32 R32, -RZ, R46.H0_H0 ;  /* 0x2000002eff207230 */ /* 0x000fe20000004100 */
[----:B------:R-:W-:-:S04]  /*6230*/  ISETP.GE.U32.AND P1, PT, R39, R40, PT ;  /* 0x000000282700720c */ /* 0x000fc80003f26070 */
[----:B------:R-:W-:Y:S01]  /*6240*/  FMUL.FTZ R32, R32, 1 ;  /* 0x3f80000020207820 */ /* 0x000fe20000410000 */
[----:B------:R-:W1:Y:S01]  /*6250*/  F2F.F64.F32 R26, R26 ;  /* 0x0000001a001a7310 */ /* 0x000e620000201800 */
[----:B---3--:R-:W-:-:S07]  /*6260*/  LOP3.LUT R3, R3, R24, RZ, 0x3c, !PT ;  /* 0x0000001803037212 */ /* 0x008fce00078e3cff */
        /* <DEDUP_REMOVED lines=14> */
[----:B------:R-:W-:Y:S01]  /*6350*/  LOP3.LUT R12, R12, R35, RZ, 0x3c, !PT ;  /* 0x000000230c0c7212 */ /* 0x000fe200078e3cff */
[----:B--2---:R-:W-:-:S02]  /*6360*/  HADD2.F32 R36, -RZ, R47.H0_H0 ;  /* 0x2000002fff247230 */ /* 0x004fc40000004100 */
[----:B------:R-:W-:-:S03]  /*6370*/  HADD2.F32 R38, -RZ, R47.H1_H1 ;  /* 0x3000002fff267230 */ /* 0x000fc60000004100 */
        /* <DEDUP_REMOVED lines=10> */
.L_x_758:
[----:B------:R-:W-:-:S07]  /*6420*/  PRMT R32, R47, 0x5432, R47 ;  /* 0x000054322f207816 */ /* 0x000fce000000002f */
.L_x_757:
[----:B------:R-:W-:Y:S05]  /*6430*/  BSYNC B0 ;  /* 0x0000000000007941 */ /* 0x000fea0003800000 */
.L_x_756:
[----:B------:R-:W-:Y:S01]  /*6440*/  ISETP.GE.U32.AND P0, PT, R45, R40, PT ;  /* 0x000000282d00720c */ /* 0x000fe20003f06070 */
[----:B------:R-:W-:-:S12]  /*6450*/  BSSY B0, `(.L_x_764) ;  /* 0x0000469000007945 */ /* 0x000fd80003800000 */
[----:B------:R-:W-:Y:S05]  /*6460*/  @P0 BRA `(.L_x_765) ;  /* 0x00000044009c0947 */ /* 0x000fea0003800000 */
[----:B0-----:R-:W0:Y:S01]  /*6470*/  LDC R21, c[0x0][0x260] ;  /* 0x00009800ff157b82 */ /* 0x001e220000000800 */
[----:B------:R-:W-:Y:S01]  /*6480*/  HFMA2.MMA R20, -RZ, RZ, 0, 0 ;  /* 0x00000000ff147435 */ /* 0x000fe200000001ff */
[----:B0-----:R-:W-:-:S13]  /*6490*/  ISETP.NE.AND P1, PT, R21, RZ, PT ;  /* 0x000000ff1500720c */ /* 0x001fda0003f25270 */
[----:B------:R-:W-:Y:S05]  /*64a0*/  @!P1 BRA `(.L_x_766) ;  /* 0x0000001000409947 */ /* 0x000fea0003800000 */
        /* <DEDUP_REMOVED lines=272> */
.L_x_766:
[----:B------:R-:W-:-:S04]  /*75b0*/  LOP3.LUT R25, R20, 0xfffffffc, RZ, 0xc0, !PT ;  /* 0xfffffffc14197812 */ /* 0x000fc800078ec0ff */
[----:B------:R-:W-:-:S05]  /*75c0*/  IADD3 R24, P2, R18, R25, RZ ;  /* 0x0000001912187210 */ /* 0x000fca0007f5e0ff */
[----:B------:R-:W-:-:S05]  /*75d0*/  IMAD.X R25, RZ, RZ, R19, P2 ;  /* 0x000000ffff197224 */ /* 0x000fca00010e0613 */
[----:B------:R-:W2:Y:S01]  /*75e0*/  LDG.E R24, desc[UR60][R24.64] ;  /* 0x0000003c18187981 */ /* 0x000ea2000c1e1900 */
[----:B------:R-:W-:-:S04]  /*75f0*/  IADD3 R27, R45, R16, RZ ;  /* 0x000000102d1b7210 */ /* 0x000fc80007ffe0ff */
[----:B------:R-:W-:Y:S02]  /*7600*/  ISETP.GE.U32.AND P2, PT, R27, R40, PT ;  /* 0x000000281b00720c */ /* 0x000fe40003f46070 */
[----:B--2---:R-:W-:-:S11]  /*7610*/  PRMT R44, R24, 0x5432, R24 ;  /* 0x00005432182c7816 */ /* 0x004fd60000000018 */
        /* <DEDUP_REMOVED lines=275> */
.L_x_767:
[----:B------:R-:W-:-:S04]  /*8750*/  LOP3.LUT R25, R20, 0xfffffffc, RZ, 0xc0, !PT ;  /* 0xfffffffc14197812 */ /* 0x000fc800078ec0ff */
[----:B------:R-:W-:-:S04]  /*8760*/  IADD3 R24, P2, R18, R25, RZ ;  /* 0x0000001912187210 */ /* 0x000fc80007f5e0ff */
[----:B------:R-:W-:-:S05]  /*8770*/  IADD3.X R25, RZ, R19, RZ, P2, !PT ;  /* 0x00000013ff197210 */ /* 0x000fca00017fe4ff */
[----:B------:R-:W2:Y:S01]  /*8780*/  LDG.E R24, desc[UR60][R24.64] ;  /* 0x0000003c18187981 */ /* 0x000ea2000c1e1900 */
[----:B------:R-:W-:-:S05]  /*8790*/  IMAD.IADD R27, R27, 0x1, R16 ;  /* 0x000000011b1b7824 */ /* 0x000fca00078e0210 */
[----:B------:R-:W-:Y:S02]  /*87a0*/  ISETP.GE.U32.AND P2, PT, R27, R40, PT ;  /* 0x000000281b00720c */ /* 0x000fe40003f46070 */
[----:B--2---:R-:W-:-:S11]  /*87b0*/  PRMT R42, R24, 0x5432, R24 ;  /* 0x00005432182a7816 */ /* 0x004fd60000000018 */
        /* <DEDUP_REMOVED lines=275> */
.L_x_768:
        /* <DEDUP_REMOVED lines=282> */
.L_x_769:
[----:B------:R-:W-:-:S04]  /*aa90*/  LOP3.LUT R21, R20, 0xfffffffc, RZ, 0xc0, !PT ;  /* 0xfffffffc14157812 */ /* 0x000fc800078ec0ff */
[----:B------:R-:W-:-:S04]  /*aaa0*/  IADD3 R18, P1, R18, R21, RZ ;  /* 0x0000001512127210 */ /* 0x000fc80007f3e0ff */
[----:B------:R-:W-:-:S05]  /*aab0*/  IADD3.X R19, RZ, R19, RZ, P1, !PT ;  /* 0x00000013ff137210 */ /* 0x000fca0000ffe4ff */
[----:B------:R-:W2:Y:S02]  /*aac0*/  LDG.E R18, desc[UR60][R18.64] ;  /* 0x0000003c12127981 */ /* 0x000ea4000c1e1900 */
[----:B--2---:R-:W-:-:S07]  /*aad0*/  PRMT R32, R18, 0x5432, R18 ;  /* 0x0000543212207816 */ /* 0x004fce0000000012 */
.L_x_765:
[----:B------:R-:W-:Y:S05]  /*aae0*/  BSYNC B0 ;  /* 0x0000000000007941 */ /* 0x000fea0003800000 */
.L_x_764:
[----:B------:R-:W-:Y:S04]  /*aaf0*/  BSSY B0, `(.L_x_770) ;  /* 0x0000033000007945 */ /* 0x000fe80003800000 */
[----:B------:R-:W-:Y:S05]  /*ab00*/  @P0 BRA `(.L_x_771) ;  /* 0x0000000000c40947 */ /* 0x000fea0003800000 */
[--C-:B------:R-:W-:Y:S02]  /*ab10*/  HADD2.F32 R18, -RZ, R44.reuse.H1_H1 ;  /* 0x3000002cff127230 */ /* 0x100fe40000004100 */
[----:B------:R-:W-:Y:S02]  /*ab20*/  HADD2.F32 R44, -RZ, R44.H0_H0 ;  /* 0x2000002cff2c7230 */ /* 0x000fe40000004100 */
        /* <DEDUP_REMOVED lines=11> */
[--C-:B------:R-:W-:Y:S01]  /*abe0*/  HADD2.F32 R18, -RZ, R42.reuse.H1_H1 ;  /* 0x3000002aff127230 */ /* 0x100fe20000004100 */
[----:B------:R-:W-:Y:S01]  /*abf0*/  IADD3 R25, R25, R16, RZ ;  /* 0x0000001019197210 */ /* 0x000fe20007ffe0ff */
[----:B------:R-:W-:-:S03]  /*ac00*/  HADD2.F32 R42, -RZ, R42.H0_H0 ;  /* 0x2000002aff2a7230 */ /* 0x000fc60000004100 */
[----:B------:R-:W-:Y:S01]  /*ac10*/  FMUL.FTZ R20, R18, 1 ;  /* 0x3f80000012147820 */ /* 0x000fe20000410000 */
[----:B------:R-:W-:Y:S01]  /*ac20*/  ISETP.GE.U32.AND P0, PT, R25, R40, PT ;  /* 0x000000281900720c */ /* 0x000fe20003f06070 */
[----:B------:R-:W-:-:S04]  /*ac30*/  FMUL.FTZ R18, R42, 1 ;  /* 0x3f8000002a127820 */ /* 0x000fc80000410000 */
[----:B------:R-:W0:Y:S08]  /*ac40*/  F2F.F64.F32 R20, R20 ;  /* 0x0000001400147310 */ /* 0x000e300000201800 */
[----:B------:R-:W1:Y:S01]  /*ac50*/  F2F.F64.F32 R18, R18 ;  /* 0x0000001200127310 */ /* 0x000e620000201800 */
[----:B0-----:R-:W-:Y:S02]  /*ac60*/  LOP3.LUT R6, R6, R20, RZ, 0x3c, !PT ;  /* 0x0000001406067212 */ /* 0x001fe400078e3cff */
[----:B------:R-:W-:-:S02]  /*ac70*/  LOP3.LUT R7, R7, R21, RZ, 0x3c, !PT ;  /* 0x0000001507077212 */ /* 0x000fc400078e3cff */
[----:B-1----:R-:W-:Y:S02]  /*ac80*/  LOP3.LUT R8, R8, R18, RZ, 0x3c, !PT ;  /* 0x0000001208087212 */ /* 0x002fe400078e3cff */
[----:B------:R-:W-:Y:S01]  /*ac90*/  LOP3.LUT R9, R9, R19, RZ, 0x3c, !PT ;  /* 0x0000001309097212 */ /* 0x000fe200078e3cff */
[----:B------:R-:W-:Y:S06]  /*aca0*/  @P0 BRA `(.L_x_771) ;  /* 0x00000000005c0947 */ /* 0x000fec0003800000 */
[--C-:B------:R-:W-:Y:S02]  /*acb0*/  HADD2.F32 R18, -RZ, R46.reuse.H0_H0 ;  /* 0x2000002eff127230 */ /* 0x100fe40000004100 */
[----:B------:R-:W-:Y:S02]  /*acc0*/  HADD2.F32 R46, -RZ, R46.H1_H1 ;  /* 0x3000002eff2e7230 */ /* 0x000fe40000004100 */
        /* <DEDUP_REMOVED lines=11> */
[--C-:B------:R-:W-:Y:S02]  /*ad80*/  HADD2.F32 R16, -RZ, R32.reuse.H1_H1 ;  /* 0x30000020ff107230 */ /* 0x100fe40000004100 */
[----:B------:R-:W-:-:S03]  /*ad90*/  HADD2.F32 R32, -RZ, R32.H0_H0 ;  /* 0x20000020ff207230 */ /* 0x000fc60000004100 */
[----:B------:R-:W-:Y:S02]  /*ada0*/  FMUL.FTZ R16, R16, 1 ;  /* 0x3f80000010107820 */ /* 0x000fe40000410000 */
[----:B------:R-:W-:Y:S02]  /*adb0*/  FMUL.FTZ R20, R32, 1 ;  /* 0x3f80000020147820 */ /* 0x000fe40000410000 */
[----:B------:R-:W0:Y:S08]  /*adc0*/  F2F.F64.F32 R18, R16 ;  /* 0x0000001000127310 */ /* 0x000e300000201800 */
[----:B------:R-:W1:Y:S01]  /*add0*/  F2F.F64.F32 R20, R20 ;  /* 0x0000001400147310 */ /* 0x000e620000201800 */
[----:B0-----:R-:W-:-:S02]  /*ade0*/  LOP3.LUT R15, R15, R18, RZ, 0x3c, !PT ;  /* 0x000000120f0f7212 */ /* 0x001fc400078e3cff */
[----:B------:R-:W-:Y:S02]  /*adf0*/  LOP3.LUT R14, R14, R19, RZ, 0x3c, !PT ;  /* 0x000000130e0e7212 */ /* 0x000fe400078e3cff */
[----:B-1----:R-:W-:Y:S02]  /*ae00*/  LOP3.LUT R43, R43, R20, RZ, 0x3c, !PT ;  /* 0x000000142b2b7212 */ /* 0x002fe400078e3cff */
[----:B------:R-:W-:-:S07]  /*ae10*/  LOP3.LUT R41, R41, R21, RZ, 0x3c, !PT ;  /* 0x0000001529297212 */ /* 0x000fce00078e3cff */
.L_x_771:
[----:B------:R-:W-:Y:S05]  /*ae20*/  BSYNC B0 ;  /* 0x0000000000007941 */ /* 0x000fea0003800000 */
.L_x_770:
        /* <DEDUP_REMOVED lines=9> */
.L_x_755:
        /* <DEDUP_REMOVED lines=30> */
[----:B------:R-:W-:Y:S01]  /*b0a0*/  MOV R39, R4 ;  /* 0x0000000400277202 */ /* 0x000fe20000000f00 */
[----:B------:R-:W-:-:S07]  /*b0b0*/  IMAD.MOV.U32 R49, RZ, RZ, R4 ;  /* 0x000000ffff317224 */ /* 0x000fce00078e0004 */
.L_x_775:
[-C--:B------:R-:W-:Y:S01]  /*b0c0*/  IMAD R4, R32, R45.reuse, RZ ;  /* 0x0000002d20047224 */ /* 0x080fe200078e02ff */
[----:B------:R-:W-:-:S04]  /*b0d0*/  IADD3 R45, R16, R45, RZ ;  /* 0x0000002d102d7210 */ /* 0x000fc80007ffe0ff */
[----:B------:R-:W-:Y:S01]  /*b0e0*/  SHF.R.U32.HI R7, RZ, 0x1, R4 ;  /* 0x00000001ff077819 */ /* 0x000fe20000011604 */
[----:B------:R-:W-:Y:S02]  /*b0f0*/  IMAD R4, R32, R45, RZ ;  /* 0x0000002d20047224 */ /* 0x000fe400078e02ff */
[----:B------:R-:W-:Y:S02]  /*b100*/  IMAD.IADD R45, R45, 0x1, R16 ;  /* 0x000000012d2d7824 */ /* 0x000fe400078e0210 */
[----:B------:R-:W-:-:S04]  /*b110*/  IMAD.WIDE.U32 R6, R7, 0x4, R18 ;  /* 0x0000000407067825 */ /* 0x000fc800078e0012 */
[----:B------:R-:W-:Y:S01]  /*b120*/  IMAD R8, R32, R45, RZ ;  /* 0x0000002d20087224 */ /* 0x000fe200078e02ff */
[----:B------:R-:W-:Y:S01]  /*b130*/  IADD3 R45, R45, R16, RZ ;  /* 0x000000102d2d7210 */ /* 0x000fe20007ffe0ff */
[----:B------:R-:W2:Y:S01]  /*b140*/  LDG.E R34, desc[UR60][R6.64] ;  /* 0x0000003c06227981 */ /* 0x000ea2000c1e1900 */
[----:B------:R-:W-:-:S03]  /*b150*/  SHF.R.U32.HI R5, RZ, 0x1, R4 ;  /* 0x00000001ff057819 */ /* 0x000fc60000011604 */
[----:B------:R-:W-:Y:S01]  /*b160*/  IMAD R10, R32, R45, RZ ;  /* 0x0000002d200a7224 */ /* 0x000fe200078e02ff */
[----:B------:R-:W-:Y:S01]  /*b170*/  SHF.R.U32.HI R9, RZ, 0x1, R8 ;  /* 0x00000001ff097819 */ /* 0x000fe20000011608 */
[----:B------:R-:W-:-:S03]  /*b180*/  IMAD.WIDE.U32 R4, R5, 0x4, R18 ;  /* 0x0000000405047825 */ /* 0x000fc600078e0012 */
[----:B------:R-:W-:Y:S01]  /*b190*/  SHF.R.U32.HI R11, RZ, 0x1, R10 ;  /* 0x00000001ff0b7819 */ /* 0x000fe2000001160a */
[--C-:B------:R-:W-:Y:S01]  /*b1a0*/  IMAD.WIDE.U32 R8, R9, 0x4, R18.reuse ;  /* 0x0000000409087825 */ /* 0x100fe200078e0012 */
[----:B------:R0:W3:Y:S03]  /*b1b0*/  LDG.E R42, desc[UR60][R4.64] ;  /* 0x0000003c042a7981 */ /* 0x0000e6000c1e1900 */
[----:B------:R-:W-:Y:S01]  /*b1c0*/  IMAD.WIDE.U32 R10, R11, 0x4, R18 ;  /* 0x000000040b0a7825 */ /* 0x000fe200078e0012 */
[----:B------:R-:W4:Y:S04]  /*b1d0*/  LDG.E R38, desc[UR60][R8.64] ;  /* 0x0000003c08267981 */ /* 0x000f28000c1e1900 */
[----:B------:R1:W5:Y:S01]  /*b1e0*/  LDG.E R36, desc[UR60][R10.64] ;  /* 0x0000003c0a247981 */ /* 0x000362000c1e1900 */
[----:B------:R-:W-:-:S04]  /*b1f0*/  IMAD.IADD R45, R45, 0x1, R16 ;  /* 0x000000012d2d7824 */ /* 0x000fc800078e0210 */
[----:B------:R-:W-:-:S05]  /*b200*/  IMAD R25, R16, 0x3, R45 ;  /* 0x0000000310197824 */ /* 0x000fca00078e022d */
[----:B------:R-:W-:Y:S01]  /*b210*/  ISETP.GE.U32.AND P0, PT, R25, R40, PT ;  /* 0x000000281900720c */ /* 0x000fe20003f06070 */
[--C-:B--2---:R-:W-:Y:S02]  /*b220*/  HADD2.F32 R6, -RZ, R34.reuse.H0_H0 ;  /* 0x20000022ff067230 */ /* 0x104fe40000004100 */
[----:B------:R-:W-:-:S03]  /*b230*/  HADD2.F32 R7, -RZ, R34.H1_H1 ;  /* 0x30000022ff077230 */ /* 0x000fc60000004100 */
[----:B0-----:R-:W-:Y:S02]  /*b240*/  FMUL.FTZ R4, R6, 1 ;  /* 0x3f80000006047820 */ /* 0x001fe40000410000 */
[----:B------:R-:W-:Y:S01]  /*b250*/  FMUL.FTZ R7, R7, 1 ;  /* 0x3f80000007077820 */ /* 0x000fe20000410000 */
[----:B---3--:R-:W-:-:S03]  /*b260*/  HADD2.F32 R12, -RZ, R42.H0_H0 ;  /* 0x2000002aff0c7230 */ /* 0x008fc60000004100 */
[----:B------:R-:W0:Y:S01]  /*b270*/  F2F.F64.F32 R4, R4 ;  /* 0x0000000400047310 */ /* 0x000e220000201800 */
[----:B------:R-:W-:Y:S02]  /*b280*/  HADD2.F32 R13, -RZ, R42.H1_H1 ;  /* 0x3000002aff0d7230 */ /* 0x000fe40000004100 */
[--C-:B----4-:R-:W-:Y:S02]  /*b290*/  HADD2.F32 R14, -RZ, R38.reuse.H1_H1 ;  /* 0x30000026ff0e7230 */ /* 0x110fe40000004100 */
[----:B------:R-:W-:Y:S01]  /*b2a0*/  FMUL.FTZ R8, R12, 1 ;  /* 0x3f8000000c087820 */ /* 0x000fe20000410000 */
[----:B------:R-:W-:Y:S02]  /*b2b0*/  HADD2.F32 R12, -RZ, R38.H0_H0 ;  /* 0x20000026ff0c7230 */ /* 0x000fe40000004100 */
[----:B-1----:R-:W-:Y:S01]  /*b2c0*/  FMUL.FTZ R10, R13, 1 ;  /* 0x3f8000000d0a7820 */ /* 0x002fe20000410000 */
[--C-:B-----5:R-:W-:Y:S02]  /*b2d0*/  HADD2.F32 R20, -RZ, R36.reuse.H0_H0 ;  /* 0x20000024ff147230 */ /* 0x120fe40000004100 */
[----:B------:R-:W-:Y:S01]  /*b2e0*/  FMUL.FTZ R14, R14, 1 ;  /* 0x3f8000000e0e7820 */ /* 0x000fe20000410000 */
[----:B------:R-:W-:-:S02]  /*b2f0*/  HADD2.F32 R24, -RZ, R36.H1_H1 ;  /* 0x30000024ff187230 */ /* 0x000fc40000004100 */
[----:B------:R-:W-:Y:S01]  /*b300*/  FMUL.FTZ R12, R12, 1 ;  /* 0x3f8000000c0c7820 */ /* 0x000fe20000410000 */
[----:B------:R-:W1:Y:S01]  /*b310*/  F2F.F64.F32 R6, R7 ;  /* 0x0000000700067310 */ /* 0x000e620000201800 */
[----:B------:R-:W-:Y:S01]  /*b320*/  FMUL.FTZ R20, R20, 1 ;  /* 0x3f80000014147820 */ /* 0x000fe20000410000 */
[----:B------:R-:W-:Y:S01]  /*b330*/  FMUL.FTZ R24, R24, 1 ;  /* 0x3f80000018187820 */ /* 0x000fe20000410000 */
[----:B0-----:R-:W-:Y:S02]  /*b340*/  LOP3.LUT R47, R47, R4, RZ, 0x3c, !PT ;  /* 0x000000042f2f7212 */ /* 0x001fe400078e3cff */
[----:B------:R-:W-:-:S03]  /*b350*/  LOP3.LUT R49, R49, R5, RZ, 0x3c, !PT ;  /* 0x0000000531317212 */ /* 0x000fc600078e3cff */
        /* <DEDUP_REMOVED lines=22> */
.L_x_774:
[----:B------:R-:W-:Y:S02]  /*b4c0*/  PRMT R6, R34, 0x7610, R6 ;  /* 0x0000761022067816 */ /* 0x000fe40000000006 */
[----:B------:R-:W-:Y:S02]  /*b4d0*/  PRMT R8, R36, 0x5410, R42 ;  /* 0x0000541024087816 */ /* 0x000fe4000000002a */
[----:B------:R-:W-:Y:S02]  /*b4e0*/  PRMT R9, R38, 0x7610, R9 ;  /* 0x0000761026097816 */ /* 0x000fe40000000009 */
[----:B------:R-:W-:Y:S02]  /*b4f0*/  PRMT R34, R34, 0x7632, R34 ;  /* 0x0000763222227816 */ /* 0x000fe40000000022 */
[----:B------:R-:W-:Y:S02]  /*b500*/  PRMT R42, R42, 0x7632, R42 ;  /* 0x000076322a2a7816 */ /* 0x000fe4000000002a */
[----:B------:R-:W-:-:S02]  /*b510*/  PRMT R38, R38, 0x7632, R38 ;  /* 0x0000763226267816 */ /* 0x000fc40000000026 */
[----:B------:R-:W-:-:S07]  /*b520*/  PRMT R36, R36, 0x7632, R36 ;  /* 0x0000763224247816 */ /* 0x000fce0000000024 */
.L_x_773:
[----:B------:R-:W-:Y:S05]  /*b530*/  BSYNC B0 ;  /* 0x0000000000007941 */ /* 0x000fea0003800000 */
.L_x_772:
        /* <DEDUP_REMOVED lines=18> */
[----:B--2---:R-:W-:Y:S02]  /*b660*/  PRMT R8, R8, 0x5410, R4 ;  /* 0x0000541008087816 */ /* 0x004fe40000000004 */
        /* <DEDUP_REMOVED lines=16> */
.L_x_777:
[----:B------:R-:W-:Y:S05]  /*b770*/  BSYNC B0 ;  /* 0x0000000000007941 */ /* 0x000fea0003800000 */
.L_x_776:
[----:B------:R-:W-:Y:S04]  /*b780*/  BSSY B0, `(.L_x_778) ;  /* 0x0000033000007945 */ /* 0x000fe80003800000 */
[----:B------:R-:W-:Y:S05]  /*b790*/  @P1 BRA `(.L_x_779) ;  /* 0x0000000000c41947 */ /* 0x000fea0003800000 */
[----:B------:R-:W-:Y:S02]  /*b7a0*/  HADD2.F32 R6, -RZ, R6.H0_H0 ;  /* 0x20000006ff067230 */ /* 0x000fe40000004100 */
[----:B------:R-:W-:Y:S02]  /*b7b0*/  HADD2.F32 R34, -RZ, R34.H0_H0 ;  /* 0x20000022ff227230 */ /* 0x000fe40000004100 */
        /* <DEDUP_REMOVED lines=11> */
[----:B------:R-:W-:Y:S01]  /*b870*/  HADD2.F32 R4, -RZ, R8.H1_H1 ;  /* 0x30000008ff047230 */ /* 0x000fe20000004100 */
        /* <DEDUP_REMOVED lines=12> */
[----:B------:R-:W-:Y:S02]  /*b940*/  HADD2.F32 R9, -RZ, R9.H0_H0 ;  /* 0x20000009ff097230 */ /* 0x000fe40000004100 */
[----:B------:R-:W-:-:S03]  /*b950*/  HADD2.F32 R38, -RZ, R38.H0_H0 ;  /* 0x20000026ff267230 */ /* 0x000fc60000004100 */
[----:B------:R-:W-:Y:S01]  /*b960*/  FMUL.FTZ R4, R9, 1 ;  /* 0x3f80000009047820 */ /* 0x000fe20000410000 */
[----:B------:R-:W-:Y:S02]  /*b970*/  IMAD.IADD R9, R11, 0x1, R16 ;  /* 0x000000010b097824 */ /* 0x000fe400078e0210 */
[----:B------:R-:W-:-:S03]  /*b980*/  FMUL.FTZ R6, R38, 1 ;  /* 0x3f80000026067820 */ /* 0x000fc60000410000 */
        /* <DEDUP_REMOVED lines=8> */
[----:B------:R-:W-:Y:S02]  /*ba10*/  HADD2.F32 R8, -RZ, R8.H0_H0 ;  /* 0x20000008ff087230 */ /* 0x000fe40000004100 */
[----:B------:R-:W-:-:S03]  /*ba20*/  HADD2.F32 R36, -RZ, R36.H0_H0 ;  /* 0x20000024ff247230 */ /* 0x000fc60000004100 */
[----:B------:R-:W-:Y:S02]  /*ba30*/  FMUL.FTZ R4, R8, 1 ;  /* 0x3f80000008047820 */ /* 0x000fe40000410000 */
[----:B------:R-:W-:-:S04]  /*ba40*/  FMUL.FTZ R6, R36, 1 ;  /* 0x3f80000024067820 */ /* 0x000fc80000410000 */
[----:B------:R-:W0:Y:S08]  /*ba50*/  F2F.F64.F32 R4, R4 ;  /* 0x0000000400047310 */ /* 0x000e300000201800 */
[----:B------:R-:W1:Y:S01]  /*ba60*/  F2F.F64.F32 R6, R6 ;  /* 0x0000000600067310 */ /* 0x000e620000201800 */
[----:B0-----:R-:W-:Y:S02]  /*ba70*/  LOP3.LUT R3, R3, R4, RZ, 0x3c, !PT ;  /* 0x0000000403037212 */ /* 0x001fe400078e3cff */
[----:B------:R-:W-:-:S02]  /*ba80*/  LOP3.LUT R27, R27, R5, RZ, 0x3c, !PT ;  /* 0x000000051b1b7212 */ /* 0x000fc400078e3cff */
[----:B-1----:R-:W-:Y:S02]  /*ba90*/  LOP3.LUT R43, R43, R6, RZ, 0x3c, !PT ;  /* 0x000000062b2b7212 */ /* 0x002fe400078e3cff */
[----:B------:R-:W-:-:S07]  /*baa0*/  LOP3.LUT R41, R41, R7, RZ, 0x3c, !PT ;  /* 0x0000000729297212 */ /* 0x000fce00078e3cff */
.L_x_779:
[----:B------:R-:W-:Y:S05]  /*bab0*/  BSYNC B0 ;  /* 0x0000000000007941 */ /* 0x000fea0003800000 */
.L_x_778:
        /* <DEDUP_REMOVED lines=9> */
.L_x_754:
        /* <DEDUP_REMOVED lines=34> */
.L_x_783:
        /* <DEDUP_REMOVED lines=9> */
[----:B------:R0:W3:Y:S02]  /*be00*/  LDG.E R34, desc[UR60][R6.64] ;  /* 0x0000003c06227981 */ /* 0x0000e4000c1e1900 */
[----:B------:R-:W-:Y:S01]  /*be10*/  IMAD.WIDE.U32 R8, R9, 0x4, R18 ;  /* 0x0000000409087825 */ /* 0x000fe200078e0012 */
[----:B------:R-:W-:-:S04]  /*be20*/  SHF.R.U32.HI R11, RZ, 0x1, R49 ;  /* 0x00000001ff0b7819 */ /* 0x000fc80000011631 */
[----:B------:R1:W4:Y:S01]  /*be30*/  LDG.E R36, desc[UR60][R8.64] ;  /* 0x0000003c08247981 */ /* 0x000322000c1e1900 */
[----:B------:R-:W-:-:S05]  /*be40*/  IMAD.WIDE.U32 R10, R11, 0x4, R18 ;  /* 0x000000040b0a7825 */ /* 0x000fca00078e0012 */
[----:B------:R5:W5:Y:S01]  /*be50*/  LDG.E R38, desc[UR60][R10.64] ;  /* 0x0000003c0a267981 */ /* 0x000b62000c1e1900 */
[----:B------:R-:W-:-:S04]  /*be60*/  IMAD.IADD R49, R49, 0x1, R0 ;  /* 0x0000000131317824 */ /* 0x000fc800078e0200 */
[----:B------:R-:W-:-:S05]  /*be70*/  IMAD R25, R0, 0x3, R49 ;  /* 0x0000000300197824 */ /* 0x000fca00078e0231 */
[----:B------:R-:W-:Y:S01]  /*be80*/  ISETP.GE.U32.AND P0, PT, R25, R40, PT ;  /* 0x000000281900720c */ /* 0x000fe20003f06070 */
[--C-:B--2---:R-:W-:Y:S02]  /*be90*/  HADD2.F32 R12, -RZ, R32.reuse.H1_H1 ;  /* 0x30000020ff0c7230 */ /* 0x104fe40000004100 */
[----:B------:R-:W-:-:S03]  /*bea0*/  HADD2.F32 R4, -RZ, R32.H0_H0 ;  /* 0x20000020ff047230 */ /* 0x000fc60000004100 */
[----:B0-----:R-:W-:Y:S01]  /*beb0*/  FMUL.FTZ R6, R12, 1 ;  /* 0x3f8000000c067820 */ /* 0x001fe20000410000 */
[--C-:B---3--:R-:W-:Y:S02]  /*bec0*/  HADD2.F32 R12, -RZ, R34.reuse.H0_H0 ;  /* 0x20000022ff0c7230 */ /* 0x108fe40000004100 */
[----:B------:R-:W-:Y:S01]  /*bed0*/  FMUL.FTZ R4, R4, 1 ;  /* 0x3f80000004047820 */ /* 0x000fe20000410000 */
[----:B------:R-:W-:Y:S02]  /*bee0*/  HADD2.F32 R13, -RZ, R34.H1_H1 ;  /* 0x30000022ff0d7230 */ /* 0x000fe40000004100 */
[----:B------:R-:W0:Y:S01]  /*bef0*/  F2F.F64.F32 R6, R6 ;  /* 0x0000000600067310 */ /* 0x000e220000201800 */
[----:B-1----:R-:W-:Y:S01]  /*bf00*/  FMUL.FTZ R8, R12, 1 ;  /* 0x3f8000000c087820 */ /* 0x002fe20000410000 */
[--C-:B----4-:R-:W-:Y:S02]  /*bf10*/  HADD2.F32 R12, -RZ, R36.reuse.H0_H0 ;  /* 0x20000024ff0c7230 */ /* 0x110fe40000004100 */
[----:B-----5:R-:W-:Y:S01]  /*bf20*/  FMUL.FTZ R10, R13, 1 ;  /* 0x3f8000000d0a7820 */ /* 0x020fe20000410000 */
[----:B------:R-:W-:-:S02]  /*bf30*/  HADD2.F32 R14, -RZ, R36.H1_H1 ;  /* 0x30000024ff0e7230 */ /* 0x000fc40000004100 */
[----:B------:R-:W-:Y:S01]  /*bf40*/  FMUL.FTZ R12, R12, 1 ;  /* 0x3f8000000c0c7820 */ /* 0x000fe20000410000 */
[--C-:B------:R-:W-:Y:S02]  /*bf50*/  HADD2.F32 R20, -RZ, R38.reuse.H0_H0 ;  /* 0x20000026ff147230 */ /* 0x100fe40000004100 */
[----:B------:R-:W-:Y:S01]  /*bf60*/  FMUL.FTZ R14, R14, 1 ;  /* 0x3f8000000e0e7820 */ /* 0x000fe20000410000 */
[----:B------:R-:W-:Y:S01]  /*bf70*/  HADD2.F32 R24, -RZ, R38.H1_H1 ;  /* 0x30000026ff187230 */ /* 0x000fe20000004100 */
[----:B------:R-:W1:Y:S01]  /*bf80*/  F2F.F64.F32 R4, R4 ;  /* 0x0000000400047310 */ /* 0x000e620000201800 */
[----:B------:R-:W-:Y:S01]  /*bf90*/  FMUL.FTZ R20, R20, 1 ;  /* 0x3f80000014147820 */ /* 0x000fe20000410000 */
[----:B0-----:R-:W-:Y:S02]  /*bfa0*/  LOP3.LUT R26, R26, R6, RZ, 0x3c, !PT ;  /* 0x000000061a1a7212 */ /* 0x001fe400078e3cff */
[----:B------:R-:W-:Y:S01]  /*bfb0*/  FMUL.FTZ R24, R24, 1 ;  /* 0x3f80000018187820 */ /* 0x000fe20000410000 */
        /* <DEDUP_REMOVED lines=23> */
.L_x_782:
[----:B------:R-:W-:Y:S02]  /*c130*/  PRMT R6, R32, 0x7610, R6 ;  /* 0x0000761020067816 */ /* 0x000fe40000000006 */
[----:B------:R-:W-:Y:S02]  /*c140*/  PRMT R9, R34, 0x7610, R9 ;  /* 0x0000761022097816 */ /* 0x000fe40000000009 */
[----:B------:R-:W-:Y:S02]  /*c150*/  PRMT R8, R38, 0x5410, R36 ;  /* 0x0000541026087816 */ /* 0x000fe40000000024 */
[----:B------:R-:W-:Y:S02]  /*c160*/  PRMT R32, R32, 0x7632, R32 ;  /* 0x0000763220207816 */ /* 0x000fe40000000020 */
[----:B------:R-:W-:Y:S02]  /*c170*/  PRMT R34, R34, 0x7632, R34 ;  /* 0x0000763222227816 */ /* 0x000fe40000000022 */
[----:B------:R-:W-:-:S02]  /*c180*/  PRMT R36, R36, 0x7632, R36 ;  /* 0x0000763224247816 */ /* 0x000fc40000000024 */
[----:B------:R-:W-:-:S07]  /*c190*/  PRMT R38, R38, 0x7632, R38 ;  /* 0x0000763226267816 */ /* 0x000fce0000000026 */
.L_x_781:
[----:B------:R-:W-:Y:S05]  /*c1a0*/  BSYNC B0 ;  /* 0x0000000000007941 */ /* 0x000fea0003800000 */
.L_x_780:
        /* <DEDUP_REMOVED lines=27> */
[----:B--2---:R-:W-:Y:S02]  /*c360*/  PRMT R8, R8, 0x5410, R4 ;  /* 0x0000541008087816 */ /* 0x004fe40000000004 */
[----:B------:R-:W-:Y:S02]  /*c370*/  PRMT R36, R4, 0x7632, R36 ;  /* 0x0000763204247816 */ /* 0x000fe40000000024 */
[C---:B---3--:R-:W-:Y:S02]  /*c380*/  @!P0 PRMT R8, R18.reuse, 0x7610, R8 ;  /* 0x0000761012088816 */ /* 0x048fe40000000008 */
[----:B------:R-:W-:-:S07]  /*c390*/  @!P0 PRMT R38, R18, 0x7632, R38 ;  /* 0x0000763212268816 */ /* 0x000fce0000000026 */
.L_x_785:
[----:B------:R-:W-:Y:S05]  /*c3a0*/  BSYNC B0 ;  /* 0x0000000000007941 */ /* 0x000fea0003800000 */
.L_x_784:
        /* <DEDUP_REMOVED lines=18> */
[----:B------:R-:W-:Y:S01]  /*c4d0*/  IADD3 R9, R49, R0, RZ ;  /* 0x0000000031097210 */ /* 0x000fe20007ffe0ff */
[----:B------:R-:W-:-:S03]  /*c4e0*/  FMUL.FTZ R6, R34, 1 ;  /* 0x3f80000022067820 */ /* 0x000fc60000410000 */
[----:B------:R-:W-:Y:S01]  /*c4f0*/  ISETP.GE.U32.AND P0, PT, R9, R40, PT ;  /* 0x000000280900720c */ /* 0x000fe20003f06070 */
[----:B------:R-:W0:Y:S08]  /*c500*/  F2F.F64.F32 R4, R4 ;  /* 0x0000000400047310 */ /* 0x000e300000201800 */
[----:B------:R-:W1:Y:S01]  /*c510*/  F2F.F64.F32 R6, R6 ;  /* 0x0000000600067310 */ /* 0x000e620000201800 */
[----:B0-----:R-:W-:-:S02]  /*c520*/  LOP3.LUT R3, R3, R4, RZ, 0x3c, !PT ;  /* 0x0000000403037212 */ /* 0x001fc400078e3cff */
[----:B------:R-:W-:Y:S02]  /*c530*/  LOP3.LUT R47, R47, R5, RZ, 0x3c, !PT ;  /* 0x000000052f2f7212 */ /* 0x000fe400078e3cff */
[----:B-1----:R-:W-:Y:S02]  /*c540*/  LOP3.LUT R43, R43, R6, RZ, 0x3c, !PT ;  /* 0x000000062b2b7212 */ /* 0x002fe400078e3cff */
[----:B------:R-:W-:Y:S01]  /*c550*/  LOP3.LUT R45, R45, R7, RZ, 0x3c, !PT ;  /* 0x000000072d2d7212 */ /* 0x000fe200078e3cff */
[----:B------:R-:W-:Y:S06]  /*c560*/  @P0 BRA `(.L_x_787) ;  /* 0x00000000005c0947 */ /* 0x000fec0003800000 */
[----:B------:R-:W-:Y:S02]  /*c570*/  HADD2.F32 R4, -RZ, R8.H1_H1 ;  /* 0x30000008ff047230 */ /* 0x000fe40000004100 */
        /* <DEDUP_REMOVED lines=22> */
.L_x_787:
[----:B------:R-:W-:Y:S05]  /*c6e0*/  BSYNC B0 ;  /* 0x0000000000007941 */ /* 0x000fea0003800000 */
.L_x_786:
        /* <DEDUP_REMOVED lines=8> */
.L_x_753:
[----:B------:R-:W-:-:S07]  /*c770*/  MOV R4, R43 ;  /* 0x0000002b00047202 */ /* 0x000fce0000000f00 */
.L_x_737:
[----:B------:R-:W-:Y:S05]  /*c780*/  BSYNC B6 ;  /* 0x0000000000067941 */ /* 0x000fea0003800000 */
.L_x_736:
        /* <DEDUP_REMOVED lines=18> */
.L_x_791:
        /* <DEDUP_REMOVED lines=20> */
.L_x_790:
[----:B------:R-:W-:Y:S05]  /*c9f0*/  BSYNC B0 ;  /* 0x0000000000007941 */ /* 0x000fea0003800000 */
.L_x_789:
[----:B------:R-:W-:Y:S01]  /*ca00*/  IMAD.MOV.U32 R7, RZ, RZ, R12 ;  /* 0x000000ffff077224 */ /* 0x000fe200078e000c */
[----:B------:R-:W-:Y:S06]  /*ca10*/  @P1 BRA `(.L_x_791) ;  /* 0xfffffffc00a41947 */ /* 0x000fec000383ffff */
.L_x_788:
        /* <DEDUP_REMOVED lines=22> */
.L_x_796:
        /* <DEDUP_REMOVED lines=17> */
.L_x_795:
[----:B------:R-:W-:Y:S05]  /*cc90*/  BSYNC B0 ;  /* 0x0000000000007941 */ /* 0x000fea0003800000 */
.L_x_794:
[----:B------:R-:W-:-:S04]  /*cca0*/  SHF.R.S32.HI R6, RZ, 0x1, R6 ;  /* 0x00000001ff067819 */ /* 0x000fc80000011406 */
[----:B------:R-:W-:-:S13]  /*ccb0*/  ISETP.GE.AND P0, PT, R6, 0x20, PT ;  /* 0x000000200600780c */ /* 0x000fda0003f06270 */
[----:B------:R-:W-:Y:S05]  /*ccc0*/  @P0 BRA `(.L_x_796) ;  /* 0xfffffffc00ac0947 */ /* 0x000fea000383ffff */
[----:B------:R-:W-:-:S11]  /*ccd0*/  HFMA2.MMA R3, -RZ, RZ, 0, 1.9073486328125e-06 ;  /* 0x00000020ff037435 */ /* 0x000fd600000001ff */
.L_x_793:
[----:B------:R-:W-:Y:S01]  /*cce0*/  ISETP.GE.AND P0, PT, R3, 0x2, PT ;  /* 0x000000020300780c */ /* 0x000fe20003f06270 */
[----:B------:R-:W-:Y:S05]  /*ccf0*/  WARPSYNC.ALL ;  /* 0x0000000000007948 */ /* 0x000fea0003800000 */
[----:B------:R-:W-:Y:S07]  /*cd00*/  BAR.SYNC.DEFER_BLOCKING 0x0 ;  /* 0x0000000000007b1d */ /* 0x000fee0000010000 */
[----:B------:R-:W-:Y:S05]  /*cd10*/  @!P0 BRA `(.L_x_792) ;  /* 0x0000000000308947 */ /* 0x000fea0003800000 */
[----:B------:R-:W-:-:S07]  /*cd20*/  IMAD.MOV.U32 R6, RZ, RZ, 0x1 ;  /* 0x00000001ff067424 */ /* 0x000fce00078e00ff */
.L_x_797:
        /* <DEDUP_REMOVED lines=11> */
.L_x_792:
        /* <DEDUP_REMOVED lines=278> */
.L_x_798:
        /* <DEDUP_REMOVED lines=278> */
.L_x_799:
        /* <DEDUP_REMOVED lines=297> */
.L_x_801:
        /* <DEDUP_REMOVED lines=277> */
.L_x_802:
        /* <DEDUP_REMOVED lines=11> */
[----:B------:R-:W-:Y:S01]  /*11530*/  HFMA2.MMA R6, -RZ, RZ, 0, 5.9604644775390625e-08 ;  /* 0x00000001ff067435 */ /* 0x000fe200000001ff */
[----:B------:R-:W-:-:S13]  /*11540*/  ISETP.NE.AND P1, PT, RZ, UR4, PT ;  /* 0x00000004ff007c0c */ /* 0x000fda000bf25270 */
[----:B------:R-:W-:-:S04]  /*11550*/  @P1 ISETP.NE.AND P0, PT, R2, RZ, PT ;  /* 0x000000ff0200120c */ /* 0x000fc80003f05270 */
[----:B------:R-:W-:-:S04]  /*11560*/  @P1 SEL R7, RZ, 0x1, P0 ;  /* 0x00000001ff071807 */ /* 0x000fc80000000000 */
[----:B------:R-:W-:-:S07]  /*11570*/  @P1 PRMT R6, R7, 0x7610, R6 ;  /* 0x0000761007061816 */ /* 0x000fce0000000006 */
.L_x_804:
[----:B------:R-:W-:Y:S05]  /*11580*/  BSYNC B0 ;  /* 0x0000000000007941 */ /* 0x000fea0003800000 */
.L_x_803:
[----:B------:R-:W-:Y:S01]  /*11590*/  PRMT R6, R6, 0x9910, RZ ;  /* 0x0000991006067816 */ /* 0x000fe200000000ff */
[----:B------:R-:W-:Y:S01]  /*115a0*/  BSSY B0, `(.L_x_805) ;  /* 0x000000f000007945 */ /* 0x000fe20003800000 */
[----:B------:R-:W-:Y:S02]  /*115b0*/  LOP3.LUT P0, RZ, R17, R2, RZ, 0xfc, !PT ;  /* 0x0000000211ff7212 */ /* 0x000fe4000780fcff */
[----:B------:R-:W-:-:S13]  /*115c0*/  ISETP.NE.AND P1, PT, R6, RZ, PT ;  /* 0x000000ff0600720c */ /* 0x000fda0003f25270 */
[----:B------:R-:W-:Y:S05]  /*115d0*/  @!P1 BRA `(.L_x_806) ;  /* 0x00000000002c9947 */ /* 0x000fea0003800000 */
[----:B------:R-:W1:Y:S01]  /*115e0*/  S2UR UR4, SR_CTAID.Y ;  /* 0x00000000000479c3 */ /* 0x000e620000002600 */
[----:B------:R-:W-:Y:S01]  /*115f0*/  ISETP.NE.AND P2, PT, R19, RZ, PT ;  /* 0x000000ff1300720c */ /* 0x000fe20003f45270 */
[----:B------:R-:W-:-:S06]  /*11600*/  IMAD.MOV.U32 R36, RZ, RZ, R0 ;  /* 0x000000ffff247224 */ /* 0x000fcc00078e0000 */
        /* <DEDUP_REMOVED lines=8> */
.L_x_806:
[----:B------:R-:W-:Y:S05]  /*11690*/  BSYNC B0 ;  /* 0x0000000000007941 */ /* 0x000fea0003800000 */
.L_x_805:
        /* <DEDUP_REMOVED lines=31> */
[----:B-1----:R-:W-:-:S04]  /*11890*/  IADD3 R0, R0, R15, RZ ;  /* 0x0000000f00007210 */ /* 0x002fc80007ffe0ff */
[----:B------:R-:W-:-:S04]  /*118a0*/  ISETP.NE.AND P0, PT, R0, UR4, PT ;  /* 0x0000000400007c0c */ /* 0x000fc8000bf05270 */
[----:B------:R-:W-:-:S05]  /*118b0*/  SEL R0, RZ, 0x1, P0 ;  /* 0x00000001ff007807 */ /* 0x000fca0000000000 */
[----:B------:R2:W-:Y:S04]  /*118c0*/  STS.U8 [UR5], R0 ;  /* 0x00000000ff007988 */ /* 0x0005e80008000005 */
.L_x_808:
[----:B------:R-:W-:Y:S05]  /*118d0*/  BSYNC B0 ;  /* 0x0000000000007941 */ /* 0x000fea0003800000 */
.L_x_807:
        /* <DEDUP_REMOVED lines=25> */
[----:B------:R-:W-:Y:S02]  /*11a70*/  MOV R18, UR10 ;  /* 0x0000000a00127c02 */ /* 0x000fe40008000f00 */
[----:B------:R-:W-:Y:S02]  /*11a80*/  MOV R19, UR11 ;  /* 0x0000000b00137c02 */ /* 0x000fe40008000f00 */
[----:B------:R-:W-:-:S13]  /*11a90*/  ISETP.GE.U32.AND P0, PT, R0, UR8, PT ;  /* 0x0000000800007c0c */ /* 0x000fda000bf06070 */
[----:B------:R-:W-:Y:S05]  /*11aa0*/  @P0 BRA `(.L_x_811) ;  /* 0x0000000000b80947 */ /* 0x000fea0003800000 */
[----:B------:R-:W-:Y:S01]  /*11ab0*/  ULDC UR7, c[0x0][0x10] ;  /* 0x0000040000077ab9 */ /* 0x000fe20000000800 */
[----:B------:R-:W2:Y:S01]  /*11ac0*/  LDC R15, c[0x0][0x4] ;  /* 0x00000100ff0f7b82 */ /* 0x000ea20000000800 */
[----:B------:R-:W-:Y:S01]  /*11ad0*/  BSSY B1, `(.L_x_812) ;  /* 0x0000011000017945 */ /* 0x000fe20003800000 */
[----:B------:R-:W-:Y:S01]  /*11ae0*/  IMAD.U32 R18, RZ, RZ, UR10 ;  /* 0x0000000aff127e24 */ /* 0x000fe2000f8e00ff */
[----:B------:R-:W-:Y:S01]  /*11af0*/  MOV R19, UR11 ;  /* 0x0000000b00137c02 */ /* 0x000fe20008000f00 */
[----:B------:R-:W-:-:S04]  /*11b00*/  IMAD R3, R3, UR7, RZ ;  /* 0x0000000703037c24 */ /* 0x000fc8000f8e02ff */
[----:B------:R-:W3:Y:S01]  /*11b10*/  LDC.64 R26, c[0x0][0x610] ;  /* 0x00018400ff1a7b82 */ /* 0x000ee20000000a00 */
[----:B--2---:R-:W-:-:S07]  /*11b20*/  IMAD R15, R15, UR6, RZ ;  /* 0x000000060f0f7c24 */ /* 0x004fce000f8e02ff */
.L_x_813:
        /* <DEDUP_REMOVED lines=12> */
.L_x_812:
[----:B------:R-:W-:Y:S05]  /*11bf0*/  BRA `(.L_x_811) ;  /* 0x0000000000647947 */ /* 0x000fea0003800000 */
.L_x_810:
[----:B------:R-:W-:Y:S01]  /*11c00*/  ULDC UR7, c[0x0][0x234] ;  /* 0x00008d0000077ab9 */ /* 0x000fe20000000800 */
[----:B------:R-:W-:Y:S02]  /*11c10*/  MOV R18, UR10 ;  /* 0x0000000a00127c02 */ /* 0x000fe40008000f00 */
[----:B------:R-:W-:Y:S02]  /*11c20*/  ISETP.GE.U32.AND P0, PT, R2, UR7, PT ;  /* 0x0000000702007c0c */ /* 0x000fe4000bf06070 */
[----:B------:R-:W-:-:S11]  /*11c30*/  MOV R19, UR11 ;  /* 0x0000000b00137c02 */ /* 0x000fd60008000f00 */
[----:B------:R-:W-:Y:S05]  /*11c40*/  @P0 BRA `(.L_x_811) ;  /* 0x0000000000500947 */ /* 0x000fea0003800000 */
[----:B------:R-:W-:Y:S01]  /*11c50*/  ULDC UR6, c[0x0][0x10] ;  /* 0x0000040000067ab9 */ /* 0x000fe20000000800 */
[----:B------:R-:W2:Y:S01]  /*11c60*/  LDC R15, c[0x0][RZ] ;  /* 0x00000000ff0f7b82 */ /* 0x000ea20000000800 */
[----:B------:R-:W-:Y:S01]  /*11c70*/  IMAD.U32 R18, RZ, RZ, UR10 ;  /* 0x0000000aff127e24 */ /* 0x000fe2000f8e00ff */
[----:B------:R-:W-:Y:S01]  /*11c80*/  MOV R19, UR11 ;  /* 0x0000000b00137c02 */ /* 0x000fe20008000f00 */
[----:B------:R-:W-:Y:S01]  /*11c90*/  IMAD R3, R3, UR6, RZ ;  /* 0x0000000603037c24 */ /* 0x000fe2000f8e02ff */
[----:B------:R-:W-:-:S04]  /*11ca0*/  MOV R0, R2 ;  /* 0x0000000200007202 */ /* 0x000fc80000000f00 */
[----:B------:R-:W3:Y:S08]  /*11cb0*/  LDC.64 R26, c[0x0][0x610] ;  /* 0x00018400ff1a7b82 */ /* 0x000ef00000000a00 */
[----:B------:R-:W4:Y:S02]  /*11cc0*/  LDC R23, c[0x0][0x4] ;  /* 0x00000100ff177b82 */ /* 0x000f240000000800 */
.L_x_814:
        /* <DEDUP_REMOVED lines=12> */
.L_x_811:
[----:B------:R-:W-:Y:S05]  /*11d90*/  BSYNC B0 ;  /* 0x0000000000007941 */ /* 0x000fea0003800000 */
.L_x_809:
[----:B------:R-:W2:Y:S01]  /*11da0*/  LDC R0, c[0x0][RZ] ;  /* 0x00000000ff007b82 */ /* 0x000ea20000000800 */
[----:B------:R-:W-:Y:S01]  /*11db0*/  UIADD3 UR4, UR4, 0x10, URZ ;  /* 0x0000001004047890 */ /* 0x000fe2000fffe03f */
[----:B-1----:R-:W-:Y:S01]  /*11dc0*/  MOV R4, R24 ;  /* 0x0000001800047202 */ /* 0x002fe20000000f00 */
[----:B------:R-:W-:Y:S01]  /*11dd0*/  IMAD.MOV.U32 R5, RZ, RZ, R25 ;  /* 0x000000ffff057224 */ /* 0x000fe200078e0019 */
[----:B------:R-:W-:Y:S01]  /*11de0*/  MOV R6, R18 ;  /* 0x0000001200067202 */ /* 0x000fe20000000f00 */
        /* <DEDUP_REMOVED lines=10> */
.L_x_818:
        /* <DEDUP_REMOVED lines=15> */
[----:B------:R-:W-:Y:S02]  /*11f80*/  LOP3.LUT R19, R7, R19, RZ, 0x3c, !PT ;  /* 0x0000001307137212 */ /* 0x000fe400078e3cff */
[----:B------:R-:W-:-:S02]  /*11f90*/  MOV R4, R24 ;  /* 0x0000001800047202 */ /* 0x000fc40000000f00 */
[----:B------:R-:W-:Y:S02]  /*11fa0*/  MOV R6, R18 ;  /* 0x0000001200067202 */ /* 0x000fe40000000f00 */
[----:B------:R-:W-:-:S05]  /*11fb0*/  MOV R7, R19 ;  /* 0x0000001300077202 */ /* 0x000fca0000000f00 */
[----:B------:R1:W-:Y:S02]  /*11fc0*/  STS.128 [R3], R4 ;  /* 0x0000000403007388 */ /* 0x0003e40000000c00 */
.L_x_817:
[----:B------:R-:W-:Y:S05]  /*11fd0*/  BSYNC B0 ;  /* 0x0000000000007941 */ /* 0x000fea0003800000 */
.L_x_816:
[----:B-1----:R-:W-:Y:S01]  /*11fe0*/  IMAD.MOV.U32 R5, RZ, RZ, R15 ;  /* 0x000000ffff057224 */ /* 0x002fe200078e000f */
[----:B------:R-:W-:Y:S06]  /*11ff0*/  @P2 BRA `(.L_x_818) ;  /* 0xfffffffc00a42947 */ /* 0x000fec000383ffff */
.L_x_815:
[----:B------:R-:W-:Y:S02]  /*12000*/  ULDC UR4, c[0x0][0x238] ;  /* 0x00008e0000047ab9 */ /* 0x000fe40000000800 */
[----:B------:R-:W-:-:S13]  /*12010*/  ISETP.NE.AND P0, PT, RZ, UR4, PT ;  /* 0x00000004ff007c0c */ /* 0x000fda000bf05270 */
[----:B------:R-:W-:Y:S05]  /*12020*/  @!P0 BRA `(.L_x_819) ;  /* 0x0000000000c88947 */ /* 0x000fea0003800000 */
[----:B------:R-:W-:Y:S02]  /*12030*/  ISETP.GT.AND P0, PT, R0, 0x20, PT ;  /* 0x000000200000780c */ /* 0x000fe40003f04270 */
[----:B------:R-:W-:-:S11]  /*12040*/  MOV R2, R0 ;  /* 0x0000000000027202 */ /* 0x000fd60000000f00 */
[----:B------:R-:W-:Y:S05]  /*12050*/  @!P0 BRA `(.L_x_820) ;  /* 0x0000000000808947 */ /* 0x000fea0003800000 */
[----:B-1----:R-:W-:Y:S01]  /*12060*/  MOV R4, R24 ;  /* 0x0000001800047202 */ /* 0x002fe20000000f00 */
[----:B------:R-:W-:Y:S01]  /*12070*/  IMAD.MOV.U32 R5, RZ, RZ, R25 ;  /* 0x000000ffff057224 */ /* 0x000fe200078e0019 */
[----:B------:R-:W-:Y:S02]  /*12080*/  MOV R6, R18 ;  /* 0x0000001200067202 */ /* 0x000fe40000000f00 */
[----:B------:R-:W-:Y:S02]  /*12090*/  MOV R7, R19 ;  /* 0x0000001300077202 */ /* 0x000fe40000000f00 */
[----:B------:R-:W-:-:S03]  /*120a0*/  LEA.HI R2, R0, R0, RZ, 0x1 ;  /* 0x0000000000027211 */ /* 0x000fc600078f08ff */
[----:B------:R2:W-:Y:S01]  /*120b0*/  STS.128 [R3], R4 ;  /* 0x0000000403007388 */ /* 0x0005e20000000c00 */
[----:B------:R-:W-:Y:S01]  /*120c0*/  SHF.R.S32.HI R15, RZ, 0x1, R2 ;  /* 0x00000001ff0f7819 */ /* 0x000fe20000011402 */
[----:B------:R-:W-:-:S03]  /*120d0*/  IMAD.MOV.U32 R2, RZ, RZ, 0x20 ;  /* 0x00000020ff027424 */ /* 0x000fc600078e00ff */
[----:B------:R-:W-:-:S13]  /*120e0*/  ISETP.GE.AND P0, PT, R15, 0x20, PT ;  /* 0x000000200f00780c */ /* 0x000fda0003f06270 */
[----:B--2---:R-:W-:Y:S05]  /*120f0*/  @!P0 BRA `(.L_x_820) ;  /* 0x0000000000588947 */ /* 0x004fea0003800000 */
.L_x_823:
[----:B-1----:R-:W-:Y:S01]  /*12100*/  IADD3 R5, R17, R15, RZ ;  /* 0x0000000f11057210 */ /* 0x002fe20007ffe0ff */
[----:B------:R-:W-:Y:S03]  /*12110*/  BAR.SYNC.DEFER_BLOCKING 0x0 ;  /* 0x0000000000007b1d */ /* 0x000fe60000010000 */
[----:B------:R-:W-:-:S03]  /*12120*/  ISETP.GE.U32.AND P0, PT, R5, R0, PT ;  /* 0x000000000500720c */ /* 0x000fc60003f06070 */
[----:B------:R-:W-:Y:S01]  /*12130*/  BSSY B0, `(.L_x_821) ;  /* 0x000000e000007945 */ /* 0x000fe20003800000 */
[----:B------:R-:W-:-:S13]  /*12140*/  ISETP.GE.U32.OR P0, PT, R17, R15, P0 ;  /* 0x0000000f1100720c */ /* 0x000fda0000706470 */
[----:B------:R-:W-:Y:S05]  /*12150*/  @P0 BRA `(.L_x_822) ;  /* 0x00000000002c0947 */ /* 0x000fea0003800000 */
        /* <DEDUP_REMOVED lines=11> */
.L_x_822:
[----:B------:R-:W-:Y:S05]  /*12210*/  BSYNC B0 ;  /* 0x0000000000007941 */ /* 0x000fea0003800000 */
.L_x_821:
[----:B------:R-:W-:-:S04]  /*12220*/  SHF.R.S32.HI R15, RZ, 0x1, R15 ;  /* 0x00000001ff0f7819 */ /* 0x000fc8000001140f */
[----:B------:R-:W-:-:S13]  /*12230*/  ISETP.GE.AND P0, PT, R15, 0x20, PT ;  /* 0x000000200f00780c */ /* 0x000fda0003f06270 */
[----:B------:R-:W-:Y:S05]  /*12240*/  @P0 BRA `(.L_x_823) ;  /* 0xfffffffc00ac0947 */ /* 0x000fea000383ffff */
[----:B------:R-:W-:-:S11]  /*12250*/  HFMA2.MMA R2, -RZ, RZ, 0, 1.9073486328125e-06 ;  /* 0x00000020ff027435 */ /* 0x000fd600000001ff */
.L_x_820:
[----:B------:R-:W-:Y:S01]  /*12260*/  BAR.SYNC.DEFER_BLOCKING 0x0 ;  /* 0x0000000000007b1d */ /* 0x000fe20000010000 */
[----:B------:R-:W-:-:S13]  /*12270*/  ISETP.GE.AND P0, PT, R2, 0x2, PT ;  /* 0x000000020200780c */ /* 0x000fda0003f06270 */
[----:B------:R-:W-:Y:S05]  /*12280*/  @!P0 BRA `(.L_x_819) ;  /* 0x0000000000308947 */ /* 0x000fea0003800000 */
[----:B-1----:R-:W-:-:S07]  /*12290*/  MOV R3, 0x1 ;  /* 0x0000000100037802 */ /* 0x002fce0000000f00 */
.L_x_824:
[----:B------:R-:W1:Y:S04]  /*122a0*/  SHFL.DOWN PT, R0, R25, R3, 0x1f ;  /* 0x08001f0319007589 */ /* 0x000e6800000e0000 */
[----:B------:R-:W2:Y:S04]  /*122b0*/  SHFL.DOWN PT, R5, R24, R3, 0x1f ;  /* 0x08001f0318057589 */ /* 0x000ea800000e0000 */
[----:B------:R-:W3:Y:S04]  /*122c0*/  SHFL.DOWN PT, R4, R19, R3, 0x1f ;  /* 0x08001f0313047589 */ /* 0x000ee800000e0000 */
[----:B------:R4:W5:Y:S02]  /*122d0*/  SHFL.DOWN PT, R7, R18, R3, 0x1f ;  /* 0x08001f0312077589 */ /* 0x00096400000e0000 */
[----:B----4-:R-:W-:Y:S01]  /*122e0*/  IMAD.SHL.U32 R3, R3, 0x2, RZ ;  /* 0x0000000203037824 */ /* 0x010fe200078e00ff */
[----:B-1----:R-:W-:-:S04]  /*122f0*/  LOP3.LUT R25, R25, R0, RZ, 0x3c, !PT ;  /* 0x0000000019197212 */ /* 0x002fc800078e3cff */
[----:B------:R-:W-:Y:S02]  /*12300*/  ISETP.GE.AND P0, PT, R3, R2, PT ;  /* 0x000000020300720c */ /* 0x000fe40003f06270 */
[----:B--2---:R-:W-:Y:S02]  /*12310*/  LOP3.LUT R24, R24, R5, RZ, 0x3c, !PT ;  /* 0x0000000518187212 */ /* 0x004fe400078e3cff */
[----:B---3--:R-:W-:Y:S02]  /*12320*/  LOP3.LUT R19, R19, R4, RZ, 0x3c, !PT ;  /* 0x0000000413137212 */ /* 0x008fe400078e3cff */
[----:B-----5:R-:W-:-:S07]  /*12330*/  LOP3.LUT R18, R18, R7, RZ, 0x3c, !PT ;  /* 0x0000000712127212 */ /* 0x020fce00078e3cff */
[----:B------:R-:W-:Y:S05]  /*12340*/  @!P0 BRA `(.L_x_824) ;  /* 0xfffffffc00d48947 */ /* 0x000fea000383ffff */
.L_x_819:
        /* <DEDUP_REMOVED lines=15> */
.L_x_826:
        /* <DEDUP_REMOVED lines=8> */
[----:B-1----:R-:W-:Y:S01]  /*124c0*/  MOV R4, UR4 ;  /* 0x0000000400047c02 */ /* 0x002fe20008000f00 */
[----:B------:R1:W2:Y:S01]  /*124d0*/  LDC.64 R2, c[0x4][R0] ;  /* 0x0100000000027b82 */ /* 0x0002a20000000a00 */
[----:B------:R-:W-:Y:S01]  /*124e0*/  MOV R5, UR5 ;  /* 0x0000000500057c02 */ /* 0x000fe20008000f00 */
[----:B------:R-:W-:Y:S01]  /*124f0*/  ULDC.64 UR4, c[0x4][0x638] ;  /* 0x01018e0000047ab9 */ /* 0x000fe20000000a00 */
[----:B------:R-:W-:Y:S01]  /*12500*/  HFMA2.MMA R8, -RZ, RZ, 0, 4.4763088226318359375e-05 ;  /* 0x000002efff087435 */ /* 0x000fe200000001ff */
[----:B------:R-:W-:Y:S01]  /*12510*/  IMAD.U32 R6, RZ, RZ, UR6 ;  /* 0x00000006ff067e24 */ /* 0x000fe2000f8e00ff */
[----:B------:R-:W-:Y:S01]  /*12520*/  MOV R7, UR7 ;  /* 0x0000000700077c02 */ /* 0x000fe20008000f00 */
[----:B------:R-:W-:Y:S01]  /*12530*/  IMAD.U32 R11, RZ, RZ, UR5 ;  /* 0x00000005ff0b7e24 */ /* 0x000fe2000f8e00ff */
[----:B------:R-:W-:Y:S01]  /*12540*/  MOV R10, UR4 ;  /* 0x00000004000a7c02 */ /* 0x000fe20008000f00 */
[----:B------:R-:W-:Y:S01]  /*12550*/  IMAD.MOV.U32 R13, RZ, RZ, RZ ;  /* 0x000000ffff0d7224 */ /* 0x000fe200078e00ff */
[----:B-1----:R-:W-:-:S07]  /*12560*/  MOV R12, 0x1 ;  /* 0x00000001000c7802 */ /* 0x002fce0000000f00 */
[----:B0-----:R-:W-:-:S07]  /*12570*/  LEPC R20, `(.L_x_828) ;  /* 0x000000001014794e */ /* 0x001fce0000000000 */
[----:B--2---:R-:W-:Y:S05]  /*12580*/  CALL.ABS.NOINC R2 ;  /* 0x0000000002007343 */ /* 0x004fea0003c00000 */
.L_x_828:
        /* <DEDUP_REMOVED lines=9> */
[----:B-1----:R-:W-:Y:S01]  /*12620*/  MOV R4, UR4 ;  /* 0x0000000400047c02 */ /* 0x002fe20008000f00 */
[----:B------:R1:W3:Y:S01]  /*12630*/  LDC.64 R2, c[0x4][R0] ;  /* 0x0100000000027b82 */ /* 0x0002e20000000a00 */
[----:B------:R-:W-:Y:S01]  /*12640*/  IMAD.U32 R5, RZ, RZ, UR5 ;  /* 0x00000005ff057e24 */ /* 0x000fe2000f8e00ff */
[----:B------:R-:W-:Y:S01]  /*12650*/  ULDC.64 UR4, c[0x4][0x7b8] ;  /* 0x0101ee0000047ab9 */ /* 0x000fe20000000a00 */
[----:B------:R-:W-:Y:S01]  /*12660*/  HFMA2.MMA R8, -RZ, RZ, 0, 4.4763088226318359375e-05 ;  /* 0x000002efff087435 */ /* 0x000fe200000001ff */
[----:B------:R-:W-:Y:S01]  /*12670*/  MOV R6, UR4 ;  /* 0x0000000400067c02 */ /* 0x000fe20008000f00 */
[----:B------:R-:W-:Y:S01]  /*12680*/  IMAD.U32 R10, RZ, RZ, UR6 ;  /* 0x00000006ff0a7e24 */ /* 0x000fe2000f8e00ff */
[----:B------:R-:W-:Y:S01]  /*12690*/  MOV R7, UR5 ;  /* 0x0000000500077c02 */ /* 0x000fe20008000f00 */
[----:B------:R-:W-:Y:S01]  /*126a0*/  IMAD.MOV.U32 R12, RZ, RZ, 0x1 ;  /* 0x00000001ff0c7424 */ /* 0x000fe200078e00ff */
[----:B------:R-:W-:-:S02]  /*126b0*/  MOV R11, UR7 ;  /* 0x00000007000b7c02 */ /* 0x000fc40008000f00 */
[----:B-1----:R-:W-:-:S07]  /*126c0*/  MOV R13, RZ ;  /* 0x000000ff000d7202 */ /* 0x002fce0000000f00 */
[----:B0-----:R-:W-:-:S07]  /*126d0*/  LEPC R20, `(.L_x_829) ;  /* 0x000000001014794e */ /* 0x001fce0000000000 */
[----:B--23--:R-:W-:Y:S05]  /*126e0*/  CALL.ABS.NOINC R2 ;  /* 0x0000000002007343 */ /* 0x00cfea0003c00000 */
.L_x_829:
[----:B------:R-:W-:Y:S02]  /*126f0*/  ULDC.64 UR4, c[0x0][0x5f8] ;  /* 0x00017e0000047ab9 */ /* 0x000fe40000000a00 */
[----:B------:R-:W-:-:S04]  /*12700*/  IADD3 R16, P0, R16, UR4, RZ ;  /* 0x0000000410107c10 */ /* 0x000fc8000ff1e0ff */
[----:B------:R-:W-:-:S05]  /*12710*/  IADD3.X R17, RZ, UR5, RZ, P0, !PT ;  /* 0x00000005ff117c10 */ /* 0x000fca00087fe4ff */
[----:B------:R-:W-:Y:S01]  /*12720*/  STG.E.64 desc[UR60][R16.64], R18 ;  /* 0x0000001210007986 */ /* 0x000fe2000c101b3c */
[----:B------:R-:W-:Y:S05]  /*12730*/  EXIT ;  /* 0x000000000000794d */ /* 0x000fea0003800000 */
.L_x_827:
[----:B------:R-:W-:Y:S04]  /*12740*/  STG.E.64 desc[UR60][R8.64], R24 ;  /* 0x0000001808007986 */ /* 0x000fe8000c101b3c */
[----:B------:R-:W-:Y:S01]  /*12750*/  STG.E.64 desc[UR60][R8.64+0x8], R18 ;  /* 0x0000081208007986 */ /* 0x000fe2000c101b3c */
[----:B------:R-:W-:Y:S05]  /*12760*/  EXIT ;  /* 0x000000000000794d */ /* 0x000fea0003800000 */
.L_x_825:
        /* <DEDUP_REMOVED lines=10> */
.L_x_830:
        /* <DEDUP_REMOVED lines=13> */
[----:B------:R-:W-:Y:S01]  /*128e0*/  MOV R6, UR4 ;  /* 0x0000000400067c02 */ /* 0x000fe20008000f00 */
[----:B------:R-:W-:Y:S01]  /*128f0*/  IMAD.U32 R7, RZ, RZ, UR5 ;  /* 0x00000005ff077e24 */ /* 0x000fe2000f8e00ff */
[----:B------:R-:W-:Y:S01]  /*12900*/  MOV R10, UR6 ;  /* 0x00000006000a7c02 */ /* 0x000fe20008000f00 */
[----:B------:R-:W-:Y:S01]  /*12910*/  IMAD.MOV.U32 R8, RZ, RZ, 0x2ef ;  /* 0x000002efff087424 */ /* 0x000fe200078e00ff */
[----:B------:R-:W-:-:S02]  /*12920*/  MOV R11, UR7 ;  /* 0x00000007000b7c02 */ /* 0x000fc40008000f00 */
[----:B-1----:R-:W-:-:S07]  /*12930*/  MOV R13, RZ ;  /* 0x000000ff000d7202 */ /* 0x002fce0000000f00 */
[----:B0-----:R-:W-:-:S07]  /*12940*/  LEPC R20, `(.L_x_832) ;  /* 0x000000001014794e */ /* 0x001fce0000000000 */
[----:B--2---:R-:W-:Y:S05]  /*12950*/  CALL.ABS.NOINC R2 ;  /* 0x0000000002007343 */ /* 0x004fea0003c00000 */
.L_x_832:
        /* <DEDUP_REMOVED lines=9> */
[----:B-1----:R-:W-:Y:S01]  /*129f0*/  MOV R4, UR4 ;  /* 0x0000000400047c02 */ /* 0x002fe20008000f00 */
[----:B------:R1:W3:Y:S01]  /*12a00*/  LDC.64 R2, c[0x4][R0] ;  /* 0x0100000000027b82 */ /* 0x0002e20000000a00 */
        /* <DEDUP_REMOVED lines=10> */
[----:B--23--:R-:W-:Y:S05]  /*12ab0*/  CALL.ABS.NOINC R2 ;  /* 0x0000000002007343 */ /* 0x00cfea0003c00000 */
.L_x_833:
[----:B------:R-:W-:Y:S02]  /*12ac0*/  ULDC.64 UR4, c[0x0][0x5f8] ;  /* 0x00017e0000047ab9 */ /* 0x000fe40000000a00 */
[----:B------:R-:W-:-:S04]  /*12ad0*/  IADD3 R16, P0, R16, UR4, RZ ;  /* 0x0000000410107c10 */ /* 0x000fc8000ff1e0ff */
[----:B------:R-:W-:-:S05]  /*12ae0*/  IADD3.X R17, RZ, UR5, RZ, P0, !PT ;  /* 0x00000005ff117c10 */ /* 0x000fca00087fe4ff */
[----:B------:R-:W-:Y:S01]  /*12af0*/  STG.E.64 desc[UR60][R16.64], R18 ;  /* 0x0000001210007986 */ /* 0x000fe2000c101b3c */
[----:B------:R-:W-:Y:S05]  /*12b00*/  EXIT ;  /* 0x000000000000794d */ /* 0x000fea0003800000 */
.L_x_831:
[----:B------:R-:W-:Y:S04]  /*12b10*/  STG.E.64 desc[UR60][R10.64], R24 ;  /* 0x000000180a007986 */ /* 0x000fe8000c101b3c */
[----:B------:R-:W-:Y:S01]  /*12b20*/  STG.E.64 desc[UR60][R12.64], R18 ;  /* 0x000000120c007986 */ /* 0x000fe2000c101b3c */
[----:B------:R-:W-:Y:S05]  /*12b30*/  EXIT ;  /* 0x000000000000794d */ /* 0x000fea0003800000 */
.L_x_800:
        /* <DEDUP_REMOVED lines=25> */
.L_x_835:
        /* <DEDUP_REMOVED lines=24> */
.L_x_837:
        /* <DEDUP_REMOVED lines=19> */
[----:B--2---:R-:W-:-:S07]  /*12f80*/  MOV R13, RZ ;  /* 0x000000ff000d7202 */ /* 0x004fce0000000f00 */
[----:B0-----:R-:W-:-:S07]  /*12f90*/  LEPC R20, `(.L_x_838) ;  /* 0x000000001014794e */ /* 0x001fce0000000000 */
[----:B-1-3--:R-:W-:Y:S05]  /*12fa0*/  CALL.ABS.NOINC R2 ;  /* 0x0000000002007343 */ /* 0x00afea0003c00000 */
.L_x_838:
[----:B------:R-:W-:Y:S02]  /*12fb0*/  ULDC.64 UR4, c[0x0][0x5f8] ;  /* 0x00017e0000047ab9 */ /* 0x000fe40000000a00 */
[----:B------:R-:W-:-:S05]  /*12fc0*/  IADD3 R16, P0, R16, UR4, RZ ;  /* 0x0000000410107c10 */ /* 0x000fca000ff1e0ff */
[----:B------:R-:W-:-:S05]  /*12fd0*/  IMAD.X R17, RZ, RZ, UR5, P0 ;  /* 0x00000005ff117e24 */ /* 0x000fca00080e06ff */
[----:B------:R-:W-:Y:S01]  /*12fe0*/  STG.E.64 desc[UR60][R16.64], R22 ;  /* 0x0000001610007986 */ /* 0x000fe2000c101b3c */
[----:B------:R-:W-:Y:S05]  /*12ff0*/  EXIT ;  /* 0x000000000000794d */ /* 0x000fea0003800000 */
.L_x_836:
[----:B------:R-:W-:Y:S04]  /*13000*/  STG.E.64 desc[UR60][R8.64], R36 ;  /* 0x0000002408007986 */ /* 0x000fe8000c101b3c */
[----:B------:R-:W-:Y:S01]  /*13010*/  STG.E.64 desc[UR60][R8.64+0x8], R22 ;  /* 0x0000081608007986 */ /* 0x000fe2000c101b3c */
[----:B------:R-:W-:Y:S05]  /*13020*/  EXIT ;  /* 0x000000000000794d */ /* 0x000fea0003800000 */
.L_x_834:
        /* <DEDUP_REMOVED lines=10> */
.L_x_839:
        /* <DEDUP_REMOVED lines=24> */
.L_x_841:
        /* <DEDUP_REMOVED lines=22> */
.L_x_842:
[----:B------:R-:W-:Y:S02]  /*133b0*/  ULDC.64 UR4, c[0x0][0x5f8] ;  /* 0x00017e0000047ab9 */ /* 0x000fe40000000a00 */
[----:B------:R-:W-:-:S04]  /*133c0*/  IADD3 R16, P0, R16, UR4, RZ ;  /* 0x0000000410107c10 */ /* 0x000fc8000ff1e0ff */
[----:B------:R-:W-:-:S05]  /*133d0*/  IADD3.X R17, RZ, UR5, RZ, P0, !PT ;  /* 0x00000005ff117c10 */ /* 0x000fca00087fe4ff */
[----:B------:R-:W-:Y:S01]  /*133e0*/  STG.E.64 desc[UR60][R16.64], R22 ;  /* 0x0000001610007986 */ /* 0x000fe2000c101b3c */
[----:B------:R-:W-:Y:S05]  /*133f0*/  EXIT ;  /* 0x000000000000794d */ /* 0x000fea0003800000 */
.L_x_840:
[----:B------:R-:W-:Y:S04]  /*13400*/  STG.E.64 desc[UR60][R6.64], R36 ;  /* 0x0000002406007986 */ /* 0x000fe8000c101b3c */
[----:B------:R-:W-:Y:S01]  /*13410*/  STG.E.64 desc[UR60][R10.64], R22 ;  /* 0x000000160a007986 */ /* 0x000fe2000c101b3c */
[----:B------:R-:W-:Y:S05]  /*13420*/  EXIT ;  /* 0x000000000000794d */ /* 0x000fea0003800000 */
.L_x_843:
        /* <DEDUP_REMOVED lines=13> */
.L_x_9813:


//--------------------- .text._ZN2at6native13reduce_kernelILi128ELi4ENS0_8ReduceOpIN3c104HalfENS0_14func_wrapper_tIdZNS0_15xor_sum_functorIS4_vEclERNS_14TensorIteratorEEUlddE_EEjdLi4ELi4EEEEEvT1_ --------------------------
	.section	.text._ZN2at6native13reduce_kernelILi128ELi4ENS0_8ReduceOpIN3c104HalfENS0_14func_wrapper_tIdZNS0_15xor_sum_functorIS4_vEclERNS_14TensorIteratorEEUlddE_EEjdLi4ELi4EEEEEvT1_,"ax",@progbits
	.align	128
        .global         _ZN2at6native13reduce_kernelILi128ELi4ENS0_8ReduceOpIN3c104HalfENS0_14func_wrapper_tIdZNS0_15xor_sum_functorIS4_vEclERNS_14TensorIteratorEEUlddE_EEjdLi4ELi4EEEEEvT1_
        .type           _ZN2at6native13reduce_kernelILi128ELi4ENS0_8ReduceOpIN3c104HalfENS0_14func_wrapper_tIdZNS0_15xor_sum_functorIS4_vEclERNS_14TensorIteratorEEUlddE_EEjdLi4ELi4EEEEEvT1_,@function
        .size           _ZN2at6native13reduce_kernelILi128ELi4ENS0_8ReduceOpIN3c104HalfENS0_14func_wrapper_tIdZNS0_15xor_sum_functorIS4_vEclERNS_14TensorIteratorEEUlddE_EEjdLi4ELi4EEEEEvT1_,(.L_x_9814 - _ZN2at6native13reduce_kernelILi128ELi4ENS0_8ReduceOpIN3c104HalfENS0_14func_wrapper_tIdZNS0_15xor_sum_functorIS4_vEclERNS_14TensorIteratorEEUlddE_EEjdLi4ELi4EEEEEvT1_)
        .other          _ZN2at6native13reduce_kernelILi128ELi4ENS0_8ReduceOpIN3c104HalfENS0_14func_wrapper_tIdZNS0_15xor_sum_functorIS4_vEclERNS_14TensorIteratorEEUlddE_EEjdLi4ELi4EEEEEvT1_,@"STO_CUDA_ENTRY STV_DEFAULT"
_ZN2at6native13reduce_kernelILi128ELi4ENS0_8ReduceOpIN3c104HalfENS0_14func_wrapper_tIdZNS0_15xor_sum_functorIS4_vEclERNS_14TensorIteratorEEUlddE_EEjdLi4ELi4EEEEEvT1_:
.text._ZN2at6native13reduce_kernelILi128ELi4ENS0_8ReduceOpIN3c104HalfENS0_14func_wrapper_tIdZNS0_15xor_sum_functorIS4_vEclERNS_14TensorIteratorEEUlddE_EEjdLi4ELi4EEEEEvT1_:
        /* <DEDUP_REMOVED lines=15> */
[----:B-----5:R-:W-:Y:S01]  /*00f0*/  IMAD R3, R0, UR4, R3 ;  /* 0x0000000400037c24 */ /* 0x020fe2000f8e0203 */
[----:B------:R-:W-:Y:S01]  /*0100*/  HFMA2.MMA R0, -RZ, RZ, 0, 0 ;  /* 0x00000000ff007435 */ /* 0x000fe200000001ff */
[----:B----4-:R-:W-:Y:S02]  /*0110*/  IMAD R91, R22, UR8, R5 ;  /* 0x00000008165b7c24 */ /* 0x010fe4000f8e0205 */
[----:B------:R-:W-:Y:S01]  /*0120*/  IMAD.SHL.U32 R19, R3, 0x4, RZ ;  /* 0x0000000403137824 */ /* 0x000fe200078e00ff */
[----:B0-----:R-:W-:Y:S07]  /*0130*/  @!P0 BRA `(.L_x_844) ;  /* 0x0000001000448947 */ /* 0x001fee0003800000 */
        /* <DEDUP_REMOVED lines=273> */
.L_x_844:
[----:B------:R-:W-:Y:S01]  /*1250*/  ULDC UR4, c[0x0][0x224] ;  /* 0x0000890000047ab9 */ /* 0x000fe20000000800 */
[----:B------:R-:W-:Y:S01]  /*1260*/  ULDC.64 UR60, c[0x0][0x208] ;  /* 0x00008200003c7ab9 */ /* 0x000fe20000000a00 */
[----:B------:R-:W-:Y:S01]  /*1270*/  MOV R54, UR4 ;  /* 0x0000000400367c02 */ /* 0x000fe20008000f00 */
[----:B------:R-:W-:Y:S01]  /*1280*/  ULDC UR4, c[0x0][0x228] ;  /* 0x00008a0000047ab9 */ /* 0x000fe20000000800 */
[----:B------:R-:W-:Y:S02]  /*1290*/  BSSY B6, `(.L_x_845) ;  /* 0x0000cb3000067945 */ /* 0x000fe40003800000 */
        /* <DEDUP_REMOVED lines=16> */
[----:B------:R-:W-:Y:S01]  /*13a0*/  HFMA2.MMA R8, -RZ, RZ, 0, 2.8789043426513671875e-05 ;  /* 0x000001e3ff087435 */ /* 0x000fe200000001ff */
        /* <DEDUP_REMOVED lines=8> */
.L_x_848:
[----:B------:R-:W0:Y:S01]  /*1430*/  LDC R12, c[0x0][0x218] ;  /* 0x00008600ff0c7b82 */ /* 0x000e220000000800 */
[----:B------:R-:W-:Y:S01]  /*1440*/  SHF.R.U64 R0, R16, 0x1, R17 ;  /* 0x0000000110007819 */ /* 0x000fe20000001211 */
[----:B------:R-:W-:Y:S01]  /*1450*/  ULDC UR4, c[0x0][0x224] ;  /* 0x0000890000047ab9 */ /* 0x000fe20000000800 */
[----:B------:R-:W-:Y:S02]  /*1460*/  BSSY B0, `(.L_x_849) ;  /* 0x000002e000007945 */ /* 0x000fe40003800000 */
[----:B------:R-:W-:Y:S01]  /*1470*/  LOP3.LUT R6, R0, 0x3, RZ, 0xc0, !PT ;  /* 0x0000000300067812 */ /* 0x000fe200078ec0ff */
[----:B------:R-:W-:Y:S02]  /*1480*/  IMAD.U32 R0, RZ, RZ, UR4 ;  /* 0x00000004ff007e24 */ /* 0x000fe4000f8e00ff */
        /* <DEDUP_REMOVED lines=16> */
[----:B------:R-:W-:Y:S01]  /*1590*/  HFMA2.MMA R0, -RZ, RZ, 0, 5.9604644775390625e-08 ;  /* 0x00000001ff007435 */ /* 0x000fe200000001ff */
[----:B------:R-:W-:-:S13]  /*15a0*/  ISETP.NE.AND P0, PT, RZ, UR4, PT ;  /* 0x00000004ff007c0c */ /* 0x000fda000bf05270 */
[----:B------:R-:W-:-:S04]  /*15b0*/  @P0 ISETP.NE.AND P1, PT, R22, RZ, PT ;  /* 0x000000ff1600020c */ /* 0x000fc80003f25270 */
[----:B------:R-:W-:-:S04]  /*15c0*/  @P0 SEL R2, RZ, 0x1, P1 ;  /* 0x00000001ff020807 */ /* 0x000fc80000800000 */
[----:B------:R-:W-:-:S07]  /*15d0*/  @P0 PRMT R0, R2, 0x7610, R0 ;  /* 0x0000761002000816 */ /* 0x000fce0000000000 */
.L_x_854:
[----:B------:R-:W-:Y:S05]  /*15e0*/  BSYNC B2 ;  /* 0x0000000000027941 */ /* 0x000fea0003800000 */
.L_x_853:
        /* <DEDUP_REMOVED lines=14> */
.L_x_852:
[----:B------:R-:W-:Y:S05]  /*16d0*/  BSYNC B1 ;  /* 0x0000000000017941 */ /* 0x000fea0003800000 */
.L_x_851:
[----:B------:R-:W0:Y:S01]  /*16e0*/  LDC R5, c[0x0][0x224] ;  /* 0x00008900ff057b82 */ /* 0x000e220000000800 */
[----:B------:R-:W-:-:S04]  /*16f0*/  IADD3 R3, P0, -R6, 0x4, RZ ;  /* 0x0000000406037810 */ /* 0x000fc80007f1e1ff */
[----:B------:R-:W-:Y:S02]  /*1700*/  LEA R16, P1, R3, R16, 0x1 ;  /* 0x0000001003107211 */ /* 0x000fe400078208ff */
[----:B------:R-:W-:-:S04]  /*1710*/  IADD3.X R2, RZ, -0x1, RZ, P0, !PT ;  /* 0xffffffffff027810 */ /* 0x000fc800007fe4ff */
[----:B------:R-:W-:Y:S02]  /*1720*/  LEA.HI.X R17, R3, R17, R2, 0x1, P1 ;  /* 0x0000001103117211 */ /* 0x000fe400008f0c02 */
[----:B0-----:R-:W-:-:S07]  /*1730*/  IADD3 R0, R6, -0x4, R5 ;  /* 0xfffffffc06007810 */ /* 0x001fce0007ffe005 */
.L_x_850:
[----:B------:R-:W-:Y:S05]  /*1740*/  BSYNC B0 ;  /* 0x0000000000007941 */ /* 0x000fea0003800000 */
.L_x_849:
[----:B------:R-:W0:Y:S01]  /*1750*/  LDC.64 R4, c[0x0][0x238] ;  /* 0x00008e00ff047b82 */ /* 0x000e220000000a00 */
[----:B------:R-:W-:Y:S01]  /*1760*/  BSSY B0, `(.L_x_855) ;  /* 0x000002b000007945 */ /* 0x000fe20003800000 */
[----:B------:R-:W-:Y:S01]  /*1770*/  ISETP.NE.AND P2, PT, R36, RZ, PT ;  /* 0x000000ff2400720c */ /* 0x000fe20003f45270 */
[--C-:B------:R-:W-:Y:S01]  /*1780*/  IMAD.MOV.U32 R21, RZ, RZ, R12.reuse ;  /* 0x000000ffff157224 */ /* 0x100fe200078e000c */
[-C--:B------:R-:W-:Y:S01]  /*1790*/  MOV R20, R14.reuse ;  /* 0x0000000e00147202 */ /* 0x080fe20000000f00 */
[----:B------:R-:W-:Y:S01]  /*17a0*/  IMAD.MOV.U32 R15, RZ, RZ, R12 ;  /* 0x000000ffff0f7224 */ /* 0x000fe200078e000c */
[----:B------:R-:W-:Y:S02]  /*17b0*/  MOV R71, R14 ;  /* 0x0000000e00477202 */ /* 0x000fe40000000f00 */
        /* <DEDUP_REMOVED lines=8> */
[----:B------:R-:W-:Y:S01]  /*1840*/  IMAD.MOV.U32 R15, RZ, RZ, R12 ;  /* 0x000000ffff0f7224 */ /* 0x000fe200078e000c */
[----:B------:R-:W-:-:S07]  /*1850*/  MOV R71, R14 ;  /* 0x0000000e00477202 */ /* 0x000fce0000000f00 */
.L_x_857:
        /* <DEDUP_REMOVED lines=27> */
.L_x_856:
[----:B------:R-:W-:Y:S05]  /*1a10*/  BSYNC B0 ;  /* 0x0000000000007941 */ /* 0x000fea0003800000 */
.L_x_855:
        /* <DEDUP_REMOVED lines=8> */
.L_x_859:
[----:B------:R-:W-:Y:S05]  /*1aa0*/  BSYNC B0 ;  /* 0x0000000000007941 */ /* 0x000fea0003800000 */
.L_x_858:
        /* <DEDUP_REMOVED lines=15> */
.L_x_861:
[----:B------:R-:W-:Y:S05]  /*1ba0*/  BSYNC B0 ;  /* 0x0000000000007941 */ /* 0x000fea0003800000 */
.L_x_860:
        /* <DEDUP_REMOVED lines=8> */
.L_x_847:
        /* <DEDUP_REMOVED lines=47> */
[----:B------:R-:W-:Y:S01]  /*1f20*/  ISETP.NE.AND P0, PT, R2, RZ, PT ;  /* 0x000000ff0200720c */ /* 0x000fe20003f05270 */
[----:B------:R-:W-:Y:S01]  /*1f30*/  BSSY B1, `(.L_x_866) ;  /* 0x0000484000017945 */ /* 0x000fe20003800000 */
[----:B------:R-:W0:Y:S01]  /*1f40*/  LDC.64 R2, c[0x0][0x260] ;  /* 0x00009800ff027b82 */ /* 0x000e220000000a00 */
        /* <DEDUP_REMOVED lines=27> */
[----:B------:R-:W-:-:S07]  /*2100*/  IMAD.MOV.U32 R43, RZ, RZ, R39 ;  /* 0x000000ffff2b7224 */ /* 0x000fce00078e0027 */
.L_x_871:
        /* <DEDUP_REMOVED lines=275> */
[----:B------:R-:W-:Y:S01]  /*3240*/  @P1 IMAD.MOV.U32 R8, RZ, RZ, RZ ;  /* 0x000000ffff081224 */ /* 0x000fe200078e00ff */
[----:B------:R-:W-:-:S06]  /*3250*/  IADD3 R5, -R9, RZ, RZ ;  /* 0x000000ff09057210 */ /* 0x000fcc0007ffe1ff */
        /* <DEDUP_REMOVED lines=9> */
.L_x_867:
[----:B------:R-:W-:Y:S01]  /*32f0*/  LOP3.LUT R5, R4, 0xfffffff8, RZ, 0xc0, !PT ;  /* 0xfffffff804057812 */ /* 0x000fe200078ec0ff */
[----:B------:R-:W-:-:S03]  /*3300*/  ULDC UR36, c[0x0][0x22c] ;  /* 0x00008b0000247ab9 */ /* 0x000fc60000000800 */
[----:B------:R-:W-:-:S04]  /*3310*/  IADD3 R4, P1, R16, R5, RZ ;  /* 0x0000000510047210 */ /* 0x000fc80007f3e0ff */
[----:B------:R-:W-:-:S06]  /*3320*/  IADD3.X R5, RZ, R17, RZ, P1, !PT ;  /* 0x00000011ff057210 */ /* 0x000fcc0000ffe4ff */
[----:B------:R-:W2:Y:S01]  /*3330*/  LDG.E.64 R4, desc[UR60][R4.64] ;  /* 0x0000003c04047981 */ /* 0x000ea2000c1e1b00 */
[----:B------:R-:W-:-:S05]  /*3340*/  IMAD.U32 R52, RZ, RZ, UR36 ;  /* 0x00000024ff347e24 */ /* 0x000fca000f8e00ff */
[----:B------:R-:W-:Y:S02]  /*3350*/  IADD3 R87, R87, R52, RZ ;  /* 0x0000003457577210 */ /* 0x000fe40007ffe0ff */
[----:B--2---:R-:W-:Y:S02]  /*3360*/  PRMT R58, R4, 0x7610, R4 ;  /* 0x00007610043a7816 */ /* 0x004fe40000000004 */
[--C-:B------:R-:W-:Y:S02]  /*3370*/  PRMT R56, R56, 0x5410, R5.reuse ;  /* 0x0000541038387816 */ /* 0x100fe40000000005 */
        /* <DEDUP_REMOVED lines=246> */
.L_x_868:
        /* <DEDUP_REMOVED lines=8> */
[----:B------:R-:W-:Y:S01]  /*4360*/  PRMT R62, R5, 0x7632, R62 ;  /* 0x00007632053e7816 */ /* 0x000fe2000000003e */
[----:B------:R-:W-:Y:S06]  /*4370*/  @!P0 BRA `(.L_x_869) ;  /* 0x0000000c00a48947 */ /* 0x000fec0003800000 */
        /* <DEDUP_REMOVED lines=233> */
.L_x_869:
[----:B------:R-:W-:-:S04]  /*5210*/  LOP3.LUT R5, R9, 0xfffffff8, RZ, 0xc0, !PT ;  /* 0xfffffff809057812 */ /* 0x000fc800078ec0ff */
[----:B------:R-:W-:-:S04]  /*5220*/  IADD3 R4, P1, R16, R5, RZ ;  /* 0x0000000510047210 */ /* 0x000fc80007f3e0ff */
[----:B------:R-:W-:-:S06]  /*5230*/  IADD3.X R5, RZ, R17, RZ, P1, !PT ;  /* 0x00000011ff057210 */ /* 0x000fcc0000ffe4ff */
[----:B------:R-:W2:Y:S01]  /*5240*/  LDG.E.64 R4, desc[UR60][R4.64] ;  /* 0x0000003c04047981 */ /* 0x000ea2000c1e1b00 */
[----:B------:R-:W-:Y:S01]  /*5250*/  IMAD.IADD R87, R87, 0x1, R52 ;  /* 0x0000000157577824 */ /* 0x000fe200078e0234 */
[C-C-:B--2---:R-:W-:Y:S02]  /*5260*/  PRMT R64, R4.reuse, 0x5410, R5.reuse ;  /* 0x0000541004407816 */ /* 0x144fe40000000005 */
        /* <DEDUP_REMOVED lines=246> */
.L_x_870:
[----:B------:R-:W-:Y:S01]  /*61d0*/  LOP3.LUT R5, R8, 0xfffffff8, RZ, 0xc0, !PT ;  /* 0xfffffff808057812 */ /* 0x000fe200078ec0ff */
[----:B------:R-:W-:Y:S02]  /*61e0*/  HADD2.F32 R6, -RZ, R58.H0_H0 ;  /* 0x2000003aff067230 */ /* 0x000fe40000004100 */
[----:B------:R-:W-:Y:S01]  /*61f0*/  HADD2.F32 R9, -RZ, R62.H1_H1 ;  /* 0x3000003eff097230 */ /* 0x000fe20000004100 */
[----:B------:R-:W-:Y:S01]  /*6200*/  IADD3 R4, P1, R16, R5, RZ ;  /* 0x0000000510047210 */ /* 0x000fe20007f3e0ff */
[----:B------:R-:W-:Y:S02]  /*6210*/  HADD2.F32 R7, -RZ, R58.H1_H1 ;  /* 0x3000003aff077230 */ /* 0x000fe40000004100 */
[----:B------:R-:W-:Y:S01]  /*6220*/  HADD2.F32 R10, -RZ, R56.H0_H0 ;  /* 0x20000038ff0a7230 */ /* 0x000fe20000004100 */
[----:B------:R-:W-:Y:S01]  /*6230*/  IADD3 R87, R87, R52, RZ ;  /* 0x0000003457577210 */ /* 0x000fe20007ffe0ff */
[----:B------:R-:W-:Y:S01]  /*6240*/  IMAD.X R5, RZ, RZ, R17, P1 ;  /* 0x000000ffff057224 */ /* 0x000fe200008e0611 */
[----:B------:R-:W-:-:S05]  /*6250*/  ULDC UR4, c[0x0][0x224] ;  /* 0x0000890000047ab9 */ /* 0x000fca0000000800 */
[----:B------:R-:W2:Y:S01]  /*6260*/  LDG.E.64 R4, desc[UR60][R4.64] ;  /* 0x0000003c04047981 */ /* 0x000ea2000c1e1b00 */
[----:B------:R-:W-:Y:S01]  /*6270*/  FMUL.FTZ R6, R6, 1 ;  /* 0x3f80000006067820 */ /* 0x000fe20000410000 */
[----:B------:R-:W-:Y:S02]  /*6280*/  HADD2.F32 R8, -RZ, R56.H1_H1 ;  /* 0x30000038ff087230 */ /* 0x000fe40000004100 */
[----:B------:R-:W-:Y:S01]  /*6290*/  FMUL.FTZ R9, R9, 1 ;  /* 0x3f80000009097820 */ /* 0x000fe20000410000 */
[----:B------:R-:W-:Y:S01]  /*62a0*/  FMUL.FTZ R7, R7, 1 ;  /* 0x3f80000007077820 */ /* 0x000fe20000410000 */
[----:B------:R1:W3:Y:S01]  /*62b0*/  F2F.F64.F32 R32, R6 ;  /* 0x0000000600207310 */ /* 0x0002e20000201800 */
[----:B------:R-:W-:Y:S01]  /*62c0*/  FMUL.FTZ R10, R10, 1 ;  /* 0x3f8000000a0a7820 */ /* 0x000fe20000410000 */
[----:B------:R-:W-:Y:S01]  /*62d0*/  FMUL.FTZ R8, R8, 1 ;  /* 0x3f80000008087820 */ /* 0x000fe20000410000 */
[----:B------:R-:W-:Y:S02]  /*62e0*/  HADD2.F32 R11, -RZ, R60.H1_H1 ;  /* 0x3000003cff0b7230 */ /* 0x000fe40000004100 */
[----:B------:R-:W-:-:S02]  /*62f0*/  HADD2.F32 R12, -RZ, R66.H1_H1 ;  /* 0x30000042ff0c7230 */ /* 0x000fc40000004100 */
[----:B------:R-:W-:Y:S01]  /*6300*/  IMAD R15, R52, 0x3, R87 ;  /* 0x00000003340f7824 */ /* 0x000fe200078e0257 */
[----:B------:R4:W5:Y:S01]  /*6310*/  F2F.F64.F32 R26, R8 ;  /* 0x00000008001a7310 */ /* 0x0009620000201800 */
[----:B-1----:R-:W-:Y:S02]  /*6320*/  HADD2.F32 R6, -RZ, R60.H0_H0 ;  /* 0x2000003cff067230 */ /* 0x002fe40000004100 */
[----:B------:R-:W-:Y:S01]  /*6330*/  FMUL.FTZ R11, R11, 1 ;  /* 0x3f8000000b0b7820 */ /* 0x000fe20000410000 */
[----:B------:R-:W-:Y:S01]  /*6340*/  FMUL.FTZ R12, R12, 1 ;  /* 0x3f8000000c0c7820 */ /* 0x000fe20000410000 */
[----:B------:R-:W-:Y:S02]  /*6350*/  IMAD.U32 R54, RZ, RZ, UR4 ;  /* 0x00000004ff367e24 */ /* 0x000fe4000f8e00ff */
[----:B------:R-:W-:Y:S01]  /*6360*/  FMUL.FTZ R20, R6, 1 ;  /* 0x3f80000006147820 */ /* 0x000fe20000410000 */
[----:B------:R-:W-:Y:S01]  /*6370*/  HADD2.F32 R6, -RZ, R62.H0_H0 ;  /* 0x2000003eff067230 */ /* 0x000fe20000004100 */
[----:B------:R-:W1:Y:S01]  /*6380*/  F2F.F64.F32 R28, R9 ;  /* 0x00000009001c7310 */ /* 0x000e620000201800 */
[----:B----4-:R-:W-:Y:S01]  /*6390*/  HADD2.F32 R8, -RZ, R66.H0_H0 ;  /* 0x20000042ff087230 */ /* 0x010fe20000004100 */
[----:B---3--:R-:W-:-:S02]  /*63a0*/  LOP3.LUT R41, R41, R32, RZ, 0x3c, !PT ;  /* 0x0000002029297212 */ /* 0x008fc400078e3cff */
[----:B------:R-:W-:Y:S01]  /*63b0*/  FMUL.FTZ R24, R6, 1 ;  /* 0x3f80000006187820 */ /* 0x000fe20000410000 */
[----:B------:R-:W-:Y:S01]  /*63c0*/  ISETP.GE.U32.AND P1, PT, R15, R54, PT ;  /* 0x000000360f00720c */ /* 0x000fe20003f26070 */
[----:B------:R-:W-:Y:S01]  /*63d0*/  FMUL.FTZ R8, R8, 1 ;  /* 0x3f80000008087820 */ /* 0x000fe20000410000 */
[----:B-----5:R-:W-:Y:S01]  /*63e0*/  LOP3.LUT R49, R49, R26, RZ, 0x3c, !PT ;  /* 0x0000001a31317212 */ /* 0x020fe200078e3cff */
[----:B------:R-:W3:Y:S01]  /*63f0*/  F2F.F64.F32 R20, R20 ;  /* 0x0000001400147310 */ /* 0x000ee20000201800 */
[----:B------:R-:W-:Y:S02]  /*6400*/  LOP3.LUT R39, R39, R33, RZ, 0x3c, !PT ;  /* 0x0000002127277212 */ /* 0x000fe400078e3cff */
[----:B------:R-:W-:Y:S02]  /*6410*/  LOP3.LUT R47, R47, R27, RZ, 0x3c, !PT ;  /* 0x0000001b2f2f7212 */ /* 0x000fe400078e3cff */
[----:B-1----:R-:W-:-:S03]  /*6420*/  LOP3.LUT R53, R53, R28, RZ, 0x3c, !PT ;  /* 0x0000001c35357212 */ /* 0x002fc600078e3cff */
[----:B------:R1:W4:Y:S01]  /*6430*/  F2F.F64.F32 R34, R7 ;  /* 0x0000000700227310 */ /* 0x0003220000201800 */
[----:B------:R-:W-:Y:S02]  /*6440*/  LOP3.LUT R51, R51, R29, RZ, 0x3c, !PT ;  /* 0x0000001d33337212 */ /* 0x000fe400078e3cff */
[----:B---3--:R-:W-:-:S05]  /*6450*/  LOP3.LUT R42, R42, R20, RZ, 0x3c, !PT ;  /* 0x000000142a2a7212 */ /* 0x008fca00078e3cff */
[----:B------:R3:W5:Y:S01]  /*6460*/  F2F.F64.F32 R30, R10 ;  /* 0x0000000a001e7310 */ /* 0x0007620000201800 */
[----:B-1----:R-:W-:Y:S01]  /*6470*/  HADD2.F32 R7, -RZ, R64.H0_H0 ;  /* 0x20000040ff077230 */ /* 0x002fe20000004100 */
[----:B------:R-:W-:-:S04]  /*6480*/  LOP3.LUT R40, R40, R21, RZ, 0x3c, !PT ;  /* 0x0000001528287212 */ /* 0x000fc800078e3cff */
[----:B------:R-:W-:Y:S01]  /*6490*/  FMUL.FTZ R7, R7, 1 ;  /* 0x3f80000007077820 */ /* 0x000fe20000410000 */
[----:B----4-:R-:W-:Y:S01]  /*64a0*/  LOP3.LUT R45, R45, R34, RZ, 0x3c, !PT ;  /* 0x000000222d2d7212 */ /* 0x010fe200078e3cff */
[----:B---3--:R-:W-:Y:S01]  /*64b0*/  HADD2.F32 R10, -RZ, R64.H1_H1 ;  /* 0x30000040ff0a7230 */ /* 0x008fe20000004100 */
[----:B------:R-:W1:Y:S01]  /*64c0*/  F2F.F64.F32 R22, R11 ;  /* 0x0000000b00167310 */ /* 0x000e620000201800 */
[----:B------:R-:W-:-:S03]  /*64d0*/  LOP3.LUT R43, R43, R35, RZ, 0x3c, !PT ;  /* 0x000000232b2b7212 */ /* 0x000fc600078e3cff */
[----:B------:R-:W-:Y:S01]  /*64e0*/  FMUL.FTZ R10, R10, 1 ;  /* 0x3f8000000a0a7820 */ /* 0x000fe20000410000 */
[----:B-----5:R-:W-:-:S03]  /*64f0*/  LOP3.LUT R38, R38, R30, RZ, 0x3c, !PT ;  /* 0x0000001e26267212 */ /* 0x020fc600078e3cff */
        /* <DEDUP_REMOVED lines=17> */
[----:B------:R-:W-:Y:S01]  /*6610*/  LOP3.LUT R67, R67, R13, RZ, 0x3c, !PT ;  /* 0x0000000d43437212 */ /* 0x000fe200078e3cff */
[----:B--2---:R-:W-:-:S02]  /*6620*/  HADD2.F32 R14, -RZ, R4.H0_H0 ;  /* 0x20000004ff0e7230 */ /* 0x004fc40000004100 */
[----:B------:R-:W-:Y:S02]  /*6630*/  HADD2.F32 R68, -RZ, R4.H1_H1 ;  /* 0x30000004ff447230 */ /* 0x000fe40000004100 */
[--C-:B------:R-:W-:Y:S02]  /*6640*/  HADD2.F32 R26, -RZ, R5.reuse.H0_H0 ;  /* 0x20000005ff1a7230 */ /* 0x100fe40000004100 */
[----:B------:R-:W-:Y:S01]  /*6650*/  FMUL.FTZ R14, R14, 1 ;  /* 0x3f8000000e0e7820 */ /* 0x000fe20000410000 */
[----:B------:R-:W-:Y:S02]  /*6660*/  HADD2.F32 R28, -RZ, R5.H1_H1 ;  /* 0x30000005ff1c7230 */ /* 0x000fe40000004100 */
[----:B------:R-:W-:Y:S01]  /*6670*/  FMUL.FTZ R32, R68, 1 ;  /* 0x3f80000044207820 */ /* 0x000fe20000410000 */
[----:B------:R-:W-:Y:S02]  /*6680*/  FMUL.FTZ R26, R26, 1 ;  /* 0x3f8000001a1a7820 */ /* 0x000fe40000410000 */
[----:B------:R-:W-:Y:S01]  /*6690*/  FMUL.FTZ R20, R28, 1 ;  /* 0x3f8000001c147820 */ /* 0x000fe20000410000 */
[----:B------:R-:W1:Y:S08]  /*66a0*/  F2F.F64.F32 R14, R14 ;  /* 0x0000000e000e7310 */ /* 0x000e700000201800 */
        /* <DEDUP_REMOVED lines=13> */
.L_x_866:
[C-C-:B------:R-:W-:Y:S02]  /*6780*/  PRMT R12, R4.reuse, 0x5410, R5.reuse ;  /* 0x00005410040c7816 */ /* 0x140fe40000000005 */
[----:B------:R-:W-:-:S07]  /*6790*/  PRMT R13, R4, 0x7632, R5 ;  /* 0x00007632040d7816 */ /* 0x000fce0000000005 */
.L_x_865:
[----:B------:R-:W-:Y:S05]  /*67a0*/  BSYNC B0 ;  /* 0x0000000000007941 */ /* 0x000fea0003800000 */
.L_x_864:
[----:B------:R-:W-:Y:S01]  /*67b0*/  ISETP.GE.U32.AND P0, PT, R87, R54, PT ;  /* 0x000000365700720c */ /* 0x000fe20003f06070 */
[----:B------:R-:W-:-:S12]  /*67c0*/  BSSY B0, `(.L_x_872) ;  /* 0x000046f000007945 */ /* 0x000fd80003800000 */
[----:B------:R-:W-:Y:S05]  /*67d0*/  @P0 BRA `(.L_x_873) ;  /* 0x0000004400b40947 */ /* 0x000fea0003800000 */
[----:B------:R-:W1:Y:S01]  /*67e0*/  LDC R10, c[0x0][0x260] ;  /* 0x00009800ff0a7b82 */ /* 0x000e620000000800 */
[----:B------:R-:W-:Y:S01]  /*67f0*/  HFMA2.MMA R8, -RZ, RZ, 0, 0 ;  /* 0x00000000ff087435 */ /* 0x000fe200000001ff */
[----:B-1----:R-:W-:-:S13]  /*6800*/  ISETP.NE.AND P1, PT, R10, RZ, PT ;  /* 0x000000ff0a00720c */ /* 0x002fda0003f25270 */
        /* <DEDUP_REMOVED lines=16> */
[----:B0-----:R-:W-:-:S05]  /*6910*/  IMAD.HI.U32 R2, R5, UR7, R4 ;  /* 0x0000000705027c27 */ /* 0x001fca000f8e0004 */
        /* <DEDUP_REMOVED lines=256> */
.L_x_874:
[----:B0-----:R-:W-:-:S04]  /*7920*/  LOP3.LUT R3, R8, 0xfffffff8, RZ, 0xc0, !PT ;  /* 0xfffffff808037812 */ /* 0x001fc800078ec0ff */
[----:B------:R-:W-:-:S05]  /*7930*/  IADD3 R2, P2, R16, R3, RZ ;  /* 0x0000000310027210 */ /* 0x000fca0007f5e0ff */
[----:B------:R-:W-:-:S06]  /*7940*/  IMAD.X R3, RZ, RZ, R17, P2 ;  /* 0x000000ffff037224 */ /* 0x000fcc00010e0611 */
[----:B------:R-:W2:Y:S01]  /*7950*/  LDG.E.64 R2, desc[UR60][R2.64] ;  /* 0x0000003c02027981 */ /* 0x000ea2000c1e1b00 */
[----:B------:R-:W-:-:S04]  /*7960*/  IADD3 R7, R87, R52, RZ ;  /* 0x0000003457077210 */ /* 0x000fc80007ffe0ff */
[----:B------:R-:W-:Y:S02]  /*7970*/  ISETP.GE.U32.AND P2, PT, R7, R54, PT ;  /* 0x000000360700720c */ /* 0x000fe40003f46070 */
[----:B--2---:R-:W-:Y:S02]  /*7980*/  PRMT R58, R2, 0x7610, R2 ;  /* 0x00007610023a7816 */ /* 0x004fe40000000002 */
[--C-:B------:R-:W-:Y:S02]  /*7990*/  PRMT R56, R56, 0x5410, R3.reuse ;  /* 0x0000541038387816 */ /* 0x100fe40000000003 */
[----:B------:R-:W-:-:S07]  /*79a0*/  PRMT R62, R62, 0x7610, R3 ;  /* 0x000076103e3e7816 */ /* 0x000fce0000000003 */
        /* <DEDUP_REMOVED lines=275> */
.L_x_875:
        /* <DEDUP_REMOVED lines=8> */
[----:B------:R-:W-:-:S07]  /*8b60*/  PRMT R62, R5, 0x7632, R62 ;  /* 0x00007632053e7816 */ /* 0x000fce000000003e */
        /* <DEDUP_REMOVED lines=275> */
.L_x_876:
[----:B------:R-:W-:-:S04]  /*9ca0*/  LOP3.LUT R5, R11, 0xfffffff8, RZ, 0xc0, !PT ;  /* 0xfffffff80b057812 */ /* 0x000fc800078ec0ff */
[----:B------:R-:W-:-:S05]  /*9cb0*/  IADD3 R4, P2, R16, R5, RZ ;  /* 0x0000000510047210 */ /* 0x000fca0007f5e0ff */
[----:B------:R-:W-:-:S06]  /*9cc0*/  IMAD.X R5, RZ, RZ, R17, P2 ;  /* 0x000000ffff057224 */ /* 0x000fcc00010e0611 */
[----:B------:R-:W2:Y:S01]  /*9cd0*/  LDG.E.64 R4, desc[UR60][R4.64] ;  /* 0x0000003c04047981 */ /* 0x000ea2000c1e1b00 */
[----:B------:R-:W-:-:S04]  /*9ce0*/  IADD3 R3, R3, R52, RZ ;  /* 0x0000003403037210 */ /* 0x000fc80007ffe0ff */
[----:B------:R-:W-:Y:S02]  /*9cf0*/  ISETP.GE.U32.AND P2, PT, R3, R54, PT ;  /* 0x000000360300720c */ /* 0x000fe40003f46070 */
[C-C-:B--2---:R-:W-:Y:S02]  /*9d00*/  PRMT R64, R4.reuse, 0x5410, R5.reuse ;  /* 0x0000541004407816 */ /* 0x144fe40000000005 */
        /* <DEDUP_REMOVED lines=276> */
.L_x_877:
[----:B------:R-:W-:-:S04]  /*ae50*/  LOP3.LUT R3, R6, 0xfffffff8, RZ, 0xc0, !PT ;  /* 0xfffffff806037812 */ /* 0x000fc800078ec0ff */
[----:B------:R-:W-:-:S04]  /*ae60*/  IADD3 R2, P1, R16, R3, RZ ;  /* 0x0000000310027210 */ /* 0x000fc80007f3e0ff */
[----:B------:R-:W-:-:S06]  /*ae70*/  IADD3.X R3, RZ, R17, RZ, P1, !PT ;  /* 0x00000011ff037210 */ /* 0x000fcc0000ffe4ff */
[----:B------:R-:W2:Y:S02]  /*ae80*/  LDG.E.64 R2, desc[UR60][R2.64] ;  /* 0x0000003c02027981 */ /* 0x000ea4000c1e1b00 */
[C-C-:B--2---:R-:W-:Y:S02]  /*ae90*/  PRMT R12, R2.reuse, 0x5410, R3.reuse ;  /* 0x00005410020c7816 */ /* 0x144fe40000000003 */
[----:B------:R-:W-:-:S07]  /*aea0*/  PRMT R13, R2, 0x7632, R3 ;  /* 0x00007632020d7816 */ /* 0x000fce0000000003 */
.L_x_873:
[----:B------:R-:W-:Y:S05]  /*aeb0*/  BSYNC B0 ;  /* 0x0000000000007941 */ /* 0x000fea0003800000 */
.L_x_872:
[----:B------:R-:W-:Y:S04]  /*aec0*/  BSSY B0, `(.L_x_878) ;  /* 0x000005b000007945 */ /* 0x000fe80003800000 */
[----:B------:R-:W-:Y:S05]  /*aed0*/  @P0 BRA `(.L_x_879) ;  /* 0x0000000400640947 */ /* 0x000fea0003800000 */
[--C-:B0-----:R-:W-:Y:S02]  /*aee0*/  HADD2.F32 R2, -RZ, R58.reuse.H0_H0 ;  /* 0x2000003aff027230 */ /* 0x101fe40000004100 */
[----:B------:R-:W-:Y:S02]  /*aef0*/  HADD2.F32 R58, -RZ, R58.H1_H1 ;  /* 0x3000003aff3a7230 */ /* 0x000fe40000004100 */
[----:B------:R-:W-:Y:S02]  /*af00*/  HADD2.F32 R6, -RZ, R56.H1_H1 ;  /* 0x30000038ff067230 */ /* 0x000fe40000004100 */
[----:B------:R-:W-:Y:S01]  /*af10*/  FMUL.FTZ R2, R2, 1 ;  /* 0x3f80000002027820 */ /* 0x000fe20000410000 */
[----:B------:R-:W-:Y:S02]  /*af20*/  HADD2.F32 R7, -RZ, R62.H1_H1 ;  /* 0x3000003eff077230 */ /* 0x000fe40000004100 */
[----:B------:R-:W-:Y:S01]  /*af30*/  FMUL.FTZ R4, R58, 1 ;  /* 0x3f8000003a047820 */ /* 0x000fe20000410000 */
[----:B------:R-:W-:-:S02]  /*af40*/  IMAD.IADD R11, R87, 0x1, R52 ;  /* 0x00000001570b7824 */ /* 0x000fc400078e0234 */
[----:B------:R-:W-:Y:S01]  /*af50*/  FMUL.FTZ R8, R6, 1 ;  /* 0x3f80000006087820 */ /* 0x000fe20000410000 */
[----:B------:R-:W-:Y:S01]  /*af60*/  FMUL.FTZ R7, R7, 1 ;  /* 0x3f80000007077820 */ /* 0x000fe20000410000 */
[----:B------:R-:W0:Y:S01]  /*af70*/  F2F.F64.F32 R2, R2 ;  /* 0x0000000200027310 */ /* 0x000e220000201800 */
[----:B------:R-:W-:-:S07]  /*af80*/  ISETP.GE.U32.AND P0, PT, R11, R54, PT ;  /* 0x000000360b00720c */ /* 0x000fce0003f06070 */
        /* <DEDUP_REMOVED lines=12> */
[----:B------:R-:W-:Y:S01]  /*b050*/  HADD2.F32 R4, -RZ, R60.H0_H0 ;  /* 0x2000003cff047230 */ /* 0x000fe20000004100 */
[----:B------:R-:W-:Y:S01]  /*b060*/  IADD3 R11, R11, R52, RZ ;  /* 0x000000340b0b7210 */ /* 0x000fe20007ffe0ff */
[----:B------:R-:W-:Y:S02]  /*b070*/  HADD2.F32 R56, -RZ, R56.H0_H0 ;  /* 0x20000038ff387230 */ /* 0x000fe40000004100 */
[----:B------:R-:W-:Y:S02]  /*b080*/  HADD2.F32 R60, -RZ, R60.H1_H1 ;  /* 0x3000003cff3c7230 */ /* 0x000fe40000004100 */
[----:B------:R-:W-:Y:S01]  /*b090*/  FMUL.FTZ R4, R4, 1 ;  /* 0x3f80000004047820 */ /* 0x000fe20000410000 */
[----:B------:R-:W-:Y:S02]  /*b0a0*/  HADD2.F32 R62, -RZ, R62.H0_H0 ;  /* 0x2000003eff3e7230 */ /* 0x000fe40000004100 */
[----:B------:R-:W-:Y:S01]  /*b0b0*/  FMUL.FTZ R2, R56, 1 ;  /* 0x3f80000038027820 */ /* 0x000fe20000410000 */
[----:B------:R-:W-:Y:S01]  /*b0c0*/  ISETP.GE.U32.AND P0, PT, R11, R54, PT ;  /* 0x000000360b00720c */ /* 0x000fe20003f06070 */
        /* <DEDUP_REMOVED lines=15> */
[----:B------:R-:W-:Y:S02]  /*b1c0*/  HADD2.F32 R2, -RZ, R64.H0_H0 ;  /* 0x20000040ff027230 */ /* 0x000fe40000004100 */
[----:B------:R-:W-:Y:S02]  /*b1d0*/  HADD2.F32 R4, -RZ, R66.H0_H0 ;  /* 0x20000042ff047230 */ /* 0x000fe40000004100 */
        /* <DEDUP_REMOVED lines=21> */
[--C-:B------:R-:W-:Y:S02]  /*b330*/  HADD2.F32 R2, -RZ, R12.reuse.H0_H0 ;  /* 0x2000000cff027230 */ /* 0x100fe40000004100 */
[--C-:B------:R-:W-:Y:S02]  /*b340*/  HADD2.F32 R4, -RZ, R13.reuse.H0_H0 ;  /* 0x2000000dff047230 */ /* 0x100fe40000004100 */
[----:B------:R-:W-:Y:S02]  /*b350*/  HADD2.F32 R12, -RZ, R12.H1_H1 ;  /* 0x3000000cff0c7230 */ /* 0x000fe40000004100 */
        /* <DEDUP_REMOVED lines=17> */
.L_x_879:
[----:B------:R-:W-:Y:S05]  /*b470*/  BSYNC B0 ;  /* 0x0000000000007941 */ /* 0x000fea0003800000 */
.L_x_878:
[----:B------:R-:W-:Y:S02]  /*b480*/  LOP3.LUT R38, R57, R38, R41, 0x96, !PT ;  /* 0x0000002639267212 */ /* 0x000fe400078e9629 */
[----:B0-----:R-:W-:Y:S02]  /*b490*/  LOP3.LUT R2, R55, R0, R39, 0x96, !PT ;  /* 0x0000000037027212 */ /* 0x001fe400078e9627 */
        /* <DEDUP_REMOVED lines=15> */
.L_x_863:
        /* <DEDUP_REMOVED lines=64> */
.L_x_883:
[-C--:B------:R-:W-:Y:S01]  /*b990*/  IMAD R2, R60, R87.reuse, RZ ;  /* 0x000000573c027224 */ /* 0x080fe200078e02ff */
[----:B------:R-:W-:-:S04]  /*b9a0*/  IADD3 R87, R52, R87, RZ ;  /* 0x0000005734577210 */ /* 0x000fc80007ffe0ff */
[----:B------:R-:W-:Y:S01]  /*b9b0*/  SHF.R.U32.HI R3, RZ, 0x2, R2 ;  /* 0x00000002ff037819 */ /* 0x000fe20000011602 */
[----:B------:R-:W-:-:S04]  /*b9c0*/  IMAD R4, R60, R87, RZ ;  /* 0x000000573c047224 */ /* 0x000fc800078e02ff */
[----:B------:R-:W-:Y:S01]  /*b9d0*/  IMAD.WIDE.U32 R2, R3, 0x8, R16 ;  /* 0x0000000803027825 */ /* 0x000fe200078e0010 */
[----:B------:R-:W-:-:S03]  /*b9e0*/  SHF.R.U32.HI R5, RZ, 0x2, R4 ;  /* 0x00000002ff057819 */ /* 0x000fc60000011604 */
[----:B------:R-:W-:Y:S02]  /*b9f0*/  IMAD.IADD R87, R87, 0x1, R52 ;  /* 0x0000000157577824 */ /* 0x000fe400078e0234 */
[----:B------:R-:W-:Y:S01]  /*ba00*/  IMAD.WIDE.U32 R4, R5, 0x8, R16 ;  /* 0x0000000805047825 */ /* 0x000fe200078e0010 */
[----:B------:R-:W2:Y:S03]  /*ba10*/  LDG.E.64 R2, desc[UR60][R2.64] ;  /* 0x0000003c02027981 */ /* 0x000ea6000c1e1b00 */
[C---:B------:R-:W-:Y:S01]  /*ba20*/  IMAD R6, R60.reuse, R87, RZ ;  /* 0x000000573c067224 */ /* 0x040fe200078e02ff */
[----:B------:R-:W-:Y:S01]  /*ba30*/  IADD3 R87, R87, R52, RZ ;  /* 0x0000003457577210 */ /* 0x000fe20007ffe0ff */
[----:B------:R-:W3:Y:S03]  /*ba40*/  LDG.E.64 R4, desc[UR60][R4.64] ;  /* 0x0000003c04047981 */ /* 0x000ee6000c1e1b00 */
[----:B------:R-:W-:Y:S01]  /*ba50*/  SHF.R.U32.HI R7, RZ, 0x2, R6 ;  /* 0x00000002ff077819 */ /* 0x000fe20000011606 */
[----:B------:R-:W-:-:S04]  /*ba60*/  IMAD R8, R60, R87, RZ ;  /* 0x000000573c087224 */ /* 0x000fc800078e02ff */
[----:B------:R-:W-:Y:S01]  /*ba70*/  IMAD.WIDE.U32 R6, R7, 0x8, R16 ;  /* 0x0000000807067825 */ /* 0x000fe200078e0010 */
[----:B------:R-:W-:-:S05]  /*ba80*/  SHF.R.U32.HI R9, RZ, 0x2, R8 ;  /* 0x00000002ff097819 */ /* 0x000fca0000011608 */
[----:B------:R-:W-:Y:S01]  /*ba90*/  IMAD.WIDE.U32 R8, R9, 0x8, R16 ;  /* 0x0000000809087825 */ /* 0x000fe200078e0010 */
[----:B------:R-:W4:Y:S05]  /*baa0*/  LDG.E.64 R6, desc[UR60][R6.64] ;  /* 0x0000003c06067981 */ /* 0x000f2a000c1e1b00 */
[----:B------:R-:W5:Y:S01]  /*bab0*/  LDG.E.64 R8, desc[UR60][R8.64] ;  /* 0x0000003c08087981 */ /* 0x000f62000c1e1b00 */
[----:B------:R-:W-:-:S04]  /*bac0*/  IMAD.IADD R87, R87, 0x1, R52 ;  /* 0x0000000157577824 */ /* 0x000fc800078e0234 */
[----:B------:R-:W-:-:S05]  /*bad0*/  IMAD R23, R52, 0x3, R87 ;  /* 0x0000000334177824 */ /* 0x000fca00078e0257 */
[----:B------:R-:W-:Y:S01]  /*bae0*/  ISETP.GE.U32.AND P0, PT, R23, R54, PT ;  /* 0x000000361700720c */ /* 0x000fe20003f06070 */
[--C-:B--2---:R-:W-:Y:S02]  /*baf0*/  HADD2.F32 R12, -RZ, R3.reuse.H0_H0 ;  /* 0x20000003ff0c7230 */ /* 0x104fe40000004100 */
[----:B------:R-:W-:Y:S02]  /*bb00*/  HADD2.F32 R13, -RZ, R3.H1_H1 ;  /* 0x30000003ff0d7230 */ /* 0x000fe40000004100 */
[----:B------:R-:W-:Y:S02]  /*bb10*/  HADD2.F32 R10, -RZ, R2.H0_H0 ;  /* 0x20000002ff0a7230 */ /* 0x000fe40000004100 */
[----:B------:R-:W-:Y:S01]  /*bb20*/  FMUL.FTZ R12, R12, 1 ;  /* 0x3f8000000c0c7820 */ /* 0x000fe20000410000 */
[----:B---3--:R-:W-:Y:S02]  /*bb30*/  HADD2.F32 R15, -RZ, R4.H1_H1 ;  /* 0x30000004ff0f7230 */ /* 0x008fe40000004100 */
[----:B------:R-:W-:Y:S01]  /*bb40*/  FMUL.FTZ R13, R13, 1 ;  /* 0x3f8000000d0d7820 */ /* 0x000fe20000410000 */
[----:B------:R-:W-:Y:S01]  /*bb50*/  HADD2.F32 R11, -RZ, R2.H1_H1 ;  /* 0x30000002ff0b7230 */ /* 0x000fe20000004100 */
[----:B------:R4:W0:Y:S01]  /*bb60*/  F2F.F64.F32 R30, R12 ;  /* 0x0000000c001e7310 */ /* 0x0008220000201800 */
[----:B------:R-:W-:Y:S01]  /*bb70*/  FMUL.FTZ R10, R10, 1 ;  /* 0x3f8000000a0a7820 */ /* 0x000fe20000410000 */
[----:B------:R-:W-:Y:S01]  /*bb80*/  FMUL.FTZ R15, R15, 1 ;  /* 0x3f8000000f0f7820 */ /* 0x000fe20000410000 */
[----:B------:R-:W-:-:S02]  /*bb90*/  HADD2.F32 R14, -RZ, R4.H0_H0 ;  /* 0x20000004ff0e7230 */ /* 0x000fc40000004100 */
[----:B------:R-:W-:-:S03]  /*bba0*/  FMUL.FTZ R11, R11, 1 ;  /* 0x3f8000000b0b7820 */ /* 0x000fc60000410000 */
[----:B------:R-:W1:Y:S01]  /*bbb0*/  F2F.F64.F32 R32, R13 ;  /* 0x0000000d00207310 */ /* 0x000e620000201800 */
[----:B------:R-:W-:Y:S01]  /*bbc0*/  FMUL.FTZ R14, R14, 1 ;  /* 0x3f8000000e0e7820 */ /* 0x000fe20000410000 */
[----:B----4-:R-:W-:Y:S02]  /*bbd0*/  HADD2.F32 R12, -RZ, R6.H1_H1 ;  /* 0x30000006ff0c7230 */ /* 0x010fe40000004100 */
[----:B------:R-:W-:Y:S01]  /*bbe0*/  HADD2.F32 R20, -RZ, R7.H1_H1 ;  /* 0x30000007ff147230 */ /* 0x000fe20000004100 */
[----:B0-----:R-:W-:-:S03]  /*bbf0*/  LOP3.LUT R75, R75, R30, RZ, 0x3c, !PT ;  /* 0x0000001e4b4b7212 */ /* 0x001fc600078e3cff */
[----:B------:R0:W2:Y:S01]  /*bc00*/  F2F.F64.F32 R38, R10 ;  /* 0x0000000a00267310 */ /* 0x0000a20000201800 */
[--C-:B-----5:R-:W-:Y:S02]  /*bc10*/  HADD2.F32 R22, -RZ, R8.reuse.H0_H0 ;  /* 0x20000008ff167230 */ /* 0x120fe40000004100 */
[----:B------:R-:W-:Y:S01]  /*bc20*/  FMUL.FTZ R12, R12, 1 ;  /* 0x3f8000000c0c7820 */ /* 0x000fe20000410000 */
[----:B------:R-:W-:Y:S02]  /*bc30*/  HADD2.F32 R62, -RZ, R8.H1_H1 ;  /* 0x30000008ff3e7230 */ /* 0x000fe40000004100 */
[----:B------:R-:W-:Y:S01]  /*bc40*/  FMUL.FTZ R20, R20, 1 ;  /* 0x3f80000014147820 */ /* 0x000fe20000410000 */
[----:B------:R-:W-:Y:S02]  /*bc50*/  HADD2.F32 R30, -RZ, R9.H0_H0 ;  /* 0x20000009ff1e7230 */ /* 0x000fe40000004100 */
[----:B------:R-:W-:Y:S01]  /*bc60*/  FMUL.FTZ R22, R22, 1 ;  /* 0x3f80000016167820 */ /* 0x000fe20000410000 */
[----:B-1----:R-:W-:Y:S01]  /*bc70*/  LOP3.LUT R71, R71, R32, RZ, 0x3c, !PT ;  /* 0x0000002047477212 */ /* 0x002fe200078e3cff */
[----:B------:R-:W1:Y:S01]  /*bc80*/  F2F.F64.F32 R24, R15 ;  /* 0x0000000f00187310 */ /* 0x000e620000201800 */
[----:B0-----:R-:W-:-:S02]  /*bc90*/  HADD2.F32 R10, -RZ, R5.H0_H0 ;  /* 0x20000005ff0a7230 */ /* 0x001fc40000004100 */
[----:B------:R-:W-:Y:S01]  /*bca0*/  FMUL.FTZ R30, R30, 1 ;  /* 0x3f8000001e1e7820 */ /* 0x000fe20000410000 */
[----:B------:R-:W-:Y:S01]  /*bcb0*/  HADD2.F32 R32, -RZ, R9.H1_H1 ;  /* 0x30000009ff207230 */ /* 0x000fe20000004100 */
[----:B------:R-:W-:Y:S01]  /*bcc0*/  LOP3.LUT R77, R77, R31, RZ, 0x3c, !PT ;  /* 0x0000001f4d4d7212 */ /* 0x000fe200078e3cff */
[----:B------:R-:W-:Y:S01]  /*bcd0*/  FMUL.FTZ R26, R10, 1 ;  /* 0x3f8000000a1a7820 */ /* 0x000fe20000410000 */
[----:B------:R-:W-:Y:S01]  /*bce0*/  HADD2.F32 R10, -RZ, R6.H0_H0 ;  /* 0x20000006ff0a7230 */ /* 0x000fe20000004100 */
[----:B------:R0:W3:Y:S01]  /*bcf0*/  F2F.F64.F32 R40, R11 ;  /* 0x0000000b00287310 */ /* 0x0000e20000201800 */
[----:B--2---:R-:W-:Y:S01]  /*bd00*/  LOP3.LUT R89, R89, R38, RZ, 0x3c, !PT ;  /* 0x0000002659597212 */ /* 0x004fe200078e3cff */
[----:B------:R-:W-:Y:S01]  /*bd10*/  FMUL.FTZ R38, R62, 1 ;  /* 0x3f8000003e267820 */ /* 0x000fe20000410000 */
[----:B------:R-:W-:Y:S01]  /*bd20*/  LOP3.LUT R91, R91, R39, RZ, 0x3c, !PT ;  /* 0x000000275b5b7212 */ /* 0x000fe200078e3cff */
[----:B------:R-:W-:Y:S01]  /*bd30*/  FMUL.FTZ R10, R10, 1 ;  /* 0x3f8000000a0a7820 */ /* 0x000fe20000410000 */
[----:B------:R-:W-:-:S02]  /*bd40*/  LOP3.LUT R73, R73, R33, RZ, 0x3c, !PT ;  /* 0x0000002149497212 */ /* 0x000fc400078e3cff */
[----:B-1----:R-:W-:Y:S01]  /*bd50*/  LOP3.LUT R48, R48, R24, RZ, 0x3c, !PT ;  /* 0x0000001830307212 */ /* 0x002fe200078e3cff */
[----:B------:R1:W2:Y:S01]  /*bd60*/  F2F.F64.F32 R34, R14 ;  /* 0x0000000e00227310 */ /* 0x0002a20000201800 */
[----:B0-----:R-:W-:Y:S02]  /*bd70*/  HADD2.F32 R11, -RZ, R5.H1_H1 ;  /* 0x30000005ff0b7230 */ /* 0x001fe40000004100 */
[----:B------:R-:W-:Y:S01]  /*bd80*/  FMUL.FTZ R24, R32, 1 ;  /* 0x3f80000020187820 */ /* 0x000fe20000410000 */
[----:B------:R-:W-:Y:S02]  /*bd90*/  LOP3.LUT R50, R50, R25, RZ, 0x3c, !PT ;  /* 0x0000001932327212 */ /* 0x000fe400078e3cff */
[----:B------:R-:W-:Y:S01]  /*bda0*/  FMUL.FTZ R28, R11, 1 ;  /* 0x3f8000000b1c7820 */ /* 0x000fe20000410000 */
[----:B---3--:R-:W-:Y:S01]  /*bdb0*/  LOP3.LUT R79, R79, R40, RZ, 0x3c, !PT ;  /* 0x000000284f4f7212 */ /* 0x008fe200078e3cff */
[----:B-1----:R-:W-:Y:S01]  /*bdc0*/  HADD2.F32 R14, -RZ, R7.H0_H0 ;  /* 0x20000007ff0e7230 */ /* 0x002fe20000004100 */
[----:B------:R-:W0:Y:S01]  /*bdd0*/  F2F.F64.F32 R26, R26 ;  /* 0x0000001a001a7310 */ /* 0x000e220000201800 */
[----:B------:R-:W-:-:S03]  /*bde0*/  LOP3.LUT R81, R81, R41, RZ, 0x3c, !PT ;  /* 0x0000002951517212 */ /* 0x000fc600078e3cff */
[----:B------:R-:W-:Y:S01]  /*bdf0*/  FMUL.FTZ R14, R14, 1 ;  /* 0x3f8000000e0e7820 */ /* 0x000fe20000410000 */
[----:B--2---:R-:W-:-:S03]  /*be00*/  LOP3.LUT R56, R56, R34, RZ, 0x3c, !PT ;  /* 0x0000002238387212 */ /* 0x004fc600078e3cff */
        /* <DEDUP_REMOVED lines=32> */
.L_x_882:
[----:B------:R-:W-:Y:S02]  /*c010*/  PRMT R20, R2, 0x7610, R2 ;  /* 0x0000761002147816 */ /* 0x000fe40000000002 */
[----:B------:R-:W-:Y:S02]  /*c020*/  PRMT R21, R3, 0x7610, R3 ;  /* 0x0000761003157816 */ /* 0x000fe40000000003 */
[--C-:B------:R-:W-:Y:S02]  /*c030*/  PRMT R13, R7, 0x5432, R4.reuse ;  /* 0x00005432070d7816 */ /* 0x100fe40000000004 */
[C---:B------:R-:W-:Y:S02]  /*c040*/  PRMT R15, R6.reuse, 0x7632, R4 ;  /* 0x00007632060f7816 */ /* 0x040fe40000000004 */
[----:B------:R-:W-:Y:S02]  /*c050*/  PRMT R14, R5, 0x7610, R5 ;  /* 0x00007610050e7816 */ /* 0x000fe40000000005 */
[----:B------:R-:W-:-:S02]  /*c060*/  PRMT R12, R6, 0x5410, R7 ;  /* 0x00005410060c7816 */ /* 0x000fc40000000007 */
[----:B------:R-:W-:Y:S02]  /*c070*/  PRMT R11, R8, 0x7610, R8 ;  /* 0x00007610080b7816 */ /* 0x000fe40000000008 */
[----:B------:R-:W-:-:S07]  /*c080*/  PRMT R10, R9, 0x7610, R9 ;  /* 0x00007610090a7816 */ /* 0x000fce0000000009 */
.L_x_881:
[----:B------:R-:W-:Y:S05]  /*c090*/  BSYNC B0 ;  /* 0x0000000000007941 */ /* 0x000fea0003800000 */
.L_x_880:
[----:B------:R-:W-:Y:S01]  /*c0a0*/  ISETP.GE.U32.AND P1, PT, R87, R54, PT ;  /* 0x000000365700720c */ /* 0x000fe20003f26070 */
[----:B------:R-:W-:-:S12]  /*c0b0*/  BSSY B0, `(.L_x_884) ;  /* 0x0000026000007945 */ /* 0x000fd80003800000 */
[----:B------:R-:W-:Y:S05]  /*c0c0*/  @P1 BRA `(.L_x_885) ;  /* 0x0000000000901947 */ /* 0x000fea0003800000 */
[----:B------:R-:W-:-:S05]  /*c0d0*/  IMAD R2, R60, R87, RZ ;  /* 0x000000573c027224 */ /* 0x000fca00078e02ff */
[----:B------:R-:W-:-:S05]  /*c0e0*/  SHF.R.U32.HI R3, RZ, 0x2, R2 ;  /* 0x00000002ff037819 */ /* 0x000fca0000011602 */
[----:B------:R-:W-:-:S06]  /*c0f0*/  IMAD.WIDE.U32 R2, R3, 0x8, R16 ;  /* 0x0000000803027825 */ /* 0x000fcc00078e0010 */
[----:B------:R-:W2:Y:S01]  /*c100*/  LDG.E.64 R2, desc[UR60][R2.64] ;  /* 0x0000003c02027981 */ /* 0x000ea2000c1e1b00 */
[----:B------:R-:W-:-:S04]  /*c110*/  IADD3 R5, R87, R52, RZ ;  /* 0x0000003457057210 */ /* 0x000fc80007ffe0ff */
[----:B------:R-:W-:Y:S02]  /*c120*/  ISETP.GE.U32.AND P0, PT, R5, R54, PT ;  /* 0x000000360500720c */ /* 0x000fe40003f06070 */
[----:B--2---:R-:W-:Y:S02]  /*c130*/  PRMT R20, R2, 0x7610, R2 ;  /* 0x0000761002147816 */ /* 0x004fe40000000002 */
[----:B------:R-:W-:-:S09]  /*c140*/  PRMT R21, R3, 0x7610, R3 ;  /* 0x0000761003157816 */ /* 0x000fd20000000003 */
[----:B------:R-:W-:Y:S05]  /*c150*/  @P0 BRA `(.L_x_885) ;  /* 0x00000000006c0947 */ /* 0x000fea0003800000 */
[----:B------:R-:W-:-:S05]  /*c160*/  IMAD R2, R60, R5, RZ ;  /* 0x000000053c027224 */ /* 0x000fca00078e02ff */
[----:B------:R-:W-:-:S05]  /*c170*/  SHF.R.U32.HI R3, RZ, 0x2, R2 ;  /* 0x00000002ff037819 */ /* 0x000fca0000011602 */
[----:B------:R-:W-:-:S06]  /*c180*/  IMAD.WIDE.U32 R2, R3, 0x8, R16 ;  /* 0x0000000803027825 */ /* 0x000fcc00078e0010 */
[----:B------:R-:W2:Y:S01]  /*c190*/  LDG.E.64 R2, desc[UR60][R2.64] ;  /* 0x0000003c02027981 */ /* 0x000ea2000c1e1b00 */
[----:B------:R-:W-:-:S05]  /*c1a0*/  IMAD.IADD R5, R5, 0x1, R52 ;  /* 0x0000000105057824 */ /* 0x000fca00078e0234 */
[----:B------:R-:W-:Y:S02]  /*c1b0*/  ISETP.GE.U32.AND P0, PT, R5, R54, PT ;  /* 0x000000360500720c */ /* 0x000fe40003f06070 */
[--C-:B--2---:R-:W-:Y:S02]  /*c1c0*/  PRMT R13, R13, 0x5410, R2.reuse ;  /* 0x000054100d0d7816 */ /* 0x104fe40000000002 */
[----:B------:R-:W-:Y:S02]  /*c1d0*/  PRMT R15, R15, 0x7610, R2 ;  /* 0x000076100f0f7816 */ /* 0x000fe40000000002 */
[----:B------:R-:W-:-:S07]  /*c1e0*/  PRMT R14, R3, 0x7610, R3 ;  /* 0x00007610030e7816 */ /* 0x000fce0000000003 */
        /* <DEDUP_REMOVED lines=9> */
[----:B------:R-:W2:Y:S04]  /*c280*/  LDG.E.64 R2, desc[UR60][R2.64] ;  /* 0x0000003c02027981 */ /* 0x000ea8000c1e1b00 */
[----:B------:R-:W3:Y:S01]  /*c290*/  @!P0 LDG.E.64 R4, desc[UR60][R4.64] ;  /* 0x0000003c04048981 */ /* 0x000ee2000c1e1b00 */
[C---:B--2---:R-:W-:Y:S02]  /*c2a0*/  PRMT R12, R2.reuse, 0x5410, R3 ;  /* 0x00005410020c7816 */ /* 0x044fe40000000003 */
[----:B------:R-:W-:Y:S02]  /*c2b0*/  PRMT R15, R2, 0x7632, R15 ;  /* 0x00007632020f7816 */ /* 0x000fe4000000000f */
[----:B---3--:R-:W-:-:S02]  /*c2c0*/  @!P0 PRMT R11, R4, 0x7610, R11 ;  /* 0x00007610040b8816 */ /* 0x008fc4000000000b */
[----:B------:R-:W-:Y:S02]  /*c2d0*/  @!P0 PRMT R10, R5, 0x7610, R10 ;  /* 0x00007610050a8816 */ /* 0x000fe4000000000a */
[----:B------:R-:W-:Y:S02]  /*c2e0*/  PRMT R13, R3, 0x7632, R13 ;  /* 0x00007632030d7816 */ /* 0x000fe4000000000d */
[----:B------:R-:W-:Y:S02]  /*c2f0*/  @!P0 PRMT R11, R11, 0x7610, R4 ;  /* 0x000076100b0b8816 */ /* 0x000fe40000000004 */
[----:B------:R-:W-:-:S07]  /*c300*/  @!P0 PRMT R10, R10, 0x7610, R5 ;  /* 0x000076100a0a8816 */ /* 0x000fce0000000005 */
.L_x_885:
[----:B------:R-:W-:Y:S05]  /*c310*/  BSYNC B0 ;  /* 0x0000000000007941 */ /* 0x000fea0003800000 */
.L_x_884:
[----:B------:R-:W-:Y:S04]  /*c320*/  BSSY B0, `(.L_x_886) ;  /* 0x000005b000007945 */ /* 0x000fe80003800000 */
[----:B------:R-:W-:Y:S05]  /*c330*/  @P1 BRA `(.L_x_887) ;  /* 0x0000000400641947 */ /* 0x000fea0003800000 */
[--C-:B------:R-:W-:Y:S02]  /*c340*/  HADD2.F32 R2, -RZ, R20.reuse.H0_H0 ;  /* 0x20000014ff027230 */ /* 0x100fe40000004100 */
[--C-:B------:R-:W-:Y:S02]  /*c350*/  HADD2.F32 R6, -RZ, R21.reuse.H0_H0 ;  /* 0x20000015ff067230 */ /* 0x100fe40000004100 */
        /* <DEDUP_REMOVED lines=21> */
[--C-:B------:R-:W-:Y:S01]  /*c4b0*/  HADD2.F32 R6, -RZ, R14.reuse.H0_H0 ;  /* 0x2000000eff067230 */ /* 0x100fe20000004100 */
[----:B------:R-:W-:Y:S01]  /*c4c0*/  IADD3 R17, R17, R52, RZ ;  /* 0x0000003411117210 */ /* 0x000fe20007ffe0ff */
[----:B------:R-:W-:Y:S02]  /*c4d0*/  HADD2.F32 R2, -RZ, R13.H1_H1 ;  /* 0x3000000dff027230 */ /* 0x000fe40000004100 */
[----:B------:R-:W-:Y:S02]  /*c4e0*/  HADD2.F32 R4, -RZ, R15.H1_H1 ;  /* 0x3000000fff047230 */ /* 0x000fe40000004100 */
[----:B------:R-:W-:Y:S01]  /*c4f0*/  FMUL.FTZ R6, R6, 1 ;  /* 0x3f80000006067820 */ /* 0x000fe20000410000 */
[----:B------:R-:W-:Y:S02]  /*c500*/  HADD2.F32 R14, -RZ, R14.H1_H1 ;  /* 0x3000000eff0e7230 */ /* 0x000fe40000004100 */
        /* <DEDUP_REMOVED lines=18> */
[----:B------:R-:W-:Y:S02]  /*c630*/  HADD2.F32 R15, -RZ, R15.H0_H0 ;  /* 0x2000000fff0f7230 */ /* 0x000fe40000004100 */
[----:B------:R-:W-:Y:S02]  /*c640*/  HADD2.F32 R12, -RZ, R12.H1_H1 ;  /* 0x3000000cff0c7230 */ /* 0x000fe40000004100 */
[----:B------:R-:W-:Y:S01]  /*c650*/  FMUL.FTZ R2, R2, 1 ;  /* 0x3f80000002027820 */ /* 0x000fe20000410000 */
[----:B------:R-:W-:Y:S02]  /*c660*/  HADD2.F32 R13, -RZ, R13.H0_H0 ;  /* 0x2000000dff0d7230 */ /* 0x000fe40000004100 */
[----:B------:R-:W-:Y:S01]  /*c670*/  FMUL.FTZ R4, R15, 1 ;  /* 0x3f8000000f047820 */ /* 0x000fe20000410000 */
[----:B------:R-:W-:-:S02]  /*c680*/  FMUL.FTZ R6, R12, 1 ;  /* 0x3f8000000c067820 */ /* 0x000fc40000410000 */
[----:B------:R-:W-:Y:S01]  /*c690*/  FMUL.FTZ R8, R13, 1 ;  /* 0x3f8000000d087820 */ /* 0x000fe20000410000 */
[----:B------:R-:W-:Y:S01]  /*c6a0*/  IMAD.IADD R13, R17, 0x1, R52 ;  /* 0x00000001110d7824 */ /* 0x000fe200078e0234 */
[----:B------:R-:W0:Y:S04]  /*c6b0*/  F2F.F64.F32 R2, R2 ;  /* 0x0000000200027310 */ /* 0x000e280000201800 */
[----:B------:R-:W-:-:S04]  /*c6c0*/  ISETP.GE.U32.AND P0, PT, R13, R54, PT ;  /* 0x000000360d00720c */ /* 0x000fc80003f06070 */
        /* <DEDUP_REMOVED lines=32> */
.L_x_887:
[----:B------:R-:W-:Y:S05]  /*c8d0*/  BSYNC B0 ;  /* 0x0000000000007941 */ /* 0x000fea0003800000 */
.L_x_886:
        /* <DEDUP_REMOVED lines=17> */
.L_x_862:
        /* <DEDUP_REMOVED lines=66> */
.L_x_891:
[----:B------:R-:W-:Y:S02]  /*ce10*/  SHF.R.U32.HI R3, RZ, 0x2, R91 ;  /* 0x00000002ff037819 */ /* 0x000fe4000001165b */
[----:B------:R-:W-:-:S03]  /*ce20*/  IADD3 R91, R91, R0, RZ ;  /* 0x000000005b5b7210 */ /* 0x000fc60007ffe0ff */
[----:B------:R-:W-:Y:S01]  /*ce30*/  IMAD.WIDE.U32 R2, R3, 0x8, R16 ;  /* 0x0000000803027825 */ /* 0x000fe200078e0010 */
[----:B------:R-:W-:-:S05]  /*ce40*/  SHF.R.U32.HI R5, RZ, 0x2, R91 ;  /* 0x00000002ff057819 */ /* 0x000fca000001165b */
[----:B------:R-:W-:Y:S01]  /*ce50*/  IMAD.WIDE.U32 R4, R5, 0x8, R16 ;  /* 0x0000000805047825 */ /* 0x000fe200078e0010 */
[----:B------:R-:W2:Y:S03]  /*ce60*/  LDG.E.64 R2, desc[UR60][R2.64] ;  /* 0x0000003c02027981 */ /* 0x000ea6000c1e1b00 */
[----:B------:R-:W-:Y:S02]  /*ce70*/  IMAD.IADD R91, R91, 0x1, R0 ;  /* 0x000000015b5b7824 */ /* 0x000fe400078e0200 */
[----:B------:R-:W3:Y:S03]  /*ce80*/  LDG.E.64 R4, desc[UR60][R4.64] ;  /* 0x0000003c04047981 */ /* 0x000ee6000c1e1b00 */
[----:B------:R-:W-:Y:S02]  /*ce90*/  SHF.R.U32.HI R7, RZ, 0x2, R91 ;  /* 0x00000002ff077819 */ /* 0x000fe4000001165b */
[----:B------:R-:W-:-:S03]  /*cea0*/  IADD3 R91, R91, R0, RZ ;  /* 0x000000005b5b7210 */ /* 0x000fc60007ffe0ff */
        /* <DEDUP_REMOVED lines=90> */
.L_x_890:
[----:B------:R-:W-:Y:S02]  /*d450*/  PRMT R20, R2, 0x7610, R2 ;  /* 0x0000761002147816 */ /* 0x000fe40000000002 */
[----:B------:R-:W-:Y:S02]  /*d460*/  PRMT R21, R3, 0x7610, R3 ;  /* 0x0000761003157816 */ /* 0x000fe40000000003 */
[----:B------:R-:W-:Y:S02]  /*d470*/  PRMT R14, R4, 0x5410, R5 ;  /* 0x00005410040e7816 */ /* 0x000fe40000000005 */
[----:B------:R-:W-:Y:S02]  /*d480*/  PRMT R15, R5, 0x7632, R4 ;  /* 0x00007632050f7816 */ /* 0x000fe40000000004 */
[----:B------:R-:W-:Y:S02]  /*d490*/  PRMT R12, R6, 0x5410, R7 ;  /* 0x00005410060c7816 */ /* 0x000fe40000000007 */
[----:B------:R-:W-:-:S02]  /*d4a0*/  PRMT R13, R7, 0x7632, R6 ;  /* 0x00007632070d7816 */ /* 0x000fc40000000006 */
[C-C-:B------:R-:W-:Y:S02]  /*d4b0*/  PRMT R10, R9.reuse, 0x5432, R8.reuse ;  /* 0x00005432090a7816 */ /* 0x140fe40000000008 */
[----:B------:R-:W-:-:S07]  /*d4c0*/  PRMT R11, R9, 0x7610, R8 ;  /* 0x00007610090b7816 */ /* 0x000fce0000000008 */
.L_x_889:
[----:B------:R-:W-:Y:S05]  /*d4d0*/  BSYNC B0 ;  /* 0x0000000000007941 */ /* 0x000fea0003800000 */
.L_x_888:
[----:B------:R-:W-:Y:S01]  /*d4e0*/  ISETP.GE.U32.AND P1, PT, R91, R54, PT ;  /* 0x000000365b00720c */ /* 0x000fe20003f26070 */
[----:B------:R-:W-:-:S12]  /*d4f0*/  BSSY B0, `(.L_x_892) ;  /* 0x0000020000007945 */ /* 0x000fd80003800000 */
[----:B------:R-:W-:Y:S05]  /*d500*/  @P1 BRA `(.L_x_893) ;  /* 0x0000000000781947 */ /* 0x000fea0003800000 */
        /* <DEDUP_REMOVED lines=8> */
[----:B------:R-:W-:-:S05]  /*d590*/  SHF.R.U32.HI R3, RZ, 0x2, R5 ;  /* 0x00000002ff037819 */ /* 0x000fca0000011605 */
[----:B------:R-:W-:-:S06]  /*d5a0*/  IMAD.WIDE.U32 R2, R3, 0x8, R16 ;  /* 0x0000000803027825 */ /* 0x000fcc00078e0010 */
[----:B------:R-:W2:Y:S01]  /*d5b0*/  LDG.E.64 R2, desc[UR60][R2.64] ;  /* 0x0000003c02027981 */ /* 0x000ea2000c1e1b00 */
[----:B------:R-:W-:-:S05]  /*d5c0*/  IMAD.IADD R5, R5, 0x1, R0 ;  /* 0x0000000105057824 */ /* 0x000fca00078e0200 */
[----:B------:R-:W-:Y:S02]  /*d5d0*/  ISETP.GE.U32.AND P0, PT, R5, R54, PT ;  /* 0x000000360500720c */ /* 0x000fe40003f06070 */
[----:B--2---:R-:W-:Y:S02]  /*d5e0*/  PRMT R14, R2, 0x5410, R3 ;  /* 0x00005410020e7816 */ /* 0x004fe40000000003 */
[----:B------:R-:W-:-:S09]  /*d5f0*/  PRMT R15, R3, 0x7632, R2 ;  /* 0x00007632030f7816 */ /* 0x000fd20000000002 */
[----:B------:R-:W-:Y:S05]  /*d600*/  @P0 BRA `(.L_x_893) ;  /* 0x0000000000380947 */ /* 0x000fea0003800000 */
[----:B------:R-:W-:Y:S02]  /*d610*/  IADD3 R7, R5, R0, RZ ;  /* 0x0000000005077210 */ /* 0x000fe40007ffe0ff */
[----:B------:R-:W-:Y:S02]  /*d620*/  SHF.R.U32.HI R3, RZ, 0x2, R5 ;  /* 0x00000002ff037819 */ /* 0x000fe40000011605 */
[----:B------:R-:W-:-:S03]  /*d630*/  ISETP.GE.U32.AND P0, PT, R7, R54, PT ;  /* 0x000000360700720c */ /* 0x000fc60003f06070 */
[----:B------:R-:W-:-:S06]  /*d640*/  IMAD.WIDE.U32 R2, R3, 0x8, R16 ;  /* 0x0000000803027825 */ /* 0x000fcc00078e0010 */
[----:B------:R-:W2:Y:S04]  /*d650*/  LDG.E.64 R2, desc[UR60][R2.64] ;  /* 0x0000003c02027981 */ /* 0x000ea8000c1e1b00 */
[----:B------:R-:W-:-:S05]  /*d660*/  @!P0 SHF.R.U32.HI R5, RZ, 0x2, R7 ;  /* 0x00000002ff058819 */ /* 0x000fca0000011607 */
[----:B------:R-:W-:-:S06]  /*d670*/  @!P0 IMAD.WIDE.U32 R4, R5, 0x8, R16 ;  /* 0x0000000805048825 */ /* 0x000fcc00078e0010 */
[----:B------:R-:W3:Y:S01]  /*d680*/  @!P0 LDG.E.64 R4, desc[UR60][R4.64] ;  /* 0x0000003c04048981 */ /* 0x000ee2000c1e1b00 */
[----:B--2---:R-:W-:Y:S02]  /*d690*/  PRMT R12, R2, 0x5410, R3 ;  /* 0x00005410020c7816 */ /* 0x004fe40000000003 */
[----:B------:R-:W-:Y:S02]  /*d6a0*/  PRMT R13, R3, 0x7632, R2 ;  /* 0x00007632030d7816 */ /* 0x000fe40000000002 */
[--C-:B---3--:R-:W-:Y:S02]  /*d6b0*/  @!P0 PRMT R10, R10, 0x5410, R4.reuse ;  /* 0x000054100a0a8816 */ /* 0x108fe40000000004 */
[----:B------:R-:W-:Y:S02]  /*d6c0*/  @!P0 PRMT R11, R11, 0x7610, R4 ;  /* 0x000076100b0b8816 */ /* 0x000fe40000000004 */
[C---:B------:R-:W-:Y:S02]  /*d6d0*/  @!P0 PRMT R10, R5.reuse, 0x7632, R10 ;  /* 0x00007632050a8816 */ /* 0x040fe4000000000a */
[----:B------:R-:W-:-:S07]  /*d6e0*/  @!P0 PRMT R11, R5, 0x7610, R11 ;  /* 0x00007610050b8816 */ /* 0x000fce000000000b */
.L_x_893:
[----:B------:R-:W-:Y:S05]  /*d6f0*/  BSYNC B0 ;  /* 0x0000000000007941 */ /* 0x000fea0003800000 */
.L_x_892:
        /* <DEDUP_REMOVED lines=26> */
[--C-:B------:R-:W-:Y:S02]  /*d8a0*/  HADD2.F32 R4, -RZ, R15.reuse.H1_H1 ;  /* 0x3000000fff047230 */ /* 0x100fe40000004100 */
[----:B------:R-:W-:Y:S02]  /*d8b0*/  HADD2.F32 R14, -RZ, R14.H1_H1 ;  /* 0x3000000eff0e7230 */ /* 0x000fe40000004100 */
[----:B------:R-:W-:Y:S01]  /*d8c0*/  FMUL.FTZ R2, R2, 1 ;  /* 0x3f80000002027820 */ /* 0x000fe20000410000 */
[----:B------:R-:W-:Y:S02]  /*d8d0*/  HADD2.F32 R15, -RZ, R15.H0_H0 ;  /* 0x2000000fff0f7230 */ /* 0x000fe40000004100 */
[----:B------:R-:W-:Y:S01]  /*d8e0*/  FMUL.FTZ R4, R4, 1 ;  /* 0x3f80000004047820 */ /* 0x000fe20000410000 */
[----:B------:R-:W-:-:S02]  /*d8f0*/  FMUL.FTZ R6, R14, 1 ;  /* 0x3f8000000e067820 */ /* 0x000fc40000410000 */
[----:B------:R-:W-:Y:S01]  /*d900*/  FMUL.FTZ R8, R15, 1 ;  /* 0x3f8000000f087820 */ /* 0x000fe20000410000 */
[----:B------:R-:W-:Y:S01]  /*d910*/  IADD3 R15, R91, R0, RZ ;  /* 0x000000005b0f7210 */ /* 0x000fe20007ffe0ff */
        /* <DEDUP_REMOVED lines=37> */
[--C-:B------:R-:W-:Y:S02]  /*db70*/  HADD2.F32 R0, -RZ, R10.reuse.H1_H1 ;  /* 0x3000000aff007230 */ /* 0x100fe40000004100 */
[--C-:B------:R-:W-:Y:S02]  /*db80*/  HADD2.F32 R4, -RZ, R11.reuse.H1_H1 ;  /* 0x3000000bff047230 */ /* 0x100fe40000004100 */
[----:B------:R-:W-:Y:S02]  /*db90*/  HADD2.F32 R11, -RZ, R11.H0_H0 ;  /* 0x2000000bff0b7230 */ /* 0x000fe40000004100 */
[----:B------:R-:W-:Y:S01]  /*dba0*/  FMUL.FTZ R0, R0, 1 ;  /* 0x3f80000000007820 */ /* 0x000fe20000410000 */
[----:B------:R-:W-:Y:S02]  /*dbb0*/  HADD2.F32 R10, -RZ, R10.H0_H0 ;  /* 0x2000000aff0a7230 */ /* 0x000fe40000004100 */
[----:B------:R-:W-:Y:S01]  /*dbc0*/  FMUL.FTZ R4, R4, 1 ;  /* 0x3f80000004047820 */ /* 0x000fe20000410000 */
        /* <DEDUP_REMOVED lines=14> */
.L_x_895:
[----:B------:R-:W-:Y:S05]  /*dcb0*/  BSYNC B0 ;  /* 0x0000000000007941 */ /* 0x000fea0003800000 */
.L_x_894:
        /* <DEDUP_REMOVED lines=16> */
.L_x_846:
[----:B------:R-:W-:Y:S05]  /*ddc0*/  BSYNC B6 ;  /* 0x0000000000067941 */ /* 0x000fea0003800000 */
.L_x_845:
[----:B------:R-:W-:Y:S02]  /*ddd0*/  ULDC UR4, c[0x0][0x23c] ;  /* 0x00008f0000047ab9 */ /* 0x000fe40000000800 */
[----:B------:R-:W-:-:S13]  /*dde0*/  ISETP.NE.AND P0, PT, RZ, UR4, PT ;  /* 0x00000004ff007c0c */ /* 0x000fda000bf05270 */
[----:B------:R-:W-:Y:S05]  /*ddf0*/  @!P0 BRA `(.L_x_896) ;  /* 0x0000000000dc8947 */ /* 0x000fea0003800000 */
[----:B------:R-:W0:Y:S01]  /*de00*/  S2R R4, SR_CgaCtaId ;  /* 0x0000000000047919 */ /* 0x000e220000008800 */
[----:B------:R-:W1:Y:S01]  /*de10*/  LDC R22, c[0x0][RZ] ;  /* 0x00000000ff167b82 */ /* 0x000e620000000800 */
[----:B------:R-:W-:Y:S01]  /*de20*/  MOV R2, 0x400 ;  /* 0x0000040000027802 */ /* 0x000fe20000000f00 */
[----:B------:R-:W-:Y:S01]  /*de30*/  IMAD.MOV.U32 R5, RZ, RZ, R71 ;  /* 0x000000ffff057224 */ /* 0x000fe200078e0047 */
[----:B------:R-:W-:Y:S01]  /*de40*/  MOV R6, R12 ;  /* 0x0000000c00067202 */ /* 0x000fe20000000f00 */
[----:B------:R-:W-:Y:S01]  /*de50*/  IMAD.MOV.U32 R7, RZ, RZ, R13 ;  /* 0x000000ffff077224 */ /* 0x000fe200078e000d */
[----:B------:R-:W-:Y:S01]  /*de60*/  IADD3 R3, R2, 0x10, RZ ;  /* 0x0000001002037810 */ /* 0x000fe20007ffe0ff */
[----:B------:R-:W-:Y:S01]  /*de70*/  IMAD.MOV.U32 R9, RZ, RZ, R15 ;  /* 0x000000ffff097224 */ /* 0x000fe200078e000f */
[----:B------:R-:W-:Y:S01]  /*de80*/  MOV R8, R14 ;  /* 0x0000000e00087202 */ /* 0x000fe20000000f00 */
[----:B------:R-:W2:Y:S01]  /*de90*/  LDC R23, c[0x0][0x4] ;  /* 0x00000100ff177b82 */ /* 0x000ea20000000800 */
[----:B------:R-:W-:Y:S01]  /*dea0*/  MOV R10, R20 ;  /* 0x00000014000a7202 */ /* 0x000fe20000000f00 */
[----:B------:R-:W-:-:S02]  /*deb0*/  IMAD.MOV.U32 R11, RZ, RZ, R21 ;  /* 0x000000ffff0b7224 */ /* 0x000fc400078e0015 */
[----:B-1----:R-:W-:Y:S01]  /*dec0*/  IMAD R2, R36, R22, R37 ;  /* 0x0000001624027224 */ /* 0x002fe200078e0225 */
[----:B0-----:R-:W-:Y:S02]  /*ded0*/  LEA R3, R4, R3, 0x18 ;  /* 0x0000000304037211 */ /* 0x001fe400078ec0ff */
[----:B------:R-:W-:-:S03]  /*dee0*/  MOV R4, R0 ;  /* 0x0000000000047202 */ /* 0x000fc60000000f00 */
[----:B------:R-:W-:Y:S01]  /*def0*/  IMAD R17, R2, 0x20, R3 ;  /* 0x0000002002117824 */ /* 0x000fe200078e0203 */
[----:B--2---:R-:W-:-:S04]  /*df00*/  SHF.R.U32.HI R2, RZ, 0x1, R23 ;  /* 0x00000001ff027819 */ /* 0x004fc80000011617 */
[----:B------:R0:W-:Y:S01]  /*df10*/  STS.128 [R17], R4 ;  /* 0x0000000411007388 */ /* 0x0001e20000000c00 */
[----:B------:R-:W-:-:S03]  /*df20*/  ISETP.NE.AND P0, PT, R2, RZ, PT ;  /* 0x000000ff0200720c */ /* 0x000fc60003f05270 */
[----:B------:R0:W-:Y:S10]  /*df30*/  STS.128 [R17+0x10], R8 ;  /* 0x0000100811007388 */ /* 0x0001f40000000c00 */
[----:B------:R-:W-:Y:S05]  /*df40*/  @!P0 BRA `(.L_x_896) ;  /* 0x0000000000888947 */ /* 0x000fea0003800000 */
.L_x_899:
[-C--:B0-----:R-:W-:Y:S01]  /*df50*/  IADD3 R4, R36, R2.reuse, RZ ;  /* 0x0000000224047210 */ /* 0x081fe20007ffe0ff */
        /* <DEDUP_REMOVED lines=8> */
[----:B------:R-:W-:-:S04]  /*dfe0*/  IMAD R2, R4, R22, R37 ;  /* 0x0000001604027224 */ /* 0x000fc800078e0225 */
[----:B------:R-:W-:-:S05]  /*dff0*/  IMAD R2, R2, 0x20, R3 ;  /* 0x0000002002027824 */ /* 0x000fca00078e0203 */
        /* <DEDUP_REMOVED lines=20> */
.L_x_898:
[----:B------:R-:W-:Y:S05]  /*e140*/  BSYNC B0 ;  /* 0x0000000000007941 */ /* 0x000fea0003800000 */
.L_x_897:
[----:B------:R-:W-:Y:S01]  /*e150*/  MOV R2, R16 ;  /* 0x0000001000027202 */ /* 0x000fe20000000f00 */
[----:B------:R-:W-:Y:S06]  /*e160*/  @P1 BRA `(.L_x_899) ;  /* 0xfffffffc00781947 */ /* 0x000fec000383ffff */
.L_x_896:
        /* <DEDUP_REMOVED lines=10> */
[----:B------:R-:W-:Y:S01]  /*e210*/  UIADD3 UR4, UR4, 0x10, URZ ;  /* 0x0000001004047890 */ /* 0x000fe2000fffe03f */
[----:B------:R-:W-:Y:S01]  /*e220*/  MOV R4, R0 ;  /* 0x0000000000047202 */ /* 0x000fe20000000f00 */
[----:B------:R-:W-:Y:S01]  /*e230*/  IMAD.MOV.U32 R5, RZ, RZ, R71 ;  /* 0x000000ffff057224 */ /* 0x000fe200078e0047 */
[----:B------:R-:W-:Y:S01]  /*e240*/  MOV R6, R12 ;  /* 0x0000000c00067202 */ /* 0x000fe20000000f00 */
[----:B------:R-:W-:Y:S01]  /*e250*/  IMAD.MOV.U32 R7, RZ, RZ, R13 ;  /* 0x000000ffff077224 */ /* 0x000fe200078e000d */
[----:B------:R-:W-:Y:S01]  /*e260*/  MOV R8, R14 ;  /* 0x0000000e00087202 */ /* 0x000fe20000000f00 */
[----:B------:R-:W-:Y:S01]  /*e270*/  IMAD.MOV.U32 R9, RZ, RZ, R15 ;  /* 0x000000ffff097224 */ /* 0x000fe200078e000f */
[----:B------:R-:W-:Y:S01]  /*e280*/  MOV R10, R20 ;  /* 0x00000014000a7202 */ /* 0x000fe20000000f00 */
[----:B------:R-:W-:Y:S01]  /*e290*/  IMAD.MOV.U32 R11, RZ, RZ, R21 ;  /* 0x000000ffff0b7224 */ /* 0x000fe200078e0015 */
[----:B0-----:R-:W-:-:S06]  /*e2a0*/  ULEA UR4, UR5, UR4, 0x18 ;  /* 0x0000000405047291 */ /* 0x001fcc000f8ec03f */
[----:B------:R-:W-:Y:S02]  /*e2b0*/  LEA R3, R2, UR4, 0x5 ;  /* 0x0000000402037c11 */ /* 0x000fe4000f8e28ff */
[----:B------:R-:W-:-:S03]  /*e2c0*/  LEA.HI R2, R17, R17, RZ, 0x1 ;  /* 0x0000001111027211 */ /* 0x000fc600078f08ff */
[----:B------:R0:W-:Y:S01]  /*e2d0*/  STS.128 [R3], R4 ;  /* 0x0000000403007388 */ /* 0x0001e20000000c00 */
[----:B------:R-:W-:Y:S01]  /*e2e0*/  SHF.R.S32.HI R16, RZ, 0x1, R2 ;  /* 0x00000001ff107819 */ /* 0x000fe20000011402 */
[----:B------:R-:W-:Y:S02]  /*e2f0*/  HFMA2.MMA R2, -RZ, RZ, 0, 1.9073486328125e-06 ;  /* 0x00000020ff027435 */ /* 0x000fe400000001ff */
[----:B------:R0:W-:Y:S01]  /*e300*/  STS.128 [R3+0x10], R8 ;  /* 0x0000100803007388 */ /* 0x0001e20000000c00 */
[----:B------:R-:W-:-:S13]  /*e310*/  ISETP.GE.AND P0, PT, R16, 0x20, PT ;  /* 0x000000201000780c */ /* 0x000fda0003f06270 */
[----:B------:R-:W-:Y:S05]  /*e320*/  @!P0 BRA `(.L_x_901) ;  /* 0x0000000000848947 */ /* 0x000fea0003800000 */
.L_x_904:
[----:B------:R-:W-:Y:S01]  /*e330*/  IMAD.IADD R2, R37, 0x1, R16 ;  /* 0x0000000125027824 */ /* 0x000fe200078e0210 */
[----:B------:R-:W-:Y:S05]  /*e340*/  WARPSYNC.ALL ;  /* 0x0000000000007948 */ /* 0x000fea0003800000 */
[----:B------:R-:W-:Y:S01]  /*e350*/  BAR.SYNC.DEFER_BLOCKING 0x0 ;  /* 0x0000000000007b1d */ /* 0x000fe20000010000 */
[----:B------:R-:W-:-:S04]  /*e360*/  ISETP.GE.U32.AND P0, PT, R2, R17, PT ;  /* 0x000000110200720c */ /* 0x000fc80003f06070 */
[----:B------:R-:W-:Y:S01]  /*e370*/  ISETP.GE.U32.OR P0, PT, R37, R16, P0 ;  /* 0x000000102500720c */ /* 0x000fe20000706470 */
[----:B------:R-:W-:-:S12]  /*e380*/  BSSY B0, `(.L_x_902) ;  /* 0x0000017000007945 */ /* 0x000fd80003800000 */
[----:B-1----:R-:W-:Y:S05]  /*e390*/  @P0 BRA `(.L_x_903) ;  /* 0x0000000000540947 */ /* 0x002fea0003800000 */
[----:B------:R-:W-:-:S05]  /*e3a0*/  LEA R2, R16, R3, 0x5 ;  /* 0x0000000310027211 */ /* 0x000fca00078e28ff */
[----:B0-----:R-:W0:Y:S04]  /*e3b0*/  LDS.128 R4, [R2] ;  /* 0x0000000002047984 */ /* 0x001e280000000c00 */
        /* <DEDUP_REMOVED lines=19> */
.L_x_903:
[----:B------:R-:W-:Y:S05]  /*e4f0*/  BSYNC B0 ;  /* 0x0000000000007941 */ /* 0x000fea0003800000 */
.L_x_902:
[----:B------:R-:W-:-:S04]  /*e500*/  SHF.R.S32.HI R16, RZ, 0x1, R16 ;  /* 0x00000001ff107819 */ /* 0x000fc80000011410 */
[----:B------:R-:W-:-:S13]  /*e510*/  ISETP.GE.AND P0, PT, R16, 0x20, PT ;  /* 0x000000201000780c */ /* 0x000fda0003f06270 */
[----:B------:R-:W-:Y:S05]  /*e520*/  @P0 BRA `(.L_x_904) ;  /* 0xfffffffc00800947 */ /* 0x000fea000383ffff */
[----:B------:R-:W-:-:S07]  /*e530*/  IMAD.MOV.U32 R2, RZ, RZ, 0x20 ;  /* 0x00000020ff027424 */ /* 0x000fce00078e00ff */
.L_x_901:
[----:B------:R-:W-:Y:S01]  /*e540*/  ISETP.GE.AND P0, PT, R2, 0x2, PT ;  /* 0x000000020200780c */ /* 0x000fe20003f06270 */
[----:B------:R-:W-:Y:S05]  /*e550*/  WARPSYNC.ALL ;  /* 0x0000000000007948 */ /* 0x000fea0003800000 */
[----:B------:R-:W-:Y:S07]  /*e560*/  BAR.SYNC.DEFER_BLOCKING 0x0 ;  /* 0x0000000000007b1d */ /* 0x000fee0000010000 */
[----:B------:R-:W-:Y:S05]  /*e570*/  @!P0 BRA `(.L_x_900) ;  /* 0x0000000000508947 */ /* 0x000fea0003800000 */
[----:B01----:R-:W-:-:S11]  /*e580*/  HFMA2.MMA R3, -RZ, RZ, 0, 5.9604644775390625e-08 ;  /* 0x00000001ff037435 */ /* 0x003fd600000001ff */
.L_x_905:
[----:B------:R-:W0:Y:S04]  /*e590*/  SHFL.DOWN PT, R4, R71, R3, 0x1f ;  /* 0x08001f0347047589 */ /* 0x000e2800000e0000 */
        /* <DEDUP_REMOVED lines=10> */
[----:B---3--:R-:W-:Y:S01]  /*e640*/  LOP3.LUT R12, R12, R7, RZ, 0x3c, !PT ;  /* 0x000000070c0c7212 */ /* 0x008fe200078e3cff */
[----:B0-----:R-:W-:Y:S01]  /*e650*/  IMAD.SHL.U32 R3, R3, 0x2, RZ ;  /* 0x0000000203037824 */ /* 0x001fe200078e00ff */
[----:B----4-:R-:W-:-:S04]  /*e660*/  LOP3.LUT R15, R15, R8, RZ, 0x3c, !PT ;  /* 0x000000080f0f7212 */ /* 0x010fc800078e3cff */
[----:B------:R-:W-:Y:S02]  /*e670*/  ISETP.GE.AND P0, PT, R3, R2, PT ;  /* 0x000000020300720c */ /* 0x000fe40003f06270 */
[----:B-----5:R-:W-:Y:S02]  /*e680*/  LOP3.LUT R14, R14, R9, RZ, 0x3c, !PT ;  /* 0x000000090e0e7212 */ /* 0x020fe400078e3cff */
[----:B------:R-:W-:Y:S02]  /*e690*/  LOP3.LUT R21, R21, R10, RZ, 0x3c, !PT ;  /* 0x0000000a15157212 */ /* 0x000fe400078e3cff */
[----:B------:R-:W-:-:S07]  /*e6a0*/  LOP3.LUT R20, R20, R11, RZ, 0x3c, !PT ;  /* 0x0000000b14147212 */ /* 0x000fce00078e3cff */
[----:B------:R-:W-:Y:S05]  /*e6b0*/  @!P0 BRA `(.L_x_905) ;  /* 0xfffffffc00b48947 */ /* 0x000fea000383ffff */
.L_x_900:
[----:B------:R-:W2:Y:S01]  /*e6c0*/  LDC R24, c[0x0][0x3f4] ;  /* 0x0000fd00ff187b82 */ /* 0x000ea20000000800 */
[----:B------:R-:W-:Y:S02]  /*e6d0*/  CS2R R22, SRZ ;  /* 0x0000000000167805 */ /* 0x000fe4000001ff00 */
[----:B--2---:R-:W-:-:S13]  /*e6e0*/  ISETP.NE.AND P1, PT, R24, RZ, PT ;  /* 0x000000ff1800720c */ /* 0x004fda0003f25270 */
[----:B------:R-:W-:Y:S05]  /*e6f0*/  @!P1 BRA `(.L_x_906) ;  /* 0x0000001000489947 */ /* 0x000fea0003800000 */
[----:B------:R-:W-:Y:S01]  /*e700*/  MOV R2, RZ ;  /* 0x000000ff00027202 */ /* 0x000fe20000000f00 */
[----:B01----:R-:W-:Y:S01]  /*e710*/  IMAD.MOV.U32 R3, RZ, RZ, R19 ;  /* 0x000000ffff037224 */ /* 0x003fe200078e0013 */
        /* <DEDUP_REMOVED lines=272> */
.L_x_906:
[----:B------:R-:W-:Y:S02]  /*f820*/  ULDC.64 UR4, c[0x0][0x5f8] ;  /* 0x00017e0000047ab9 */ /* 0x000fe40000000a00 */
[----:B01----:R-:W-:-:S05]  /*f830*/  IADD3 R4, P0, R23, UR4, RZ ;  /* 0x0000000417047c10 */ /* 0x003fca000ff1e0ff */
        /* <DEDUP_REMOVED lines=276> */
.L_x_907:
[----:B------:R-:W-:Y:S02]  /*10980*/  IADD3 R6, P0, R22, UR4, RZ ;  /* 0x0000000416067c10 */ /* 0x000fe4000ff1e0ff */
[----:B------:R-:W-:-:S03]  /*10990*/  CS2R R16, SRZ ;  /* 0x0000000000107805 */ /* 0x000fc6000001ff00 */
        /* <DEDUP_REMOVED lines=276> */
.L_x_908:
        /* <DEDUP_REMOVED lines=277> */
.L_x_909:
        /* <DEDUP_REMOVED lines=15> */
[----:B------:R-:W-:Y:S01]  /*12d20*/  CS2R R18, SRZ ;  /* 0x0000000000127805 */ /* 0x000fe2000001ff00 */
        /* <DEDUP_REMOVED lines=280> */
.L_x_911:
        /* <DEDUP_REMOVED lines=277> */
.L_x_912:
[----:B------:R-:W-:Y:S02]  /*15000*/  IADD3 R6, P0, R18, UR4, RZ ;  /* 0x0000000412067c10 */ /* 0x000fe4000ff1e0ff */
[----:B------:R-:W-:Y:S02]  /*15010*/  CS2R R16, SRZ ;  /* 0x0000000000107805 */ /* 0x000fe4000001ff00 */
        /* <DEDUP_REMOVED lines=276> */
.L_x_913:
        /* <DEDUP_REMOVED lines=277> */
.L_x_914:
        /* <DEDUP_REMOVED lines=16> */
.L_x_916:
[----:B------:R-:W-:Y:S05]  /*173b0*/  BSYNC B0 ;  /* 0x0000000000007941 */ /* 0x000fea0003800000 */
.L_x_915:
        /* <DEDUP_REMOVED lines=18> */
.L_x_918:
[----:B------:R-:W-:Y:S05]  /*174e0*/  BSYNC B0 ;  /* 0x0000000000007941 */ /* 0x000fea0003800000 */
.L_x_917:
        /* <DEDUP_REMOVED lines=35> */
.L_x_920:
[----:B------:R-:W-:Y:S05]  /*17720*/  BSYNC B0 ;  /* 0x0000000000007941 */ /* 0x000fea0003800000 */
.L_x_919:
        /* <DEDUP_REMOVED lines=24> */
[----:B0-----:R-:W-:Y:S01]  /*178b0*/  IMAD R12, R36, UR6, R37 ;  /* 0x00000006240c7c24 */ /* 0x001fe2000f8e0225 */
        /* <DEDUP_REMOVED lines=21> */
.L_x_925:
        /* <DEDUP_REMOVED lines=18> */
.L_x_924:
[----:B------:R-:W-:Y:S05]  /*17b30*/  BRA `(.L_x_923) ;  /* 0x00000000009c7947 */ /* 0x000fea0003800000 */
.L_x_922:
[----:B------:R-:W-:Y:S01]  /*17b40*/  ULDC UR7, c[0x0][0x234] ;  /* 0x00008d0000077ab9 */ /* 0x000fe20000000800 */
[----:B------:R-:W-:Y:S01]  /*17b50*/  IMAD.U32 R26, RZ, RZ, UR10 ;  /* 0x0000000aff1a7e24 */ /* 0x000fe2000f8e00ff */
[----:B------:R-:W-:Y:S01]  /*17b60*/  ISETP.GE.U32.AND P0, PT, R36, UR7, PT ;  /* 0x0000000724007c0c */ /* 0x000fe2000bf06070 */
[----:B0-----:R-:W-:Y:S01]  /*17b70*/  IMAD.U32 R24, RZ, RZ, UR10 ;  /* 0x0000000aff187e24 */ /* 0x001fe2000f8e00ff */
        /* <DEDUP_REMOVED lines=17> */
.L_x_926:
        /* <DEDUP_REMOVED lines=18> */
.L_x_923:
[----:B------:R-:W-:Y:S05]  /*17db0*/  BSYNC B0 ;  /* 0x0000000000007941 */ /* 0x000fea0003800000 */
.L_x_921:
        /* <DEDUP_REMOVED lines=20> */
.L_x_930:
        /* <DEDUP_REMOVED lines=30> */
.L_x_929:
[----:B------:R-:W-:Y:S05]  /*180e0*/  BSYNC B0 ;  /* 0x0000000000007941 */ /* 0x000fea0003800000 */
.L_x_928:
[----:B0-----:R-:W-:Y:S01]  /*180f0*/  MOV R13, R34 ;  /* 0x00000022000d7202 */ /* 0x001fe20000000f00 */
[----:B------:R-:W-:Y:S06]  /*18100*/  @P2 BRA `(.L_x_930) ;  /* 0xfffffffc007c2947 */ /* 0x000fec000383ffff */
.L_x_927:
[----:B------:R-:W-:Y:S02]  /*18110*/  ULDC UR4, c[0x0][0x238] ;  /* 0x00008e0000047ab9 */ /* 0x000fe40000000800 */
[----:B------:R-:W-:-:S13]  /*18120*/  ISETP.NE.AND P0, PT, RZ, UR4, PT ;  /* 0x00000004ff007c0c */ /* 0x000fda000bf05270 */
[----:B------:R-:W-:Y:S05]  /*18130*/  @!P0 BRA `(.L_x_931) ;  /* 0x0000000400248947 */ /* 0x000fea0003800000 */
[----:B------:R-:W-:Y:S01]  /*18140*/  ISETP.GT.AND P0, PT, R35, 0x20, PT ;  /* 0x000000202300780c */ /* 0x000fe20003f04270 */
[----:B------:R-:W-:-:S12]  /*18150*/  IMAD.MOV.U32 R32, RZ, RZ, R35 ;  /* 0x000000ffff207224 */ /* 0x000fd800078e0023 */
[----:B------:R-:W-:Y:S05]  /*18160*/  @!P0 BRA `(.L_x_932) ;  /* 0x0000000000bc8947 */ /* 0x000fea0003800000 */
[----:B0-----:R-:W-:Y:S01]  /*18170*/  MOV R12, R28 ;  /* 0x0000001c000c7202 */ /* 0x001fe20000000f00 */
[----:B------:R-:W-:Y:S01]  /*18180*/  IMAD.MOV.U32 R13, RZ, RZ, R29 ;  /* 0x000000ffff0d7224 */ /* 0x000fe200078e001d */
[----:B------:R-:W-:Y:S01]  /*18190*/  MOV R14, R26 ;  /* 0x0000001a000e7202 */ /* 0x000fe20000000f00 */
[----:B------:R-:W-:Y:S01]  /*181a0*/  IMAD.MOV.U32 R15, RZ, RZ, R27 ;  /* 0x000000ffff0f7224 */ /* 0x000fe200078e001b */
[----:B------:R-:W-:Y:S01]  /*181b0*/  MOV R20, R24 ;  /* 0x0000001800147202 */ /* 0x000fe20000000f00 */
[----:B------:R-:W-:Y:S01]  /*181c0*/  IMAD.MOV.U32 R21, RZ, RZ, R25 ;  /* 0x000000ffff157224 */ /* 0x000fe200078e0019 */
[----:B------:R-:W-:Y:S01]  /*181d0*/  MOV R22, R0 ;  /* 0x0000000000167202 */ /* 0x000fe20000000f00 */
[----:B------:R-:W-:Y:S01]  /*181e0*/  IMAD.MOV.U32 R23, RZ, RZ, R31 ;  /* 0x000000ffff177224 */ /* 0x000fe200078e001f */
[----:B------:R-:W-:Y:S01]  /*181f0*/  LEA.HI R32, R35, R35, RZ, 0x1 ;  /* 0x0000002323207211 */ /* 0x000fe200078f08ff */
[----:B------:R1:W-:Y:S03]  /*18200*/  STS.128 [R33], R12 ;  /* 0x0000000c21007388 */ /* 0x0003e60000000c00 */
[----:B------:R-:W-:Y:S01]  /*18210*/  SHF.R.S32.HI R34, RZ, 0x1, R32 ;  /* 0x00000001ff227819 */ /* 0x000fe20000011420 */
[----:B------:R1:W-:Y:S01]  /*18220*/  STS.128 [R33+0x10], R20 ;  /* 0x0000101421007388 */ /* 0x0003e20000000c00 */
[----:B------:R-:W-:-:S02]  /*18230*/  HFMA2.MMA R32, -RZ, RZ, 0, 1.9073486328125e-06 ;  /* 0x00000020ff207435 */ /* 0x000fc400000001ff */
[----:B------:R-:W-:-:S13]  /*18240*/  ISETP.GE.AND P0, PT, R34, 0x20, PT ;  /* 0x000000202200780c */ /* 0x000fda0003f06270 */
[----:B-1----:R-:W-:Y:S05]  /*18250*/  @!P0 BRA `(.L_x_932) ;  /* 0x0000000000808947 */ /* 0x002fea0003800000 */
.L_x_935:
        /* <DEDUP_REMOVED lines=27> */
.L_x_934:
[----:B------:R-:W-:Y:S05]  /*18410*/  BSYNC B0 ;  /* 0x0000000000007941 */ /* 0x000fea0003800000 */
.L_x_933:
[----:B------:R-:W-:-:S04]  /*18420*/  SHF.R.S32.HI R34, RZ, 0x1, R34 ;  /* 0x00000001ff227819 */ /* 0x000fc80000011422 */
[----:B------:R-:W-:-:S13]  /*18430*/  ISETP.GE.AND P0, PT, R34, 0x20, PT ;  /* 0x000000202200780c */ /* 0x000fda0003f06270 */
[----:B------:R-:W-:Y:S05]  /*18440*/  @P0 BRA `(.L_x_935) ;  /* 0xfffffffc00840947 */ /* 0x000fea000383ffff */
[----:B------:R-:W-:-:S07]  /*18450*/  IMAD.MOV.U32 R32, RZ, RZ, 0x20 ;  /* 0x00000020ff207424 */ /* 0x000fce00078e00ff */
.L_x_932:
[----:B------:R-:W-:Y:S01]  /*18460*/  BAR.SYNC.DEFER_BLOCKING 0x0 ;  /* 0x0000000000007b1d */ /* 0x000fe20000010000 */
[----:B------:R-:W-:-:S13]  /*18470*/  ISETP.GE.AND P0, PT, R32, 0x2, PT ;  /* 0x000000022000780c */ /* 0x000fda0003f06270 */
[----:B------:R-:W-:Y:S05]  /*18480*/  @!P0 BRA `(.L_x_931) ;  /* 0x0000000000508947 */ /* 0x000fea0003800000 */
[----:B0-----:R-:W-:-:S11]  /*18490*/  HFMA2.MMA R13, -RZ, RZ, 0, 5.9604644775390625e-08 ;  /* 0x00000001ff0d7435 */ /* 0x001fd600000001ff */
.L_x_936:
        /* <DEDUP_REMOVED lines=19> */
.L_x_931:
        /* <DEDUP_REMOVED lines=21> */
.L_x_938:
[----:B------:R-:W-:Y:S01]  /*18720*/  MOV R30, R0 ;  /* 0x00000000001e7202 */ /* 0x000fe20000000f00 */
[----:B------:R-:W-:Y:S06]  /*18730*/  @!P1 BRA `(.L_x_939) ;  /* 0x00000004006c9947 */ /* 0x000fec0003800000 */
        /* <DEDUP_REMOVED lines=20> */
.L_x_940:
        /* <DEDUP_REMOVED lines=22> */
.L_x_941:
        /* <DEDUP_REMOVED lines=10> */
[----:B0-----:R0:W2:Y:S01]  /*18a80*/  LDC.64 R2, c[0x4][R0] ;  /* 0x0100000000027b82 */ /* 0x0010a20000000a00 */
        /* <DEDUP_REMOVED lines=10> */
[----:B-12---:R-:W-:Y:S05]  /*18b30*/  CALL.ABS.NOINC R2 ;  /* 0x0000000002007343 */ /* 0x006fea0003c00000 */
.L_x_942:
[----:B------:R-:W-:Y:S01]  /*18b40*/  ULDC.64 UR4, c[0x0][0x5f8] ;  /* 0x00017e0000047ab9 */ /* 0x000fe20000000a00 */
[----:B------:R-:W-:Y:S02]  /*18b50*/  ISETP.NE.AND P6, PT, R22, 0x1, PT ;  /* 0x000000011600780c */ /* 0x000fe40003fc5270 */
[----:B0-----:R-:W-:-:S04]  /*18b60*/  IADD3 R2, P0, R17, UR4, RZ ;  /* 0x0000000411027c10 */ /* 0x001fc8000ff1e0ff */
        /* <DEDUP_REMOVED lines=19> */
.L_x_943:
[----:B------:R-:W-:Y:S02]  /*18ca0*/  ULDC.64 UR4, c[0x0][0x5f8] ;  /* 0x00017e0000047ab9 */ /* 0x000fe40000000a00 */
[----:B------:R-:W-:-:S04]  /*18cb0*/  IADD3 R16, P0, R16, UR4, RZ ;  /* 0x0000000410107c10 */ /* 0x000fc8000ff1e0ff */
[----:B------:R-:W-:-:S05]  /*18cc0*/  IADD3.X R17, RZ, UR5, RZ, P0, !PT ;  /* 0x00000005ff117c10 */ /* 0x000fca00087fe4ff */
[----:B------:R-:W-:Y:S01]  /*18cd0*/  STG.E.64 desc[UR60][R16.64], R30 ;  /* 0x0000001e10007986 */ /* 0x000fe2000c101b3c */
[----:B------:R-:W-:Y:S05]  /*18ce0*/  EXIT ;  /* 0x000000000000794d */ /* 0x000fea0003800000 */
.L_x_939:
[----:B------:R-:W-:Y:S04]  /*18cf0*/  STG.E.64 desc[UR60][R2.64], R28 ;  /* 0x0000001c02007986 */ /* 0x000fe8000c101b3c */
[----:B------:R-:W-:Y:S04]  /*18d00*/  STG.E.64 desc[UR60][R2.64+0x8], R26 ;  /* 0x0000081a02007986 */ /* 0x000fe8000c101b3c */
[----:B------:R-:W-:Y:S04]  /*18d10*/  STG.E.64 desc[UR60][R2.64+0x10], R24 ;  /* 0x0000101802007986 */ /* 0x000fe8000c101b3c */
[----:B------:R-:W-:Y:S01]  /*18d20*/  STG.E.64 desc[UR60][R2.64+0x18], R30 ;  /* 0x0000181e02007986 */ /* 0x000fe2000c101b3c */
[----:B------:R-:W-:Y:S05]  /*18d30*/  EXIT ;  /* 0x000000000000794d */ /* 0x000fea0003800000 */
.L_x_937:
        /* <DEDUP_REMOVED lines=16> */
.L_x_944:
[----:B------:R-:W-:Y:S01]  /*18e40*/  IMAD.MOV.U32 R30, RZ, RZ, R0 ;  /* 0x000000ffff1e7224 */ /* 0x000fe200078e0000 */
        /* <DEDUP_REMOVED lines=21> */
.L_x_946:
        /* <DEDUP_REMOVED lines=22> */
.L_x_947:
        /* <DEDUP_REMOVED lines=10> */
[----:B0-----:R0:W2:Y:S01]  /*191a0*/  LDC.64 R2, c[0x4][R0] ;  /* 0x0100000000027b82 */ /* 0x0010a20000000a00 */
        /* <DEDUP_REMOVED lines=10> */
[----:B-12---:R-:W-:Y:S05]  /*19250*/  CALL.ABS.NOINC R2 ;  /* 0x0000000002007343 */ /* 0x006fea0003c00000 */
.L_x_948:
[----:B------:R-:W-:Y:S01]  /*19260*/  ULDC.64 UR4, c[0x0][0x5f8] ;  /* 0x00017e0000047ab9 */ /* 0x000fe20000000a00 */
[----:B------:R-:W-:Y:S02]  /*19270*/  ISETP.NE.AND P6, PT, R22, 0x1, PT ;  /* 0x000000011600780c */ /* 0x000fe40003fc5270 */
[----:B0-----:R-:W-:-:S05]  /*19280*/  IADD3 R2, P0, R17, UR4, RZ ;  /* 0x0000000411027c10 */ /* 0x001fca000ff1e0ff */
        /* <DEDUP_REMOVED lines=19> */
.L_x_949:
[----:B------:R-:W-:Y:S02]  /*193c0*/  ULDC.64 UR4, c[0x0][0x5f8] ;  /* 0x00017e0000047ab9 */ /* 0x000fe40000000a00 */
[----:B------:R-:W-:-:S05]  /*193d0*/  IADD3 R16, P0, R16, UR4, RZ ;  /* 0x0000000410107c10 */ /* 0x000fca000ff1e0ff */
[----:B------:R-:W-:-:S05]  /*193e0*/  IMAD.X R17, RZ, RZ, UR5, P0 ;  /* 0x00000005ff117e24 */ /* 0x000fca00080e06ff */
[----:B------:R-:W-:Y:S01]  /*193f0*/  STG.E.64 desc[UR60][R16.64], R30 ;  /* 0x0000001e10007986 */ /* 0x000fe2000c101b3c */
[----:B------:R-:W-:Y:S05]  /*19400*/  EXIT ;  /* 0x000000000000794d */ /* 0x000fea0003800000 */
.L_x_945:
[----:B------:R-:W-:Y:S04]  /*19410*/  STG.E.64 desc[UR60][R4.64], R28 ;  /* 0x0000001c04007986 */ /* 0x000fe8000c101b3c */
[----:B------:R-:W-:Y:S04]  /*19420*/  STG.E.64 desc[UR60][R6.64], R26 ;  /* 0x0000001a06007986 */ /* 0x000fe8000c101b3c */
[----:B------:R-:W-:Y:S04]  /*19430*/  STG.E.64 desc[UR60][R8.64], R24 ;  /* 0x0000001808007986 */ /* 0x000fe8000c101b3c */
[----:B------:R-:W-:Y:S01]  /*19440*/  STG.E.64 desc[UR60][R10.64], R30 ;  /* 0x0000001e0a007986 */ /* 0x000fe2000c101b3c */
[----:B------:R-:W-:Y:S05]  /*19450*/  EXIT ;  /* 0x000000000000794d */ /* 0x000fea0003800000 */
.L_x_910:
        /* <DEDUP_REMOVED lines=31> */
.L_x_951:
[----:B------:R-:W-:Y:S01]  /*19650*/  MOV R70, R0 ;  /* 0x0000000000467202 */ /* 0x000fe20000000f00 */
        /* <DEDUP_REMOVED lines=27> */
.L_x_953:
        /* <DEDUP_REMOVED lines=22> */
.L_x_954:
        /* <DEDUP_REMOVED lines=22> */
.L_x_955:
        /* <DEDUP_REMOVED lines=19> */
[----:B0-----:R-:W-:-:S07]  /*19c00*/  MOV R13, RZ ;  /* 0x000000ff000d7202 */ /* 0x001fce0000000f00 */
[----:B------:R-:W-:-:S07]  /*19c10*/  LEPC R20, `(.L_x_956) ;  /* 0x000000001014794e */ /* 0x000fce0000000000 */
[----:B-12---:R-:W-:Y:S05]  /*19c20*/  CALL.ABS.NOINC R2 ;  /* 0x0000000002007343 */ /* 0x006fea0003c00000 */
.L_x_956:
[----:B------:R-:W-:Y:S02]  /*19c30*/  ULDC.64 UR4, c[0x0][0x5f8] ;  /* 0x00017e0000047ab9 */ /* 0x000fe40000000a00 */
[----:B------:R-:W-:-:S05]  /*19c40*/  IADD3 R16, P0, R16, UR4, RZ ;  /* 0x0000000410107c10 */ /* 0x000fca000ff1e0ff */
[----:B------:R-:W-:-:S05]  /*19c50*/  IMAD.X R17, RZ, RZ, UR5, P0 ;  /* 0x00000005ff117e24 */ /* 0x000fca00080e06ff */
[----:B------:R-:W-:Y:S01]  /*19c60*/  STG.E.64 desc[UR60][R16.64], R26 ;  /* 0x0000001a10007986 */ /* 0x000fe2000c101b3c */
[----:B------:R-:W-:Y:S05]  /*19c70*/  EXIT ;  /* 0x000000000000794d */ /* 0x000fea0003800000 */
.L_x_952:
[----:B------:R-:W-:Y:S04]  /*19c80*/  STG.E.64 desc[UR60][R2.64], R70 ;  /* 0x0000004602007986 */ /* 0x000fe8000c101b3c */
[----:B------:R-:W-:Y:S04]  /*19c90*/  STG.E.64 desc[UR60][R2.64+0x8], R18 ;  /* 0x0000081202007986 */ /* 0x000fe8000c101b3c */
[----:B------:R-:W-:Y:S04]  /*19ca0*/  STG.E.64 desc[UR60][R2.64+0x10], R24 ;  /* 0x0000101802007986 */ /* 0x000fe8000c101b3c */
[----:B------:R-:W-:Y:S01]  /*19cb0*/  STG.E.64 desc[UR60][R2.64+0x18], R26 ;  /* 0x0000181a02007986 */ /* 0x000fe2000c101b3c */
[----:B------:R-:W-:Y:S05]  /*19cc0*/  EXIT ;  /* 0x000000000000794d */ /* 0x000fea0003800000 */
.L_x_950:
        /* <DEDUP_REMOVED lines=16> */
.L_x_957:
[----:B------:R-:W-:Y:S01]  /*19dd0*/  MOV R70, R0 ;  /* 0x0000000000467202 */ /* 0x000fe20000000f00 */
[----:B------:R-:W-:Y:S01]  /*19de0*/  IMAD.MOV.U32 R19, RZ, RZ, R13 ;  /* 0x000000ffff137224 */ /* 0x000fe200078e000d */
[----:B------:R-:W-:Y:S01]  /*19df0*/  MOV R18, R12 ;  /* 0x0000000c00127202 */ /* 0x000fe20000000f00 */
[----:B------:R-:W-:Y:S01]  /*19e00*/  IMAD.MOV.U32 R28, RZ, RZ, R20 ;  /* 0x000000ffff1c7224 */ /* 0x000fe200078e0014 */
[----:B------:R-:W-:Y:S02]  /*19e10*/  MOV R24, R14 ;  /* 0x0000000e00187202 */ /* 0x000fe40000000f00 */
[----:B------:R-:W-:Y:S02]  /*19e20*/  MOV R25, R15 ;  /* 0x0000000f00197202 */ /* 0x000fe40000000f00 */
        /* <DEDUP_REMOVED lines=19> */
[----:B0-----:R-:W-:-:S07]  /*19f60*/  MOV R13, RZ ;  /* 0x000000ff000d7202 */ /* 0x001fce0000000f00 */
[----:B------:R-:W-:-:S07]  /*19f70*/  LEPC R20, `(.L_x_959) ;  /* 0x000000001014794e */ /* 0x000fce0000000000 */
[----:B-1----:R-:W-:Y:S05]  /*19f80*/  CALL.ABS.NOINC R2 ;  /* 0x0000000002007343 */ /* 0x002fea0003c00000 */
.L_x_959:
        /* <DEDUP_REMOVED lines=22> */
.L_x_960:
        /* <DEDUP_REMOVED lines=19> */
[----:B0-----:R-:W-:-:S07]  /*1a220*/  MOV R12, 0x1 ;  /* 0x00000001000c7802 */ /* 0x001fce0000000f00 */
[----:B------:R-:W-:-:S07]  /*1a230*/  LEPC R20, `(.L_x_961) ;  /* 0x000000001014794e */ /* 0x000fce0000000000 */
[----:B-12---:R-:W-:Y:S05]  /*1a240*/  CALL.ABS.NOINC R2 ;  /* 0x0000000002007343 */ /* 0x006fea0003c00000 */
.L_x_961:
        /* <DEDUP_REMOVED lines=22> */
.L_x_962:
[----:B------:R-:W-:Y:S02]  /*1a3b0*/  ULDC.64 UR4, c[0x0][0x5f8] ;  /* 0x00017e0000047ab9 */ /* 0x000fe40000000a00 */
[----:B------:R-:W-:-:S04]  /*1a3c0*/  IADD3 R16, P0, R16, UR4, RZ ;  /* 0x0000000410107c10 */ /* 0x000fc8000ff1e0ff */
[----:B------:R-:W-:-:S05]  /*1a3d0*/  IADD3.X R17, RZ, UR5, RZ, P0, !PT ;  /* 0x00000005ff117c10 */ /* 0x000fca00087fe4ff */
[----:B------:R-:W-:Y:S01]  /*1a3e0*/  STG.E.64 desc[UR60][R16.64], R28 ;  /* 0x0000001c10007986 */ /* 0x000fe2000c101b3c */
[----:B------:R-:W-:Y:S05]  /*1a3f0*/  EXIT ;  /* 0x000000000000794d */ /* 0x000fea0003800000 */
.L_x_958:
[----:B------:R-:W-:Y:S04]  /*1a400*/  STG.E.64 desc[UR60][R4.64], R70 ;  /* 0x0000004604007986 */ /* 0x000fe8000c101b3c */
[----:B------:R-:W-:Y:S04]  /*1a410*/  STG.E.64 desc[UR60][R6.64], R18 ;  /* 0x0000001206007986 */ /* 0x000fe8000c101b3c */
[----:B------:R-:W-:Y:S04]  /*1a420*/  STG.E.64 desc[UR60][R8.64], R24 ;  /* 0x0000001808007986 */ /* 0x000fe8000c101b3c */
[----:B------:R-:W-:Y:S01]  /*1a430*/  STG.E.64 desc[UR60][R26.64], R28 ;  /* 0x0000001c1a007986 */ /* 0x000fe2000c101b3c */
[----:B------:R-:W-:Y:S05]  /*1a440*/  EXIT ;  /* 0x000000000000794d */ /* 0x000fea0003800000 */
.L_x_963:
        /* <DEDUP_REMOVED lines=11> */
.L_x_9814:


//--------------------- .text._ZN2at6native13reduce_kernelILi512ELi1ENS0_8ReduceOpIfNS0_14func_wrapper_tIdZNS0_15xor_sum_functorIfvEclERNS_14TensorIteratorEEUlddE_EEjdLi4ELi4EEEEEvT1_ --------------------------
	.section	.text._ZN2at6native13reduce_kernelILi512ELi1ENS0_8ReduceOpIfNS0_14func_wrapper_tIdZNS0_15xor_sum_functorIfvEclERNS_14TensorIteratorEEUlddE_EEjdLi4ELi4EEEEEvT1_,"ax",@progbits
	.align	128
        .global         _ZN2at6native13reduce_kernelILi512ELi1ENS0_8ReduceOpIfNS0_14func_wrapper_tIdZNS0_15xor_sum_functorIfvEclERNS_14TensorIteratorEEUlddE_EEjdLi4ELi4EEEEEvT1_
        .type           _ZN2at6native13reduce_kernelILi512ELi1ENS0_8ReduceOpIfNS0_14func_wrapper_tIdZNS0_15xor_sum_functorIfvEclERNS_14TensorIteratorEEUlddE_EEjdLi4ELi4EEEEEvT1_,@function
        .size           _ZN2at6native13reduce_kernelILi512ELi1ENS0_8ReduceOpIfNS0_14func_wrapper_tIdZNS0_15xor_sum_functorIfvEclERNS_14TensorIteratorEEUlddE_EEjdLi4ELi4EEEEEvT1_,(.L_x_9815 - _ZN2at6native13reduce_kernelILi512ELi1ENS0_8ReduceOpIfNS0_14func_wrapper_tIdZNS0_15xor_sum_functorIfvEclERNS_14TensorIteratorEEUlddE_EEjdLi4ELi4EEEEEvT1_)
        .other          _ZN2at6native13reduce_kernelILi512ELi1ENS0_8ReduceOpIfNS0_14func_wrapper_tIdZNS0_15xor_sum_functorIfvEclERNS_14TensorIteratorEEUlddE_EEjdLi4ELi4EEEEEvT1_,@"STO_CUDA_ENTRY STV_DEFAULT"
_ZN2at6native13reduce_kernelILi512ELi1ENS0_8ReduceOpIfNS0_14func_wrapper_tIdZNS0_15xor_sum_functorIfvEclERNS_14TensorIteratorEEUlddE_EEjdLi4ELi4EEEEEvT1_:
.text._ZN2at6native13reduce_kernelILi512ELi1ENS0_8ReduceOpIfNS0_14func_wrapper_tIdZNS0_15xor_sum_functorIfvEclERNS_14TensorIteratorEEUlddE_EEjdLi4ELi4EEEEEvT1_:
        /* <DEDUP_REMOVED lines=287> */
.L_x_964:
        /* <DEDUP_REMOVED lines=52> */
.L_x_973:
[----:B------:R-:W-:Y:S05]  /*1530*/  BSYNC B3 ;  /* 0x0000000000037941 */ /* 0x000fea0003800000 */
.L_x_972:
        /* <DEDUP_REMOVED lines=8> */
[----:B------:R-:W2:Y:S02]  /*15c0*/  LDG.E R16, desc[UR36][R16.64] ;  /* 0x0000002410107981 */ /* 0x000ea4000c1e1900 */
[----:B--2---:R-:W-:-:S06]  /*15d0*/  FMUL.FTZ R6, R16, 1 ;  /* 0x3f80000010067820 */ /* 0x004fcc0000410000 */
[----:B------:R-:W0:Y:S02]  /*15e0*/  F2F.F64.F32 R6, R6 ;  /* 0x0000000600067310 */ /* 0x000e240000201800 */
[----:B0-----:R-:W-:Y:S02]  /*15f0*/  LOP3.LUT R11, R6, UR4, RZ, 0x3c, !PT ;  /* 0x00000004060b7c12 */ /* 0x001fe4000f8e3cff */
[----:B------:R-:W-:-:S07]  /*1600*/  LOP3.LUT R9, R7, UR5, RZ, 0x3c, !PT ;  /* 0x0000000507097c12 */ /* 0x000fce000f8e3cff */
.L_x_971:
[----:B------:R-:W-:Y:S05]  /*1610*/  BSYNC B2 ;  /* 0x0000000000027941 */ /* 0x000fea0003800000 */
.L_x_970:
[C---:B------:R-:W-:Y:S02]  /*1620*/  IADD3 R7, P0, -R5.reuse, 0x4, RZ ;  /* 0x0000000405077810 */ /* 0x040fe40007f1e1ff */
[----:B------:R-:W-:Y:S02]  /*1630*/  IADD3 R2, R5, -0x4, R22 ;  /* 0xfffffffc05027810 */ /* 0x000fe40007ffe016 */
[----:B------:R-:W-:Y:S02]  /*1640*/  LEA R20, P1, R7, R20, 0x2 ;  /* 0x0000001407147211 */ /* 0x000fe400078210ff */
[----:B------:R-:W-:-:S04]  /*1650*/  IADD3.X R4, RZ, -0x1, RZ, P0, !PT ;  /* 0xffffffffff047810 */ /* 0x000fc800007fe4ff */
[----:B------:R-:W-:-:S07]  /*1660*/  LEA.HI.X R21, R7, R21, R4, 0x2, P1 ;  /* 0x0000001507157211 */ /* 0x000fce00008f1404 */
.L_x_969:
[----:B------:R-:W-:Y:S05]  /*1670*/  BSYNC B1 ;  /* 0x0000000000017941 */ /* 0x000fea0003800000 */
.L_x_968:
        /* <DEDUP_REMOVED lines=12> */
.L_x_976:
[----:B------:R-:W-:Y:S01]  /*1740*/  IMAD.WIDE.U32 R4, R13, 0x10, R20 ;  /* 0x000000100d047825 */ /* 0x000fe200078e0014 */
[----:B------:R-:W-:-:S05]  /*1750*/  ULDC UR4, c[0x0][0x22c] ;  /* 0x00008b0000047ab9 */ /* 0x000fca0000000800 */
[----:B------:R-:W2:Y:S01]  /*1760*/  LDG.E.128 R4, desc[UR36][R4.64] ;  /* 0x0000002404047981 */ /* 0x000ea2000c1e1d00 */
[----:B------:R-:W-:-:S05]  /*1770*/  VIADD R13, R13, UR4 ;  /* 0x000000040d0d7c36 */ /* 0x000fca0008000000 */
[----:B------:R-:W-:-:S04]  /*1780*/  LEA R24, R13, 0x3, 0x2 ;  /* 0x000000030d187811 */ /* 0x000fc800078e10ff */
[----:B------:R-:W-:Y:S01]  /*1790*/  ISETP.GE.U32.AND P0, PT, R24, R2, PT ;  /* 0x000000021800720c */ /* 0x000fe20003f06070 */
[----:B--2---:R-:W-:Y:S01]  /*17a0*/  FMUL.FTZ R16, R4, 1 ;  /* 0x3f80000004107820 */ /* 0x004fe20000410000 */
        /* <DEDUP_REMOVED lines=16> */
.L_x_975:
[----:B------:R-:W-:Y:S05]  /*18b0*/  BSYNC B1 ;  /* 0x0000000000017941 */ /* 0x000fea0003800000 */
.L_x_974:
        /* <DEDUP_REMOVED lines=8> */
.L_x_978:
[----:B------:R-:W-:Y:S05]  /*1940*/  BSYNC B1 ;  /* 0x0000000000017941 */ /* 0x000fea0003800000 */
.L_x_977:
        /* <DEDUP_REMOVED lines=9> */
[----:B------:R-:W2:Y:S02]  /*19e0*/  LDG.E R20, desc[UR36][R20.64] ;  /* 0x0000002414147981 */ /* 0x000ea4000c1e1900 */
[----:B--2---:R-:W-:-:S06]  /*19f0*/  FMUL.FTZ R4, R20, 1 ;  /* 0x3f80000014047820 */ /* 0x004fcc0000410000 */
[----:B------:R-:W0:Y:S02]  /*1a00*/  F2F.F64.F32 R4, R4 ;  /* 0x0000000400047310 */ /* 0x000e240000201800 */
[----:B0-----:R-:W-:Y:S02]  /*1a10*/  LOP3.LUT R11, R11, R4, RZ, 0x3c, !PT ;  /* 0x000000040b0b7212 */ /* 0x001fe400078e3cff */
[----:B------:R-:W-:-:S07]  /*1a20*/  LOP3.LUT R9, R9, R5, RZ, 0x3c, !PT ;  /* 0x0000000509097212 */ /* 0x000fce00078e3cff */
.L_x_980:
[----:B------:R-:W-:Y:S05]  /*1a30*/  BSYNC B1 ;  /* 0x0000000000017941 */ /* 0x000fea0003800000 */
.L_x_979:
[----:B------:R-:W-:Y:S02]  /*1a40*/  LOP3.LUT R10, R27, R10, R11, 0x96, !PT ;  /* 0x0000000a1b0a7212 */ /* 0x000fe400078e960b */
[----:B------:R-:W-:Y:S02]  /*1a50*/  LOP3.LUT R12, R12, R25, R9, 0x96, !PT ;  /* 0x000000190c0c7212 */ /* 0x000fe400078e9609 */
[----:B------:R-:W-:Y:S02]  /*1a60*/  LOP3.LUT R16, R23, R10, RZ, 0x3c, !PT ;  /* 0x0000000a17107212 */ /* 0x000fe400078e3cff */
[----:B------:R-:W-:Y:S01]  /*1a70*/  LOP3.LUT R17, R29, R12, RZ, 0x3c, !PT ;  /* 0x0000000c1d117212 */ /* 0x000fe200078e3cff */
[----:B------:R-:W-:Y:S06]  /*1a80*/  BRA `(.L_x_966) ;  /* 0x0000009800687947 */ /* 0x000fec0003800000 */
.L_x_967:
        /* <DEDUP_REMOVED lines=29> */
.L_x_990:
        /* <DEDUP_REMOVED lines=298> */
.L_x_986:
[----:B------:R-:W-:Y:S01]  /*2f00*/  LOP3.LUT R13, R18, 0xfffffffc, RZ, 0xc0, !PT ;  /* 0xfffffffc120d7812 */ /* 0x000fe200078ec0ff */
[----:B------:R-:W-:Y:S02]  /*2f10*/  ULDC UR38, c[0x0][0x22c] ;  /* 0x00008b0000267ab9 */ /* 0x000fe40000000800 */
[----:B------:R-:W-:Y:S01]  /*2f20*/  IMAD.U32 R2, RZ, RZ, UR38 ;  /* 0x00000026ff027e24 */ /* 0x000fe2000f8e00ff */
[----:B------:R-:W-:-:S04]  /*2f30*/  IADD3 R12, P1, R20, R13, RZ ;  /* 0x0000000d140c7210 */ /* 0x000fc80007f3e0ff */
[----:B------:R-:W-:-:S05]  /*2f40*/  IADD3.X R13, RZ, R21, RZ, P1, !PT ;  /* 0x00000015ff0d7210 */ /* 0x000fca0000ffe4ff */
[----:B------:R0:W5:Y:S01]  /*2f50*/  LDG.E R12, desc[UR36][R12.64] ;  /* 0x000000240c0c7981 */ /* 0x000162000c1e1900 */
        /* <DEDUP_REMOVED lines=236> */
.L_x_987:
[----:B------:R-:W-:-:S04]  /*3e20*/  LOP3.LUT R17, R22, 0xfffffffc, RZ, 0xc0, !PT ;  /* 0xfffffffc16117812 */ /* 0x000fc800078ec0ff */
[----:B------:R-:W-:-:S04]  /*3e30*/  IADD3 R16, P1, R20, R17, RZ ;  /* 0x0000001114107210 */ /* 0x000fc80007f3e0ff */
[----:B------:R-:W-:-:S05]  /*3e40*/  IADD3.X R17, RZ, R21, RZ, P1, !PT ;  /* 0x00000015ff117210 */ /* 0x000fca0000ffe4ff */
[----:B0-----:R0:W5:Y:S01]  /*3e50*/  LDG.E R13, desc[UR36][R16.64] ;  /* 0x00000024100d7981 */ /* 0x001162000c1e1900 */
        /* <DEDUP_REMOVED lines=239> */
.L_x_988:
[----:B0-----:R-:W-:-:S04]  /*4d50*/  LOP3.LUT R17, R22, 0xfffffffc, RZ, 0xc0, !PT ;  /* 0xfffffffc16117812 */ /* 0x001fc800078ec0ff */
[----:B------:R-:W-:-:S04]  /*4d60*/  IADD3 R16, P1, R20, R17, RZ ;  /* 0x0000001114107210 */ /* 0x000fc80007f3e0ff */
[----:B------:R-:W-:-:S05]  /*4d70*/  IADD3.X R17, RZ, R21, RZ, P1, !PT ;  /* 0x00000015ff117210 */ /* 0x000fca0000ffe4ff */
[----:B------:R0:W5:Y:S01]  /*4d80*/  LDG.E R18, desc[UR36][R16.64] ;  /* 0x0000002410127981 */ /* 0x000162000c1e1900 */
        /* <DEDUP_REMOVED lines=238> */
.L_x_989:
[----:B------:R-:W-:Y:S01]  /*5c70*/  LOP3.LUT R27, R24, 0xfffffffc, RZ, 0xc0, !PT ;  /* 0xfffffffc181b7812 */ /* 0x000fe200078ec0ff */
[----:B-----5:R-:W-:Y:S01]  /*5c80*/  FMUL.FTZ R22, R13, 1 ;  /* 0x3f8000000d167820 */ /* 0x020fe20000410000 */
[----:B------:R-:W-:Y:S01]  /*5c90*/  FMUL.FTZ R28, R12, 1 ;  /* 0x3f8000000c1c7820 */ /* 0x000fe20000410000 */
[----:B------:R-:W-:Y:S01]  /*5ca0*/  IADD3 R19, R19, R2, RZ ;  /* 0x0000000213137210 */ /* 0x000fe20007ffe0ff */
[----:B------:R-:W-:Y:S01]  /*5cb0*/  ULDC UR4, c[0x0][0x224] ;  /* 0x0000890000047ab9 */ /* 0x000fe20000000800 */
[----:B------:R-:W-:-:S05]  /*5cc0*/  IADD3 R26, P1, R20, R27, RZ ;  /* 0x0000001b141a7210 */ /* 0x000fca0007f3e0ff */
[----:B------:R-:W-:-:S05]  /*5cd0*/  IMAD.X R27, RZ, RZ, R21, P1 ;  /* 0x000000ffff1b7224 */ /* 0x000fca00008e0615 */
[----:B------:R-:W2:Y:S01]  /*5ce0*/  LDG.E R26, desc[UR36][R26.64] ;  /* 0x000000241a1a7981 */ /* 0x000ea2000c1e1900 */
[----:B0-----:R-:W0:Y:S01]  /*5cf0*/  F2F.F64.F32 R16, R28 ;  /* 0x0000001c00107310 */ /* 0x001e220000201800 */
        /* <DEDUP_REMOVED lines=12> */
[----:B--2---:R-:W-:-:S06]  /*5dc0*/  FMUL.FTZ R16, R26, 1 ;  /* 0x3f8000001a107820 */ /* 0x004fcc0000410000 */
[----:B------:R-:W0:Y:S02]  /*5dd0*/  F2F.F64.F32 R16, R16 ;  /* 0x0000001000107310 */ /* 0x000e240000201800 */
[----:B0-----:R-:W-:Y:S02]  /*5de0*/  LOP3.LUT R4, R4, R16, RZ, 0x3c, !PT ;  /* 0x0000001004047212 */ /* 0x001fe400078e3cff */
[----:B------:R-:W-:Y:S01]  /*5df0*/  LOP3.LUT R5, R5, R17, RZ, 0x3c, !PT ;  /* 0x0000001105057212 */ /* 0x000fe200078e3cff */
[----:B------:R-:W-:Y:S06]  /*5e00*/  @!P1 BRA `(.L_x_990) ;  /* 0xffffffbc00949947 */ /* 0x000fec000383ffff */
[----:B------:R-:W-:Y:S05]  /*5e10*/  BSYNC B2 ;  /* 0x0000000000027941 */ /* 0x000fea0003800000 */
.L_x_985:
[----:B------:R-:W-:-:S07]  /*5e20*/  MOV R24, R26 ;  /* 0x0000001a00187202 */ /* 0x000fce0000000f00 */
.L_x_984:
[----:B------:R-:W-:Y:S05]  /*5e30*/  BSYNC B1 ;  /* 0x0000000000017941 */ /* 0x000fea0003800000 */
.L_x_983:
[----:B------:R-:W-:Y:S01]  /*5e40*/  ISETP.GE.U32.AND P0, PT, R19, R22, PT ;  /* 0x000000161300720c */ /* 0x000fe20003f06070 */
[----:B------:R-:W-:-:S12]  /*5e50*/  BSSY B1, `(.L_x_991) ;  /* 0x0000466000017945 */ /* 0x000fd80003800000 */
[----:B------:R-:W-:Y:S05]  /*5e60*/  @P0 BRA `(.L_x_992) ;  /* 0x0000004400900947 */ /* 0x000fea0003800000 */
[----:B------:R-:W0:Y:S01]  /*5e70*/  LDC R23, c[0x0][0x260] ;  /* 0x00009800ff177b82 */ /* 0x000e220000000800 */
[----:B------:R-:W-:Y:S01]  /*5e80*/  IMAD.MOV.U32 R12, RZ, RZ, RZ ;  /* 0x000000ffff0c7224 */ /* 0x000fe200078e00ff */
[----:B0-----:R-:W-:-:S13]  /*5e90*/  ISETP.NE.AND P1, PT, R23, RZ, PT ;  /* 0x000000ff1700720c */ /* 0x001fda0003f25270 */
[----:B------:R-:W-:Y:S05]  /*5ea0*/  @!P1 BRA `(.L_x_993) ;  /* 0x0000001000449947 */ /* 0x000fea0003800000 */
        /* <DEDUP_REMOVED lines=262> */
[----:B------:R-:W-:Y:S01]  /*6f10*/  @P2 IMAD.MOV.U32 R26, RZ, RZ, RZ ;  /* 0x000000ffff1a2224 */ /* 0x000fe200078e00ff */
[----:B------:R-:W-:-:S05]  /*6f20*/  IADD3 R25, -R27, RZ, RZ ;  /* 0x000000ff1b197210 */ /* 0x000fca0007ffe1ff */
[----:B------:R-:W-:Y:S02]  /*6f30*/  IMAD R29, R25, UR6, R29 ;  /* 0x00000006191d7c24 */ /* 0x000fe4000f8e021d */
[----:B------:R-:W1:Y:S02]  /*6f40*/  @P2 LDC R25, c[0x0][0x3f0] ;  /* 0x0000fc00ff192b82 */ /* 0x000e640000000800 */
[----:B------:R-:W-:Y:S02]  /*6f50*/  IMAD R12, R29, UR4, R12 ;  /* 0x000000041d0c7c24 */ /* 0x000fe4000f8e020c */
[----:B0-----:R-:W-:-:S04]  /*6f60*/  @P2 IMAD.HI.U32 R16, R27, R16, R26 ;  /* 0x000000101b102227 */ /* 0x001fc800078e001a */
[----:B------:R-:W0:Y:S01]  /*6f70*/  @P2 LDC R26, c[0x0][0x384] ;  /* 0x0000e100ff1a2b82 */ /* 0x000e220000000800 */
[----:B------:R-:W-:-:S04]  /*6f80*/  @P2 SHF.R.U32.HI R16, RZ, R17, R16 ;  /* 0x00000011ff102219 */ /* 0x000fc80000011610 */
[----:B------:R-:W-:-:S05]  /*6f90*/  @P2 IADD3 R17, -R16, RZ, RZ ;  /* 0x000000ff10112210 */ /* 0x000fca0007ffe1ff */
[----:B0-----:R-:W-:-:S04]  /*6fa0*/  @P2 IMAD R26, R26, R17, R27 ;  /* 0x000000111a1a2224 */ /* 0x001fc800078e021b */
[----:B-1----:R-:W-:-:S07]  /*6fb0*/  @P2 IMAD R12, R26, R25, R12 ;  /* 0x000000191a0c2224 */ /* 0x002fce00078e020c */
.L_x_993:
[----:B------:R-:W-:-:S04]  /*6fc0*/  LOP3.LUT R17, R12, 0xfffffffc, RZ, 0xc0, !PT ;  /* 0xfffffffc0c117812 */ /* 0x000fc800078ec0ff */
[----:B------:R-:W-:-:S05]  /*6fd0*/  IADD3 R16, P2, R20, R17, RZ ;  /* 0x0000001114107210 */ /* 0x000fca0007f5e0ff */
[----:B------:R-:W-:-:S05]  /*6fe0*/  IMAD.X R17, RZ, RZ, R21, P2 ;  /* 0x000000ffff117224 */ /* 0x000fca00010e0615 */
[----:B------:R0:W5:Y:S01]  /*6ff0*/  LDG.E R12, desc[UR36][R16.64] ;  /* 0x00000024100c7981 */ /* 0x000162000c1e1900 */
        /* <DEDUP_REMOVED lines=265> */
[----:B------:R-:W-:-:S04]  /*8090*/  IMAD.MOV R16, RZ, RZ, -R29 ;  /* 0x000000ffff107224 */ /* 0x000fc800078e0a1d */
[----:B------:R-:W-:Y:S02]  /*80a0*/  IMAD R28, R16, UR6, R17 ;  /* 0x00000006101c7c24 */ /* 0x000fe4000f8e0211 */
[----:B------:R-:W0:Y:S02]  /*80b0*/  @P2 LDC.64 R16, c[0x0][0x388] ;  /* 0x0000e200ff102b82 */ /* 0x000e240000000a00 */
[----:B------:R-:W-:Y:S01]  /*80c0*/  IMAD R13, R28, UR4, R13 ;  /* 0x000000041c0d7c24 */ /* 0x000fe2000f8e020d */
[----:B------:R-:W-:-:S05]  /*80d0*/  @P2 MOV R28, RZ ;  /* 0x000000ff001c2202 */ /* 0x000fca0000000f00 */
[----:B0-----:R-:W-:-:S05]  /*80e0*/  @P2 IMAD.HI.U32 R16, R29, R16, R28 ;  /* 0x000000101d102227 */ /* 0x001fca00078e001c */
[----:B------:R-:W-:Y:S02]  /*80f0*/  @P2 SHF.R.U32.HI R25, RZ, R17, R16 ;  /* 0x00000011ff192219 */ /* 0x000fe40000011610 */
[----:B------:R-:W0:Y:S03]  /*8100*/  @P2 LDC R17, c[0x0][0x384] ;  /* 0x0000e100ff112b82 */ /* 0x000e260000000800 */
[----:B------:R-:W-:-:S05]  /*8110*/  @P2 IMAD.MOV R28, RZ, RZ, -R25 ;  /* 0x000000ffff1c2224 */ /* 0x000fca00078e0a19 */
[----:B------:R-:W1:Y:S01]  /*8120*/  @P2 LDC R16, c[0x0][0x3f0] ;  /* 0x0000fc00ff102b82 */ /* 0x000e620000000800 */
[----:B0-----:R-:W-:-:S04]  /*8130*/  @P2 IMAD R17, R17, R28, R29 ;  /* 0x0000001c11112224 */ /* 0x001fc800078e021d */
[----:B-1----:R-:W-:-:S07]  /*8140*/  @P2 IMAD R13, R17, R16, R13 ;  /* 0x00000010110d2224 */ /* 0x002fce00078e020d */
.L_x_994:
[----:B------:R-:W-:-:S04]  /*8150*/  LOP3.LUT R13, R13, 0xfffffffc, RZ, 0xc0, !PT ;  /* 0xfffffffc0d0d7812 */ /* 0x000fc800078ec0ff */
[----:B------:R-:W-:-:S04]  /*8160*/  IADD3 R16, P2, R20, R13, RZ ;  /* 0x0000000d14107210 */ /* 0x000fc80007f5e0ff */
[----:B------:R-:W-:-:S05]  /*8170*/  IADD3.X R17, RZ, R21, RZ, P2, !PT ;  /* 0x00000015ff117210 */ /* 0x000fca00017fe4ff */
[----:B------:R0:W5:Y:S01]  /*8180*/  LDG.E R13, desc[UR36][R16.64] ;  /* 0x00000024100d7981 */ /* 0x000162000c1e1900 */
        /* <DEDUP_REMOVED lines=265> */
[----:B------:R-:W-:Y:S02]  /*9220*/  IADD3 R25, -R29, RZ, RZ ;  /* 0x000000ff1d197210 */ /* 0x000fe40007ffe1ff */
[----:B------:R-:W-:-:S03]  /*9230*/  @P2 IMAD.MOV.U32 R28, RZ, RZ, RZ ;  /* 0x000000ffff1c2224 */ /* 0x000fc600078e00ff */
        /* <DEDUP_REMOVED lines=10> */
.L_x_995:
        /* <DEDUP_REMOVED lines=271> */
[----:B------:R-:W1:Y:S01]  /*a3d0*/  @P1 LDC R27, c[0x0][0x384] ;  /* 0x0000e100ff1b1b82 */ /* 0x000e620000000800 */
[----:B------:R-:W-:-:S04]  /*a3e0*/  IMAD.MOV R24, RZ, RZ, -R29 ;  /* 0x000000ffff187224 */ /* 0x000fc800078e0a1d */
[----:B------:R-:W-:-:S03]  /*a3f0*/  IMAD R25, R24, UR6, R25 ;  /* 0x0000000618197c24 */ /* 0x000fc6000f8e0219 */
[----:B------:R-:W2:Y:S01]  /*a400*/  @P1 LDC R23, c[0x0][0x3f0] ;  /* 0x0000fc00ff171b82 */ /* 0x000ea20000000800 */
[----:B------:R-:W-:Y:S02]  /*a410*/  IMAD R26, R25, UR4, R26 ;  /* 0x00000004191a7c24 */ /* 0x000fe4000f8e021a */
[----:B0-----:R-:W-:-:S05]  /*a420*/  @P1 IMAD.HI.U32 R16, R29, R16, R28 ;  /* 0x000000101d101227 */ /* 0x001fca00078e001c */
[----:B------:R-:W-:-:S04]  /*a430*/  @P1 SHF.R.U32.HI R17, RZ, R17, R16 ;  /* 0x00000011ff111219 */ /* 0x000fc80000011610 */
[----:B------:R-:W-:-:S05]  /*a440*/  @P1 IADD3 R28, -R17, RZ, RZ ;  /* 0x000000ff111c1210 */ /* 0x000fca0007ffe1ff */
[----:B-1----:R-:W-:-:S04]  /*a450*/  @P1 IMAD R27, R27, R28, R29 ;  /* 0x0000001c1b1b1224 */ /* 0x002fc800078e021d */
[----:B--2---:R-:W-:-:S07]  /*a460*/  @P1 IMAD R26, R27, R23, R26 ;  /* 0x000000171b1a1224 */ /* 0x004fce00078e021a */
.L_x_996:
[----:B------:R-:W-:-:S04]  /*a470*/  LOP3.LUT R25, R26, 0xfffffffc, RZ, 0xc0, !PT ;  /* 0xfffffffc1a197812 */ /* 0x000fc800078ec0ff */
[----:B------:R-:W-:-:S04]  /*a480*/  IADD3 R24, P1, R20, R25, RZ ;  /* 0x0000001914187210 */ /* 0x000fc80007f3e0ff */
[----:B------:R-:W-:-:S05]  /*a490*/  IADD3.X R25, RZ, R21, RZ, P1, !PT ;  /* 0x00000015ff197210 */ /* 0x000fca0000ffe4ff */
[----:B------:R0:W5:Y:S04]  /*a4a0*/  LDG.E R24, desc[UR36][R24.64] ;  /* 0x0000002418187981 */ /* 0x000168000c1e1900 */
.L_x_992:
[----:B------:R-:W-:Y:S05]  /*a4b0*/  BSYNC B1 ;  /* 0x0000000000017941 */ /* 0x000fea0003800000 */
.L_x_991:
[----:B------:R-:W-:Y:S04]  /*a4c0*/  BSSY B1, `(.L_x_997) ;  /* 0x000001a000017945 */ /* 0x000fe80003800000 */
[----:B------:R-:W-:Y:S05]  /*a4d0*/  @P0 BRA `(.L_x_998) ;  /* 0x0000000000600947 */ /* 0x000fea0003800000 */
[----:B-----5:R-:W-:Y:S01]  /*a4e0*/  FMUL.FTZ R16, R12, 1 ;  /* 0x3f8000000c107820 */ /* 0x020fe20000410000 */
[----:B------:R-:W-:-:S05]  /*a4f0*/  IMAD.IADD R19, R19, 0x1, R2 ;  /* 0x0000000113137824 */ /* 0x000fca00078e0202 */
[----:B------:R-:W1:Y:S01]  /*a500*/  F2F.F64.F32 R16, R16 ;  /* 0x0000001000107310 */ /* 0x000e620000201800 */
[----:B------:R-:W-:Y:S02]  /*a510*/  ISETP.GE.U32.AND P0, PT, R19, R22, PT ;  /* 0x000000161300720c */ /* 0x000fe40003f06070 */
[----:B-1----:R-:W-:Y:S02]  /*a520*/  LOP3.LUT R10, R10, R16, RZ, 0x3c, !PT ;  /* 0x000000100a0a7212 */ /* 0x002fe400078e3cff */
[----:B------:R-:W-:-:S09]  /*a530*/  LOP3.LUT R11, R11, R17, RZ, 0x3c, !PT ;  /* 0x000000110b0b7212 */ /* 0x000fd200078e3cff */
[----:B------:R-:W-:Y:S05]  /*a540*/  @P0 BRA `(.L_x_998) ;  /* 0x0000000000440947 */ /* 0x000fea0003800000 */
[----:B------:R-:W-:Y:S01]  /*a550*/  FMUL.FTZ R13, R13, 1 ;  /* 0x3f8000000d0d7820 */ /* 0x000fe20000410000 */
[----:B------:R-:W-:-:S04]  /*a560*/  IADD3 R17, R19, R2, RZ ;  /* 0x0000000213117210 */ /* 0x000fc80007ffe0ff */
[----:B------:R-:W-:Y:S01]  /*a570*/  ISETP.GE.U32.AND P0, PT, R17, R22, PT ;  /* 0x000000161100720c */ /* 0x000fe20003f06070 */
[----:B------:R-:W1:Y:S02]  /*a580*/  F2F.F64.F32 R12, R13 ;  /* 0x0000000d000c7310 */ /* 0x000e640000201800 */
[----:B-1----:R-:W-:Y:S02]  /*a590*/  LOP3.LUT R9, R9, R12, RZ, 0x3c, !PT ;  /* 0x0000000c09097212 */ /* 0x002fe400078e3cff */
[----:B------:R-:W-:-:S08]  /*a5a0*/  LOP3.LUT R8, R8, R13, RZ, 0x3c, !PT ;  /* 0x0000000d08087212 */ /* 0x000fd000078e3cff */
[----:B------:R-:W-:Y:S05]  /*a5b0*/  @P0 BRA `(.L_x_998) ;  /* 0x0000000000280947 */ /* 0x000fea0003800000 */
[----:B------:R-:W-:Y:S01]  /*a5c0*/  IADD3 R13, R17, R2, RZ ;  /* 0x00000002110d7210 */ /* 0x000fe20007ffe0ff */
[----:B------:R-:W-:-:S03]  /*a5d0*/  FMUL.FTZ R12, R18, 1 ;  /* 0x3f800000120c7820 */ /* 0x000fc60000410000 */
[----:B------:R-:W-:-:S03]  /*a5e0*/  ISETP.GE.U32.AND P0, PT, R13, R22, PT ;  /* 0x000000160d00720c */ /* 0x000fc60003f06070 */
[----:B------:R-:W1:Y:S10]  /*a5f0*/  F2F.F64.F32 R12, R12 ;  /* 0x0000000c000c7310 */ /* 0x000e740000201800 */
[----:B------:R-:W-:Y:S01]  /*a600*/  @!P0 FMUL.FTZ R16, R24, 1 ;  /* 0x3f80000018108820 */ /* 0x000fe20000410000 */
[----:B-1----:R-:W-:-:S05]  /*a610*/  LOP3.LUT R6, R6, R12, RZ, 0x3c, !PT ;  /* 0x0000000c06067212 */ /* 0x002fca00078e3cff */
[----:B------:R-:W1:Y:S01]  /*a620*/  @!P0 F2F.F64.F32 R16, R16 ;  /* 0x0000001000108310 */ /* 0x000e620000201800 */
[----:B------:R-:W-:Y:S02]  /*a630*/  LOP3.LUT R7, R7, R13, RZ, 0x3c, !PT ;  /* 0x0000000d07077212 */ /* 0x000fe400078e3cff */
[----:B-1----:R-:W-:Y:S02]  /*a640*/  @!P0 LOP3.LUT R4, R4, R16, RZ, 0x3c, !PT ;  /* 0x0000001004048212 */ /* 0x002fe400078e3cff */
[----:B------:R-:W-:-:S07]  /*a650*/  @!P0 LOP3.LUT R5, R5, R17, RZ, 0x3c, !PT ;  /* 0x0000001105058212 */ /* 0x000fce00078e3cff */
.L_x_998:
[----:B------:R-:W-:Y:S05]  /*a660*/  BSYNC B1 ;  /* 0x0000000000017941 */ /* 0x000fea0003800000 */
.L_x_997:
[----:B------:R-:W-:Y:S02]  /*a670*/  LOP3.LUT R9, R6, R9, R10, 0x96, !PT ;  /* 0x0000000906097212 */ /* 0x000fe400078e960a */
[----:B------:R-:W-:Y:S02]  /*a680*/  LOP3.LUT R8, R7, R8, R11, 0x96, !PT ;  /* 0x0000000807087212 */ /* 0x000fe400078e960b */
[----:B------:R-:W-:Y:S02]  /*a690*/  LOP3.LUT R16, R4, R9, RZ, 0x3c, !PT ;  /* 0x0000000904107212 */ /* 0x000fe400078e3cff */
[----:B------:R-:W-:Y:S01]  /*a6a0*/  LOP3.LUT R17, R5, R8, RZ, 0x3c, !PT ;  /* 0x0000000805117212 */ /* 0x000fe200078e3cff */
[----:B------:R-:W-:Y:S06]  /*a6b0*/  BRA `(.L_x_966) ;  /* 0x0000000c005c7947 */ /* 0x000fec0003800000 */
.L_x_982:
[----:B------:R-:W-:Y:S01]  /*a6c0*/  ISETP.GE.U32.AND P0, PT, R7, R22, PT ;  /* 0x000000160700720c */ /* 0x000fe20003f06070 */
[----:B------:R-:W-:Y:S01]  /*a6d0*/  BSSY B1, `(.L_x_999) ;  /* 0x0000032000017945 */ /* 0x000fe20003800000 */
[----:B------:R-:W-:Y:S01]  /*a6e0*/  IMAD.MOV.U32 R7, RZ, RZ, R6 ;  /* 0x000000ffff077224 */ /* 0x000fe200078e0006 */
[-C--:B------:R-:W-:Y:S01]  /*a6f0*/  MOV R23, R11.reuse ;  /* 0x0000000b00177202 */ /* 0x080fe20000000f00 */
[----:B------:R-:W-:Y:S01]  /*a700*/  IMAD.MOV.U32 R16, RZ, RZ, R11 ;  /* 0x000000ffff107224 */ /* 0x000fe200078e000b */
[----:B------:R-:W-:Y:S02]  /*a710*/  MOV R17, R6 ;  /* 0x0000000600117202 */ /* 0x000fe40000000f00 */
[----:B------:R-:W-:-:S06]  /*a720*/  MOV R26, R11 ;  /* 0x0000000b001a7202 */ /* 0x000fcc0000000f00 */
[----:B------:R-:W-:Y:S05]  /*a730*/  @P0 BRA `(.L_x_1000) ;  /* 0x0000000000ac0947 */ /* 0x000fea0003800000 */
[----:B------:R-:W-:Y:S01]  /*a740*/  BSSY B2, `(.L_x_1001) ;  /* 0x0000029000027945 */ /* 0x000fe20003800000 */
[----:B------:R-:W-:Y:S01]  /*a750*/  MOV R7, R6 ;  /* 0x0000000600077202 */ /* 0x000fe20000000f00 */
[----:B------:R-:W-:Y:S01]  /*a760*/  IMAD.MOV.U32 R17, RZ, RZ, R6 ;  /* 0x000000ffff117224 */ /* 0x000fe200078e0006 */
[-C--:B------:R-:W-:Y:S01]  /*a770*/  MOV R23, R11.reuse ;  /* 0x0000000b00177202 */ /* 0x080fe20000000f00 */
[----:B------:R-:W-:Y:S01]  /*a780*/  IMAD.MOV.U32 R26, RZ, RZ, R11 ;  /* 0x000000ffff1a7224 */ /* 0x000fe200078e000b */
[----:B------:R-:W-:-:S07]  /*a790*/  MOV R16, R11 ;  /* 0x0000000b00107202 */ /* 0x000fce0000000f00 */
.L_x_1002:
[-C--:B------:R-:W-:Y:S01]  /*a7a0*/  IMAD R11, R8, R19.reuse, RZ ;  /* 0x00000013080b7224 */ /* 0x080fe200078e02ff */
[----:B------:R-:W-:-:S03]  /*a7b0*/  IADD3 R19, R2, R19, RZ ;  /* 0x0000001302137210 */ /* 0x000fc60007ffe0ff */
[----:B------:R-:W-:-:S04]  /*a7c0*/  IMAD.WIDE.U32 R10, R11, 0x4, R20 ;  /* 0x000000040b0a7825 */ /* 0x000fc800078e0014 */
[----:B------:R-:W-:Y:S01]  /*a7d0*/  IMAD R25, R8, R19, RZ ;  /* 0x0000001308197224 */ /* 0x000fe200078e02ff */
[----:B------:R-:W2:Y:S01]  /*a7e0*/  LDG.E R18, desc[UR36][R10.64] ;  /* 0x000000240a127981 */ /* 0x000ea2000c1e1900 */
[----:B------:R-:W-:Y:S02]  /*a7f0*/  IADD3 R19, R19, R2, RZ ;  /* 0x0000000213137210 */ /* 0x000fe40007ffe0ff */
[----:B------:R-:W-:-:S06]  /*a800*/  IMAD.WIDE.U32 R24, R25, 0x4, R20 ;  /* 0x0000000419187825 */ /* 0x000fcc00078e0014 */
[----:B------:R-:W3:Y:S01]  /*a810*/  LDG.E R24, desc[UR36][R24.64] ;  /* 0x0000002418187981 */ /* 0x000ee2000c1e1900 */
[----:B------:R-:W-:Y:S02]  /*a820*/  IMAD R13, R8, R19, RZ ;  /* 0x00000013080d7224 */ /* 0x000fe400078e02ff */
[----:B------:R-:W-:Y:S02]  /*a830*/  IMAD.IADD R19, R19, 0x1, R2 ;  /* 0x0000000113137824 */ /* 0x000fe400078e0202 */
[----:B------:R-:W-:-:S04]  /*a840*/  IMAD.WIDE.U32 R12, R13, 0x4, R20 ;  /* 0x000000040d0c7825 */ /* 0x000fc800078e0014 */
[----:B------:R-:W-:Y:S01]  /*a850*/  IMAD R29, R8, R19, RZ ;  /* 0x00000013081d7224 */ /* 0x000fe200078e02ff */
[----:B------:R-:W4:Y:S03]  /*a860*/  LDG.E R25, desc[UR36][R12.64] ;  /* 0x000000240c197981 */ /* 0x000f26000c1e1900 */
[----:B------:R-:W-:-:S05]  /*a870*/  IMAD.WIDE.U32 R28, R29, 0x4, R20 ;  /* 0x000000041d1c7825 */ /* 0x000fca00078e0014 */
[----:B------:R0:W5:Y:S01]  /*a880*/  LDG.E R9, desc[UR36][R28.64] ;  /* 0x000000241c097981 */ /* 0x000162000c1e1900 */
[----:B------:R-:W-:-:S05]  /*a890*/  IADD3 R19, R19, R2, RZ ;  /* 0x0000000213137210 */ /* 0x000fca0007ffe0ff */
[----:B0-----:R-:W-:-:S05]  /*a8a0*/  IMAD R29, R2, 0x3, R19 ;  /* 0x00000003021d7824 */ /* 0x001fca00078e0213 */
[----:B------:R-:W-:Y:S01]  /*a8b0*/  ISETP.GE.U32.AND P0, PT, R29, R22, PT ;  /* 0x000000161d00720c */ /* 0x000fe20003f06070 */
[----:B--2---:R-:W-:-:S04]  /*a8c0*/  FMUL.FTZ R27, R18, 1 ;  /* 0x3f800000121b7820 */ /* 0x004fc80000410000 */
[----:B------:R3:W0:Y:S02]  /*a8d0*/  F2F.F64.F32 R10, R27 ;  /* 0x0000001b000a7310 */ /* 0x0006240000201800 */
[----:B---3--:R-:W-:-:S06]  /*a8e0*/  FMUL.FTZ R27, R24, 1 ;  /* 0x3f800000181b7820 */ /* 0x008fcc0000410000 */
[----:B------:R-:W1:Y:S01]  /*a8f0*/  F2F.F64.F32 R12, R27 ;  /* 0x0000001b000c7310 */ /* 0x000e620000201800 */
[----:B0-----:R-:W-:Y:S01]  /*a900*/  LOP3.LUT R6, R6, R10, RZ, 0x3c, !PT ;  /* 0x0000000a06067212 */ /* 0x001fe200078e3cff */
[----:B----4-:R-:W-:Y:S01]  /*a910*/  FMUL.FTZ R10, R25, 1 ;  /* 0x3f800000190a7820 */ /* 0x010fe20000410000 */
[----:B------:R-:W-:-:S05]  /*a920*/  LOP3.LUT R26, R26, R11, RZ, 0x3c, !PT ;  /* 0x0000000b1a1a7212 */ /* 0x000fca00078e3cff */
[----:B------:R-:W0:Y:S01]  /*a930*/  F2F.F64.F32 R10, R10 ;  /* 0x0000000a000a7310 */ /* 0x000e220000201800 */
[----:B-1----:R-:W-:Y:S01]  /*a940*/  LOP3.LUT R17, R17, R12, RZ, 0x3c, !PT ;  /* 0x0000000c11117212 */ /* 0x002fe200078e3cff */
[----:B-----5:R-:W-:Y:S01]  /*a950*/  FMUL.FTZ R12, R9, 1 ;  /* 0x3f800000090c7820 */ /* 0x020fe20000410000 */
[----:B------:R-:W-:-:S05]  /*a960*/  LOP3.LUT R16, R16, R13, RZ, 0x3c, !PT ;  /* 0x0000000d10107212 */ /* 0x000fca00078e3cff */
[----:B------:R-:W1:Y:S01]  /*a970*/  F2F.F64.F32 R12, R12 ;  /* 0x0000000c000c7310 */ /* 0x000e620000201800 */
[----:B0-----:R-:W-:Y:S02]  /*a980*/  LOP3.LUT R7, R7, R10, RZ, 0x3c, !PT ;  /* 0x0000000a07077212 */ /* 0x001fe400078e3cff */
[----:B------:R-:W-:Y:S02]  /*a990*/  LOP3.LUT R23, R23, R11, RZ, 0x3c, !PT ;  /* 0x0000000b17177212 */ /* 0x000fe400078e3cff */
[----:B-1----:R-:W-:Y:S02]  /*a9a0*/  LOP3.LUT R4, R4, R12, RZ, 0x3c, !PT ;  /* 0x0000000c04047212 */ /* 0x002fe400078e3cff */
[----:B------:R-:W-:Y:S01]  /*a9b0*/  LOP3.LUT R5, R5, R13, RZ, 0x3c, !PT ;  /* 0x0000000d05057212 */ /* 0x000fe200078e3cff */
[----:B------:R-:W-:Y:S06]  /*a9c0*/  @!P0 BRA `(.L_x_1002) ;  /* 0xfffffffc00748947 */ /* 0x000fec000383ffff */
[----:B------:R-:W-:Y:S05]  /*a9d0*/  BSYNC B2 ;  /* 0x0000000000027941 */ /* 0x000fea0003800000 */
.L_x_1001:
[----:B------:R-:W-:-:S07]  /*a9e0*/  MOV R12, R9 ;  /* 0x00000009000c7202 */ /* 0x000fce0000000f00 */
.L_x_1000:
[----:B------:R-:W-:Y:S05]  /*a9f0*/  BSYNC B1 ;  /* 0x0000000000017941 */ /* 0x000fea0003800000 */
.L_x_999:
[----:B------:R-:W-:Y:S01]  /*aa00*/  ISETP.GE.U32.AND P1, PT, R19, R22, PT ;  /* 0x000000161300720c */ /* 0x000fe20003f26070 */
[----:B------:R-:W-:-:S12]  /*aa10*/  BSSY B1, `(.L_x_1003) ;  /* 0x0000016000017945 */ /* 0x000fd80003800000 */
[----:B------:R-:W-:Y:S05]  /*aa20*/  @P1 BRA `(.L_x_1004) ;  /* 0x0000000000501947 */ /* 0x000fea0003800000 */
[----:B------:R-:W-:-:S04]  /*aa30*/  IMAD R11, R8, R19, RZ ;  /* 0x00000013080b7224 */ /* 0x000fc800078e02ff */
[----:B------:R-:W-:-:S05]  /*aa40*/  IMAD.WIDE.U32 R10, R11, 0x4, R20 ;  /* 0x000000040b0a7825 */ /* 0x000fca00078e0014 */
[----:B------:R0:W5:Y:S01]  /*aa50*/  LDG.E R18, desc[UR36][R10.64] ;  /* 0x000000240a127981 */ /* 0x000162000c1e1900 */
[----:B------:R-:W-:-:S05]  /*aa60*/  IMAD.IADD R9, R19, 0x1, R2 ;  /* 0x0000000113097824 */ /* 0x000fca00078e0202 */
[----:B------:R-:W-:-:S13]  /*aa70*/  ISETP.GE.U32.AND P0, PT, R9, R22, PT ;  /* 0x000000160900720c */ /* 0x000fda0003f06070 */
[----:B0-----:R-:W-:Y:S05]  /*aa80*/  @P0 BRA `(.L_x_1004) ;  /* 0x0000000000380947 */ /* 0x001fea0003800000 */
[----:B------:R-:W-:-:S04]  /*aa90*/  IMAD R11, R8, R9, RZ ;  /* 0x00000009080b7224 */ /* 0x000fc800078e02ff */
[----:B------:R-:W-:-:S05]  /*aaa0*/  IMAD.WIDE.U32 R10, R11, 0x4, R20 ;  /* 0x000000040b0a7825 */ /* 0x000fca00078e0014 */
[----:B------:R0:W5:Y:S01]  /*aab0*/  LDG.E R24, desc[UR36][R10.64] ;  /* 0x000000240a187981 */ /* 0x000162000c1e1900 */
[----:B------:R-:W-:-:S04]  /*aac0*/  IADD3 R9, R9, R2, RZ ;  /* 0x0000000209097210 */ /* 0x000fc80007ffe0ff */
[----:B------:R-:W-:-:S13]  /*aad0*/  ISETP.GE.U32.AND P0, PT, R9, R22, PT ;  /* 0x000000160900720c */ /* 0x000fda0003f06070 */
[----:B0-----:R-:W-:Y:S05]  /*aae0*/  @P0 BRA `(.L_x_1004) ;  /* 0x0000000000200947 */ /* 0x001fea0003800000 */
[----:B------:R-:W-:Y:S01]  /*aaf0*/  IADD3 R11, R9, R2, RZ ;  /* 0x00000002090b7210 */ /* 0x000fe20007ffe0ff */
[----:B------:R-:W-:-:S03]  /*ab00*/  IMAD R9, R8, R9, RZ ;  /* 0x0000000908097224 */ /* 0x000fc600078e02ff */
[----:B------:R-:W-:-:S13]  /*ab10*/  ISETP.GE.U32.AND P0, PT, R11, R22, PT ;  /* 0x000000160b00720c */ /* 0x000fda0003f06070 */
[----:B------:R-:W-:Y:S02]  /*ab20*/  @!P0 IMAD R11, R8, R11, RZ ;  /* 0x0000000b080b8224 */ /* 0x000fe400078e02ff */
[----:B------:R-:W-:-:S04]  /*ab30*/  IMAD.WIDE.U32 R8, R9, 0x4, R20 ;  /* 0x0000000409087825 */ /* 0x000fc800078e0014 */
[----:B------:R-:W-:Y:S01]  /*ab40*/  @!P0 IMAD.WIDE.U32 R20, R11, 0x4, R20 ;  /* 0x000000040b148825 */ /* 0x000fe200078e0014 */
[----:B------:R0:W5:Y:S04]  /*ab50*/  LDG.E R25, desc[UR36][R8.64] ;  /* 0x0000002408197981 */ /* 0x000168000c1e1900 */
[----:B------:R0:W5:Y:S02]  /*ab60*/  @!P0 LDG.E R12, desc[UR36][R20.64] ;  /* 0x00000024140c8981 */ /* 0x000164000c1e1900 */
.L_x_1004:
[----:B------:R-:W-:Y:S05]  /*ab70*/  BSYNC B1 ;  /* 0x0000000000017941 */ /* 0x000fea0003800000 */
.L_x_1003:
[----:B------:R-:W-:Y:S04]  /*ab80*/  BSSY B1, `(.L_x_1005) ;  /* 0x000001a000017945 */ /* 0x000fe80003800000 */
[----:B------:R-:W-:Y:S05]  /*ab90*/  @P1 BRA `(.L_x_1006) ;  /* 0x0000000000601947 */ /* 0x000fea0003800000 */
[----:B0----5:R-:W-:Y:S01]  /*aba0*/  FMUL.FTZ R8, R18, 1 ;  /* 0x3f80000012087820 */ /* 0x021fe20000410000 */
[----:B------:R-:W-:-:S05]  /*abb0*/  IMAD.IADD R11, R19, 0x1, R2 ;  /* 0x00000001130b7824 */ /* 0x000fca00078e0202 */
[----:B------:R-:W0:Y:S01]  /*abc0*/  F2F.F64.F32 R8, R8 ;  /* 0x0000000800087310 */ /* 0x000e220000201800 */
[----:B------:R-:W-:Y:S02]  /*abd0*/  ISETP.GE.U32.AND P0, PT, R11, R22, PT ;  /* 0x000000160b00720c */ /* 0x000fe40003f06070 */
[----:B0-----:R-:W-:Y:S02]  /*abe0*/  LOP3.LUT R6, R6, R8, RZ, 0x3c, !PT ;  /* 0x0000000806067212 */ /* 0x001fe400078e3cff */
[----:B------:R-:W-:-:S09]  /*abf0*/  LOP3.LUT R26, R26, R9, RZ, 0x3c, !PT ;  /* 0x000000091a1a7212 */ /* 0x000fd200078e3cff */
[----:B------:R-:W-:Y:S05]  /*ac00*/  @P0 BRA `(.L_x_1006) ;  /* 0x0000000000440947 */ /* 0x000fea0003800000 */
[----:B------:R-:W-:Y:S01]  /*ac10*/  FMUL.FTZ R8, R24, 1 ;  /* 0x3f80000018087820 */ /* 0x000fe20000410000 */
[----:B------:R-:W-:-:S04]  /*ac20*/  IADD3 R11, R11, R2, RZ ;  /* 0x000000020b0b7210 */ /* 0x000fc80007ffe0ff */
[----:B------:R-:W-:Y:S01]  /*ac30*/  ISETP.GE.U32.AND P0, PT, R11, R22, PT ;  /* 0x000000160b00720c */ /* 0x000fe20003f06070 */
[----:B------:R-:W0:Y:S02]  /*ac40*/  F2F.F64.F32 R8, R8 ;  /* 0x0000000800087310 */ /* 0x000e240000201800 */
[----:B0-----:R-:W-:Y:S02]  /*ac50*/  LOP3.LUT R17, R17, R8, RZ, 0x3c, !PT ;  /* 0x0000000811117212 */ /* 0x001fe400078e3cff */
[----:B------:R-:W-:-:S08]  /*ac60*/  LOP3.LUT R16, R16, R9, RZ, 0x3c, !PT ;  /* 0x0000000910107212 */ /* 0x000fd000078e3cff */
[----:B------:R-:W-:Y:S05]  /*ac70*/  @P0 BRA `(.L_x_1006) ;  /* 0x0000000000280947 */ /* 0x000fea0003800000 */
[----:B------:R-:W-:Y:S01]  /*ac80*/  IADD3 R9, R11, R2, RZ ;  /* 0x000000020b097210 */ /* 0x000fe20007ffe0ff */
[----:B------:R-:W-:-:S03]  /*ac90*/  FMUL.FTZ R8, R25, 1 ;  /* 0x3f80000019087820 */ /* 0x000fc60000410000 */
[----:B------:R-:W-:-:S03]  /*aca0*/  ISETP.GE.U32.AND P0, PT, R9, R22, PT ;  /* 0x000000160900720c */ /* 0x000fc60003f06070 */
[----:B------:R-:W0:Y:S10]  /*acb0*/  F2F.F64.F32 R8, R8 ;  /* 0x0000000800087310 */ /* 0x000e340000201800 */
[----:B------:R-:W-:Y:S01]  /*acc0*/  @!P0 FMUL.FTZ R10, R12, 1 ;  /* 0x3f8000000c0a8820 */ /* 0x000fe20000410000 */
[----:B0-----:R-:W-:-:S05]  /*acd0*/  LOP3.LUT R7, R7, R8, RZ, 0x3c, !PT ;  /* 0x0000000807077212 */ /* 0x001fca00078e3cff */
[----:B------:R-:W0:Y:S01]  /*ace0*/  @!P0 F2F.F64.F32 R10, R10 ;  /* 0x0000000a000a8310 */ /* 0x000e220000201800 */
[----:B------:R-:W-:Y:S02]  /*acf0*/  LOP3.LUT R23, R23, R9, RZ, 0x3c, !PT ;  /* 0x0000000917177212 */ /* 0x000fe400078e3cff */
[----:B0-----:R-:W-:Y:S02]  /*ad00*/  @!P0 LOP3.LUT R4, R4, R10, RZ, 0x3c, !PT ;  /* 0x0000000a04048212 */ /* 0x001fe400078e3cff */
[----:B------:R-:W-:-:S07]  /*ad10*/  @!P0 LOP3.LUT R5, R5, R11, RZ, 0x3c, !PT ;  /* 0x0000000b05058212 */ /* 0x000fce00078e3cff */
.L_x_1006:
[----:B------:R-:W-:Y:S05]  /*ad20*/  BSYNC B1 ;  /* 0x0000000000017941 */ /* 0x000fea0003800000 */
.L_x_1005:
[----:B------:R-:W-:Y:S02]  /*ad30*/  LOP3.LUT R7, R7, R17, R6, 0x96, !PT ;  /* 0x0000001107077212 */ /* 0x000fe400078e9606 */
[----:B------:R-:W-:Y:S02]  /*ad40*/  LOP3.LUT R26, R23, R16, R26, 0x96, !PT ;  /* 0x00000010171a7212 */ /* 0x000fe400078e961a */
[----:B------:R-:W-:Y:S02]  /*ad50*/  LOP3.LUT R16, R4, R7, RZ, 0x3c, !PT ;  /* 0x0000000704107212 */ /* 0x000fe400078e3cff */
[----:B------:R-:W-:Y:S01]  /*ad60*/  LOP3.LUT R17, R5, R26, RZ, 0x3c, !PT ;  /* 0x0000001a05117212 */ /* 0x000fe200078e3cff */
[----:B------:R-:W-:Y:S06]  /*ad70*/  BRA `(.L_x_966) ;  /* 0x0000000400ac7947 */ /* 0x000fec0003800000 */
.L_x_981:
[----:B------:R-:W0:Y:S01]  /*ad80*/  LDC R2, c[0x0][0x22c] ;  /* 0x00008b00ff027b82 */ /* 0x000e220000000800 */
[----:B------:R-:W-:Y:S07]  /*ad90*/  BSSY B1, `(.L_x_1007) ;  /* 0x0000036000017945 */ /* 0x000fee0003800000 */
[----:B------:R-:W1:Y:S08]  /*ada0*/  LDC R6, c[0x0][0x218] ;  /* 0x00008600ff067b82 */ /* 0x000e700000000800 */
[----:B------:R-:W2:Y:S01]  /*adb0*/  LDC R18, c[0x0][0x21c] ;  /* 0x00008700ff127b82 */ /* 0x000ea20000000800 */
[----:B0-----:R-:W-:-:S05]  /*adc0*/  IMAD R5, R2, 0x3, R13 ;  /* 0x0000000302057824 */ /* 0x001fca00078e020d */
[----:B------:R-:W-:Y:S01]  /*add0*/  ISETP.GE.U32.AND P0, PT, R5, R22, PT ;  /* 0x000000160500720c */ /* 0x000fe20003f06070 */
[----:B------:R-:W-:Y:S01]  /*ade0*/  IMAD.MOV.U32 R5, RZ, RZ, R13 ;  /* 0x000000ffff057224 */ /* 0x000fe200078e000d */
[-C--:B-1----:R-:W-:Y:S01]  /*adf0*/  MOV R4, R6.reuse ;  /* 0x0000000600047202 */ /* 0x082fe20000000f00 */
[----:B------:R-:W-:Y:S01]  /*ae00*/  IMAD.MOV.U32 R8, RZ, RZ, R6 ;  /* 0x000000ffff087224 */ /* 0x000fe200078e0006 */
[----:B------:R-:W-:Y:S02]  /*ae10*/  MOV R7, R6 ;  /* 0x0000000600077202 */ /* 0x000fe40000000f00 */
[-C--:B--2---:R-:W-:Y:S01]  /*ae20*/  MOV R9, R18.reuse ;  /* 0x0000001200097202 */ /* 0x084fe20000000f00 */
[----:B------:R-:W-:Y:S01]  /*ae30*/  IMAD.MOV.U32 R23, RZ, RZ, R18 ;  /* 0x000000ffff177224 */ /* 0x000fe200078e0012 */
[----:B------:R-:W-:-:S05]  /*ae40*/  MOV R19, R18 ;  /* 0x0000001200137202 */ /* 0x000fca0000000f00 */
[----:B------:R-:W-:Y:S05]  /*ae50*/  @P0 BRA `(.L_x_1008) ;  /* 0x0000000000a40947 */ /* 0x000fea0003800000 */
[----:B------:R-:W-:Y:S01]  /*ae60*/  BSSY B2, `(.L_x_1009) ;  /* 0x0000024000027945 */ /* 0x000fe20003800000 */
[-C--:B------:R-:W-:Y:S01]  /*ae70*/  MOV R7, R6.reuse ;  /* 0x0000000600077202 */ /* 0x080fe20000000f00 */
[----:B------:R-:W-:Y:S01]  /*ae80*/  IMAD.MOV.U32 R19, RZ, RZ, R18 ;  /* 0x000000ffff137224 */ /* 0x000fe200078e0012 */
[----:B------:R-:W-:Y:S02]  /*ae90*/  MOV R8, R6 ;  /* 0x0000000600087202 */ /* 0x000fe40000000f00 */
[----:B------:R-:W-:-:S07]  /*aea0*/  MOV R23, R18 ;  /* 0x0000001200177202 */ /* 0x000fce0000000f00 */
.L_x_1010:
[C---:B------:R-:W-:Y:S01]  /*aeb0*/  IMAD.WIDE.U32 R10, R5.reuse, 0x4, R20 ;  /* 0x00000004050a7825 */ /* 0x040fe200078e0014 */
[----:B------:R-:W-:-:S04]  /*aec0*/  IADD3 R5, R5, R2, RZ ;  /* 0x0000000205057210 */ /* 0x000fc80007ffe0ff */
[----:B------:R0:W2:Y:S02]  /*aed0*/  LDG.E R27, desc[UR36][R10.64] ;  /* 0x000000240a1b7981 */ /* 0x0000a4000c1e1900 */
[----:B0-----:R-:W-:-:S04]  /*aee0*/  IMAD.WIDE.U32 R10, R5, 0x4, R20 ;  /* 0x00000004050a7825 */ /* 0x001fc800078e0014 */
[----:B------:R-:W-:Y:S01]  /*aef0*/  IMAD.IADD R5, R5, 0x1, R2 ;  /* 0x0000000105057824 */ /* 0x000fe200078e0202 */
[----:B------:R-:W3:Y:S03]  /*af00*/  LDG.E R26, desc[UR36][R10.64] ;  /* 0x000000240a1a7981 */ /* 0x000ee6000c1e1900 */
[C---:B------:R-:W-:Y:S01]  /*af10*/  IMAD.WIDE.U32 R28, R5.reuse, 0x4, R20 ;  /* 0x00000004051c7825 */ /* 0x040fe200078e0014 */
[----:B------:R-:W-:-:S04]  /*af20*/  IADD3 R5, R5, R2, RZ ;  /* 0x0000000205057210 */ /* 0x000fc80007ffe0ff */
[----:B------:R-:W4:Y:S01]  /*af30*/  LDG.E R25, desc[UR36][R28.64] ;  /* 0x000000241c197981 */ /* 0x000f22000c1e1900 */
[----:B------:R-:W-:-:S05]  /*af40*/  IMAD.WIDE.U32 R16, R5, 0x4, R20 ;  /* 0x0000000405107825 */ /* 0x000fca00078e0014 */
[----:B------:R-:W5:Y:S01]  /*af50*/  LDG.E R24, desc[UR36][R16.64] ;  /* 0x0000002410187981 */ /* 0x000f62000c1e1900 */
[----:B------:R-:W-:Y:S01]  /*af60*/  IADD3 R5, R5, R2, RZ ;  /* 0x0000000205057210 */ /* 0x000fe20007ffe0ff */
[----:B--2---:R-:W-:-:S06]  /*af70*/  FMUL.FTZ R12, R27, 1 ;  /* 0x3f8000001b0c7820 */ /* 0x004fcc0000410000 */
[----:B------:R-:W0:Y:S01]  /*af80*/  F2F.F64.F32 R12, R12 ;  /* 0x0000000c000c7310 */ /* 0x000e220000201800 */
[----:B---3--:R-:W-:-:S07]  /*af90*/  FMUL.FTZ R10, R26, 1 ;  /* 0x3f8000001a0a7820 */ /* 0x008fce0000410000 */
[----:B------:R-:W1:Y:S01]  /*afa0*/  F2F.F64.F32 R10, R10 ;  /* 0x0000000a000a7310 */ /* 0x000e620000201800 */
[----:B0-----:R-:W-:Y:S01]  /*afb0*/  LOP3.LUT R8, R8, R12, RZ, 0x3c, !PT ;  /* 0x0000000c08087212 */ /* 0x001fe200078e3cff */
[----:B----4-:R-:W-:Y:S01]  /*afc0*/  FMUL.FTZ R28, R25, 1 ;  /* 0x3f800000191c7820 */ /* 0x010fe20000410000 */
[----:B------:R-:W-:Y:S01]  /*afd0*/  LOP3.LUT R23, R23, R13, RZ, 0x3c, !PT ;  /* 0x0000000d17177212 */ /* 0x000fe200078e3cff */
[----:B-----5:R-:W-:-:S04]  /*afe0*/  FMUL.FTZ R29, R24, 1 ;  /* 0x3f800000181d7820 */ /* 0x020fc80000410000 */
[----:B------:R-:W0:Y:S01]  /*aff0*/  F2F.F64.F32 R12, R28 ;  /* 0x0000001c000c7310 */ /* 0x000e220000201800 */
[----:B-1----:R-:W-:Y:S01]  /*b000*/  LOP3.LUT R18, R18, R11, RZ, 0x3c, !PT ;  /* 0x0000000b12127212 */ /* 0x002fe200078e3cff */
[----:B------:R-:W-:-:S06]  /*b010*/  IMAD R11, R2, 0x3, R5 ;  /* 0x00000003020b7824 */ /* 0x000fcc00078e0205 */
[----:B------:R-:W1:Y:S01]  /*b020*/  F2F.F64.F32 R16, R29 ;  /* 0x0000001d00107310 */ /* 0x000e620000201800 */
[----:B------:R-:W-:Y:S02]  /*b030*/  LOP3.LUT R7, R7, R10, RZ, 0x3c, !PT ;  /* 0x0000000a07077212 */ /* 0x000fe400078e3cff */
[----:B------:R-:W-:Y:S02]  /*b040*/  ISETP.GE.U32.AND P0, PT, R11, R22, PT ;  /* 0x000000160b00720c */ /* 0x000fe40003f06070 */
[----:B0-----:R-:W-:Y:S02]  /*b050*/  LOP3.LUT R6, R6, R12, RZ, 0x3c, !PT ;  /* 0x0000000c06067212 */ /* 0x001fe400078e3cff */
[----:B------:R-:W-:Y:S02]  /*b060*/  LOP3.LUT R19, R19, R13, RZ, 0x3c, !PT ;  /* 0x0000000d13137212 */ /* 0x000fe400078e3cff */
[----:B-1----:R-:W-:Y:S02]  /*b070*/  LOP3.LUT R4, R4, R16, RZ, 0x3c, !PT ;  /* 0x0000001004047212 */ /* 0x002fe400078e3cff */
[----:B------:R-:W-:-:S05]  /*b080*/  LOP3.LUT R9, R9, R17, RZ, 0x3c, !PT ;  /* 0x0000001109097212 */ /* 0x000fca00078e3cff */
[----:B------:R-:W-:Y:S05]  /*b090*/  @!P0 BRA `(.L_x_1010) ;  /* 0xfffffffc00848947 */ /* 0x000fea000383ffff */
[----:B------:R-:W-:Y:S05]  /*b0a0*/  BSYNC B2 ;  /* 0x0000000000027941 */ /* 0x000fea0003800000 */
.L_x_1009:
[----:B------:R-:W-:Y:S01]  /*b0b0*/  IMAD.MOV.U32 R17, RZ, RZ, R27 ;  /* 0x000000ffff117224 */ /* 0x000fe200078e001b */
[----:B------:R-:W-:Y:S01]  /*b0c0*/  MOV R13, R26 ;  /* 0x0000001a000d7202 */ /* 0x000fe20000000f00 */
[----:B------:R-:W-:Y:S01]  /*b0d0*/  IMAD.MOV.U32 R12, RZ, RZ, R24 ;  /* 0x000000ffff0c7224 */ /* 0x000fe200078e0018 */
[----:B------:R-:W-:-:S07]  /*b0e0*/  MOV R16, R25 ;  /* 0x0000001900107202 */ /* 0x000fce0000000f00 */
.L_x_1008:
[----:B------:R-:W-:Y:S05]  /*b0f0*/  BSYNC B1 ;  /* 0x0000000000017941 */ /* 0x000fea0003800000 */
.L_x_1007:
[----:B------:R-:W-:Y:S01]  /*b100*/  ISETP.GE.U32.AND P1, PT, R5, R22, PT ;  /* 0x000000160500720c */ /* 0x000fe20003f26070 */
[----:B------:R-:W-:-:S12]  /*b110*/  BSSY B1, `(.L_x_1011) ;  /* 0x0000012000017945 */ /* 0x000fd80003800000 */
[----:B------:R-:W-:Y:S05]  /*b120*/  @P1 BRA `(.L_x_1012) ;  /* 0x0000000000401947 */ /* 0x000fea0003800000 */
[----:B------:R-:W-:-:S05]  /*b130*/  IMAD.WIDE.U32 R10, R5, 0x4, R20 ;  /* 0x00000004050a7825 */ /* 0x000fca00078e0014 */
[----:B------:R0:W5:Y:S01]  /*b140*/  LDG.E R17, desc[UR36][R10.64] ;  /* 0x000000240a117981 */ /* 0x000162000c1e1900 */
[----:B------:R-:W-:-:S04]  /*b150*/  IADD3 R25, R5, R2, RZ ;  /* 0x0000000205197210 */ /* 0x000fc80007ffe0ff */
[----:B------:R-:W-:-:S13]  /*b160*/  ISETP.GE.U32.AND P0, PT, R25, R22, PT ;  /* 0x000000161900720c */ /* 0x000fda0003f06070 */
[----:B0-----:R-:W-:Y:S05]  /*b170*/  @P0 BRA `(.L_x_1012) ;  /* 0x00000000002c0947 */ /* 0x001fea0003800000 */
[----:B------:R-:W-:-:S05]  /*b180*/  IMAD.WIDE.U32 R10, R25, 0x4, R20 ;  /* 0x00000004190a7825 */ /* 0x000fca00078e0014 */
[----:B------:R0:W5:Y:S01]  /*b190*/  LDG.E R13, desc[UR36][R10.64] ;  /* 0x000000240a0d7981 */ /* 0x000162000c1e1900 */
[----:B------:R-:W-:-:S04]  /*b1a0*/  IADD3 R25, R25, R2, RZ ;  /* 0x0000000219197210 */ /* 0x000fc80007ffe0ff */
[----:B------:R-:W-:-:S13]  /*b1b0*/  ISETP.GE.U32.AND P0, PT, R25, R22, PT ;  /* 0x000000161900720c */ /* 0x000fda0003f06070 */
[----:B0-----:R-:W-:Y:S05]  /*b1c0*/  @P0 BRA `(.L_x_1012) ;  /* 0x0000000000180947 */ /* 0x001fea0003800000 */
[C---:B------:R-:W-:Y:S02]  /*b1d0*/  IMAD.IADD R27, R25.reuse, 0x1, R2 ;  /* 0x00000001191b7824 */ /* 0x040fe400078e0202 */
[----:B------:R-:W-:-:S03]  /*b1e0*/  IMAD.WIDE.U32 R10, R25, 0x4, R20 ;  /* 0x00000004190a7825 */ /* 0x000fc600078e0014 */
[C---:B------:R-:W-:Y:S02]  /*b1f0*/  ISETP.GE.U32.AND P0, PT, R27.reuse, R22, PT ;  /* 0x000000161b00720c */ /* 0x040fe40003f06070 */
[----:B------:R0:W5:Y:S11]  /*b200*/  LDG.E R16, desc[UR36][R10.64] ;  /* 0x000000240a107981 */ /* 0x000176000c1e1900 */
[----:B------:R-:W-:-:S05]  /*b210*/  @!P0 IMAD.WIDE.U32 R20, R27, 0x4, R20 ;  /* 0x000000041b148825 */ /* 0x000fca00078e0014 */
[----:B------:R0:W5:Y:S02]  /*b220*/  @!P0 LDG.E R12, desc[UR36][R20.64] ;  /* 0x00000024140c8981 */ /* 0x000164000c1e1900 */
.L_x_1012:
[----:B------:R-:W-:Y:S05]  /*b230*/  BSYNC B1 ;  /* 0x0000000000017941 */ /* 0x000fea0003800000 */
.L_x_1011:
[----:B------:R-:W-:Y:S04]  /*b240*/  BSSY B1, `(.L_x_1013) ;  /* 0x000001a000017945 */ /* 0x000fe80003800000 */
[----:B------:R-:W-:Y:S05]  /*b250*/  @P1 BRA `(.L_x_1014) ;  /* 0x0000000000601947 */ /* 0x000fea0003800000 */
[----:B0----5:R-:W-:Y:S01]  /*b260*/  FMUL.FTZ R10, R17, 1 ;  /* 0x3f800000110a7820 */ /* 0x021fe20000410000 */
[----:B------:R-:W-:-:S04]  /*b270*/  IADD3 R5, R5, R2, RZ ;  /* 0x0000000205057210 */ /* 0x000fc80007ffe0ff */
[----:B------:R-:W-:Y:S01]  /*b280*/  ISETP.GE.U32.AND P0, PT, R5, R22, PT ;  /* 0x000000160500720c */ /* 0x000fe20003f06070 */
[----:B------:R-:W0:Y:S02]  /*b290*/  F2F.F64.F32 R10, R10 ;  /* 0x0000000a000a7310 */ /* 0x000e240000201800 */
[----:B0-----:R-:W-:Y:S02]  /*b2a0*/  LOP3.LUT R8, R8, R10, RZ, 0x3c, !PT ;  /* 0x0000000a08087212 */ /* 0x001fe400078e3cff */
[----:B------:R-:W-:-:S08]  /*b2b0*/  LOP3.LUT R23, R23, R11, RZ, 0x3c, !PT ;  /* 0x0000000b17177212 */ /* 0x000fd000078e3cff */
        /* <DEDUP_REMOVED lines=8> */
[----:B------:R-:W-:Y:S02]  /*b340*/  IMAD.IADD R5, R5, 0x1, R2 ;  /* 0x0000000105057824 */ /* 0x000fe400078e0202 */
        /* <DEDUP_REMOVED lines=9> */
.L_x_1014:
[----:B------:R-:W-:Y:S05]  /*b3e0*/  BSYNC B1 ;  /* 0x0000000000017941 */ /* 0x000fea0003800000 */
.L_x_1013:
[----:B------:R-:W-:Y:S02]  /*b3f0*/  LOP3.LUT R7, R6, R7, R8, 0x96, !PT ;  /* 0x0000000706077212 */ /* 0x000fe400078e9608 */
[----:B------:R-:W-:Y:S02]  /*b400*/  LOP3.LUT R18, R19, R18, R23, 0x96, !PT ;  /* 0x0000001213127212 */ /* 0x000fe400078e9617 */
[----:B-----5:R-:W-:Y:S02]  /*b410*/  LOP3.LUT R16, R4, R7, RZ, 0x3c, !PT ;  /* 0x0000000704107212 */ /* 0x020fe400078e3cff */
[----:B------:R-:W-:-:S07]  /*b420*/  LOP3.LUT R17, R9, R18, RZ, 0x3c, !PT ;  /* 0x0000001209117212 */ /* 0x000fce00078e3cff */
.L_x_966:
[----:B------:R-:W-:Y:S05]  /*b430*/  BSYNC B0 ;  /* 0x0000000000007941 */ /* 0x000fea0003800000 */
.L_x_965:
        /* <DEDUP_REMOVED lines=16> */
.L_x_1016:
        /* <DEDUP_REMOVED lines=13> */
.L_x_1015:
        /* <DEDUP_REMOVED lines=20> */
.L_x_1019:
        /* <DEDUP_REMOVED lines=13> */
.L_x_1018:
[----:B------:R-:W-:Y:S01]  /*b820*/  BAR.SYNC.DEFER_BLOCKING 0x0 ;  /* 0x0000000000007b1d */ /* 0x000fe20000010000 */
[----:B------:R-:W-:-:S13]  /*b830*/  ISETP.GE.AND P0, PT, R2, 0x2, PT ;  /* 0x000000020200780c */ /* 0x000fda0003f06270 */
[----:B------:R-:W-:Y:S05]  /*b840*/  @!P0 BRA `(.L_x_1017) ;  /* 0x0000000000208947 */ /* 0x000fea0003800000 */
[----:B------:R-:W-:-:S07]  /*b850*/  IMAD.MOV.U32 R5, RZ, RZ, 0x1 ;  /* 0x00000001ff057424 */ /* 0x000fce00078e00ff */
.L_x_1020:
[----:B------:R-:W0:Y:S04]  /*b860*/  SHFL.DOWN PT, R4, R17, R5, 0x1f ;  /* 0x08001f0511047589 */ /* 0x000e2800000e0000 */
[----:B-1----:R1:W2:Y:S02]  /*b870*/  SHFL.DOWN PT, R7, R16, R5, 0x1f ;  /* 0x08001f0510077589 */ /* 0x0022a400000e0000 */
[----:B-1----:R-:W-:-:S04]  /*b880*/  SHF.L.U32 R5, R5, 0x1, RZ ;  /* 0x0000000105057819 */ /* 0x002fc800000006ff */
[----:B------:R-:W-:Y:S02]  /*b890*/  ISETP.GE.AND P0, PT, R5, R2, PT ;  /* 0x000000020500720c */ /* 0x000fe40003f06270 */
[----:B0-----:R-:W-:Y:S02]  /*b8a0*/  LOP3.LUT R17, R4, R17, RZ, 0x3c, !PT ;  /* 0x0000001104117212 */ /* 0x001fe400078e3cff */
[----:B--2---:R-:W-:-:S09]  /*b8b0*/  LOP3.LUT R16, R7, R16, RZ, 0x3c, !PT ;  /* 0x0000001007107212 */ /* 0x004fd200078e3cff */
[----:B------:R-:W-:Y:S05]  /*b8c0*/  @!P0 BRA `(.L_x_1020) ;  /* 0xfffffffc00e48947 */ /* 0x000fea000383ffff */
.L_x_1017:
        /* <DEDUP_REMOVED lines=277> */
.L_x_1021:
        /* <DEDUP_REMOVED lines=296> */
.L_x_1023:
        /* <DEDUP_REMOVED lines=17> */
.L_x_1025:
[----:B-1----:R-:W-:Y:S05]  /*ddb0*/  BSYNC B0 ;  /* 0x0000000000007941 */ /* 0x002fea0003800000 */
.L_x_1024:
        /* <DEDUP_REMOVED lines=14> */
.L_x_1027:
[----:B------:R-:W-:Y:S05]  /*dea0*/  BSYNC B0 ;  /* 0x0000000000007941 */ /* 0x000fea0003800000 */
.L_x_1026:
        /* <DEDUP_REMOVED lines=35> */
.L_x_1029:
[----:B------:R-:W-:Y:S05]  /*e0e0*/  BSYNC B0 ;  /* 0x0000000000007941 */ /* 0x000fea0003800000 */
.L_x_1028:
        /* <DEDUP_REMOVED lines=32> */
.L_x_1034:
        /* <DEDUP_REMOVED lines=9> */
.L_x_1033:
[----:B------:R-:W-:Y:S05]  /*e380*/  BRA `(.L_x_1032) ;  /* 0x0000000000487947 */ /* 0x000fea0003800000 */
.L_x_1031:
        /* <DEDUP_REMOVED lines=9> */
.L_x_1035:
        /* <DEDUP_REMOVED lines=9> */
.L_x_1032:
[----:B------:R-:W-:Y:S05]  /*e4b0*/  BSYNC B0 ;  /* 0x0000000000007941 */ /* 0x000fea0003800000 */
.L_x_1030:
        /* <DEDUP_REMOVED lines=13> */
.L_x_1037:
        /* <DEDUP_REMOVED lines=13> */
.L_x_1036:
        /* <DEDUP_REMOVED lines=12> */
.L_x_1040:
        /* <DEDUP_REMOVED lines=15> */
.L_x_1039:
[----:B------:R-:W-:Y:S01]  /*e810*/  BAR.SYNC.DEFER_BLOCKING 0x0 ;  /* 0x0000000000007b1d */ /* 0x000fe20000010000 */
[----:B------:R-:W-:-:S13]  /*e820*/  ISETP.GE.AND P0, PT, R3, 0x2, PT ;  /* 0x000000020300780c */ /* 0x000fda0003f06270 */
[----:B------:R-:W-:Y:S05]  /*e830*/  @!P0 BRA `(.L_x_1041) ;  /* 0x0000000000208947 */ /* 0x000fea0003800000 */
[----:B------:R-:W-:-:S07]  /*e840*/  MOV R0, 0x1 ;  /* 0x0000000100007802 */ /* 0x000fce0000000f00 */
.L_x_1042:
[----:B0-----:R-:W0:Y:S04]  /*e850*/  SHFL.DOWN PT, R2, R15, R0, 0x1f ;  /* 0x08001f000f027589 */ /* 0x001e2800000e0000 */
[----:B------:R1:W2:Y:S02]  /*e860*/  SHFL.DOWN PT, R8, R13, R0, 0x1f ;  /* 0x08001f000d087589 */ /* 0x0002a400000e0000 */
[----:B-1----:R-:W-:-:S04]  /*e870*/  SHF.L.U32 R0, R0, 0x1, RZ ;  /* 0x0000000100007819 */ /* 0x002fc800000006ff */
[----:B------:R-:W-:Y:S02]  /*e880*/  ISETP.GE.AND P0, PT, R0, R3, PT ;  /* 0x000000030000720c */ /* 0x000fe40003f06270 */
[----:B0-----:R-:W-:Y:S02]  /*e890*/  LOP3.LUT R15, R2, R15, RZ, 0x3c, !PT ;  /* 0x0000000f020f7212 */ /* 0x001fe400078e3cff */
[----:B--2---:R-:W-:-:S09]  /*e8a0*/  LOP3.LUT R13, R8, R13, RZ, 0x3c, !PT ;  /* 0x0000000d080d7212 */ /* 0x004fd200078e3cff */
[----:B------:R-:W-:Y:S05]  /*e8b0*/  @!P0 BRA `(.L_x_1042) ;  /* 0xfffffffc00e48947 */ /* 0x000fea000383ffff */
.L_x_1041:
[----:B0-----:R-:W-:Y:S01]  /*e8c0*/  IMAD.MOV.U32 R16, RZ, RZ, R13 ;  /* 0x000000ffff107224 */ /* 0x001fe200078e000d */
[----:B------:R-:W-:-:S07]  /*e8d0*/  MOV R17, R15 ;  /* 0x0000000f00117202 */ /* 0x000fce0000000f00 */
.L_x_1038:
        /* <DEDUP_REMOVED lines=12> */
.L_x_1044:
        /* <DEDUP_REMOVED lines=20> */
.L_x_1046:
[----:B------:R-:W-:Y:S02]  /*eae0*/  ULDC.64 UR4, c[0x0][0x5f8] ;  /* 0x00017e0000047ab9 */ /* 0x000fe40000000a00 */
[----:B------:R-:W-:-:S04]  /*eaf0*/  IADD3 R18, P0, R18, UR4, RZ ;  /* 0x0000000412127c10 */ /* 0x000fc8000ff1e0ff */
[----:B------:R-:W-:-:S05]  /*eb00*/  IADD3.X R19, RZ, UR5, RZ, P0, !PT ;  /* 0x00000005ff137c10 */ /* 0x000fca00087fe4ff */
[----:B------:R-:W-:Y:S01]  /*eb10*/  STG.E.64 desc[UR36][R18.64], R16 ;  /* 0x0000001012007986 */ /* 0x000fe2000c101b24 */
[----:B------:R-:W-:Y:S05]  /*eb20*/  EXIT ;  /* 0x000000000000794d */ /* 0x000fea0003800000 */
.L_x_1045:
[----:B------:R-:W-:Y:S01]  /*eb30*/  STG.E.64 desc[UR36][R4.64], R16 ;  /* 0x0000001004007986 */ /* 0x000fe2000c101b24 */
[----:B------:R-:W-:Y:S05]  /*eb40*/  EXIT ;  /* 0x000000000000794d */ /* 0x000fea0003800000 */
.L_x_1043:
[----:B------:R-:W-:Y:S01]  /*eb50*/  ISETP.NE.AND P0, PT, RZ, UR38, PT ;  /* 0x00000026ff007c0c */ /* 0x000fe2000bf05270 */
[----:B------:R-:W-:Y:S02]  /*eb60*/  ULDC.U8 UR4, c[0x0][0x629] ;  /* 0x00018a4000047ab9 */ /* 0x000fe40000000000 */
[----:B------:R-:W-:-:S10]  /*eb70*/  ISETP.NE.AND P1, PT, RZ, UR4, PT ;  /* 0x00000004ff007c0c */ /* 0x000fd4000bf25270 */
[----:B------:R-:W-:Y:S05]  /*eb80*/  @!P0 BRA `(.L_x_1047) ;  /* 0x00000000000c8947 */ /* 0x000fea0003800000 */
[----:B0-----:R-:W2:Y:S02]  /*eb90*/  LDG.E.64 R2, desc[UR36][R6.64] ;  /* 0x0000002406027981 */ /* 0x001ea4000c1e1b00 */
[----:B--2---:R-:W-:Y:S02]  /*eba0*/  LOP3.LUT R16, R2, R16, RZ, 0x3c, !PT ;  /* 0x0000001002107212 */ /* 0x004fe400078e3cff */
[----:B------:R-:W-:-:S07]  /*ebb0*/  LOP3.LUT R17, R3, R17, RZ, 0x3c, !PT ;  /* 0x0000001103117212 */ /* 0x000fce00078e3cff */
.L_x_1047:
        /* <DEDUP_REMOVED lines=20> */
.L_x_1049:
[----:B------:R-:W-:Y:S02]  /*ed00*/  ULDC.64 UR4, c[0x0][0x5f8] ;  /* 0x00017e0000047ab9 */ /* 0x000fe40000000a00 */
[----:B------:R-:W-:-:S05]  /*ed10*/  IADD3 R18, P0, R18, UR4, RZ ;  /* 0x0000000412127c10 */ /* 0x000fca000ff1e0ff */
[----:B------:R-:W-:-:S05]  /*ed20*/  IMAD.X R19, RZ, RZ, UR5, P0 ;  /* 0x00000005ff137e24 */ /* 0x000fca00080e06ff */
[----:B------:R-:W-:Y:S01]  /*ed30*/  STG.E.64 desc[UR36][R18.64], R16 ;  /* 0x0000001012007986 */ /* 0x000fe2000c101b24 */
[----:B------:R-:W-:Y:S05]  /*ed40*/  EXIT ;  /* 0x000000000000794d */ /* 0x000fea0003800000 */
.L_x_1048:
[----:B------:R-:W-:Y:S01]  /*ed50*/  STG.E.64 desc[UR36][R6.64], R16 ;  /* 0x0000001006007986 */ /* 0x000fe2000c101b24 */
[----:B------:R-:W-:Y:S05]  /*ed60*/  EXIT ;  /* 0x000000000000794d */ /* 0x000fea0003800000 */
.L_x_1022:
        /* <DEDUP_REMOVED lines=22> */
.L_x_1051:
        /* <DEDUP_REMOVED lines=20> */
.L_x_1053:
[----:B------:R-:W-:Y:S02]  /*f010*/  ULDC.64 UR4, c[0x0][0x5f8] ;  /* 0x00017e0000047ab9 */ /* 0x000fe40000000a00 */
[----:B------:R-:W-:-:S04]  /*f020*/  IADD3 R18, P0, R18, UR4, RZ ;  /* 0x0000000412127c10 */ /* 0x000fc8000ff1e0ff */
[----:B------:R-:W-:-:S05]  /*f030*/  IADD3.X R19, RZ, UR5, RZ, P0, !PT ;  /* 0x00000005ff137c10 */ /* 0x000fca00087fe4ff */
[----:B------:R-:W-:Y:S01]  /*f040*/  STG.E.64 desc[UR36][R18.64], R16 ;  /* 0x0000001012007986 */ /* 0x000fe2000c101b24 */
[----:B------:R-:W-:Y:S05]  /*f050*/  EXIT ;  /* 0x000000000000794d */ /* 0x000fea0003800000 */
.L_x_1052:
[----:B------:R-:W-:Y:S01]  /*f060*/  STG.E.64 desc[UR36][R4.64], R16 ;  /* 0x0000001004007986 */ /* 0x000fe2000c101b24 */
[----:B------:R-:W-:Y:S05]  /*f070*/  EXIT ;  /* 0x000000000000794d */ /* 0x000fea0003800000 */
.L_x_1050:
[----:B------:R-:W-:Y:S01]  /*f080*/  ISETP.NE.AND P0, PT, RZ, UR38, PT ;  /* 0x00000026ff007c0c */ /* 0x000fe2000bf05270 */
[----:B------:R-:W-:Y:S02]  /*f090*/  ULDC.U8 UR4, c[0x0][0x629] ;  /* 0x00018a4000047ab9 */ /* 0x000fe40000000000 */
[----:B------:R-:W-:-:S10]  /*f0a0*/  ISETP.NE.AND P1, PT, RZ, UR4, PT ;  /* 0x00000004ff007c0c */ /* 0x000fd4000bf25270 */
[----:B------:R-:W-:Y:S05]  /*f0b0*/  @!P0 BRA `(.L_x_1054) ;  /* 0x00000000000c8947 */ /* 0x000fea0003800000 */
[----:B------:R-:W2:Y:S02]  /*f0c0*/  LDG.E.64 R2, desc[UR36][R6.64] ;  /* 0x0000002406027981 */ /* 0x000ea4000c1e1b00 */
[----:B--2---:R-:W-:Y:S02]  /*f0d0*/  LOP3.LUT R16, R2, R16, RZ, 0x3c, !PT ;  /* 0x0000001002107212 */ /* 0x004fe400078e3cff */
[----:B------:R-:W-:-:S07]  /*f0e0*/  LOP3.LUT R17, R3, R17, RZ, 0x3c, !PT ;  /* 0x0000001103117212 */ /* 0x000fce00078e3cff */
.L_x_1054:
        /* <DEDUP_REMOVED lines=20> */
.L_x_1056:
[----:B------:R-:W-:Y:S02]  /*f230*/  ULDC.64 UR4, c[0x0][0x5f8] ;  /* 0x00017e0000047ab9 */ /* 0x000fe40000000a00 */
[----:B------:R-:W-:-:S04]  /*f240*/  IADD3 R18, P0, R18, UR4, RZ ;  /* 0x0000000412127c10 */ /* 0x000fc8000ff1e0ff */
[----:B------:R-:W-:-:S05]  /*f250*/  IADD3.X R19, RZ, UR5, RZ, P0, !PT ;  /* 0x00000005ff137c10 */ /* 0x000fca00087fe4ff */
[----:B------:R-:W-:Y:S01]  /*f260*/  STG.E.64 desc[UR36][R18.64], R16 ;  /* 0x0000001012007986 */ /* 0x000fe2000c101b24 */
[----:B------:R-:W-:Y:S05]  /*f270*/  EXIT ;  /* 0x000000000000794d */ /* 0x000fea0003800000 */
.L_x_1055:
[----:B------:R-:W-:Y:S01]  /*f280*/  STG.E.64 desc[UR36][R6.64], R16 ;  /* 0x0000001006007986 */ /* 0x000fe2000c101b24 */
[----:B------:R-:W-:Y:S05]  /*f290*/  EXIT ;  /* 0x000000000000794d */ /* 0x000fea0003800000 */
.L_x_1057:
        /* <DEDUP_REMOVED lines=14> */
.L_x_9815:


//--------------------- .text._ZN2at6native13reduce_kernelILi256ELi2ENS0_8ReduceOpIfNS0_14func_wrapper_tIdZNS0_15xor_sum_functorIfvEclERNS_14TensorIteratorEEUlddE_EEjdLi4ELi4EEEEEvT1_ --------------------------
	.section	.text._ZN2at6native13reduce_kernelILi256ELi2ENS0_8ReduceOpIfNS0_14func_wrapper_tIdZNS0_15xor_sum_functorIfvEclERNS_14TensorIteratorEEUlddE_EEjdLi4ELi4EEEEEvT1_,"ax",@progbits
	.align	128
        .global         _ZN2at6native13reduce_kernelILi256ELi2ENS0_8ReduceOpIfNS0_14func_wrapper_tIdZNS0_15xor_sum_functorIfvEclERNS_14TensorIteratorEEUlddE_EEjdLi4ELi4EEEEEvT1_
        .type           _ZN2at6native13reduce_kernelILi256ELi2ENS0_8ReduceOpIfNS0_14func_wrapper_tIdZNS0_15xor_sum_functorIfvEclERNS_14TensorIteratorEEUlddE_EEjdLi4ELi4EEEEEvT1_,@function
        .size           _ZN2at6native13reduce_kernelILi256ELi2ENS0_8ReduceOpIfNS0_14func_wrapper_tIdZNS0_15xor_sum_functorIfvEclERNS_14TensorIteratorEEUlddE_EEjdLi4ELi4EEEEEvT1_,(.L_x_9816 - _ZN2at6native13reduce_kernelILi256ELi2ENS0_8ReduceOpIfNS0_14func_wrapper_tIdZNS0_15xor_sum_functorIfvEclERNS_14TensorIteratorEEUlddE_EEjdLi4ELi4EEEEEvT1_)
        .other          _ZN2at6native13reduce_kernelILi256ELi2ENS0_8ReduceOpIfNS0_14func_wrapper_tIdZNS0_15xor_sum_functorIfvEclERNS_14TensorIteratorEEUlddE_EEjdLi4ELi4EEEEEvT1_,@"STO_CUDA_ENTRY STV_DEFAULT"
_ZN2at6native13reduce_kernelILi256ELi2ENS0_8ReduceOpIfNS0_14func_wrapper_tIdZNS0_15xor_sum_functorIfvEclERNS_14TensorIteratorEEUlddE_EEjdLi4ELi4EEEEEvT1_:
.text._ZN2at6native13reduce_kernelILi256ELi2ENS0_8ReduceOpIfNS0_14func_wrapper_tIdZNS0_15xor_sum_functorIfvEclERNS_14TensorIteratorEEUlddE_EEjdLi4ELi4EEEEEvT1_:
        /* <DEDUP_REMOVED lines=288> */
.L_x_1058:
        /* <DEDUP_REMOVED lines=44> */
.L_x_1062:
        /* <DEDUP_REMOVED lines=27> */
.L_x_1068:
[----:B------:R-:W-:Y:S05]  /*1670*/  BSYNC B2 ;  /* 0x0000000000027941 */ /* 0x000fea0003800000 */
.L_x_1067:
        /* <DEDUP_REMOVED lines=8> */
[----:B------:R-:W2:Y:S02]  /*1700*/  LDG.E R6, desc[UR60][R6.64] ;  /* 0x0000003c06067981 */ /* 0x000ea4000c1e1900 */
[----:B--2---:R-:W-:-:S06]  /*1710*/  FMUL.FTZ R4, R6, 1 ;  /* 0x3f80000006047820 */ /* 0x004fcc0000410000 */
[----:B------:R-:W0:Y:S02]  /*1720*/  F2F.F64.F32 R4, R4 ;  /* 0x0000000400047310 */ /* 0x000e240000201800 */
[----:B0-----:R-:W-:Y:S02]  /*1730*/  LOP3.LUT R8, R4, UR4, RZ, 0x3c, !PT ;  /* 0x0000000404087c12 */ /* 0x001fe4000f8e3cff */
[----:B------:R-:W-:-:S07]  /*1740*/  LOP3.LUT R10, R5, UR5, RZ, 0x3c, !PT ;  /* 0x00000005050a7c12 */ /* 0x000fce000f8e3cff */
.L_x_1066:
[----:B------:R-:W-:Y:S05]  /*1750*/  BSYNC B1 ;  /* 0x0000000000017941 */ /* 0x000fea0003800000 */
.L_x_1065:
[----:B------:R-:W0:Y:S01]  /*1760*/  LDC R0, c[0x0][0x224] ;  /* 0x00008900ff007b82 */ /* 0x000e220000000800 */
[----:B------:R-:W-:-:S04]  /*1770*/  IADD3 R3, P0, -R9, 0x4, RZ ;  /* 0x0000000409037810 */ /* 0x000fc80007f1e1ff */
[----:B------:R-:W-:Y:S01]  /*1780*/  LEA R18, P1, R3, R18, 0x2 ;  /* 0x0000001203127211 */ /* 0x000fe200078210ff */
[----:B------:R-:W-:-:S05]  /*1790*/  IMAD.X R4, RZ, RZ, -0x1, P0 ;  /* 0xffffffffff047424 */ /* 0x000fca00000e06ff */
[----:B------:R-:W-:Y:S02]  /*17a0*/  LEA.HI.X R19, R3, R19, R4, 0x2, P1 ;  /* 0x0000001303137211 */ /* 0x000fe400008f1404 */
[----:B0-----:R-:W-:-:S07]  /*17b0*/  IADD3 R0, R9, -0x4, R0 ;  /* 0xfffffffc09007810 */ /* 0x001fce0007ffe000 */
.L_x_1064:
[----:B------:R-:W-:Y:S05]  /*17c0*/  BSYNC B0 ;  /* 0x0000000000007941 */ /* 0x000fea0003800000 */
.L_x_1063:
[----:B------:R-:W0:Y:S01]  /*17d0*/  LDC.64 R6, c[0x0][0x238] ;  /* 0x00008e00ff067b82 */ /* 0x000e220000000a00 */
[----:B------:R-:W-:Y:S01]  /*17e0*/  BSSY B0, `(.L_x_1069) ;  /* 0x0000028000007945 */ /* 0x000fe20003800000 */
[----:B------:R-:W-:Y:S01]  /*17f0*/  MOV R3, R8 ;  /* 0x0000000800037202 */ /* 0x000fe20000000f00 */
[--C-:B------:R-:W-:Y:S01]  /*1800*/  IMAD.MOV.U32 R9, RZ, RZ, R24.reuse ;  /* 0x000000ffff097224 */ /* 0x100fe200078e0018 */
[----:B------:R-:W-:Y:S01]  /*1810*/  ISETP.NE.AND P2, PT, R16, RZ, PT ;  /* 0x000000ff1000720c */ /* 0x000fe20003f45270 */
[----:B------:R-:W-:Y:S01]  /*1820*/  IMAD.MOV.U32 R27, RZ, RZ, R24 ;  /* 0x000000ffff1b7224 */ /* 0x000fe200078e0018 */
[-C--:B------:R-:W-:Y:S02]  /*1830*/  MOV R8, R25.reuse ;  /* 0x0000001900087202 */ /* 0x080fe40000000f00 */
[----:B------:R-:W1:Y:S01]  /*1840*/  LDC R26, c[0x0][0x240] ;  /* 0x00009000ff1a7b82 */ /* 0x000e620000000800 */
[----:B------:R-:W-:Y:S01]  /*1850*/  MOV R29, R25 ;  /* 0x00000019001d7202 */ /* 0x000fe20000000f00 */
        /* <DEDUP_REMOVED lines=9> */
.L_x_1071:
[----:B------:R-:W-:Y:S01]  /*18f0*/  IMAD.WIDE.U32 R4, R11, 0x10, R18 ;  /* 0x000000100b047825 */ /* 0x000fe200078e0012 */
[----:B------:R-:W-:-:S05]  /*1900*/  ULDC UR4, c[0x0][0x22c] ;  /* 0x00008b0000047ab9 */ /* 0x000fca0000000800 */
[----:B------:R-:W2:Y:S01]  /*1910*/  LDG.E.128 R4, desc[UR60][R4.64] ;  /* 0x0000003c04047981 */ /* 0x000ea2000c1e1d00 */
[----:B------:R-:W-:Y:S02]  /*1920*/  VIADD R11, R11, UR4 ;  /* 0x000000040b0b7c36 */ /* 0x000fe40008000000 */
[----:B--2---:R-:W-:Y:S01]  /*1930*/  FMUL.FTZ R12, R4, 1 ;  /* 0x3f800000040c7820 */ /* 0x004fe20000410000 */
[----:B------:R-:W-:Y:S01]  /*1940*/  FMUL.FTZ R14, R5, 1 ;  /* 0x3f800000050e7820 */ /* 0x000fe20000410000 */
[----:B------:R-:W-:Y:S01]  /*1950*/  FMUL.FTZ R20, R6, 1 ;  /* 0x3f80000006147820 */ /* 0x000fe20000410000 */
[----:B------:R-:W-:Y:S01]  /*1960*/  FMUL.FTZ R7, R7, 1 ;  /* 0x3f80000007077820 */ /* 0x000fe20000410000 */
[----:B------:R-:W-:Y:S02]  /*1970*/  LEA R5, R11, 0x3, 0x2 ;  /* 0x000000030b057811 */ /* 0x000fe400078e10ff */
[----:B------:R-:W0:Y:S02]  /*1980*/  F2F.F64.F32 R12, R12 ;  /* 0x0000000c000c7310 */ /* 0x000e240000201800 */
[----:B------:R-:W-:-:S06]  /*1990*/  ISETP.GE.U32.AND P0, PT, R5, R0, PT ;  /* 0x000000000500720c */ /* 0x000fcc0003f06070 */
        /* <DEDUP_REMOVED lines=12> */
.L_x_1070:
[----:B------:R-:W-:Y:S05]  /*1a60*/  BSYNC B0 ;  /* 0x0000000000007941 */ /* 0x000fea0003800000 */
.L_x_1069:
        /* <DEDUP_REMOVED lines=8> */
.L_x_1073:
[----:B------:R-:W-:Y:S05]  /*1af0*/  BSYNC B0 ;  /* 0x0000000000007941 */ /* 0x000fea0003800000 */
.L_x_1072:
        /* <DEDUP_REMOVED lines=14> */
.L_x_1075:
[----:B------:R-:W-:Y:S05]  /*1be0*/  BSYNC B0 ;  /* 0x0000000000007941 */ /* 0x000fea0003800000 */
.L_x_1074:
[----:B------:R-:W-:Y:S02]  /*1bf0*/  LOP3.LUT R0, R27, R24, R3, 0x96, !PT ;  /* 0x000000181b007212 */ /* 0x000fe400078e9603 */
[----:B------:R-:W-:Y:S02]  /*1c00*/  CS2R R4, SRZ ;  /* 0x0000000000047805 */ /* 0x000fe4000001ff00 */
[----:B------:R-:W-:Y:S02]  /*1c10*/  LOP3.LUT R3, R29, R25, R10, 0x96, !PT ;  /* 0x000000191d037212 */ /* 0x000fe400078e960a */
[----:B------:R-:W-:Y:S02]  /*1c20*/  LOP3.LUT R0, R9, R0, RZ, 0x3c, !PT ;  /* 0x0000000009007212 */ /* 0x000fe400078e3cff */
[----:B------:R-:W-:Y:S01]  /*1c30*/  LOP3.LUT R3, R8, R3, RZ, 0x3c, !PT ;  /* 0x0000000308037212 */ /* 0x000fe200078e3cff */
[----:B------:R-:W-:Y:S06]  /*1c40*/  BRA `(.L_x_1060) ;  /* 0x000000a400707947 */ /* 0x000fec0003800000 */
.L_x_1061:
        /* <DEDUP_REMOVED lines=19> */
[----:B------:R-:W-:Y:S01]  /*1d80*/  IMAD.MOV.U32 R40, RZ, RZ, R42 ;  /* 0x000000ffff287224 */ /* 0x000fe200078e002a */
[----:B------:R-:W-:Y:S01]  /*1d90*/  MOV R43, R0 ;  /* 0x00000000002b7202 */ /* 0x000fe20000000f00 */
        /* <DEDUP_REMOVED lines=25> */
.L_x_1084:
        /* <DEDUP_REMOVED lines=53> */
[----:B------:R-:W-:Y:S01]  /*2280*/  MOV R20, RZ ;  /* 0x000000ff00147202 */ /* 0x000fe20000000f00 */
[----:B------:R-:W-:Y:S01]  /*2290*/  IMAD.MOV.U32 R21, RZ, RZ, R7 ;  /* 0x000000ffff157224 */ /* 0x000fe200078e0007 */
        /* <DEDUP_REMOVED lines=243> */
.L_x_1080:
[----:B------:R-:W-:Y:S01]  /*31d0*/  LOP3.LUT R21, R10, 0xfffffff8, RZ, 0xc0, !PT ;  /* 0xfffffff80a157812 */ /* 0x000fe200078ec0ff */
[----:B------:R-:W-:-:S03]  /*31e0*/  ULDC UR36, c[0x0][0x22c] ;  /* 0x00008b0000247ab9 */ /* 0x000fc60000000800 */
[----:B------:R-:W-:-:S04]  /*31f0*/  IADD3 R20, P1, R18, R21, RZ ;  /* 0x0000001512147210 */ /* 0x000fc80007f3e0ff */
[----:B------:R-:W-:-:S06]  /*3200*/  IADD3.X R21, RZ, R19, RZ, P1, !PT ;  /* 0x00000013ff157210 */ /* 0x000fcc0000ffe4ff */
[----:B------:R-:W5:Y:S01]  /*3210*/  LDG.E.64 R20, desc[UR60][R20.64] ;  /* 0x0000003c14147981 */ /* 0x000f62000c1e1b00 */
[----:B------:R-:W-:-:S05]  /*3220*/  IMAD.U32 R10, RZ, RZ, UR36 ;  /* 0x00000024ff0a7e24 */ /* 0x000fca000f8e00ff */
[----:B------:R-:W-:Y:S01]  /*3230*/  IADD3 R7, R7, R10, RZ ;  /* 0x0000000a07077210 */ /* 0x000fe20007ffe0ff */
        /* <DEDUP_REMOVED lines=246> */
.L_x_1081:
[----:B------:R-:W-:-:S04]  /*41a0*/  LOP3.LUT R25, R8, 0xfffffff8, RZ, 0xc0, !PT ;  /* 0xfffffff808197812 */ /* 0x000fc800078ec0ff */
[----:B------:R-:W-:-:S05]  /*41b0*/  IADD3 R24, P1, R18, R25, RZ ;  /* 0x0000001912187210 */ /* 0x000fca0007f3e0ff */
[----:B------:R-:W-:-:S06]  /*41c0*/  IMAD.X R25, RZ, RZ, R19, P1 ;  /* 0x000000ffff197224 */ /* 0x000fcc00008e0613 */
[----:B------:R-:W5:Y:S01]  /*41d0*/  LDG.E.64 R24, desc[UR60][R24.64] ;  /* 0x0000003c18187981 */ /* 0x000f62000c1e1b00 */
[----:B------:R-:W-:Y:S01]  /*41e0*/  IADD3 R7, R7, R10, RZ ;  /* 0x0000000a07077210 */ /* 0x000fe20007ffe0ff */
[----:B------:R-:W-:Y:S01]  /*41f0*/  IMAD.MOV.U32 R8, RZ, RZ, RZ ;  /* 0x000000ffff087224 */ /* 0x000fe200078e00ff */
[----:B------:R-:W-:Y:S01]  /*4200*/  MOV R30, RZ ;  /* 0x000000ff001e7202 */ /* 0x000fe20000000f00 */
        /* <DEDUP_REMOVED lines=246> */
.L_x_1082:
[----:B------:R-:W-:-:S04]  /*5170*/  LOP3.LUT R27, R30, 0xfffffff8, RZ, 0xc0, !PT ;  /* 0xfffffff81e1b7812 */ /* 0x000fc800078ec0ff */
[----:B------:R-:W-:-:S05]  /*5180*/  IADD3 R26, P1, R18, R27, RZ ;  /* 0x0000001b121a7210 */ /* 0x000fca0007f3e0ff */
[----:B------:R-:W-:-:S06]  /*5190*/  IMAD.X R27, RZ, RZ, R19, P1 ;  /* 0x000000ffff1b7224 */ /* 0x000fcc00008e0613 */
[----:B------:R-:W5:Y:S01]  /*51a0*/  LDG.E.64 R26, desc[UR60][R26.64] ;  /* 0x0000003c1a1a7981 */ /* 0x000f62000c1e1b00 */
        /* <DEDUP_REMOVED lines=247> */
.L_x_1083:
[----:B------:R-:W-:Y:S01]  /*6120*/  LOP3.LUT R29, R8, 0xfffffff8, RZ, 0xc0, !PT ;  /* 0xfffffff8081d7812 */ /* 0x000fe200078ec0ff */
[----:B-----5:R-:W-:Y:S01]  /*6130*/  FMUL.FTZ R46, R24, 1 ;  /* 0x3f800000182e7820 */ /* 0x020fe20000410000 */
[----:B------:R-:W-:Y:S01]  /*6140*/  FMUL.FTZ R48, R20, 1 ;  /* 0x3f80000014307820 */ /* 0x000fe20000410000 */
[----:B------:R-:W-:Y:S01]  /*6150*/  FMUL.FTZ R36, R21, 1 ;  /* 0x3f80000015247820 */ /* 0x000fe20000410000 */
[----:B------:R-:W-:Y:S01]  /*6160*/  IADD3 R28, P1, R18, R29, RZ ;  /* 0x0000001d121c7210 */ /* 0x000fe20007f3e0ff */
[----:B------:R-:W-:-:S04]  /*6170*/  ULDC UR4, c[0x0][0x224] ;  /* 0x0000890000047ab9 */ /* 0x000fc80000000800 */
[----:B------:R-:W-:-:S06]  /*6180*/  IMAD.X R29, RZ, RZ, R19, P1 ;  /* 0x000000ffff1d7224 */ /* 0x000fcc00008e0613 */
[----:B------:R-:W2:Y:S01]  /*6190*/  LDG.E.64 R28, desc[UR60][R28.64] ;  /* 0x0000003c1c1c7981 */ /* 0x000ea2000c1e1b00 */
[----:B------:R-:W1:Y:S01]  /*61a0*/  F2F.F64.F32 R46, R46 ;  /* 0x0000002e002e7310 */ /* 0x000e620000201800 */
[----:B------:R-:W-:Y:S01]  /*61b0*/  IADD3 R7, R7, R10, RZ ;  /* 0x0000000a07077210 */ /* 0x000fe20007ffe0ff */
[----:B------:R-:W-:Y:S01]  /*61c0*/  FMUL.FTZ R44, R25, 1 ;  /* 0x3f800000192c7820 */ /* 0x000fe20000410000 */
[----:B------:R-:W-:Y:S01]  /*61d0*/  FMUL.FTZ R30, R26, 1 ;  /* 0x3f8000001a1e7820 */ /* 0x000fe20000410000 */
[----:B------:R-:W-:Y:S01]  /*61e0*/  FMUL.FTZ R32, R27, 1 ;  /* 0x3f8000001b207820 */ /* 0x000fe20000410000 */
[----:B------:R-:W-:-:S03]  /*61f0*/  IMAD.U32 R8, RZ, RZ, UR4 ;  /* 0x00000004ff087e24 */ /* 0x000fc6000f8e00ff */
[----:B------:R-:W3:Y:S01]  /*6200*/  F2F.F64.F32 R48, R48 ;  /* 0x0000003000307310 */ /* 0x000ee20000201800 */
[----:B-1----:R-:W-:-:S07]  /*6210*/  LOP3.LUT R3, R3, R47, RZ, 0x3c, !PT ;  /* 0x0000002f03037212 */ /* 0x002fce00078e3cff */
[----:B------:R-:W1:Y:S01]  /*6220*/  F2F.F64.F32 R36, R36 ;  /* 0x0000002400247310 */ /* 0x000e620000201800 */
[----:B------:R-:W-:Y:S01]  /*6230*/  IMAD R47, R10, 0x3, R7 ;  /* 0x000000030a2f7824 */ /* 0x000fe200078e0207 */
[----:B------:R-:W-:-:S04]  /*6240*/  LOP3.LUT R4, R4, R46, RZ, 0x3c, !PT ;  /* 0x0000002e04047212 */ /* 0x000fc800078e3cff */
[----:B------:R-:W-:Y:S02]  /*6250*/  ISETP.GE.U32.AND P1, PT, R47, R8, PT ;  /* 0x000000082f00720c */ /* 0x000fe40003f26070 */
[----:B---3--:R-:W-:Y:S01]  /*6260*/  LOP3.LUT R12, R12, R48, RZ, 0x3c, !PT ;  /* 0x000000300c0c7212 */ /* 0x008fe200078e3cff */
[----:B------:R-:W3:Y:S01]  /*6270*/  F2F.F64.F32 R44, R44 ;  /* 0x0000002c002c7310 */ /* 0x000ee20000201800 */
[----:B------:R-:W-:Y:S02]  /*6280*/  LOP3.LUT R9, R9, R49, RZ, 0x3c, !PT ;  /* 0x0000003109097212 */ /* 0x000fe400078e3cff */
[----:B-1----:R-:W-:Y:S02]  /*6290*/  LOP3.LUT R6, R6, R36, RZ, 0x3c, !PT ;  /* 0x0000002406067212 */ /* 0x002fe400078e3cff */
[----:B------:R-:W-:-:S03]  /*62a0*/  LOP3.LUT R5, R5, R37, RZ, 0x3c, !PT ;  /* 0x0000002505057212 */ /* 0x000fc600078e3cff */
[----:B------:R-:W1:Y:S01]  /*62b0*/  F2F.F64.F32 R30, R30 ;  /* 0x0000001e001e7310 */ /* 0x000e620000201800 */
[----:B---3--:R-:W-:-:S07]  /*62c0*/  LOP3.LUT R0, R0, R44, RZ, 0x3c, !PT ;  /* 0x0000002c00007212 */ /* 0x008fce00078e3cff */
[----:B------:R-:W3:Y:S01]  /*62d0*/  F2F.F64.F32 R32, R32 ;  /* 0x0000002000207310 */ /* 0x000ee20000201800 */
[----:B------:R-:W-:Y:S02]  /*62e0*/  LOP3.LUT R17, R17, R45, RZ, 0x3c, !PT ;  /* 0x0000002d11117212 */ /* 0x000fe400078e3cff */
[----:B-1----:R-:W-:Y:S02]  /*62f0*/  LOP3.LUT R38, R38, R30, RZ, 0x3c, !PT ;  /* 0x0000001e26267212 */ /* 0x002fe400078e3cff */
[----:B------:R-:W-:Y:S02]  /*6300*/  LOP3.LUT R39, R39, R31, RZ, 0x3c, !PT ;  /* 0x0000001f27277212 */ /* 0x000fe400078e3cff */
[----:B---3--:R-:W-:Y:S02]  /*6310*/  LOP3.LUT R43, R43, R32, RZ, 0x3c, !PT ;  /* 0x000000202b2b7212 */ /* 0x008fe400078e3cff */
[----:B------:R-:W-:Y:S01]  /*6320*/  LOP3.LUT R42, R42, R33, RZ, 0x3c, !PT ;  /* 0x000000212a2a7212 */ /* 0x000fe200078e3cff */
[----:B--2---:R-:W-:Y:S01]  /*6330*/  FMUL.FTZ R34, R28, 1 ;  /* 0x3f8000001c227820 */ /* 0x004fe20000410000 */
        /* <DEDUP_REMOVED lines=9> */
.L_x_1079:
[----:B------:R-:W-:Y:S05]  /*63d0*/  BSYNC B0 ;  /* 0x0000000000007941 */ /* 0x000fea0003800000 */
.L_x_1078:
        /* <DEDUP_REMOVED lines=280> */
.L_x_1087:
[----:B------:R-:W-:-:S04]  /*7560*/  LOP3.LUT R21, R31, 0xfffffff8, RZ, 0xc0, !PT ;  /* 0xfffffff81f157812 */ /* 0x000fc800078ec0ff */
[----:B------:R-:W-:-:S04]  /*7570*/  IADD3 R20, P2, R18, R21, RZ ;  /* 0x0000001512147210 */ /* 0x000fc80007f5e0ff */
[----:B------:R-:W-:-:S06]  /*7580*/  IADD3.X R21, RZ, R19, RZ, P2, !PT ;  /* 0x00000013ff157210 */ /* 0x000fcc00017fe4ff */
[----:B------:R-:W5:Y:S01]  /*7590*/  LDG.E.64 R20, desc[UR60][R20.64] ;  /* 0x0000003c14147981 */ /* 0x000f62000c1e1b00 */
[----:B------:R-:W-:-:S05]  /*75a0*/  IMAD.IADD R33, R7, 0x1, R10 ;  /* 0x0000000107217824 */ /* 0x000fca00078e020a */
[----:B------:R-:W-:-:S13]  /*75b0*/  ISETP.GE.U32.AND P2, PT, R33, R8, PT ;  /* 0x000000082100720c */ /* 0x000fda0003f46070 */
        /* <DEDUP_REMOVED lines=275> */
.L_x_1088:
[----:B------:R-:W-:-:S04]  /*86f0*/  LOP3.LUT R25, R31, 0xfffffff8, RZ, 0xc0, !PT ;  /* 0xfffffff81f197812 */ /* 0x000fc800078ec0ff */
[----:B------:R-:W-:-:S05]  /*8700*/  IADD3 R24, P2, R18, R25, RZ ;  /* 0x0000001912187210 */ /* 0x000fca0007f5e0ff */
[----:B------:R-:W-:-:S06]  /*8710*/  IMAD.X R25, RZ, RZ, R19, P2 ;  /* 0x000000ffff197224 */ /* 0x000fcc00010e0613 */
[----:B------:R-:W5:Y:S01]  /*8720*/  LDG.E.64 R24, desc[UR60][R24.64] ;  /* 0x0000003c18187981 */ /* 0x000f62000c1e1b00 */
[----:B------:R-:W-:-:S04]  /*8730*/  IADD3 R33, R33, R10, RZ ;  /* 0x0000000a21217210 */ /* 0x000fc80007ffe0ff */
[----:B------:R-:W-:-:S13]  /*8740*/  ISETP.GE.U32.AND P2, PT, R33, R8, PT ;  /* 0x000000082100720c */ /* 0x000fda0003f46070 */
        /* <DEDUP_REMOVED lines=18> */
[----:B0-----:R-:W-:-:S05]  /*8870*/  IMAD.HI.U32 R14, R27, UR7, R26 ;  /* 0x000000071b0e7c27 */ /* 0x001fca000f8e001a */
        /* <DEDUP_REMOVED lines=256> */
.L_x_1089:
[----:B------:R-:W-:-:S04]  /*9880*/  LOP3.LUT R27, R31, 0xfffffff8, RZ, 0xc0, !PT ;  /* 0xfffffff81f1b7812 */ /* 0x000fc800078ec0ff */
[----:B------:R-:W-:-:S04]  /*9890*/  IADD3 R26, P2, R18, R27, RZ ;  /* 0x0000001b121a7210 */ /* 0x000fc80007f5e0ff */
[----:B------:R-:W-:-:S06]  /*98a0*/  IADD3.X R27, RZ, R19, RZ, P2, !PT ;  /* 0x00000013ff1b7210 */ /* 0x000fcc00017fe4ff */
[----:B------:R-:W5:Y:S01]  /*98b0*/  LDG.E.64 R26, desc[UR60][R26.64] ;  /* 0x0000003c1a1a7981 */ /* 0x000f62000c1e1b00 */
[----:B0-----:R-:W-:-:S05]  /*98c0*/  IMAD.IADD R15, R33, 0x1, R10 ;  /* 0x00000001210f7824 */ /* 0x001fca00078e020a */
[----:B------:R-:W-:-:S13]  /*98d0*/  ISETP.GE.U32.AND P2, PT, R15, R8, PT ;  /* 0x000000080f00720c */ /* 0x000fda0003f46070 */
        /* <DEDUP_REMOVED lines=275> */
.L_x_1090:
[----:B------:R-:W-:-:S04]  /*aa10*/  LOP3.LUT R29, R31, 0xfffffff8, RZ, 0xc0, !PT ;  /* 0xfffffff81f1d7812 */ /* 0x000fc800078ec0ff */
[----:B------:R-:W-:-:S05]  /*aa20*/  IADD3 R28, P1, R18, R29, RZ ;  /* 0x0000001d121c7210 */ /* 0x000fca0007f3e0ff */
[----:B------:R-:W-:-:S06]  /*aa30*/  IMAD.X R29, RZ, RZ, R19, P1 ;  /* 0x000000ffff1d7224 */ /* 0x000fcc00008e0613 */
[----:B------:R-:W5:Y:S02]  /*aa40*/  LDG.E.64 R28, desc[UR60][R28.64] ;  /* 0x0000003c1c1c7981 */ /* 0x000f64000c1e1b00 */
.L_x_1086:
[----:B------:R-:W-:Y:S05]  /*aa50*/  BSYNC B0 ;  /* 0x0000000000007941 */ /* 0x000fea0003800000 */
.L_x_1085:
[----:B------:R-:W-:Y:S04]  /*aa60*/  BSSY B0, `(.L_x_1091) ;  /* 0x000002a000007945 */ /* 0x000fe80003800000 */
[----:B------:R-:W-:Y:S05]  /*aa70*/  @P0 BRA `(.L_x_1092) ;  /* 0x0000000000a00947 */ /* 0x000fea0003800000 */
[----:B0----5:R-:W-:Y:S01]  /*aa80*/  FMUL.FTZ R14, R20, 1 ;  /* 0x3f800000140e7820 */ /* 0x021fe20000410000 */
[----:B------:R-:W-:Y:S01]  /*aa90*/  FMUL.FTZ R18, R21, 1 ;  /* 0x3f80000015127820 */ /* 0x000fe20000410000 */
[----:B------:R-:W-:-:S04]  /*aaa0*/  IADD3 R7, R7, R10, RZ ;  /* 0x0000000a07077210 */ /* 0x000fc80007ffe0ff */
        /* <DEDUP_REMOVED lines=19> */
[----:B------:R-:W-:Y:S01]  /*abe0*/  IADD3 R7, R7, R10, RZ ;  /* 0x0000000a07077210 */ /* 0x000fe20007ffe0ff */
[----:B------:R-:W-:Y:S01]  /*abf0*/  FMUL.FTZ R14, R26, 1 ;  /* 0x3f8000001a0e7820 */ /* 0x000fe20000410000 */
[----:B------:R-:W-:Y:S02]  /*ac00*/  FMUL.FTZ R18, R27, 1 ;  /* 0x3f8000001b127820 */ /* 0x000fe40000410000 */
[----:B------:R-:W-:-:S03]  /*ac10*/  ISETP.GE.U32.AND P0, PT, R7, R8, PT ;  /* 0x000000080700720c */ /* 0x000fc60003f06070 */
[----:B------:R-:W0:Y:S08]  /*ac20*/  F2F.F64.F32 R14, R14 ;  /* 0x0000000e000e7310 */ /* 0x000e300000201800 */
[----:B------:R-:W1:Y:S02]  /*ac30*/  F2F.F64.F32 R18, R18 ;  /* 0x0000001200127310 */ /* 0x000e640000201800 */
[----:B------:R-:W-:Y:S01]  /*ac40*/  @!P0 FMUL.FTZ R20, R28, 1 ;  /* 0x3f8000001c148820 */ /* 0x000fe20000410000 */
[----:B------:R-:W-:Y:S01]  /*ac50*/  @!P0 FMUL.FTZ R24, R29, 1 ;  /* 0x3f8000001d188820 */ /* 0x000fe20000410000 */
[----:B0-----:R-:W-:-:S04]  /*ac60*/  LOP3.LUT R38, R38, R14, RZ, 0x3c, !PT ;  /* 0x0000000e26267212 */ /* 0x001fc800078e3cff */
[----:B------:R-:W0:Y:S01]  /*ac70*/  @!P0 F2F.F64.F32 R20, R20 ;  /* 0x0000001400148310 */ /* 0x000e220000201800 */
[----:B------:R-:W-:Y:S02]  /*ac80*/  LOP3.LUT R39, R39, R15, RZ, 0x3c, !PT ;  /* 0x0000000f27277212 */ /* 0x000fe400078e3cff */
[----:B-1----:R-:W-:-:S05]  /*ac90*/  LOP3.LUT R43, R43, R18, RZ, 0x3c, !PT ;  /* 0x000000122b2b7212 */ /* 0x002fca00078e3cff */
[----:B------:R-:W1:Y:S01]  /*aca0*/  @!P0 F2F.F64.F32 R24, R24 ;  /* 0x0000001800188310 */ /* 0x000e620000201800 */
[----:B------:R-:W-:Y:S02]  /*acb0*/  LOP3.LUT R42, R42, R19, RZ, 0x3c, !PT ;  /* 0x000000132a2a7212 */ /* 0x000fe400078e3cff */
[----:B0-----:R-:W-:Y:S02]  /*acc0*/  @!P0 LOP3.LUT R13, R13, R20, RZ, 0x3c, !PT ;  /* 0x000000140d0d8212 */ /* 0x001fe400078e3cff */
[----:B------:R-:W-:Y:S02]  /*acd0*/  @!P0 LOP3.LUT R40, R40, R21, RZ, 0x3c, !PT ;  /* 0x0000001528288212 */ /* 0x000fe400078e3cff */
[----:B-1----:R-:W-:Y:S02]  /*ace0*/  @!P0 LOP3.LUT R11, R11, R24, RZ, 0x3c, !PT ;  /* 0x000000180b0b8212 */ /* 0x002fe400078e3cff */
[----:B------:R-:W-:-:S07]  /*acf0*/  @!P0 LOP3.LUT R41, R41, R25, RZ, 0x3c, !PT ;  /* 0x0000001929298212 */ /* 0x000fce00078e3cff */
.L_x_1092:
[----:B------:R-:W-:Y:S05]  /*ad00*/  BSYNC B0 ;  /* 0x0000000000007941 */ /* 0x000fea0003800000 */
.L_x_1091:
        /* <DEDUP_REMOVED lines=9> */
.L_x_1077:
[----:B------:R-:W-:Y:S01]  /*ada0*/  ISETP.GE.U32.AND P0, PT, R3, R8, PT ;  /* 0x000000080300720c */ /* 0x000fe20003f06070 */
[----:B------:R-:W-:Y:S01]  /*adb0*/  BSSY B0, `(.L_x_1093) ;  /* 0x0000053000007945 */ /* 0x000fe20003800000 */
[----:B------:R-:W-:Y:S01]  /*adc0*/  IMAD.MOV.U32 R12, RZ, RZ, R0 ;  /* 0x000000ffff0c7224 */ /* 0x000fe200078e0000 */
        /* <DEDUP_REMOVED lines=25> */
.L_x_1095:
[----:B------:R-:W-:Y:S02]  /*af60*/  IMAD R20, R9, R7, RZ ;  /* 0x0000000709147224 */ /* 0x000fe400078e02ff */
[----:B------:R-:W-:-:S03]  /*af70*/  IMAD.IADD R7, R10, 0x1, R7 ;  /* 0x000000010a077824 */ /* 0x000fc600078e0207 */
[----:B------:R-:W-:Y:S01]  /*af80*/  SHF.R.U32.HI R21, RZ, 0x1, R20 ;  /* 0x00000001ff157819 */ /* 0x000fe20000011614 */
[----:B------:R-:W-:Y:S01]  /*af90*/  IMAD R24, R9, R7, RZ ;  /* 0x0000000709187224 */ /* 0x000fe200078e02ff */
[----:B------:R-:W-:-:S03]  /*afa0*/  IADD3 R7, R7, R10, RZ ;  /* 0x0000000a07077210 */ /* 0x000fc60007ffe0ff */
[----:B------:R-:W-:Y:S01]  /*afb0*/  IMAD.WIDE.U32 R20, R21, 0x8, R18 ;  /* 0x0000000815147825 */ /* 0x000fe200078e0012 */
[----:B------:R-:W-:-:S03]  /*afc0*/  SHF.R.U32.HI R25, RZ, 0x1, R24 ;  /* 0x00000001ff197819 */ /* 0x000fc60000011618 */
[----:B------:R-:W-:Y:S02]  /*afd0*/  IMAD R26, R9, R7, RZ ;  /* 0x00000007091a7224 */ /* 0x000fe400078e02ff */
[----:B------:R-:W-:Y:S01]  /*afe0*/  IMAD.IADD R7, R7, 0x1, R10 ;  /* 0x0000000107077824 */ /* 0x000fe200078e020a */
[----:B------:R-:W2:Y:S01]  /*aff0*/  LDG.E.64 R20, desc[UR60][R20.64] ;  /* 0x0000003c14147981 */ /* 0x000ea2000c1e1b00 */
[----:B------:R-:W-:Y:S01]  /*b000*/  IMAD.WIDE.U32 R24, R25, 0x8, R18 ;  /* 0x0000000819187825 */ /* 0x000fe200078e0012 */
[----:B------:R-:W-:-:S03]  /*b010*/  SHF.R.U32.HI R27, RZ, 0x1, R26 ;  /* 0x00000001ff1b7819 */ /* 0x000fc6000001161a */
[----:B------:R-:W-:Y:S02]  /*b020*/  IMAD R28, R9, R7, RZ ;  /* 0x00000007091c7224 */ /* 0x000fe400078e02ff */
[----:B------:R-:W3:Y:S01]  /*b030*/  LDG.E.64 R24, desc[UR60][R24.64] ;  /* 0x0000003c18187981 */ /* 0x000ee2000c1e1b00 */
[----:B------:R-:W-:Y:S02]  /*b040*/  IMAD.WIDE.U32 R26, R27, 0x8, R18 ;  /* 0x000000081b1a7825 */ /* 0x000fe400078e0012 */
[----:B------:R-:W-:-:S04]  /*b050*/  SHF.R.U32.HI R29, RZ, 0x1, R28 ;  /* 0x00000001ff1d7819 */ /* 0x000fc8000001161c */
[----:B------:R-:W4:Y:S01]  /*b060*/  LDG.E.64 R26, desc[UR60][R26.64] ;  /* 0x0000003c1a1a7981 */ /* 0x000f22000c1e1b00 */
[----:B------:R-:W-:-:S06]  /*b070*/  IMAD.WIDE.U32 R28, R29, 0x8, R18 ;  /* 0x000000081d1c7825 */ /* 0x000fcc00078e0012 */
[----:B------:R-:W5:Y:S01]  /*b080*/  LDG.E.64 R28, desc[UR60][R28.64] ;  /* 0x0000003c1c1c7981 */ /* 0x000f62000c1e1b00 */
[----:B------:R-:W-:-:S05]  /*b090*/  IADD3 R7, R7, R10, RZ ;  /* 0x0000000a07077210 */ /* 0x000fca0007ffe0ff */
[----:B------:R-:W-:-:S05]  /*b0a0*/  IMAD R39, R10, 0x3, R7 ;  /* 0x000000030a277824 */ /* 0x000fca00078e0207 */
[----:B------:R-:W-:Y:S01]  /*b0b0*/  ISETP.GE.U32.AND P0, PT, R39, R8, PT ;  /* 0x000000082700720c */ /* 0x000fe20003f06070 */
[----:B--2---:R-:W-:Y:S01]  /*b0c0*/  FMUL.FTZ R50, R20, 1 ;  /* 0x3f80000014327820 */ /* 0x004fe20000410000 */
[----:B------:R-:W-:-:S05]  /*b0d0*/  FMUL.FTZ R48, R21, 1 ;  /* 0x3f80000015307820 */ /* 0x000fca0000410000 */
[----:B------:R-:W0:Y:S01]  /*b0e0*/  F2F.F64.F32 R50, R50 ;  /* 0x0000003200327310 */ /* 0x000e220000201800 */
[----:B---3--:R-:W-:Y:S01]  /*b0f0*/  FMUL.FTZ R46, R24, 1 ;  /* 0x3f800000182e7820 */ /* 0x008fe20000410000 */
[----:B------:R-:W-:Y:S01]  /*b100*/  FMUL.FTZ R30, R25, 1 ;  /* 0x3f800000191e7820 */ /* 0x000fe20000410000 */
[----:B----4-:R-:W-:Y:S01]  /*b110*/  FMUL.FTZ R32, R26, 1 ;  /* 0x3f8000001a207820 */ /* 0x010fe20000410000 */
[----:B------:R-:W-:-:S04]  /*b120*/  FMUL.FTZ R34, R27, 1 ;  /* 0x3f8000001b227820 */ /* 0x000fc80000410000 */
[----:B------:R-:W1:Y:S01]  /*b130*/  F2F.F64.F32 R48, R48 ;  /* 0x0000003000307310 */ /* 0x000e620000201800 */
[----:B-----5:R-:W-:Y:S01]  /*b140*/  FMUL.FTZ R36, R28, 1 ;  /* 0x3f8000001c247820 */ /* 0x020fe20000410000 */
        /* <DEDUP_REMOVED lines=25> */
.L_x_1094:
[----:B------:R-:W-:Y:S05]  /*b2e0*/  BSYNC B0 ;  /* 0x0000000000007941 */ /* 0x000fea0003800000 */
.L_x_1093:
[----:B------:R-:W-:Y:S01]  /*b2f0*/  ISETP.GE.U32.AND P1, PT, R7, R8, PT ;  /* 0x000000080700720c */ /* 0x000fe20003f26070 */
[----:B------:R-:W-:-:S12]  /*b300*/  BSSY B0, `(.L_x_1096) ;  /* 0x000001a000007945 */ /* 0x000fd80003800000 */
[----:B------:R-:W-:Y:S05]  /*b310*/  @P1 BRA `(.L_x_1097) ;  /* 0x0000000000601947 */ /* 0x000fea0003800000 */
[----:B------:R-:W-:-:S05]  /*b320*/  IMAD R20, R9, R7, RZ ;  /* 0x0000000709147224 */ /* 0x000fca00078e02ff */
[----:B------:R-:W-:-:S05]  /*b330*/  SHF.R.U32.HI R21, RZ, 0x1, R20 ;  /* 0x00000001ff157819 */ /* 0x000fca0000011614 */
[----:B------:R-:W-:-:S06]  /*b340*/  IMAD.WIDE.U32 R20, R21, 0x8, R18 ;  /* 0x0000000815147825 */ /* 0x000fcc00078e0012 */
[----:B------:R-:W5:Y:S01]  /*b350*/  LDG.E.64 R20, desc[UR60][R20.64] ;  /* 0x0000003c14147981 */ /* 0x000f62000c1e1b00 */
[----:B------:R-:W-:-:S05]  /*b360*/  IMAD.IADD R31, R7, 0x1, R10 ;  /* 0x00000001071f7824 */ /* 0x000fca00078e020a */
[----:B------:R-:W-:-:S13]  /*b370*/  ISETP.GE.U32.AND P0, PT, R31, R8, PT ;  /* 0x000000081f00720c */ /* 0x000fda0003f06070 */
[----:B------:R-:W-:Y:S05]  /*b380*/  @P0 BRA `(.L_x_1097) ;  /* 0x0000000000440947 */ /* 0x000fea0003800000 */
[----:B------:R-:W-:-:S05]  /*b390*/  IMAD R24, R9, R31, RZ ;  /* 0x0000001f09187224 */ /* 0x000fca00078e02ff */
[----:B------:R-:W-:-:S05]  /*b3a0*/  SHF.R.U32.HI R25, RZ, 0x1, R24 ;  /* 0x00000001ff197819 */ /* 0x000fca0000011618 */
[----:B------:R-:W-:-:S06]  /*b3b0*/  IMAD.WIDE.U32 R24, R25, 0x8, R18 ;  /* 0x0000000819187825 */ /* 0x000fcc00078e0012 */
[----:B------:R-:W5:Y:S01]  /*b3c0*/  LDG.E.64 R24, desc[UR60][R24.64] ;  /* 0x0000003c18187981 */ /* 0x000f62000c1e1b00 */
[----:B------:R-:W-:-:S04]  /*b3d0*/  IADD3 R31, R31, R10, RZ ;  /* 0x0000000a1f1f7210 */ /* 0x000fc80007ffe0ff */
[----:B------:R-:W-:-:S13]  /*b3e0*/  ISETP.GE.U32.AND P0, PT, R31, R8, PT ;  /* 0x000000081f00720c */ /* 0x000fda0003f06070 */
[----:B------:R-:W-:Y:S05]  /*b3f0*/  @P0 BRA `(.L_x_1097) ;  /* 0x0000000000280947 */ /* 0x000fea0003800000 */
[----:B------:R-:W-:Y:S02]  /*b400*/  IMAD.IADD R27, R31, 0x1, R10 ;  /* 0x000000011f1b7824 */ /* 0x000fe400078e020a */
[----:B------:R-:W-:-:S03]  /*b410*/  IMAD R26, R9, R31, RZ ;  /* 0x0000001f091a7224 */ /* 0x000fc600078e02ff */
[----:B------:R-:W-:-:S13]  /*b420*/  ISETP.GE.U32.AND P0, PT, R27, R8, PT ;  /* 0x000000081b00720c */ /* 0x000fda0003f06070 */
[----:B------:R-:W-:Y:S01]  /*b430*/  @!P0 IMAD R9, R9, R27, RZ ;  /* 0x0000001b09098224 */ /* 0x000fe200078e02ff */
[----:B------:R-:W-:-:S04]  /*b440*/  SHF.R.U32.HI R27, RZ, 0x1, R26 ;  /* 0x00000001ff1b7819 */ /* 0x000fc8000001161a */
[----:B------:R-:W-:Y:S01]  /*b450*/  @!P0 SHF.R.U32.HI R9, RZ, 0x1, R9 ;  /* 0x00000001ff098819 */ /* 0x000fe20000011609 */
[----:B------:R-:W-:-:S04]  /*b460*/  IMAD.WIDE.U32 R26, R27, 0x8, R18 ;  /* 0x000000081b1a7825 */ /* 0x000fc800078e0012 */
[----:B------:R-:W-:Y:S02]  /*b470*/  @!P0 IMAD.WIDE.U32 R18, R9, 0x8, R18 ;  /* 0x0000000809128825 */ /* 0x000fe400078e0012 */
[----:B------:R-:W5:Y:S04]  /*b480*/  LDG.E.64 R26, desc[UR60][R26.64] ;  /* 0x0000003c1a1a7981 */ /* 0x000f68000c1e1b00 */
[----:B------:R0:W5:Y:S02]  /*b490*/  @!P0 LDG.E.64 R28, desc[UR60][R18.64] ;  /* 0x0000003c121c8981 */ /* 0x000164000c1e1b00 */
.L_x_1097:
[----:B------:R-:W-:Y:S05]  /*b4a0*/  BSYNC B0 ;  /* 0x0000000000007941 */ /* 0x000fea0003800000 */
.L_x_1096:
        /* <DEDUP_REMOVED lines=25> */
[----:B------:R-:W-:-:S03]  /*b640*/  FMUL.FTZ R18, R27, 1 ;  /* 0x3f8000001b127820 */ /* 0x000fc60000410000 */
[----:B------:R-:W-:Y:S01]  /*b650*/  ISETP.GE.U32.AND P0, PT, R7, R8, PT ;  /* 0x000000080700720c */ /* 0x000fe20003f06070 */
[----:B------:R-:W-:Y:S02]  /*b660*/  FMUL.FTZ R8, R26, 1 ;  /* 0x3f8000001a087820 */ /* 0x000fe40000410000 */
        /* <DEDUP_REMOVED lines=14> */
.L_x_1099:
[----:B------:R-:W-:Y:S05]  /*b750*/  BSYNC B0 ;  /* 0x0000000000007941 */ /* 0x000fea0003800000 */
.L_x_1098:
        /* <DEDUP_REMOVED lines=9> */
.L_x_1076:
        /* <DEDUP_REMOVED lines=34> */
.L_x_1102:
[----:B------:R-:W-:Y:S01]  /*ba10*/  SHF.R.U32.HI R15, RZ, 0x1, R5 ;  /* 0x00000001ff0f7819 */ /* 0x000fe20000011605 */
[----:B------:R-:W-:-:S04]  /*ba20*/  IMAD.IADD R5, R5, 0x1, R6 ;  /* 0x0000000105057824 */ /* 0x000fc800078e0206 */
[----:B------:R-:W-:Y:S01]  /*ba30*/  IMAD.WIDE.U32 R14, R15, 0x8, R18 ;  /* 0x000000080f0e7825 */ /* 0x000fe200078e0012 */
[----:B------:R-:W-:Y:S02]  /*ba40*/  SHF.R.U32.HI R21, RZ, 0x1, R5 ;  /* 0x00000001ff157819 */ /* 0x000fe40000011605 */
[----:B------:R-:W-:-:S03]  /*ba50*/  IADD3 R5, R5, R6, RZ ;  /* 0x0000000605057210 */ /* 0x000fc60007ffe0ff */
[----:B------:R-:W2:Y:S01]  /*ba60*/  LDG.E.64 R14, desc[UR60][R14.64] ;  /* 0x0000003c0e0e7981 */ /* 0x000ea2000c1e1b00 */
[----:B------:R-:W-:Y:S01]  /*ba70*/  SHF.R.U32.HI R25, RZ, 0x1, R5 ;  /* 0x00000001ff197819 */ /* 0x000fe20000011605 */
[----:B------:R-:W-:Y:S02]  /*ba80*/  IMAD.IADD R5, R5, 0x1, R6 ;  /* 0x0000000105057824 */ /* 0x000fe400078e0206 */
[----:B------:R-:W-:-:S03]  /*ba90*/  IMAD.WIDE.U32 R20, R21, 0x8, R18 ;  /* 0x0000000815147825 */ /* 0x000fc600078e0012 */
[----:B------:R-:W-:Y:S01]  /*baa0*/  SHF.R.U32.HI R27, RZ, 0x1, R5 ;  /* 0x00000001ff1b7819 */ /* 0x000fe20000011605 */
[--C-:B------:R-:W-:Y:S02]  /*bab0*/  IMAD.WIDE.U32 R24, R25, 0x8, R18.reuse ;  /* 0x0000000819187825 */ /* 0x100fe400078e0012 */
[----:B------:R-:W3:Y:S02]  /*bac0*/  LDG.E.64 R20, desc[UR60][R20.64] ;  /* 0x0000003c14147981 */ /* 0x000ee4000c1e1b00 */
[----:B------:R-:W-:Y:S02]  /*bad0*/  IMAD.WIDE.U32 R26, R27, 0x8, R18 ;  /* 0x000000081b1a7825 */ /* 0x000fe400078e0012 */
[----:B------:R-:W4:Y:S04]  /*bae0*/  LDG.E.64 R24, desc[UR60][R24.64] ;  /* 0x0000003c18187981 */ /* 0x000f28000c1e1b00 */
        /* <DEDUP_REMOVED lines=38> */
.L_x_1101:
[----:B------:R-:W-:Y:S05]  /*bd50*/  BSYNC B0 ;  /* 0x0000000000007941 */ /* 0x000fea0003800000 */
.L_x_1100:
[----:B------:R-:W-:Y:S01]  /*bd60*/  ISETP.GE.U32.AND P1, PT, R5, R8, PT ;  /* 0x000000080500720c */ /* 0x000fe20003f26070 */
[----:B------:R-:W-:-:S12]  /*bd70*/  BSSY B0, `(.L_x_1103) ;  /* 0x0000016000007945 */ /* 0x000fd80003800000 */
[----:B------:R-:W-:Y:S05]  /*bd80*/  @P1 BRA `(.L_x_1104) ;  /* 0x0000000000501947 */ /* 0x000fea0003800000 */
[----:B------:R-:W-:-:S05]  /*bd90*/  SHF.R.U32.HI R15, RZ, 0x1, R5 ;  /* 0x00000001ff0f7819 */ /* 0x000fca0000011605 */
[----:B------:R-:W-:-:S06]  /*bda0*/  IMAD.WIDE.U32 R14, R15, 0x8, R18 ;  /* 0x000000080f0e7825 */ /* 0x000fcc00078e0012 */
[----:B------:R-:W5:Y:S01]  /*bdb0*/  LDG.E.64 R14, desc[UR60][R14.64] ;  /* 0x0000003c0e0e7981 */ /* 0x000f62000c1e1b00 */
[----:B------:R-:W-:-:S05]  /*bdc0*/  IMAD.IADD R29, R5, 0x1, R6 ;  /* 0x00000001051d7824 */ /* 0x000fca00078e0206 */
[----:B------:R-:W-:-:S13]  /*bdd0*/  ISETP.GE.U32.AND P0, PT, R29, R8, PT ;  /* 0x000000081d00720c */ /* 0x000fda0003f06070 */
[----:B------:R-:W-:Y:S05]  /*bde0*/  @P0 BRA `(.L_x_1104) ;  /* 0x0000000000380947 */ /* 0x000fea0003800000 */
[----:B------:R-:W-:-:S05]  /*bdf0*/  SHF.R.U32.HI R21, RZ, 0x1, R29 ;  /* 0x00000001ff157819 */ /* 0x000fca000001161d */
[----:B------:R-:W-:-:S06]  /*be00*/  IMAD.WIDE.U32 R20, R21, 0x8, R18 ;  /* 0x0000000815147825 */ /* 0x000fcc00078e0012 */
[----:B------:R-:W5:Y:S01]  /*be10*/  LDG.E.64 R20, desc[UR60][R20.64] ;  /* 0x0000003c14147981 */ /* 0x000f62000c1e1b00 */
[----:B------:R-:W-:-:S04]  /*be20*/  IADD3 R29, R29, R6, RZ ;  /* 0x000000061d1d7210 */ /* 0x000fc80007ffe0ff */
[----:B------:R-:W-:-:S13]  /*be30*/  ISETP.GE.U32.AND P0, PT, R29, R8, PT ;  /* 0x000000081d00720c */ /* 0x000fda0003f06070 */
[----:B------:R-:W-:Y:S05]  /*be40*/  @P0 BRA `(.L_x_1104) ;  /* 0x0000000000200947 */ /* 0x000fea0003800000 */
[----:B------:R-:W-:Y:S01]  /*be50*/  IMAD.IADD R31, R29, 0x1, R6 ;  /* 0x000000011d1f7824 */ /* 0x000fe200078e0206 */
[----:B------:R-:W-:-:S04]  /*be60*/  SHF.R.U32.HI R25, RZ, 0x1, R29 ;  /* 0x00000001ff197819 */ /* 0x000fc8000001161d */
[----:B------:R-:W-:Y:S01]  /*be70*/  ISETP.GE.U32.AND P0, PT, R31, R8, PT ;  /* 0x000000081f00720c */ /* 0x000fe20003f06070 */
[----:B------:R-:W-:-:S06]  /*be80*/  IMAD.WIDE.U32 R24, R25, 0x8, R18 ;  /* 0x0000000819187825 */ /* 0x000fcc00078e0012 */
[----:B------:R-:W5:Y:S06]  /*be90*/  LDG.E.64 R24, desc[UR60][R24.64] ;  /* 0x0000003c18187981 */ /* 0x000f6c000c1e1b00 */
[----:B------:R-:W-:-:S05]  /*bea0*/  @!P0 SHF.R.U32.HI R29, RZ, 0x1, R31 ;  /* 0x00000001ff1d8819 */ /* 0x000fca000001161f */
[----:B------:R-:W-:-:S05]  /*beb0*/  @!P0 IMAD.WIDE.U32 R18, R29, 0x8, R18 ;  /* 0x000000081d128825 */ /* 0x000fca00078e0012 */
[----:B------:R0:W5:Y:S02]  /*bec0*/  @!P0 LDG.E.64 R26, desc[UR60][R18.64] ;  /* 0x0000003c121a8981 */ /* 0x000164000c1e1b00 */
.L_x_1104:
[----:B------:R-:W-:Y:S05]  /*bed0*/  BSYNC B0 ;  /* 0x0000000000007941 */ /* 0x000fea0003800000 */
.L_x_1103:
        /* <DEDUP_REMOVED lines=42> */
.L_x_1106:
[----:B------:R-:W-:Y:S05]  /*c180*/  BSYNC B0 ;  /* 0x0000000000007941 */ /* 0x000fea0003800000 */
.L_x_1105:
        /* <DEDUP_REMOVED lines=8> */
.L_x_1060:
[----:B------:R-:W-:Y:S05]  /*c210*/  BSYNC B6 ;  /* 0x0000000000067941 */ /* 0x000fea0003800000 */
.L_x_1059:
[----:B------:R-:W-:Y:S02]  /*c220*/  ULDC UR4, c[0x0][0x23c] ;  /* 0x00008f0000047ab9 */ /* 0x000fe40000000800 */
[----:B------:R-:W-:-:S13]  /*c230*/  ISETP.NE.AND P0, PT, RZ, UR4, PT ;  /* 0x00000004ff007c0c */ /* 0x000fda000bf05270 */
[----:B------:R-:W-:Y:S05]  /*c240*/  @!P0 BRA `(.L_x_1107) ;  /* 0x0000000000a08947 */ /* 0x000fea0003800000 */
[----:B------:R-:W1:Y:S01]  /*c250*/  S2R R8, SR_CgaCtaId ;  /* 0x0000000000087919 */ /* 0x000e620000008800 */
[----:B0----5:R-:W0:Y:S01]  /*c260*/  LDC R15, c[0x0][RZ] ;  /* 0x00000000ff0f7b82 */ /* 0x021e220000000800 */
[----:B------:R-:W-:Y:S01]  /*c270*/  MOV R6, 0x400 ;  /* 0x0000040000067802 */ /* 0x000fe20000000f00 */
[----:B------:R-:W-:Y:S01]  /*c280*/  IMAD.MOV.U32 R10, RZ, RZ, R4 ;  /* 0x000000ffff0a7224 */ /* 0x000fe200078e0004 */
[----:B------:R-:W-:Y:S02]  /*c290*/  MOV R9, R3 ;  /* 0x0000000300097202 */ /* 0x000fe40000000f00 */
[----:B------:R-:W-:Y:S01]  /*c2a0*/  MOV R11, R5 ;  /* 0x00000005000b7202 */ /* 0x000fe20000000f00 */
[----:B------:R-:W-:Y:S02]  /*c2b0*/  VIADD R7, R6, 0x10 ;  /* 0x0000001006077836 */ /* 0x000fe40000000000 */
[----:B------:R-:W2:Y:S01]  /*c2c0*/  LDC R14, c[0x0][0x4] ;  /* 0x00000100ff0e7b82 */ /* 0x000ea20000000800 */
[----:B0-----:R-:W-:-:S02]  /*c2d0*/  IMAD R6, R16, R15, R2 ;  /* 0x0000000f10067224 */ /* 0x001fc400078e0202 */
[----:B-1----:R-:W-:Y:S01]  /*c2e0*/  LEA R7, R8, R7, 0x18 ;  /* 0x0000000708077211 */ /* 0x002fe200078ec0ff */
[----:B------:R-:W-:-:S03]  /*c2f0*/  IMAD.MOV.U32 R8, RZ, RZ, R0 ;  /* 0x000000ffff087224 */ /* 0x000fc600078e0000 */
[----:B------:R-:W-:Y:S02]  /*c300*/  LEA R13, R6, R7, 0x4 ;  /* 0x00000007060d7211 */ /* 0x000fe400078e20ff */
[----:B--2---:R-:W-:-:S03]  /*c310*/  SHF.R.U32.HI R6, RZ, 0x1, R14 ;  /* 0x00000001ff067819 */ /* 0x004fc6000001160e */
[----:B------:R1:W-:Y:S01]  /*c320*/  STS.128 [R13], R8 ;  /* 0x000000080d007388 */ /* 0x0003e20000000c00 */
[----:B------:R-:W-:-:S13]  /*c330*/  ISETP.NE.AND P0, PT, R6, RZ, PT ;  /* 0x000000ff0600720c */ /* 0x000fda0003f05270 */
[----:B------:R-:W-:Y:S05]  /*c340*/  @!P0 BRA `(.L_x_1107) ;  /* 0x0000000000608947 */ /* 0x000fea0003800000 */
.L_x_1110:
[--C-:B01----:R-:W-:Y:S01]  /*c350*/  IMAD.IADD R9, R16, 0x1, R6.reuse ;  /* 0x0000000110097824 */ /* 0x103fe200078e0206 */
        /* <DEDUP_REMOVED lines=10> */
[----:B------:R-:W0:Y:S02]  /*c400*/  LDS.128 R8, [R6] ;  /* 0x0000000006087984 */ /* 0x000e240000000c00 */
[----:B0-----:R-:W-:Y:S02]  /*c410*/  LOP3.LUT R0, R8, R0, RZ, 0x3c, !PT ;  /* 0x0000000008007212 */ /* 0x001fe400078e3cff */
        /* <DEDUP_REMOVED lines=8> */
.L_x_1109:
[----:B------:R-:W-:Y:S05]  /*c4a0*/  BSYNC B0 ;  /* 0x0000000000007941 */ /* 0x000fea0003800000 */
.L_x_1108:
[----:B------:R-:W-:Y:S01]  /*c4b0*/  IMAD.MOV.U32 R6, RZ, RZ, R12 ;  /* 0x000000ffff067224 */ /* 0x000fe200078e000c */
[----:B------:R-:W-:Y:S06]  /*c4c0*/  @P1 BRA `(.L_x_1110) ;  /* 0xfffffffc00a01947 */ /* 0x000fec000383ffff */
.L_x_1107:
[----:B------:R-:W-:Y:S02]  /*c4d0*/  ULDC UR4, c[0x0][0x238] ;  /* 0x00008e0000047ab9 */ /* 0x000fe40000000800 */
[----:B------:R-:W-:-:S13]  /*c4e0*/  ISETP.NE.AND P0, PT, RZ, UR4, PT ;  /* 0x00000004ff007c0c */ /* 0x000fda000bf05270 */
[----:B------:R-:W-:Y:S05]  /*c4f0*/  @!P0 BRA `(.L_x_1111) ;  /* 0x0000000000ec8947 */ /* 0x000fea0003800000 */
[----:B01----:R-:W0:Y:S02]  /*c500*/  LDC R13, c[0x0][RZ] ;  /* 0x00000000ff0d7b82 */ /* 0x003e240000000800 */
[----:B0-----:R-:W-:Y:S02]  /*c510*/  ISETP.GT.AND P0, PT, R13, 0x20, PT ;  /* 0x000000200d00780c */ /* 0x001fe40003f04270 */
[----:B------:R-:W-:-:S11]  /*c520*/  MOV R6, R13 ;  /* 0x0000000d00067202 */ /* 0x000fd60000000f00 */
[----:B------:R-:W-:Y:S05]  /*c530*/  @!P0 BRA `(.L_x_1112) ;  /* 0x00000000009c8947 */ /* 0x000fea0003800000 */
[----:B------:R-:W0:Y:S01]  /*c540*/  S2UR UR5, SR_CgaCtaId ;  /* 0x00000000000579c3 */ /* 0x000e220000008800 */
[----:B------:R-:W-:Y:S01]  /*c550*/  UMOV UR4, 0x400 ;  /* 0x0000040000047882 */ /* 0x000fe20000000000 */
[----:B------:R-:W-:Y:S01]  /*c560*/  IMAD R6, R16, R13, R2 ;  /* 0x0000000d10067224 */ /* 0x000fe200078e0202 */
[----:B------:R-:W-:Y:S01]  /*c570*/  UIADD3 UR4, UR4, 0x10, URZ ;  /* 0x0000001004047890 */ /* 0x000fe2000fffe03f */
[----:B------:R-:W-:Y:S01]  /*c580*/  IMAD.MOV.U32 R8, RZ, RZ, R0 ;  /* 0x000000ffff087224 */ /* 0x000fe200078e0000 */
[----:B------:R-:W-:Y:S01]  /*c590*/  MOV R9, R3 ;  /* 0x0000000300097202 */ /* 0x000fe20000000f00 */
[----:B------:R-:W-:Y:S01]  /*c5a0*/  IMAD.MOV.U32 R10, RZ, RZ, R4 ;  /* 0x000000ffff0a7224 */ /* 0x000fe200078e0004 */
[----:B------:R-:W-:Y:S01]  /*c5b0*/  MOV R11, R5 ;  /* 0x00000005000b7202 */ /* 0x000fe20000000f00 */
[----:B0-----:R-:W-:-:S06]  /*c5c0*/  ULEA UR4, UR5, UR4, 0x18 ;  /* 0x0000000405047291 */ /* 0x001fcc000f8ec03f */
[----:B------:R-:W-:Y:S02]  /*c5d0*/  LEA R7, R6, UR4, 0x4 ;  /* 0x0000000406077c11 */ /* 0x000fe4000f8e20ff */
[----:B------:R-:W-:-:S03]  /*c5e0*/  LEA.HI R6, R13, R13, RZ, 0x1 ;  /* 0x0000000d0d067211 */ /* 0x000fc600078f08ff */
[----:B------:R0:W-:Y:S01]  /*c5f0*/  STS.128 [R7], R8 ;  /* 0x0000000807007388 */ /* 0x0001e20000000c00 */
[----:B------:R-:W-:Y:S01]  /*c600*/  SHF.R.S32.HI R12, RZ, 0x1, R6 ;  /* 0x00000001ff0c7819 */ /* 0x000fe20000011406 */
[----:B------:R-:W-:-:S03]  /*c610*/  IMAD.MOV.U32 R6, RZ, RZ, 0x20 ;  /* 0x00000020ff067424 */ /* 0x000fc600078e00ff */
[----:B------:R-:W-:-:S13]  /*c620*/  ISETP.GE.AND P0, PT, R12, 0x20, PT ;  /* 0x000000200c00780c */ /* 0x000fda0003f06270 */
[----:B0-----:R-:W-:Y:S05]  /*c630*/  @!P0 BRA `(.L_x_1112) ;  /* 0x00000000005c8947 */ /* 0x001fea0003800000 */
.L_x_1115:
[----:B------:R-:W-:Y:S01]  /*c640*/  IADD3 R6, R2, R12, RZ ;  /* 0x0000000c02067210 */ /* 0x000fe20007ffe0ff */
[----:B------:R-:W-:Y:S05]  /*c650*/  WARPSYNC.ALL ;  /* 0x0000000000007948 */ /* 0x000fea0003800000 */
[----:B------:R-:W-:Y:S01]  /*c660*/  BAR.SYNC.DEFER_BLOCKING 0x0 ;  /* 0x0000000000007b1d */ /* 0x000fe20000010000 */
[----:B------:R-:W-:-:S04]  /*c670*/  ISETP.GE.U32.AND P0, PT, R6, R13, PT ;  /* 0x0000000d0600720c */ /* 0x000fc80003f06070 */
[----:B------:R-:W-:Y:S01]  /*c680*/  ISETP.GE.U32.OR P0, PT, R2, R12, P0 ;  /* 0x0000000c0200720c */ /* 0x000fe20000706470 */
[----:B------:R-:W-:-:S12]  /*c690*/  BSSY B0, `(.L_x_1113) ;  /* 0x000000d000007945 */ /* 0x000fd80003800000 */
[----:B0-----:R-:W-:Y:S05]  /*c6a0*/  @P0 BRA `(.L_x_1114) ;  /* 0x00000000002c0947 */ /* 0x001fea0003800000 */
[----:B------:R-:W-:-:S06]  /*c6b0*/  IMAD R8, R12, 0x10, R7 ;  /* 0x000000100c087824 */ /* 0x000fcc00078e0207 */
        /* <DEDUP_REMOVED lines=10> */
.L_x_1114:
[----:B------:R-:W-:Y:S05]  /*c760*/  BSYNC B0 ;  /* 0x0000000000007941 */ /* 0x000fea0003800000 */
.L_x_1113:
[----:B------:R-:W-:-:S04]  /*c770*/  SHF.R.S32.HI R12, RZ, 0x1, R12 ;  /* 0x00000001ff0c7819 */ /* 0x000fc8000001140c */
[----:B------:R-:W-:-:S13]  /*c780*/  ISETP.GE.AND P0, PT, R12, 0x20, PT ;  /* 0x000000200c00780c */ /* 0x000fda0003f06270 */
[----:B------:R-:W-:Y:S05]  /*c790*/  @P0 BRA `(.L_x_1115) ;  /* 0xfffffffc00a80947 */ /* 0x000fea000383ffff */
[----:B------:R-:W-:-:S11]  /*c7a0*/  HFMA2.MMA R6, -RZ, RZ, 0, 1.9073486328125e-06 ;  /* 0x00000020ff067435 */ /* 0x000fd600000001ff */
.L_x_1112:
[----:B------:R-:W-:Y:S01]  /*c7b0*/  ISETP.GE.AND P0, PT, R6, 0x2, PT ;  /* 0x000000020600780c */ /* 0x000fe20003f06270 */
[----:B------:R-:W-:Y:S05]  /*c7c0*/  WARPSYNC.ALL ;  /* 0x0000000000007948 */ /* 0x000fea0003800000 */
[----:B------:R-:W-:Y:S07]  /*c7d0*/  BAR.SYNC.DEFER_BLOCKING 0x0 ;  /* 0x0000000000007b1d */ /* 0x000fee0000010000 */
[----:B------:R-:W-:Y:S05]  /*c7e0*/  @!P0 BRA `(.L_x_1111) ;  /* 0x0000000000308947 */ /* 0x000fea0003800000 */
[----:B0-----:R-:W-:-:S07]  /*c7f0*/  IMAD.MOV.U32 R7, RZ, RZ, 0x1 ;  /* 0x00000001ff077424 */ /* 0x001fce00078e00ff */
.L_x_1116:
[----:B------:R-:W0:Y:S04]  /*c800*/  SHFL.DOWN PT, R8, R3, R7, 0x1f ;  /* 0x08001f0703087589 */ /* 0x000e2800000e0000 */
[----:B------:R-:W1:Y:S04]  /*c810*/  SHFL.DOWN PT, R9, R0, R7, 0x1f ;  /* 0x08001f0700097589 */ /* 0x000e6800000e0000 */
[----:B------:R-:W2:Y:S04]  /*c820*/  SHFL.DOWN PT, R10, R5, R7, 0x1f ;  /* 0x08001f07050a7589 */ /* 0x000ea800000e0000 */
[----:B------:R3:W4:Y:S02]  /*c830*/  SHFL.DOWN PT, R11, R4, R7, 0x1f ;  /* 0x08001f07040b7589 */ /* 0x00072400000e0000 */
[----:B---3--:R-:W-:-:S02]  /*c840*/  SHF.L.U32 R7, R7, 0x1, RZ ;  /* 0x0000000107077819 */ /* 0x008fc400000006ff */
[----:B0-----:R-:W-:Y:S02]  /*c850*/  LOP3.LUT R3, R3, R8, RZ, 0x3c, !PT ;  /* 0x0000000803037212 */ /* 0x001fe400078e3cff */
[----:B------:R-:W-:Y:S02]  /*c860*/  ISETP.GE.AND P0, PT, R7, R6, PT ;  /* 0x000000060700720c */ /* 0x000fe40003f06270 */
[----:B-1----:R-:W-:Y:S02]  /*c870*/  LOP3.LUT R0, R0, R9, RZ, 0x3c, !PT ;  /* 0x0000000900007212 */ /* 0x002fe400078e3cff */
[----:B--2---:R-:W-:Y:S02]  /*c880*/  LOP3.LUT R5, R5, R10, RZ, 0x3c, !PT ;  /* 0x0000000a05057212 */ /* 0x004fe400078e3cff */
[----:B----4-:R-:W-:-:S07]  /*c890*/  LOP3.LUT R4, R4, R11, RZ, 0x3c, !PT ;  /* 0x0000000b04047212 */ /* 0x010fce00078e3cff */
[----:B------:R-:W-:Y:S05]  /*c8a0*/  @!P0 BRA `(.L_x_1116) ;  /* 0xfffffffc00d48947 */ /* 0x000fea000383ffff */
.L_x_1111:
[----:B0----5:R-:W0:Y:S01]  /*c8b0*/  LDC R15, c[0x0][0x3f4] ;  /* 0x0000fd00ff0f7b82 */ /* 0x021e220000000800 */
[----:B------:R-:W-:Y:S01]  /*c8c0*/  IMAD.MOV.U32 R17, RZ, RZ, RZ ;  /* 0x000000ffff117224 */ /* 0x000fe200078e00ff */
[----:B------:R-:W-:Y:S02]  /*c8d0*/  MOV R18, RZ ;  /* 0x000000ff00127202 */ /* 0x000fe40000000f00 */
[----:B0-----:R-:W-:-:S13]  /*c8e0*/  ISETP.NE.AND P1, PT, R15, RZ, PT ;  /* 0x000000ff0f00720c */ /* 0x001fda0003f25270 */
        /* <DEDUP_REMOVED lines=274> */
.L_x_1117:
[----:B------:R-:W-:Y:S02]  /*da10*/  ULDC.64 UR4, c[0x0][0x5f8] ;  /* 0x00017e0000047ab9 */ /* 0x000fe40000000a00 */
[----:B------:R-:W-:-:S05]  /*da20*/  IADD3 R6, P0, R18, UR4, RZ ;  /* 0x0000000412067c10 */ /* 0x000fca000ff1e0ff */
[----:B------:R-:W-:Y:S01]  /*da30*/  IMAD.X R7, RZ, RZ, UR5, P0 ;  /* 0x00000005ff077e24 */ /* 0x000fe200080e06ff */
[----:B------:R-:W-:Y:S07]  /*da40*/  @!P1 BRA `(.L_x_1118) ;  /* 0x0000001000489947 */ /* 0x000fee0003800000 */
[----:B-1----:R-:W-:Y:S01]  /*da50*/  IADD3 R9, R23, 0x1, RZ ;  /* 0x0000000117097810 */ /* 0x002fe20007ffe0ff */
        /* <DEDUP_REMOVED lines=273> */
.L_x_1118:
[----:B------:R-:W-:Y:S01]  /*eb70*/  ULDC.64 UR6, c[0x0][0x608] ;  /* 0x0001820000067ab9 */ /* 0x000fe20000000a00 */
[----:B-1----:R-:W-:Y:S02]  /*eb80*/  CS2R R8, SRZ ;  /* 0x0000000000087805 */ /* 0x002fe4000001ff00 */
        /* <DEDUP_REMOVED lines=295> */
.L_x_1120:
        /* <DEDUP_REMOVED lines=277> */
.L_x_1121:
        /* <DEDUP_REMOVED lines=16> */
.L_x_1123:
[----:B------:R-:W-:Y:S05]  /*11050*/  BSYNC B0 ;  /* 0x0000000000007941 */ /* 0x000fea0003800000 */
.L_x_1122:
[----:B------:R-:W-:Y:S01]  /*11060*/  PRMT R7, R7, 0x9910, RZ ;  /* 0x0000991007077816 */ /* 0x000fe200000000ff */
[----:B------:R-:W-:Y:S01]  /*11070*/  BSSY B0, `(.L_x_1124) ;  /* 0x0000010000007945 */ /* 0x000fe20003800000 */
[----:B------:R-:W-:Y:S02]  /*11080*/  LOP3.LUT P0, RZ, R2, R16, RZ, 0xfc, !PT ;  /* 0x0000001002ff7212 */ /* 0x000fe4000780fcff */
[----:B------:R-:W-:-:S13]  /*11090*/  ISETP.NE.AND P1, PT, R7, RZ, PT ;  /* 0x000000ff0700720c */ /* 0x000fda0003f25270 */
[----:B------:R-:W-:Y:S05]  /*110a0*/  @!P1 BRA `(.L_x_1125) ;  /* 0x0000000000309947 */ /* 0x000fea0003800000 */
[----:B------:R-:W0:Y:S01]  /*110b0*/  S2UR UR4, SR_CTAID.Y ;  /* 0x00000000000479c3 */ /* 0x000e220000002600 */
[----:B------:R-:W-:Y:S01]  /*110c0*/  ISETP.NE.AND P2, PT, R23, RZ, PT ;  /* 0x000000ff1700720c */ /* 0x000fe20003f45270 */
[----:B------:R-:W-:Y:S01]  /*110d0*/  IMAD.MOV.U32 R21, RZ, RZ, R3 ;  /* 0x000000ffff157224 */ /* 0x000fe200078e0003 */
        /* <DEDUP_REMOVED lines=8> */
[----:B------:R0:W-:Y:S02]  /*11160*/  STG.E.64 desc[UR60][R18.64+0x8], R4 ;  /* 0x0000080412007986 */ /* 0x0001e4000c101b3c */
.L_x_1125:
[----:B------:R-:W-:Y:S05]  /*11170*/  BSYNC B0 ;  /* 0x0000000000007941 */ /* 0x000fea0003800000 */
.L_x_1124:
        /* <DEDUP_REMOVED lines=35> */
.L_x_1127:
[----:B------:R-:W-:Y:S05]  /*113b0*/  BSYNC B0 ;  /* 0x0000000000007941 */ /* 0x000fea0003800000 */
.L_x_1126:
        /* <DEDUP_REMOVED lines=24> */
[----:B------:R-:W-:Y:S01]  /*11540*/  IMAD R0, R16, UR6, R2 ;  /* 0x0000000610007c24 */ /* 0x000fe2000f8e0202 */
[----:B0-----:R-:W-:Y:S01]  /*11550*/  MOV R19, UR11 ;  /* 0x0000000b00137c02 */ /* 0x001fe20008000f00 */
[----:B------:R-:W-:-:S03]  /*11560*/  IMAD.U32 R18, RZ, RZ, UR10 ;  /* 0x0000000aff127e24 */ /* 0x000fc6000f8e00ff */
[----:B------:R-:W-:-:S13]  /*11570*/  ISETP.GE.U32.AND P0, PT, R0, UR8, PT ;  /* 0x0000000800007c0c */ /* 0x000fda000bf06070 */
[----:B------:R-:W-:Y:S05]  /*11580*/  @P0 BRA `(.L_x_1130) ;  /* 0x0000000000b80947 */ /* 0x000fea0003800000 */
[----:B------:R-:W-:Y:S01]  /*11590*/  ULDC UR7, c[0x0][0x10] ;  /* 0x0000040000077ab9 */ /* 0x000fe20000000800 */
[----:B------:R-:W0:Y:S01]  /*115a0*/  LDC R15, c[0x0][0x4] ;  /* 0x00000100ff0f7b82 */ /* 0x000e220000000800 */
[----:B------:R-:W-:Y:S01]  /*115b0*/  BSSY B1, `(.L_x_1131) ;  /* 0x0000011000017945 */ /* 0x000fe20003800000 */
[----:B------:R-:W-:Y:S01]  /*115c0*/  IMAD.U32 R18, RZ, RZ, UR10 ;  /* 0x0000000aff127e24 */ /* 0x000fe2000f8e00ff */
[----:B------:R-:W-:Y:S01]  /*115d0*/  MOV R19, UR11 ;  /* 0x0000000b00137c02 */ /* 0x000fe20008000f00 */
[----:B------:R-:W-:-:S04]  /*115e0*/  IMAD R3, R6, UR7, RZ ;  /* 0x0000000706037c24 */ /* 0x000fc8000f8e02ff */
[----:B------:R-:W1:Y:S01]  /*115f0*/  LDC.64 R26, c[0x0][0x610] ;  /* 0x00018400ff1a7b82 */ /* 0x000e620000000a00 */
[----:B0-----:R-:W-:-:S07]  /*11600*/  IMAD R15, R15, UR6, RZ ;  /* 0x000000060f0f7c24 */ /* 0x001fce000f8e02ff */
.L_x_1132:
[----:B------:R-:W-:-:S04]  /*11610*/  IMAD.IADD R5, R3, 0x1, R0 ;  /* 0x0000000103057824 */ /* 0x000fc800078e0200 */
[----:B-1----:R-:W-:-:S05]  /*11620*/  IMAD.WIDE.U32 R4, R5, 0x10, R26 ;  /* 0x0000001005047825 */ /* 0x002fca00078e001a */
[----:B------:R-:W2:Y:S04]  /*11630*/  LDG.E.64 R6, desc[UR60][R4.64] ;  /* 0x0000003c04067981 */ /* 0x000ea8000c1e1b00 */
[----:B------:R-:W3:Y:S01]  /*11640*/  LDG.E.64 R20, desc[UR60][R4.64+0x8] ;  /* 0x0000083c04147981 */ /* 0x000ee2000c1e1b00 */
[----:B------:R-:W-:-:S04]  /*11650*/  IADD3 R0, R15, R0, RZ ;  /* 0x000000000f007210 */ /* 0x000fc80007ffe0ff */
[----:B------:R-:W-:Y:S02]  /*11660*/  ISETP.GE.U32.AND P0, PT, R0, UR8, PT ;  /* 0x0000000800007c0c */ /* 0x000fe4000bf06070 */
[----:B--2---:R-:W-:Y:S02]  /*11670*/  LOP3.LUT R24, R6, R24, RZ, 0x3c, !PT ;  /* 0x0000001806187212 */ /* 0x004fe400078e3cff */
[----:B------:R-:W-:Y:S02]  /*11680*/  LOP3.LUT R25, R7, R25, RZ, 0x3c, !PT ;  /* 0x0000001907197212 */ /* 0x000fe400078e3cff */
[----:B---3--:R-:W-:Y:S02]  /*11690*/  LOP3.LUT R18, R20, R18, RZ, 0x3c, !PT ;  /* 0x0000001214127212 */ /* 0x008fe400078e3cff */
[----:B------:R-:W-:-:S05]  /*116a0*/  LOP3.LUT R19, R21, R19, RZ, 0x3c, !PT ;  /* 0x0000001315137212 */ /* 0x000fca00078e3cff */
[----:B------:R-:W-:Y:S05]  /*116b0*/  @!P0 BRA `(.L_x_1132) ;  /* 0xfffffffc00d48947 */ /* 0x000fea000383ffff */
[----:B------:R-:W-:Y:S05]  /*116c0*/  BSYNC B1 ;  /* 0x0000000000017941 */ /* 0x000fea0003800000 */
.L_x_1131:
[----:B------:R-:W-:Y:S05]  /*116d0*/  BRA `(.L_x_1130) ;  /* 0x0000000000647947 */ /* 0x000fea0003800000 */
.L_x_1129:
[----:B------:R-:W-:Y:S01]  /*116e0*/  ULDC UR7, c[0x0][0x234] ;  /* 0x00008d0000077ab9 */ /* 0x000fe20000000800 */
[----:B0-----:R-:W-:Y:S01]  /*116f0*/  IMAD.U32 R18, RZ, RZ, UR10 ;  /* 0x0000000aff127e24 */ /* 0x001fe2000f8e00ff */
[----:B------:R-:W-:Y:S02]  /*11700*/  ISETP.GE.U32.AND P0, PT, R16, UR7, PT ;  /* 0x0000000710007c0c */ /* 0x000fe4000bf06070 */
[----:B------:R-:W-:-:S11]  /*11710*/  MOV R19, UR11 ;  /* 0x0000000b00137c02 */ /* 0x000fd60008000f00 */
[----:B------:R-:W-:Y:S05]  /*11720*/  @P0 BRA `(.L_x_1130) ;  /* 0x0000000000500947 */ /* 0x000fea0003800000 */
[----:B------:R-:W-:Y:S01]  /*11730*/  ULDC UR6, c[0x0][0x10] ;  /* 0x0000040000067ab9 */ /* 0x000fe20000000800 */
[----:B------:R-:W0:Y:S01]  /*11740*/  LDC R15, c[0x0][RZ] ;  /* 0x00000000ff0f7b82 */ /* 0x000e220000000800 */
[----:B------:R-:W-:Y:S01]  /*11750*/  IMAD.U32 R18, RZ, RZ, UR10 ;  /* 0x0000000aff127e24 */ /* 0x000fe2000f8e00ff */
[----:B------:R-:W-:Y:S01]  /*11760*/  MOV R19, UR11 ;  /* 0x0000000b00137c02 */ /* 0x000fe20008000f00 */
[----:B------:R-:W-:Y:S02]  /*11770*/  IMAD.MOV.U32 R3, RZ, RZ, R16 ;  /* 0x000000ffff037224 */ /* 0x000fe400078e0010 */
[----:B------:R-:W-:-:S03]  /*11780*/  IMAD R0, R6, UR6, RZ ;  /* 0x0000000606007c24 */ /* 0x000fc6000f8e02ff */
[----:B------:R-:W1:Y:S08]  /*11790*/  LDC.64 R26, c[0x0][0x610] ;  /* 0x00018400ff1a7b82 */ /* 0x000e700000000a00 */
[----:B------:R-:W2:Y:S02]  /*117a0*/  LDC R28, c[0x0][0x4] ;  /* 0x00000100ff1c7b82 */ /* 0x000ea40000000800 */
.L_x_1133:
[----:B------:R-:W-:-:S05]  /*117b0*/  IADD3 R5, R0, R3, RZ ;  /* 0x0000000300057210 */ /* 0x000fca0007ffe0ff */
[----:B0-----:R-:W-:-:S04]  /*117c0*/  IMAD R5, R5, R15, R2 ;  /* 0x0000000f05057224 */ /* 0x001fc800078e0202 */
[----:B-1----:R-:W-:-:S05]  /*117d0*/  IMAD.WIDE.U32 R4, R5, 0x10, R26 ;  /* 0x0000001005047825 */ /* 0x002fca00078e001a */
[----:B------:R-:W3:Y:S04]  /*117e0*/  LDG.E.64 R6, desc[UR60][R4.64] ;  /* 0x0000003c04067981 */ /* 0x000ee8000c1e1b00 */
[----:B------:R-:W4:Y:S01]  /*117f0*/  LDG.E.64 R20, desc[UR60][R4.64+0x8] ;  /* 0x0000083c04147981 */ /* 0x000f22000c1e1b00 */
[----:B--2---:R-:W-:-:S05]  /*11800*/  IMAD.IADD R3, R28, 0x1, R3 ;  /* 0x000000011c037824 */ /* 0x004fca00078e0203 */
[----:B------:R-:W-:Y:S02]  /*11810*/  ISETP.GE.U32.AND P0, PT, R3, UR7, PT ;  /* 0x0000000703007c0c */ /* 0x000fe4000bf06070 */
[----:B---3--:R-:W-:Y:S02]  /*11820*/  LOP3.LUT R24, R6, R24, RZ, 0x3c, !PT ;  /* 0x0000001806187212 */ /* 0x008fe400078e3cff */
[----:B------:R-:W-:Y:S02]  /*11830*/  LOP3.LUT R25, R7, R25, RZ, 0x3c, !PT ;  /* 0x0000001907197212 */ /* 0x000fe400078e3cff */
[----:B----4-:R-:W-:Y:S02]  /*11840*/  LOP3.LUT R18, R20, R18, RZ, 0x3c, !PT ;  /* 0x0000001214127212 */ /* 0x010fe400078e3cff */
[----:B------:R-:W-:-:S05]  /*11850*/  LOP3.LUT R19, R21, R19, RZ, 0x3c, !PT ;  /* 0x0000001315137212 */ /* 0x000fca00078e3cff */
[----:B------:R-:W-:Y:S05]  /*11860*/  @!P0 BRA `(.L_x_1133) ;  /* 0xfffffffc00d08947 */ /* 0x000fea000383ffff */
.L_x_1130:
[----:B------:R-:W-:Y:S05]  /*11870*/  BSYNC B0 ;  /* 0x0000000000007941 */ /* 0x000fea0003800000 */
.L_x_1128:
[----:B------:R-:W0:Y:S01]  /*11880*/  LDC R3, c[0x0][RZ] ;  /* 0x00000000ff037b82 */ /* 0x000e220000000800 */
[----:B------:R-:W-:Y:S01]  /*11890*/  UIADD3 UR4, UR4, 0x10, URZ ;  /* 0x0000001004047890 */ /* 0x000fe2000fffe03f */
[----:B------:R-:W-:Y:S01]  /*118a0*/  MOV R4, R24 ;  /* 0x0000001800047202 */ /* 0x000fe20000000f00 */
[----:B------:R-:W-:Y:S01]  /*118b0*/  IMAD.MOV.U32 R5, RZ, RZ, R25 ;  /* 0x000000ffff057224 */ /* 0x000fe200078e0019 */
[----:B------:R-:W-:Y:S01]  /*118c0*/  MOV R6, R18 ;  /* 0x0000001200067202 */ /* 0x000fe20000000f00 */
[----:B------:R-:W-:Y:S01]  /*118d0*/  ULEA UR4, UR5, UR4, 0x18 ;  /* 0x0000000405047291 */ /* 0x000fe2000f8ec03f */
[----:B------:R-:W-:Y:S01]  /*118e0*/  IMAD.MOV.U32 R7, RZ, RZ, R19 ;  /* 0x000000ffff077224 */ /* 0x000fe200078e0013 */
[----:B------:R-:W-:Y:S02]  /*118f0*/  ULDC UR6, c[0x0][0x4] ;  /* 0x0000010000067ab9 */ /* 0x000fe40000000800 */
[----:B------:R-:W-:-:S06]  /*11900*/  USHF.R.U32.HI UR5, URZ, 0x1, UR6 ;  /* 0x000000013f057899 */ /* 0x000fcc0008011606 */
[----:B------:R-:W-:Y:S01]  /*11910*/  ISETP.NE.AND P0, PT, RZ, UR5, PT ;  /* 0x00000005ff007c0c */ /* 0x000fe2000bf05270 */
[----:B0-----:R-:W-:-:S05]  /*11920*/  IMAD R0, R16, R3, R2 ;  /* 0x0000000310007224 */ /* 0x001fca00078e0202 */
[----:B------:R-:W-:-:S05]  /*11930*/  LEA R15, R0, UR4, 0x4 ;  /* 0x00000004000f7c11 */ /* 0x000fca000f8e20ff */
[----:B------:R0:W-:Y:S02]  /*11940*/  STS.128 [R15], R4 ;  /* 0x000000040f007388 */ /* 0x0001e40000000c00 */
[----:B------:R-:W-:Y:S05]  /*11950*/  @!P0 BRA `(.L_x_1134) ;  /* 0x0000000000608947 */ /* 0x000fea0003800000 */
[----:B0-----:R-:W-:-:S07]  /*11960*/  MOV R5, UR5 ;  /* 0x0000000500057c02 */ /* 0x001fce0008000f00 */
.L_x_1137:
        /* <DEDUP_REMOVED lines=9> */
[----:B------:R-:W-:-:S05]  /*11a00*/  LEA R0, R0, UR4, 0x4 ;  /* 0x0000000400007c11 */ /* 0x000fca000f8e20ff */
        /* <DEDUP_REMOVED lines=10> */
.L_x_1136:
[----:B------:R-:W-:Y:S05]  /*11ab0*/  BSYNC B0 ;  /* 0x0000000000007941 */ /* 0x000fea0003800000 */
.L_x_1135:
[----:B0-----:R-:W-:Y:S01]  /*11ac0*/  MOV R5, R20 ;  /* 0x0000001400057202 */ /* 0x001fe20000000f00 */
[----:B------:R-:W-:Y:S06]  /*11ad0*/  @P2 BRA `(.L_x_1137) ;  /* 0xfffffffc00a42947 */ /* 0x000fec000383ffff */
.L_x_1134:
[----:B------:R-:W-:Y:S02]  /*11ae0*/  ULDC UR4, c[0x0][0x238] ;  /* 0x00008e0000047ab9 */ /* 0x000fe40000000800 */
[----:B------:R-:W-:-:S13]  /*11af0*/  ISETP.NE.AND P0, PT, RZ, UR4, PT ;  /* 0x00000004ff007c0c */ /* 0x000fda000bf05270 */
[----:B------:R-:W-:Y:S05]  /*11b00*/  @!P0 BRA `(.L_x_1138) ;  /* 0x0000000000c88947 */ /* 0x000fea0003800000 */
[----:B------:R-:W-:Y:S02]  /*11b10*/  ISETP.GT.AND P0, PT, R3, 0x20, PT ;  /* 0x000000200300780c */ /* 0x000fe40003f04270 */
[----:B------:R-:W-:-:S11]  /*11b20*/  MOV R0, R3 ;  /* 0x0000000300007202 */ /* 0x000fd60000000f00 */
[----:B------:R-:W-:Y:S05]  /*11b30*/  @!P0 BRA `(.L_x_1139) ;  /* 0x0000000000808947 */ /* 0x000fea0003800000 */
[----:B0-----:R-:W-:Y:S01]  /*11b40*/  IMAD.MOV.U32 R4, RZ, RZ, R24 ;  /* 0x000000ffff047224 */ /* 0x001fe200078e0018 */
[----:B------:R-:W-:Y:S01]  /*11b50*/  MOV R5, R25 ;  /* 0x0000001900057202 */ /* 0x000fe20000000f00 */
[----:B------:R-:W-:Y:S01]  /*11b60*/  IMAD.MOV.U32 R7, RZ, RZ, R19 ;  /* 0x000000ffff077224 */ /* 0x000fe200078e0013 */
[----:B------:R-:W-:Y:S02]  /*11b70*/  MOV R6, R18 ;  /* 0x0000001200067202 */ /* 0x000fe40000000f00 */
[----:B------:R-:W-:-:S03]  /*11b80*/  LEA.HI R0, R3, R3, RZ, 0x1 ;  /* 0x0000000303007211 */ /* 0x000fc600078f08ff */
[----:B------:R1:W-:Y:S01]  /*11b90*/  STS.128 [R15], R4 ;  /* 0x000000040f007388 */ /* 0x0003e20000000c00 */
[----:B------:R-:W-:Y:S01]  /*11ba0*/  SHF.R.S32.HI R16, RZ, 0x1, R0 ;  /* 0x00000001ff107819 */ /* 0x000fe20000011400 */
[----:B------:R-:W-:-:S03]  /*11bb0*/  HFMA2.MMA R0, -RZ, RZ, 0, 1.9073486328125e-06 ;  /* 0x00000020ff007435 */ /* 0x000fc600000001ff */
[----:B------:R-:W-:-:S13]  /*11bc0*/  ISETP.GE.AND P0, PT, R16, 0x20, PT ;  /* 0x000000201000780c */ /* 0x000fda0003f06270 */
[----:B-1----:R-:W-:Y:S05]  /*11bd0*/  @!P0 BRA `(.L_x_1139) ;  /* 0x0000000000588947 */ /* 0x002fea0003800000 */
.L_x_1142:
[----:B------:R-:W-:Y:S01]  /*11be0*/  IADD3 R0, R2, R16, RZ ;  /* 0x0000001002007210 */ /* 0x000fe20007ffe0ff */
[----:B------:R-:W-:Y:S03]  /*11bf0*/  BAR.SYNC.DEFER_BLOCKING 0x0 ;  /* 0x0000000000007b1d */ /* 0x000fe60000010000 */
[----:B------:R-:W-:-:S03]  /*11c00*/  ISETP.GE.U32.AND P0, PT, R0, R3, PT ;  /* 0x000000030000720c */ /* 0x000fc60003f06070 */
[----:B------:R-:W-:Y:S01]  /*11c10*/  BSSY B0, `(.L_x_1140) ;  /* 0x000000e000007945 */ /* 0x000fe20003800000 */
[----:B------:R-:W-:-:S13]  /*11c20*/  ISETP.GE.U32.OR P0, PT, R2, R16, P0 ;  /* 0x000000100200720c */ /* 0x000fda0000706470 */
[----:B0-----:R-:W-:Y:S05]  /*11c30*/  @P0 BRA `(.L_x_1141) ;  /* 0x00000000002c0947 */ /* 0x001fea0003800000 */
[----:B------:R-:W-:-:S06]  /*11c40*/  IMAD R4, R16, 0x10, R15 ;  /* 0x0000001010047824 */ /* 0x000fcc00078e020f */
[----:B------:R-:W0:Y:S02]  /*11c50*/  LDS.128 R4, [R4] ;  /* 0x0000000004047984 */ /* 0x000e240000000c00 */
[----:B0-----:R-:W-:Y:S02]  /*11c60*/  LOP3.LUT R18, R6, R18, RZ, 0x3c, !PT ;  /* 0x0000001206127212 */ /* 0x001fe400078e3cff */
        /* <DEDUP_REMOVED lines=8> */
.L_x_1141:
[----:B------:R-:W-:Y:S05]  /*11cf0*/  BSYNC B0 ;  /* 0x0000000000007941 */ /* 0x000fea0003800000 */
.L_x_1140:
[----:B------:R-:W-:-:S04]  /*11d00*/  SHF.R.S32.HI R16, RZ, 0x1, R16 ;  /* 0x00000001ff107819 */ /* 0x000fc80000011410 */
[----:B------:R-:W-:-:S13]  /*11d10*/  ISETP.GE.AND P0, PT, R16, 0x20, PT ;  /* 0x000000201000780c */ /* 0x000fda0003f06270 */
[----:B------:R-:W-:Y:S05]  /*11d20*/  @P0 BRA `(.L_x_1142) ;  /* 0xfffffffc00ac0947 */ /* 0x000fea000383ffff */
[----:B------:R-:W-:-:S11]  /*11d30*/  HFMA2.MMA R0, -RZ, RZ, 0, 1.9073486328125e-06 ;  /* 0x00000020ff007435 */ /* 0x000fd600000001ff */
.L_x_1139:
[----:B------:R-:W-:Y:S01]  /*11d40*/  BAR.SYNC.DEFER_BLOCKING 0x0 ;  /* 0x0000000000007b1d */ /* 0x000fe20000010000 */
[----:B------:R-:W-:-:S13]  /*11d50*/  ISETP.GE.AND P0, PT, R0, 0x2, PT ;  /* 0x000000020000780c */ /* 0x000fda0003f06270 */
[----:B------:R-:W-:Y:S05]  /*11d60*/  @!P0 BRA `(.L_x_1138) ;  /* 0x0000000000308947 */ /* 0x000fea0003800000 */
[----:B------:R-:W-:-:S07]  /*11d70*/  IMAD.MOV.U32 R3, RZ, RZ, 0x1 ;  /* 0x00000001ff037424 */ /* 0x000fce00078e00ff */
.L_x_1143:
[----:B------:R-:W1:Y:S04]  /*11d80*/  SHFL.DOWN PT, R2, R25, R3, 0x1f ;  /* 0x08001f0319027589 */ /* 0x000e6800000e0000 */
[----:B0-----:R-:W0:Y:S04]  /*11d90*/  SHFL.DOWN PT, R5, R24, R3, 0x1f ;  /* 0x08001f0318057589 */ /* 0x001e2800000e0000 */
[----:B------:R-:W2:Y:S04]  /*11da0*/  SHFL.DOWN PT, R4, R19, R3, 0x1f ;  /* 0x08001f0313047589 */ /* 0x000ea800000e0000 */
[----:B------:R3:W4:Y:S02]  /*11db0*/  SHFL.DOWN PT, R7, R18, R3, 0x1f ;  /* 0x08001f0312077589 */ /* 0x00072400000e0000 */
[----:B---3--:R-:W-:-:S02]  /*11dc0*/  SHF.L.U32 R3, R3, 0x1, RZ ;  /* 0x0000000103037819 */ /* 0x008fc400000006ff */
[----:B-1----:R-:W-:Y:S02]  /*11dd0*/  LOP3.LUT R25, R25, R2, RZ, 0x3c, !PT ;  /* 0x0000000219197212 */ /* 0x002fe400078e3cff */
[----:B------:R-:W-:Y:S02]  /*11de0*/  ISETP.GE.AND P0, PT, R3, R0, PT ;  /* 0x000000000300720c */ /* 0x000fe40003f06270 */
[----:B0-----:R-:W-:Y:S02]  /*11df0*/  LOP3.LUT R24, R24, R5, RZ, 0x3c, !PT ;  /* 0x0000000518187212 */ /* 0x001fe400078e3cff */
[----:B--2---:R-:W-:Y:S02]  /*11e00*/  LOP3.LUT R19, R19, R4, RZ, 0x3c, !PT ;  /* 0x0000000413137212 */ /* 0x004fe400078e3cff */
[----:B----4-:R-:W-:-:S07]  /*11e10*/  LOP3.LUT R18, R18, R7, RZ, 0x3c, !PT ;  /* 0x0000000712127212 */ /* 0x010fce00078e3cff */
[----:B------:R-:W-:Y:S05]  /*11e20*/  @!P0 BRA `(.L_x_1143) ;  /* 0xfffffffc00d48947 */ /* 0x000fea000383ffff */
.L_x_1138:
        /* <DEDUP_REMOVED lines=10> */
[----:B0-----:R-:W3:Y:S01]  /*11ed0*/  LDG.E.64 R4, desc[UR60][R8.64+0x8] ;  /* 0x0000083c08047981 */ /* 0x001ee2000c1e1b00 */
[----:B--2---:R-:W-:Y:S02]  /*11ee0*/  LOP3.LUT R24, R24, R2, RZ, 0x3c, !PT ;  /* 0x0000000218187212 */ /* 0x004fe400078e3cff */
[----:B------:R-:W-:Y:S02]  /*11ef0*/  LOP3.LUT R25, R25, R3, RZ, 0x3c, !PT ;  /* 0x0000000319197212 */ /* 0x000fe400078e3cff */
[----:B---3--:R-:W-:Y:S02]  /*11f00*/  LOP3.LUT R18, R18, R4, RZ, 0x3c, !PT ;  /* 0x0000000412127212 */ /* 0x008fe400078e3cff */
[----:B------:R-:W-:-:S07]  /*11f10*/  LOP3.LUT R19, R19, R5, RZ, 0x3c, !PT ;  /* 0x0000000513137212 */ /* 0x000fce00078e3cff */
.L_x_1145:
[----:B------:R-:W-:Y:S05]  /*11f20*/  @!P1 BRA `(.L_x_1146) ;  /* 0x0000000000bc9947 */ /* 0x000fea0003800000 */
[----:B------:R-:W1:Y:S02]  /*11f30*/  LDC R16, c[0x0][0x62c] ;  /* 0x00018b00ff107b82 */ /* 0x000e640000000800 */
[----:B-1----:R-:W-:-:S04]  /*11f40*/  ISETP.NE.AND P0, PT, R16, 0x1, PT ;  /* 0x000000011000780c */ /* 0x002fc80003f05270 */
[----:B------:R-:W-:-:S09]  /*11f50*/  P2R R0, PR, RZ, 0x1 ;  /* 0x00000001ff007803 */ /* 0x000fd20000000000 */
        /* <DEDUP_REMOVED lines=17> */
.L_x_1147:
        /* <DEDUP_REMOVED lines=9> */
[----:B0-----:R-:W-:Y:S01]  /*12100*/  IMAD.U32 R4, RZ, RZ, UR4 ;  /* 0x00000004ff047e24 */ /* 0x001fe2000f8e00ff */
        /* <DEDUP_REMOVED lines=12> */
.L_x_1148:
[----:B------:R-:W-:Y:S02]  /*121d0*/  ULDC.64 UR4, c[0x0][0x5f8] ;  /* 0x00017e0000047ab9 */ /* 0x000fe40000000a00 */
[----:B------:R-:W-:-:S05]  /*121e0*/  IADD3 R2, P0, R17, UR4, RZ ;  /* 0x0000000411027c10 */ /* 0x000fca000ff1e0ff */
[----:B------:R-:W-:-:S05]  /*121f0*/  IMAD.X R3, RZ, RZ, UR5, P0 ;  /* 0x00000005ff037e24 */ /* 0x000fca00080e06ff */
[----:B------:R-:W-:Y:S01]  /*12200*/  STG.E.64 desc[UR60][R2.64], R18 ;  /* 0x0000001202007986 */ /* 0x000fe2000c101b3c */
[----:B------:R-:W-:Y:S05]  /*12210*/  EXIT ;  /* 0x000000000000794d */ /* 0x000fea0003800000 */
.L_x_1146:
[----:B------:R-:W-:Y:S04]  /*12220*/  STG.E.64 desc[UR60][R8.64], R24 ;  /* 0x0000001808007986 */ /* 0x000fe8000c101b3c */
[----:B------:R-:W-:Y:S01]  /*12230*/  STG.E.64 desc[UR60][R8.64+0x8], R18 ;  /* 0x0000081208007986 */ /* 0x000fe2000c101b3c */
[----:B------:R-:W-:Y:S05]  /*12240*/  EXIT ;  /* 0x000000000000794d */ /* 0x000fea0003800000 */
.L_x_1144:
        /* <DEDUP_REMOVED lines=10> */
.L_x_1149:
        /* <DEDUP_REMOVED lines=20> */
[----:B-1----:R-:W-:Y:S05]  /*12430*/  CALL.ABS.NOINC R2 ;  /* 0x0000000002007343 */ /* 0x002fea0003c00000 */
.L_x_1151:
        /* <DEDUP_REMOVED lines=9> */
[----:B0-----:R-:W-:Y:S01]  /*124d0*/  MOV R4, UR4 ;  /* 0x0000000400047c02 */ /* 0x001fe20008000f00 */
        /* <DEDUP_REMOVED lines=12> */
.L_x_1152:
[----:B------:R-:W-:Y:S02]  /*125a0*/  ULDC.64 UR4, c[0x0][0x5f8] ;  /* 0x00017e0000047ab9 */ /* 0x000fe40000000a00 */
[----:B------:R-:W-:-:S04]  /*125b0*/  IADD3 R2, P0, R17, UR4, RZ ;  /* 0x0000000411027c10 */ /* 0x000fc8000ff1e0ff */
[----:B------:R-:W-:-:S05]  /*125c0*/  IADD3.X R3, RZ, UR5, RZ, P0, !PT ;  /* 0x00000005ff037c10 */ /* 0x000fca00087fe4ff */
[----:B------:R-:W-:Y:S01]  /*125d0*/  STG.E.64 desc[UR60][R2.64], R18 ;  /* 0x0000001202007986 */ /* 0x000fe2000c101b3c */
[----:B------:R-:W-:Y:S05]  /*125e0*/  EXIT ;  /* 0x000000000000794d */ /* 0x000fea0003800000 */
.L_x_1150:
[----:B------:R-:W-:Y:S04]  /*125f0*/  STG.E.64 desc[UR60][R10.64], R24 ;  /* 0x000000180a007986 */ /* 0x000fe8000c101b3c */
[----:B------:R-:W-:Y:S01]  /*12600*/  STG.E.64 desc[UR60][R12.64], R18 ;  /* 0x000000120c007986 */ /* 0x000fe2000c101b3c */
[----:B------:R-:W-:Y:S05]  /*12610*/  EXIT ;  /* 0x000000000000794d */ /* 0x000fea0003800000 */
.L_x_1119:
        /* <DEDUP_REMOVED lines=20> */
[----:B------:R-:W3:Y:S01]  /*12760*/  LDG.E.64 R10, desc[UR60][R8.64+0x8] ;  /* 0x0000083c080a7981 */ /* 0x000ee2000c1e1b00 */
[----:B--2---:R-:W-:Y:S02]  /*12770*/  LOP3.LUT R0, R0, R6, RZ, 0x3c, !PT ;  /* 0x0000000600007212 */ /* 0x004fe400078e3cff */
[----:B------:R-:W-:Y:S02]  /*12780*/  LOP3.LUT R3, R3, R7, RZ, 0x3c, !PT ;  /* 0x0000000703037212 */ /* 0x000fe400078e3cff */
[----:B---3--:R-:W-:Y:S02]  /*12790*/  LOP3.LUT R4, R4, R10, RZ, 0x3c, !PT ;  /* 0x0000000a04047212 */ /* 0x008fe400078e3cff */
[----:B------:R-:W-:-:S07]  /*127a0*/  LOP3.LUT R5, R5, R11, RZ, 0x3c, !PT ;  /* 0x0000000b05057212 */ /* 0x000fce00078e3cff */
.L_x_1154:
        /* <DEDUP_REMOVED lines=25> */
.L_x_1156:
        /* <DEDUP_REMOVED lines=20> */
[----:B------:R-:W-:-:S07]  /*12a80*/  LEPC R20, `(.L_x_1157) ;  /* 0x000000001014794e */ /* 0x000fce0000000000 */
[----:B0-2---:R-:W-:Y:S05]  /*12a90*/  CALL.ABS.NOINC R2 ;  /* 0x0000000002007343 */ /* 0x005fea0003c00000 */
.L_x_1157:
[----:B------:R-:W-:Y:S02]  /*12aa0*/  ULDC.64 UR4, c[0x0][0x5f8] ;  /* 0x00017e0000047ab9 */ /* 0x000fe40000000a00 */
[----:B------:R-:W-:-:S04]  /*12ab0*/  IADD3 R2, P0, R17, UR4, RZ ;  /* 0x0000000411027c10 */ /* 0x000fc8000ff1e0ff */
[----:B------:R-:W-:-:S05]  /*12ac0*/  IADD3.X R3, RZ, UR5, RZ, P0, !PT ;  /* 0x00000005ff037c10 */ /* 0x000fca00087fe4ff */
[----:B------:R-:W-:Y:S01]  /*12ad0*/  STG.E.64 desc[UR60][R2.64], R22 ;  /* 0x0000001602007986 */ /* 0x000fe2000c101b3c */
[----:B------:R-:W-:Y:S05]  /*12ae0*/  EXIT ;  /* 0x000000000000794d */ /* 0x000fea0003800000 */
.L_x_1155:
[----:B------:R-:W-:Y:S04]  /*12af0*/  STG.E.64 desc[UR60][R8.64], R24 ;  /* 0x0000001808007986 */ /* 0x000fe8000c101b3c */
[----:B------:R-:W-:Y:S01]  /*12b00*/  STG.E.64 desc[UR60][R8.64+0x8], R22 ;  /* 0x0000081608007986 */ /* 0x000fe2000c101b3c */
[----:B------:R-:W-:Y:S05]  /*12b10*/  EXIT ;  /* 0x000000000000794d */ /* 0x000fea0003800000 */
.L_x_1153:
        /* <DEDUP_REMOVED lines=10> */
.L_x_1158:
        /* <DEDUP_REMOVED lines=25> */
.L_x_1160:
        /* <DEDUP_REMOVED lines=22> */
.L_x_1161:
[----:B------:R-:W-:Y:S02]  /*12eb0*/  ULDC.64 UR4, c[0x0][0x5f8] ;  /* 0x00017e0000047ab9 */ /* 0x000fe40000000a00 */
[----:B------:R-:W-:-:S04]  /*12ec0*/  IADD3 R2, P0, R17, UR4, RZ ;  /* 0x0000000411027c10 */ /* 0x000fc8000ff1e0ff */
[----:B------:R-:W-:-:S05]  /*12ed0*/  IADD3.X R3, RZ, UR5, RZ, P0, !PT ;  /* 0x00000005ff037c10 */ /* 0x000fca00087fe4ff */
[----:B------:R-:W-:Y:S01]  /*12ee0*/  STG.E.64 desc[UR60][R2.64], R24 ;  /* 0x0000001802007986 */ /* 0x000fe2000c101b3c */
[----:B------:R-:W-:Y:S05]  /*12ef0*/  EXIT ;  /* 0x000000000000794d */ /* 0x000fea0003800000 */
.L_x_1159:
[----:B------:R-:W-:Y:S04]  /*12f00*/  STG.E.64 desc[UR60][R6.64], R22 ;  /* 0x0000001606007986 */ /* 0x000fe8000c101b3c */
[----:B------:R-:W-:Y:S01]  /*12f10*/  STG.E.64 desc[UR60][R12.64], R24 ;  /* 0x000000180c007986 */ /* 0x000fe2000c101b3c */
[----:B------:R-:W-:Y:S05]  /*12f20*/  EXIT ;  /* 0x000000000000794d */ /* 0x000fea0003800000 */
.L_x_1162:
        /* <DEDUP_REMOVED lines=13> */
.L_x_9816:


//--------------------- .text._ZN2at6native13reduce_kernelILi128ELi4ENS0_8ReduceOpIfNS0_14func_wrapper_tIdZNS0_15xor_sum_functorIfvEclERNS_14TensorIteratorEEUlddE_EEjdLi4ELi4EEEEEvT1_ --------------------------
	.section	.text._ZN2at6native13reduce_kernelILi128ELi4ENS0_8ReduceOpIfNS0_14func_wrapper_tIdZNS0_15xor_sum_functorIfvEclERNS_14TensorIteratorEEUlddE_EEjdLi4ELi4EEEEEvT1_,"ax",@progbits
	.align	128
        .global         _ZN2at6native13reduce_kernelILi128ELi4ENS0_8ReduceOpIfNS0_14func_wrapper_tIdZNS0_15xor_sum_functorIfvEclERNS_14TensorIteratorEEUlddE_EEjdLi4ELi4EEEEEvT1_
        .type           _ZN2at6native13reduce_kernelILi128ELi4ENS0_8ReduceOpIfNS0_14func_wrapper_tIdZNS0_15xor_sum_functorIfvEclERNS_14TensorIteratorEEUlddE_EEjdLi4ELi4EEEEEvT1_,@function
        .size           _ZN2at6native13reduce_kernelILi128ELi4ENS0_8ReduceOpIfNS0_14func_wrapper_tIdZNS0_15xor_sum_functorIfvEclERNS_14TensorIteratorEEUlddE_EEjdLi4ELi4EEEEEvT1_,(.L_x_9817 - _ZN2at6native13reduce_kernelILi128ELi4ENS0_8ReduceOpIfNS0_14func_wrapper_tIdZNS0_15xor_sum_functorIfvEclERNS_14TensorIteratorEEUlddE_EEjdLi4ELi4EEEEEvT1_)
        .other          _ZN2at6native13reduce_kernelILi128ELi4ENS0_8ReduceOpIfNS0_14func_wrapper_tIdZNS0_15xor_sum_functorIfvEclERNS_14TensorIteratorEEUlddE_EEjdLi4ELi4EEEEEvT1_,@"STO_CUDA_ENTRY STV_DEFAULT"
_ZN2at6native13reduce_kernelILi128ELi4ENS0_8ReduceOpIfNS0_14func_wrapper_tIdZNS0_15xor_sum_functorIfvEclERNS_14TensorIteratorEEUlddE_EEjdLi4ELi4EEEEEvT1_:
.text._ZN2at6native13reduce_kernelILi128ELi4ENS0_8ReduceOpIfNS0_14func_wrapper_tIdZNS0_15xor_sum_functorIfvEclERNS_14TensorIteratorEEUlddE_EEjdLi4ELi4EEEEEvT1_:
        /* <DEDUP_REMOVED lines=293> */
.L_x_1163:
        /* <DEDUP_REMOVED lines=30> */
.L_x_1167:
        /* <DEDUP_REMOVED lines=27> */
.L_x_1173:
[----:B------:R-:W-:Y:S05]  /*15e0*/  BSYNC B2 ;  /* 0x0000000000027941 */ /* 0x000fea0003800000 */
.L_x_1172:
        /* <DEDUP_REMOVED lines=13> */
.L_x_1171:
[----:B------:R-:W-:Y:S05]  /*16c0*/  BSYNC B1 ;  /* 0x0000000000017941 */ /* 0x000fea0003800000 */
.L_x_1170:
[----:B------:R-:W0:Y:S01]  /*16d0*/  LDC R5, c[0x0][0x224] ;  /* 0x00008900ff057b82 */ /* 0x000e220000000800 */
[----:B------:R-:W-:-:S04]  /*16e0*/  IADD3 R3, P0, -R8, 0x4, RZ ;  /* 0x0000000408037810 */ /* 0x000fc80007f1e1ff */
[----:B------:R-:W-:Y:S01]  /*16f0*/  LEA R18, P1, R3, R18, 0x2 ;  /* 0x0000001203127211 */ /* 0x000fe200078210ff */
[----:B------:R-:W-:-:S05]  /*1700*/  IMAD.X R4, RZ, RZ, -0x1, P0 ;  /* 0xffffffffff047424 */ /* 0x000fca00000e06ff */
[----:B------:R-:W-:Y:S02]  /*1710*/  LEA.HI.X R19, R3, R19, R4, 0x2, P1 ;  /* 0x0000001303137211 */ /* 0x000fe400008f1404 */
[----:B0-----:R-:W-:-:S07]  /*1720*/  IADD3 R0, R8, -0x4, R5 ;  /* 0xfffffffc08007810 */ /* 0x001fce0007ffe005 */
.L_x_1169:
[----:B------:R-:W-:Y:S05]  /*1730*/  BSYNC B0 ;  /* 0x0000000000007941 */ /* 0x000fea0003800000 */
.L_x_1168:
        /* <DEDUP_REMOVED lines=16> */
[----:B------:R-:W-:Y:S01]  /*1840*/  IMAD.MOV.U32 R44, RZ, RZ, R15 ;  /* 0x000000ffff2c7224 */ /* 0x000fe200078e000f */
[----:B------:R-:W-:-:S07]  /*1850*/  MOV R45, R14 ;  /* 0x0000000e002d7202 */ /* 0x000fce0000000f00 */
.L_x_1176:
        /* <DEDUP_REMOVED lines=23> */
.L_x_1175:
[----:B------:R-:W-:Y:S05]  /*19d0*/  BSYNC B0 ;  /* 0x0000000000007941 */ /* 0x000fea0003800000 */
.L_x_1174:
        /* <DEDUP_REMOVED lines=8> */
.L_x_1178:
[----:B------:R-:W-:Y:S05]  /*1a60*/  BSYNC B0 ;  /* 0x0000000000007941 */ /* 0x000fea0003800000 */
.L_x_1177:
        /* <DEDUP_REMOVED lines=14> */
.L_x_1180:
[----:B------:R-:W-:Y:S05]  /*1b50*/  BSYNC B0 ;  /* 0x0000000000007941 */ /* 0x000fea0003800000 */
.L_x_1179:
[----:B------:R-:W-:Y:S01]  /*1b60*/  LOP3.LUT R44, R44, R15, R25, 0x96, !PT ;  /* 0x0000000f2c2c7212 */ /* 0x000fe200078e9619 */
[----:B------:R-:W-:Y:S01]  /*1b70*/  IMAD.MOV.U32 R4, RZ, RZ, RZ ;  /* 0x000000ffff047224 */ /* 0x000fe200078e00ff */
[----:B------:R-:W-:Y:S01]  /*1b80*/  LOP3.LUT R45, R14, R45, R27, 0x96, !PT ;  /* 0x0000002d0e2d7212 */ /* 0x000fe200078e961b */
[----:B------:R-:W-:Y:S01]  /*1b90*/  HFMA2.MMA R14, -RZ, RZ, 0, 0 ;  /* 0x00000000ff0e7435 */ /* 0x000fe200000001ff */
[----:B------:R-:W-:Y:S01]  /*1ba0*/  LOP3.LUT R44, R21, R44, RZ, 0x3c, !PT ;  /* 0x0000002c152c7212 */ /* 0x000fe200078e3cff */
[----:B------:R-:W-:Y:S01]  /*1bb0*/  IMAD.MOV.U32 R9, RZ, RZ, RZ ;  /* 0x000000ffff097224 */ /* 0x000fe200078e00ff */
[----:B------:R-:W-:Y:S02]  /*1bc0*/  LOP3.LUT R45, R20, R45, RZ, 0x3c, !PT ;  /* 0x0000002d142d7212 */ /* 0x000fe400078e3cff */
[----:B------:R-:W-:Y:S02]  /*1bd0*/  CS2R R20, SRZ ;  /* 0x0000000000147805 */ /* 0x000fe4000001ff00 */
[----:B------:R-:W-:Y:S01]  /*1be0*/  MOV R13, RZ ;  /* 0x000000ff000d7202 */ /* 0x000fe20000000f00 */
[----:B------:R-:W-:Y:S06]  /*1bf0*/  BRA `(.L_x_1181) ;  /* 0x000000b8005c7947 */ /* 0x000fec0003800000 */
.L_x_1166:
        /* <DEDUP_REMOVED lines=78> */
.L_x_1190:
        /* <DEDUP_REMOVED lines=298> */
.L_x_1186:
[----:B------:R-:W-:Y:S01]  /*3380*/  LOP3.LUT R33, R14, 0xfffffff0, RZ, 0xc0, !PT ;  /* 0xfffffff00e217812 */ /* 0x000fe200078ec0ff */
[----:B------:R-:W-:-:S03]  /*3390*/  ULDC UR36, c[0x0][0x22c] ;  /* 0x00008b0000247ab9 */ /* 0x000fc60000000800 */
[----:B------:R-:W-:-:S04]  /*33a0*/  IADD3 R32, P1, R18, R33, RZ ;  /* 0x0000002112207210 */ /* 0x000fc80007f3e0ff */
[----:B------:R-:W-:-:S06]  /*33b0*/  IADD3.X R33, RZ, R19, RZ, P1, !PT ;  /* 0x00000013ff217210 */ /* 0x000fcc0000ffe4ff */
[----:B------:R-:W5:Y:S01]  /*33c0*/  LDG.E.128 R32, desc[UR60][R32.64] ;  /* 0x0000003c20207981 */ /* 0x000f62000c1e1d00 */
        /* <DEDUP_REMOVED lines=248> */
.L_x_1187:
[----:B------:R-:W-:-:S04]  /*4350*/  LOP3.LUT R29, R10, 0xfffffff0, RZ, 0xc0, !PT ;  /* 0xfffffff00a1d7812 */ /* 0x000fc800078ec0ff */
[----:B------:R-:W-:-:S05]  /*4360*/  IADD3 R28, P1, R18, R29, RZ ;  /* 0x0000001d121c7210 */ /* 0x000fca0007f3e0ff */
[----:B------:R-:W-:-:S06]  /*4370*/  IMAD.X R29, RZ, RZ, R19, P1 ;  /* 0x000000ffff1d7224 */ /* 0x000fcc00008e0613 */
[----:B------:R-:W5:Y:S01]  /*4380*/  LDG.E.128 R28, desc[UR60][R28.64] ;  /* 0x0000003c1c1c7981 */ /* 0x000f62000c1e1d00 */
        /* <DEDUP_REMOVED lines=249> */
.L_x_1188:
[----:B------:R-:W-:-:S04]  /*5320*/  LOP3.LUT R25, R36, 0xfffffff0, RZ, 0xc0, !PT ;  /* 0xfffffff024197812 */ /* 0x000fc800078ec0ff */
[----:B------:R-:W-:-:S05]  /*5330*/  IADD3 R24, P1, R18, R25, RZ ;  /* 0x0000001912187210 */ /* 0x000fca0007f3e0ff */
[----:B------:R-:W-:-:S06]  /*5340*/  IMAD.X R25, RZ, RZ, R19, P1 ;  /* 0x000000ffff197224 */ /* 0x000fcc00008e0613 */
[----:B------:R-:W5:Y:S01]  /*5350*/  LDG.E.128 R24, desc[UR60][R24.64] ;  /* 0x0000003c18187981 */ /* 0x000f62000c1e1d00 */
        /* <DEDUP_REMOVED lines=247> */
.L_x_1189:
[----:B------:R-:W-:Y:S01]  /*62d0*/  LOP3.LUT R37, R10, 0xfffffff0, RZ, 0xc0, !PT ;  /* 0xfffffff00a257812 */ /* 0x000fe200078ec0ff */
[----:B-----5:R-:W-:Y:S01]  /*62e0*/  FMUL.FTZ R52, R32, 1 ;  /* 0x3f80000020347820 */ /* 0x020fe20000410000 */
[----:B------:R-:W-:Y:S01]  /*62f0*/  FMUL.FTZ R56, R33, 1 ;  /* 0x3f80000021387820 */ /* 0x000fe20000410000 */
[----:B------:R-:W-:Y:S01]  /*6300*/  FMUL.FTZ R58, R34, 1 ;  /* 0x3f800000223a7820 */ /* 0x000fe20000410000 */
[----:B------:R-:W-:Y:S01]  /*6310*/  IADD3 R36, P1, R18, R37, RZ ;  /* 0x0000002512247210 */ /* 0x000fe20007f3e0ff */
[----:B------:R-:W-:Y:S01]  /*6320*/  FMUL.FTZ R60, R35, 1 ;  /* 0x3f800000233c7820 */ /* 0x000fe20000410000 */
[----:B------:R-:W-:Y:S01]  /*6330*/  FMUL.FTZ R54, R25, 1 ;  /* 0x3f80000019367820 */ /* 0x000fe20000410000 */
[----:B------:R-:W-:Y:S01]  /*6340*/  IADD3 R9, R9, R14, RZ ;  /* 0x0000000e09097210 */ /* 0x000fe20007ffe0ff */
[----:B------:R-:W-:Y:S01]  /*6350*/  ULDC UR4, c[0x0][0x224] ;  /* 0x0000890000047ab9 */ /* 0x000fe20000000800 */
[----:B------:R-:W-:-:S06]  /*6360*/  IMAD.X R37, RZ, RZ, R19, P1 ;  /* 0x000000ffff257224 */ /* 0x000fcc00008e0613 */
[----:B------:R-:W2:Y:S01]  /*6370*/  LDG.E.128 R36, desc[UR60][R36.64] ;  /* 0x0000003c24247981 */ /* 0x000ea2000c1e1d00 */
[----:B------:R-:W1:Y:S01]  /*6380*/  F2F.F64.F32 R52, R52 ;  /* 0x0000003400347310 */ /* 0x000e620000201800 */
[----:B------:R-:W-:Y:S01]  /*6390*/  FMUL.FTZ R62, R28, 1 ;  /* 0x3f8000001c3e7820 */ /* 0x000fe20000410000 */
[----:B------:R-:W-:Y:S01]  /*63a0*/  FMUL.FTZ R64, R29, 1 ;  /* 0x3f8000001d407820 */ /* 0x000fe20000410000 */
[----:B------:R-:W-:Y:S01]  /*63b0*/  FMUL.FTZ R66, R30, 1 ;  /* 0x3f8000001e427820 */ /* 0x000fe20000410000 */
[----:B------:R-:W-:Y:S01]  /*63c0*/  FMUL.FTZ R68, R31, 1 ;  /* 0x3f8000001f447820 */ /* 0x000fe20000410000 */
[----:B------:R-:W-:Y:S01]  /*63d0*/  FMUL.FTZ R72, R24, 1 ;  /* 0x3f80000018487820 */ /* 0x000fe20000410000 */
[----:B------:R-:W-:Y:S01]  /*63e0*/  FMUL.FTZ R48, R26, 1 ;  /* 0x3f8000001a307820 */ /* 0x000fe20000410000 */
[----:B------:R-:W-:Y:S01]  /*63f0*/  FMUL.FTZ R50, R27, 1 ;  /* 0x3f8000001b327820 */ /* 0x000fe20000410000 */
        /* <DEDUP_REMOVED lines=10> */
[----:B---3--:R-:W-:Y:S01]  /*64a0*/  LOP3.LUT R79, R79, R61, RZ, 0x3c, !PT ;  /* 0x0000003d4f4f7212 */ /* 0x008fe200078e3cff */
[----:B------:R-:W-:Y:S01]  /*64b0*/  IMAD R61, R14, 0x3, R9 ;  /* 0x000000030e3d7824 */ /* 0x000fe200078e0209 */
[----:B------:R-:W-:-:S03]  /*64c0*/  LOP3.LUT R77, R77, R60, RZ, 0x3c, !PT ;  /* 0x0000003c4d4d7212 */ /* 0x000fc600078e3cff */
[----:B------:R-:W3:Y:S01]  /*64d0*/  F2F.F64.F32 R62, R62 ;  /* 0x0000003e003e7310 */ /* 0x000ee20000201800 */
[----:B-1----:R-:W-:Y:S02]  /*64e0*/  LOP3.LUT R16, R16, R54, RZ, 0x3c, !PT ;  /* 0x0000003610107212 */ /* 0x002fe400078e3cff */
[----:B------:R-:W-:-:S05]  /*64f0*/  LOP3.LUT R20, R20, R55, RZ, 0x3c, !PT ;  /* 0x0000003714147212 */ /* 0x000fca00078e3cff */
        /* <DEDUP_REMOVED lines=20> */
[----:B--2---:R-:W-:Y:S01]  /*6640*/  FMUL.FTZ R10, R36, 1 ;  /* 0x3f800000240a7820 */ /* 0x004fe20000410000 */
[----:B------:R-:W-:Y:S01]  /*6650*/  FMUL.FTZ R56, R37, 1 ;  /* 0x3f80000025387820 */ /* 0x000fe20000410000 */
[----:B------:R-:W-:Y:S01]  /*6660*/  FMUL.FTZ R58, R38, 1 ;  /* 0x3f800000263a7820 */ /* 0x000fe20000410000 */
[----:B------:R-:W-:Y:S01]  /*6670*/  FMUL.FTZ R60, R39, 1 ;  /* 0x3f800000273c7820 */ /* 0x000fe20000410000 */
[----:B------:R1:W2:Y:S02]  /*6680*/  F2F.F64.F32 R52, R10 ;  /* 0x0000000a00347310 */ /* 0x0002a40000201800 */
[----:B-1----:R-:W-:-:S06]  /*6690*/  IMAD.U32 R10, RZ, RZ, UR4 ;  /* 0x00000004ff0a7e24 */ /* 0x002fcc000f8e00ff */
[----:B------:R-:W1:Y:S01]  /*66a0*/  F2F.F64.F32 R56, R56 ;  /* 0x0000003800387310 */ /* 0x000e620000201800 */
[----:B------:R-:W-:Y:S02]  /*66b0*/  ISETP.GE.U32.AND P1, PT, R61, R10, PT ;  /* 0x0000000a3d00720c */ /* 0x000fe40003f26070 */
[----:B--2---:R-:W-:-:S05]  /*66c0*/  LOP3.LUT R7, R7, R52, RZ, 0x3c, !PT ;  /* 0x0000003407077212 */ /* 0x004fca00078e3cff */
[----:B------:R-:W2:Y:S01]  /*66d0*/  F2F.F64.F32 R58, R58 ;  /* 0x0000003a003a7310 */ /* 0x000ea20000201800 */
[----:B------:R-:W-:Y:S02]  /*66e0*/  LOP3.LUT R6, R6, R53, RZ, 0x3c, !PT ;  /* 0x0000003506067212 */ /* 0x000fe400078e3cff */
[----:B-1----:R-:W-:-:S05]  /*66f0*/  LOP3.LUT R5, R5, R56, RZ, 0x3c, !PT ;  /* 0x0000003805057212 */ /* 0x002fca00078e3cff */
[----:B------:R-:W1:Y:S01]  /*6700*/  F2F.F64.F32 R54, R60 ;  /* 0x0000003c00367310 */ /* 0x000e620000201800 */
[----:B------:R-:W-:Y:S02]  /*6710*/  LOP3.LUT R4, R4, R57, RZ, 0x3c, !PT ;  /* 0x0000003904047212 */ /* 0x000fe400078e3cff */
[----:B--2---:R-:W-:Y:S02]  /*6720*/  LOP3.LUT R3, R3, R58, RZ, 0x3c, !PT ;  /* 0x0000003a03037212 */ /* 0x004fe400078e3cff */
[----:B------:R-:W-:Y:S02]  /*6730*/  LOP3.LUT R0, R0, R59, RZ, 0x3c, !PT ;  /* 0x0000003b00007212 */ /* 0x000fe400078e3cff */
[----:B-1----:R-:W-:Y:S02]  /*6740*/  LOP3.LUT R15, R15, R54, RZ, 0x3c, !PT ;  /* 0x000000360f0f7212 */ /* 0x002fe400078e3cff */
[----:B------:R-:W-:Y:S01]  /*6750*/  LOP3.LUT R70, R70, R55, RZ, 0x3c, !PT ;  /* 0x0000003746467212 */ /* 0x000fe200078e3cff */
[----:B------:R-:W-:Y:S06]  /*6760*/  @!P1 BRA `(.L_x_1190) ;  /* 0xffffffb8005c9947 */ /* 0x000fec000383ffff */
[----:B------:R-:W-:Y:S05]  /*6770*/  BSYNC B1 ;  /* 0x0000000000017941 */ /* 0x000fea0003800000 */
.L_x_1185:
[----:B------:R-:W-:Y:S05]  /*6780*/  BSYNC B0 ;  /* 0x0000000000007941 */ /* 0x000fea0003800000 */
.L_x_1184:
[----:B------:R-:W-:Y:S01]  /*6790*/  ISETP.GE.U32.AND P0, PT, R9, R10, PT ;  /* 0x0000000a0900720c */ /* 0x000fe20003f06070 */
[----:B------:R-:W-:-:S12]  /*67a0*/  BSSY B0, `(.L_x_1191) ;  /* 0x0000466000007945 */ /* 0x000fd80003800000 */
[----:B------:R-:W-:Y:S05]  /*67b0*/  @P0 BRA `(.L_x_1192) ;  /* 0x0000004400900947 */ /* 0x000fea0003800000 */
[----:B------:R-:W1:Y:S01]  /*67c0*/  LDC R48, c[0x0][0x260] ;  /* 0x00009800ff307b82 */ /* 0x000e620000000800 */
[----:B------:R-:W-:Y:S01]  /*67d0*/  HFMA2.MMA R49, -RZ, RZ, 0, 0 ;  /* 0x00000000ff317435 */ /* 0x000fe200000001ff */
[----:B-1----:R-:W-:-:S13]  /*67e0*/  ISETP.NE.AND P1, PT, R48, RZ, PT ;  /* 0x000000ff3000720c */ /* 0x002fda0003f25270 */
        /* <DEDUP_REMOVED lines=247> */
[----:B0-----:R-:W-:Y:S01]  /*7760*/  IMAD.HI.U32 R46, R33, UR4, R32 ;  /* 0x00000004212e7c27 */ /* 0x001fe2000f8e0020 */
        /* <DEDUP_REMOVED lines=26> */
.L_x_1193:
[----:B------:R-:W-:-:S04]  /*7910*/  LOP3.LUT R33, R49, 0xfffffff0, RZ, 0xc0, !PT ;  /* 0xfffffff031217812 */ /* 0x000fc800078ec0ff */
[----:B------:R-:W-:-:S04]  /*7920*/  IADD3 R32, P2, R18, R33, RZ ;  /* 0x0000002112207210 */ /* 0x000fc80007f5e0ff */
[----:B------:R-:W-:-:S06]  /*7930*/  IADD3.X R33, RZ, R19, RZ, P2, !PT ;  /* 0x00000013ff217210 */ /* 0x000fcc00017fe4ff */
[----:B------:R-:W5:Y:S01]  /*7940*/  LDG.E.128 R32, desc[UR60][R32.64] ;  /* 0x0000003c20207981 */ /* 0x000f62000c1e1d00 */
[----:B0-----:R-:W-:-:S05]  /*7950*/  IMAD.IADD R47, R9, 0x1, R14 ;  /* 0x00000001092f7824 */ /* 0x001fca00078e020e */
        /* <DEDUP_REMOVED lines=276> */
.L_x_1194:
[----:B------:R-:W-:-:S04]  /*8aa0*/  LOP3.LUT R29, R49, 0xfffffff0, RZ, 0xc0, !PT ;  /* 0xfffffff0311d7812 */ /* 0x000fc800078ec0ff */
[----:B------:R-:W-:-:S05]  /*8ab0*/  IADD3 R28, P2, R18, R29, RZ ;  /* 0x0000001d121c7210 */ /* 0x000fca0007f5e0ff */
[----:B------:R-:W-:-:S06]  /*8ac0*/  IMAD.X R29, RZ, RZ, R19, P2 ;  /* 0x000000ffff1d7224 */ /* 0x000fcc00010e0613 */
[----:B------:R-:W5:Y:S01]  /*8ad0*/  LDG.E.128 R28, desc[UR60][R28.64] ;  /* 0x0000003c1c1c7981 */ /* 0x000f62000c1e1d00 */
        /* <DEDUP_REMOVED lines=277> */
.L_x_1195:
[----:B------:R-:W-:-:S04]  /*9c30*/  LOP3.LUT R25, R49, 0xfffffff0, RZ, 0xc0, !PT ;  /* 0xfffffff031197812 */ /* 0x000fc800078ec0ff */
[----:B------:R-:W-:-:S04]  /*9c40*/  IADD3 R24, P2, R18, R25, RZ ;  /* 0x0000001912187210 */ /* 0x000fc80007f5e0ff */
[----:B------:R-:W-:-:S06]  /*9c50*/  IADD3.X R25, RZ, R19, RZ, P2, !PT ;  /* 0x00000013ff197210 */ /* 0x000fcc00017fe4ff */
[----:B------:R-:W5:Y:S01]  /*9c60*/  LDG.E.128 R24, desc[UR60][R24.64] ;  /* 0x0000003c18187981 */ /* 0x000f62000c1e1d00 */
[----:B------:R-:W-:-:S05]  /*9c70*/  IMAD.IADD R47, R47, 0x1, R14 ;  /* 0x000000012f2f7824 */ /* 0x000fca00078e020e */
        /* <DEDUP_REMOVED lines=276> */
.L_x_1196:
[----:B------:R-:W-:-:S04]  /*adc0*/  LOP3.LUT R37, R49, 0xfffffff0, RZ, 0xc0, !PT ;  /* 0xfffffff031257812 */ /* 0x000fc800078ec0ff */
[----:B------:R-:W-:-:S05]  /*add0*/  IADD3 R36, P1, R18, R37, RZ ;  /* 0x0000002512247210 */ /* 0x000fca0007f3e0ff */
[----:B------:R-:W-:-:S06]  /*ade0*/  IMAD.X R37, RZ, RZ, R19, P1 ;  /* 0x000000ffff257224 */ /* 0x000fcc00008e0613 */
[----:B------:R-:W5:Y:S02]  /*adf0*/  LDG.E.128 R36, desc[UR60][R36.64] ;  /* 0x0000003c24247981 */ /* 0x000f64000c1e1d00 */
.L_x_1192:
[----:B------:R-:W-:Y:S05]  /*ae00*/  BSYNC B0 ;  /* 0x0000000000007941 */ /* 0x000fea0003800000 */
.L_x_1191:
[----:B------:R-:W-:Y:S04]  /*ae10*/  BSSY B0, `(.L_x_1197) ;  /* 0x000004b000007945 */ /* 0x000fe80003800000 */
[----:B------:R-:W-:Y:S05]  /*ae20*/  @P0 BRA `(.L_x_1198) ;  /* 0x0000000400240947 */ /* 0x000fea0003800000 */
[----:B-----5:R-:W-:Y:S01]  /*ae30*/  FMUL.FTZ R18, R32, 1 ;  /* 0x3f80000020127820 */ /* 0x020fe20000410000 */
[----:B0-----:R-:W-:Y:S01]  /*ae40*/  FMUL.FTZ R46, R33, 1 ;  /* 0x3f800000212e7820 */ /* 0x001fe20000410000 */
[----:B------:R-:W-:Y:S01]  /*ae50*/  FMUL.FTZ R32, R34, 1 ;  /* 0x3f80000022207820 */ /* 0x000fe20000410000 */
[----:B------:R-:W-:Y:S01]  /*ae60*/  FMUL.FTZ R35, R35, 1 ;  /* 0x3f80000023237820 */ /* 0x000fe20000410000 */
[----:B------:R-:W-:Y:S02]  /*ae70*/  IADD3 R9, R9, R14, RZ ;  /* 0x0000000e09097210 */ /* 0x000fe40007ffe0ff */
        /* <DEDUP_REMOVED lines=68> */
.L_x_1198:
[----:B------:R-:W-:Y:S05]  /*b2c0*/  BSYNC B0 ;  /* 0x0000000000007941 */ /* 0x000fea0003800000 */
.L_x_1197:
        /* <DEDUP_REMOVED lines=17> */
.L_x_1183:
        /* <DEDUP_REMOVED lines=60> */
.L_x_1201:
[----:B------:R-:W-:Y:S02]  /*b7a0*/  IMAD R24, R12, R9, RZ ;  /* 0x000000090c187224 */ /* 0x000fe400078e02ff */
[----:B------:R-:W-:-:S03]  /*b7b0*/  IMAD.IADD R9, R14, 0x1, R9 ;  /* 0x000000010e097824 */ /* 0x000fc600078e0209 */
[----:B------:R-:W-:Y:S01]  /*b7c0*/  SHF.R.U32.HI R33, RZ, 0x2, R24 ;  /* 0x00000002ff217819 */ /* 0x000fe20000011618 */
[----:B------:R-:W-:-:S04]  /*b7d0*/  IMAD R24, R12, R9, RZ ;  /* 0x000000090c187224 */ /* 0x000fc800078e02ff */
[----:B------:R-:W-:Y:S01]  /*b7e0*/  IMAD.WIDE.U32 R32, R33, 0x10, R18 ;  /* 0x0000001021207825 */ /* 0x000fe200078e0012 */
[----:B------:R-:W-:Y:S02]  /*b7f0*/  SHF.R.U32.HI R37, RZ, 0x2, R24 ;  /* 0x00000002ff257819 */ /* 0x000fe40000011618 */
[----:B------:R-:W-:-:S03]  /*b800*/  IADD3 R9, R9, R14, RZ ;  /* 0x0000000e09097210 */ /* 0x000fc60007ffe0ff */
[----:B------:R-:W-:Y:S01]  /*b810*/  IMAD.WIDE.U32 R36, R37, 0x10, R18 ;  /* 0x0000001025247825 */ /* 0x000fe200078e0012 */
[----:B------:R-:W2:Y:S03]  /*b820*/  LDG.E.128 R32, desc[UR60][R32.64] ;  /* 0x0000003c20207981 */ /* 0x000ea6000c1e1d00 */
[C---:B------:R-:W-:Y:S02]  /*b830*/  IMAD R24, R12.reuse, R9, RZ ;  /* 0x000000090c187224 */ /* 0x040fe400078e02ff */
[----:B------:R-:W3:Y:S01]  /*b840*/  LDG.E.128 R36, desc[UR60][R36.64] ;  /* 0x0000003c24247981 */ /* 0x000ee2000c1e1d00 */
[----:B------:R-:W-:Y:S02]  /*b850*/  IMAD.IADD R9, R9, 0x1, R14 ;  /* 0x0000000109097824 */ /* 0x000fe400078e020e */
[----:B------:R-:W-:Y:S02]  /*b860*/  SHF.R.U32.HI R25, RZ, 0x2, R24 ;  /* 0x00000002ff197819 */ /* 0x000fe40000011618 */
[----:B------:R-:W-:-:S03]  /*b870*/  IMAD R28, R12, R9, RZ ;  /* 0x000000090c1c7224 */ /* 0x000fc600078e02ff */
[----:B------:R-:W-:Y:S02]  /*b880*/  IMAD.WIDE.U32 R24, R25, 0x10, R18 ;  /* 0x0000001019187825 */ /* 0x000fe400078e0012 */
[----:B------:R-:W-:-:S04]  /*b890*/  SHF.R.U32.HI R29, RZ, 0x2, R28 ;  /* 0x00000002ff1d7819 */ /* 0x000fc8000001161c */
[----:B------:R-:W4:Y:S01]  /*b8a0*/  LDG.E.128 R24, desc[UR60][R24.64] ;  /* 0x0000003c18187981 */ /* 0x000f22000c1e1d00 */
[----:B------:R-:W-:-:S06]  /*b8b0*/  IMAD.WIDE.U32 R28, R29, 0x10, R18 ;  /* 0x000000101d1c7825 */ /* 0x000fcc00078e0012 */
[----:B------:R-:W5:Y:S01]  /*b8c0*/  LDG.E.128 R28, desc[UR60][R28.64] ;  /* 0x0000003c1c1c7981 */ /* 0x000f62000c1e1d00 */
[----:B------:R-:W-:-:S05]  /*b8d0*/  IADD3 R9, R9, R14, RZ ;  /* 0x0000000e09097210 */ /* 0x000fca0007ffe0ff */
[----:B------:R-:W-:-:S05]  /*b8e0*/  IMAD R87, R14, 0x3, R9 ;  /* 0x000000030e577824 */ /* 0x000fca00078e0209 */
[----:B------:R-:W-:Y:S01]  /*b8f0*/  ISETP.GE.U32.AND P0, PT, R87, R10, PT ;  /* 0x0000000a5700720c */ /* 0x000fe20003f06070 */
[----:B--2---:R-:W-:Y:S01]  /*b900*/  FMUL.FTZ R78, R35, 1 ;  /* 0x3f800000234e7820 */ /* 0x004fe20000410000 */
[----:B------:R-:W-:Y:S01]  /*b910*/  FMUL.FTZ R82, R33, 1 ;  /* 0x3f80000021527820 */ /* 0x000fe20000410000 */
[----:B------:R-:W-:Y:S01]  /*b920*/  FMUL.FTZ R84, R32, 1 ;  /* 0x3f80000020547820 */ /* 0x000fe20000410000 */
[----:B------:R-:W-:Y:S01]  /*b930*/  FMUL.FTZ R80, R34, 1 ;  /* 0x3f80000022507820 */ /* 0x000fe20000410000 */
[----:B---3--:R-:W-:Y:S01]  /*b940*/  FMUL.FTZ R52, R37, 1 ;  /* 0x3f80000025347820 */ /* 0x008fe20000410000 */
[----:B------:R-:W-:Y:S01]  /*b950*/  FMUL.FTZ R50, R36, 1 ;  /* 0x3f80000024327820 */ /* 0x000fe20000410000 */
[----:B------:R-:W0:Y:S01]  /*b960*/  F2F.F64.F32 R78, R78 ;  /* 0x0000004e004e7310 */ /* 0x000e220000201800 */
[----:B------:R-:W-:Y:S01]  /*b970*/  FMUL.FTZ R54, R38, 1 ;  /* 0x3f80000026367820 */ /* 0x000fe20000410000 */
[----:B------:R-:W-:-:S06]  /*b980*/  FMUL.FTZ R56, R39, 1 ;  /* 0x3f80000027387820 */ /* 0x000fcc0000410000 */
[----:B------:R-:W1:Y:S01]  /*b990*/  F2F.F64.F32 R52, R52 ;  /* 0x0000003400347310 */ /* 0x000e620000201800 */
[----:B----4-:R-:W-:Y:S01]  /*b9a0*/  FMUL.FTZ R58, R24, 1 ;  /* 0x3f800000183a7820 */ /* 0x010fe20000410000 */
[----:B------:R-:W-:Y:S01]  /*b9b0*/  FMUL.FTZ R60, R25, 1 ;  /* 0x3f800000193c7820 */ /* 0x000fe20000410000 */
[----:B------:R-:W-:Y:S01]  /*b9c0*/  FMUL.FTZ R62, R26, 1 ;  /* 0x3f8000001a3e7820 */ /* 0x000fe20000410000 */
[----:B------:R-:W-:-:S04]  /*b9d0*/  FMUL.FTZ R64, R27, 1 ;  /* 0x3f8000001b407820 */ /* 0x000fc80000410000 */
[----:B------:R-:W2:Y:S01]  /*b9e0*/  F2F.F64.F32 R82, R82 ;  /* 0x0000005200527310 */ /* 0x000ea20000201800 */
[----:B0-----:R-:W-:Y:S01]  /*b9f0*/  LOP3.LUT R0, R0, R78, RZ, 0x3c, !PT ;  /* 0x0000004e00007212 */ /* 0x001fe200078e3cff */
[----:B-----5:R-:W-:Y:S01]  /*ba00*/  FMUL.FTZ R66, R28, 1 ;  /* 0x3f8000001c427820 */ /* 0x020fe20000410000 */
[----:B------:R-:W-:Y:S01]  /*ba10*/  FMUL.FTZ R76, R29, 1 ;  /* 0x3f8000001d4c7820 */ /* 0x000fe20000410000 */
[----:B------:R-:W-:Y:S01]  /*ba20*/  FMUL.FTZ R78, R30, 1 ;  /* 0x3f8000001e4e7820 */ /* 0x000fe20000410000 */
[----:B------:R-:W-:-:S03]  /*ba30*/  LOP3.LUT R68, R68, R79, RZ, 0x3c, !PT ;  /* 0x0000004f44447212 */ /* 0x000fc600078e3cff */
[----:B------:R-:W0:Y:S01]  /*ba40*/  F2F.F64.F32 R50, R50 ;  /* 0x0000003200327310 */ /* 0x000e220000201800 */
[----:B-1----:R-:W-:Y:S01]  /*ba50*/  LOP3.LUT R13, R13, R52, RZ, 0x3c, !PT ;  /* 0x000000340d0d7212 */ /* 0x002fe200078e3cff */
[----:B------:R-:W-:Y:S01]  /*ba60*/  FMUL.FTZ R52, R31, 1 ;  /* 0x3f8000001f347820 */ /* 0x000fe20000410000 */
[----:B------:R-:W-:Y:S02]  /*ba70*/  LOP3.LUT R42, R42, R53, RZ, 0x3c, !PT ;  /* 0x000000352a2a7212 */ /* 0x000fe400078e3cff */
        /* <DEDUP_REMOVED lines=42> */
.L_x_1200:
[----:B------:R-:W-:Y:S05]  /*bd20*/  BSYNC B0 ;  /* 0x0000000000007941 */ /* 0x000fea0003800000 */
.L_x_1199:
[----:B------:R-:W-:Y:S01]  /*bd30*/  ISETP.GE.U32.AND P1, PT, R9, R10, PT ;  /* 0x0000000a0900720c */ /* 0x000fe20003f26070 */
[----:B------:R-:W-:-:S12]  /*bd40*/  BSSY B0, `(.L_x_1202) ;  /* 0x000001a000007945 */ /* 0x000fd80003800000 */
[----:B------:R-:W-:Y:S05]  /*bd50*/  @P1 BRA `(.L_x_1203) ;  /* 0x0000000000601947 */ /* 0x000fea0003800000 */
[----:B------:R-:W-:-:S05]  /*bd60*/  IMAD R32, R12, R9, RZ ;  /* 0x000000090c207224 */ /* 0x000fca00078e02ff */
[----:B------:R-:W-:-:S05]  /*bd70*/  SHF.R.U32.HI R33, RZ, 0x2, R32 ;  /* 0x00000002ff217819 */ /* 0x000fca0000011620 */
[----:B------:R-:W-:-:S06]  /*bd80*/  IMAD.WIDE.U32 R32, R33, 0x10, R18 ;  /* 0x0000001021207825 */ /* 0x000fcc00078e0012 */
[----:B------:R-:W5:Y:S01]  /*bd90*/  LDG.E.128 R32, desc[UR60][R32.64] ;  /* 0x0000003c20207981 */ /* 0x000f62000c1e1d00 */
[----:B------:R-:W-:-:S05]  /*bda0*/  IMAD.IADD R51, R9, 0x1, R14 ;  /* 0x0000000109337824 */ /* 0x000fca00078e020e */
[----:B------:R-:W-:-:S13]  /*bdb0*/  ISETP.GE.U32.AND P0, PT, R51, R10, PT ;  /* 0x0000000a3300720c */ /* 0x000fda0003f06070 */
[----:B------:R-:W-:Y:S05]  /*bdc0*/  @P0 BRA `(.L_x_1203) ;  /* 0x0000000000440947 */ /* 0x000fea0003800000 */
[----:B------:R-:W-:-:S05]  /*bdd0*/  IMAD R36, R12, R51, RZ ;  /* 0x000000330c247224 */ /* 0x000fca00078e02ff */
[----:B------:R-:W-:-:S05]  /*bde0*/  SHF.R.U32.HI R37, RZ, 0x2, R36 ;  /* 0x00000002ff257819 */ /* 0x000fca0000011624 */
[----:B------:R-:W-:-:S06]  /*bdf0*/  IMAD.WIDE.U32 R36, R37, 0x10, R18 ;  /* 0x0000001025247825 */ /* 0x000fcc00078e0012 */
[----:B------:R-:W5:Y:S01]  /*be00*/  LDG.E.128 R36, desc[UR60][R36.64] ;  /* 0x0000003c24247981 */ /* 0x000f62000c1e1d00 */
        /* <DEDUP_REMOVED lines=11> */
[----:B------:R-:W5:Y:S04]  /*bec0*/  LDG.E.128 R24, desc[UR60][R24.64] ;  /* 0x0000003c18187981 */ /* 0x000f68000c1e1d00 */
[----:B------:R0:W5:Y:S02]  /*bed0*/  @!P0 LDG.E.128 R28, desc[UR60][R18.64] ;  /* 0x0000003c121c8981 */ /* 0x000164000c1e1d00 */
.L_x_1203:
[----:B------:R-:W-:Y:S05]  /*bee0*/  BSYNC B0 ;  /* 0x0000000000007941 */ /* 0x000fea0003800000 */
.L_x_1202:
[----:B------:R-:W-:Y:S04]  /*bef0*/  BSSY B0, `(.L_x_1204) ;  /* 0x000004b000007945 */ /* 0x000fe80003800000 */
[----:B------:R-:W-:Y:S05]  /*bf00*/  @P1 BRA `(.L_x_1205) ;  /* 0x0000000400241947 */ /* 0x000fea0003800000 */
[----:B0----5:R-:W-:Y:S01]  /*bf10*/  FMUL.FTZ R18, R32, 1 ;  /* 0x3f80000020127820 */ /* 0x021fe20000410000 */
        /* <DEDUP_REMOVED lines=72> */
.L_x_1205:
[----:B------:R-:W-:Y:S05]  /*c3a0*/  BSYNC B0 ;  /* 0x0000000000007941 */ /* 0x000fea0003800000 */
.L_x_1204:
        /* <DEDUP_REMOVED lines=17> */
.L_x_1182:
        /* <DEDUP_REMOVED lines=66> */
.L_x_1208:
[----:B------:R-:W-:Y:S01]  /*c8e0*/  SHF.R.U32.HI R33, RZ, 0x2, R7 ;  /* 0x00000002ff217819 */ /* 0x000fe20000011607 */
[----:B------:R-:W-:-:S04]  /*c8f0*/  IMAD.IADD R7, R7, 0x1, R8 ;  /* 0x0000000107077824 */ /* 0x000fc800078e0208 */
[----:B------:R-:W-:Y:S01]  /*c900*/  IMAD.WIDE.U32 R32, R33, 0x10, R18 ;  /* 0x0000001021207825 */ /* 0x000fe200078e0012 */
[----:B------:R-:W-:-:S05]  /*c910*/  SHF.R.U32.HI R37, RZ, 0x2, R7 ;  /* 0x00000002ff257819 */ /* 0x000fca0000011607 */
[----:B------:R-:W-:Y:S01]  /*c920*/  IMAD.WIDE.U32 R36, R37, 0x10, R18 ;  /* 0x0000001025247825 */ /* 0x000fe200078e0012 */
[----:B------:R-:W2:Y:S01]  /*c930*/  LDG.E.128 R32, desc[UR60][R32.64] ;  /* 0x0000003c20207981 */ /* 0x000ea2000c1e1d00 */
[----:B------:R-:W-:-:S04]  /*c940*/  IADD3 R7, R7, R8, RZ ;  /* 0x0000000807077210 */ /* 0x000fc80007ffe0ff */
[----:B------:R-:W3:Y:S01]  /*c950*/  LDG.E.128 R36, desc[UR60][R36.64] ;  /* 0x0000003c24247981 */ /* 0x000ee2000c1e1d00 */
[----:B------:R-:W-:Y:S01]  /*c960*/  SHF.R.U32.HI R25, RZ, 0x2, R7 ;  /* 0x00000002ff197819 */ /* 0x000fe20000011607 */
[----:B------:R-:W-:-:S04]  /*c970*/  IMAD.IADD R7, R7, 0x1, R8 ;  /* 0x0000000107077824 */ /* 0x000fc800078e0208 */
[----:B------:R-:W-:Y:S01]  /*c980*/  IMAD.WIDE.U32 R24, R25, 0x10, R18 ;  /* 0x0000001019187825 */ /* 0x000fe200078e0012 */
[----:B------:R-:W-:-:S05]  /*c990*/  SHF.R.U32.HI R29, RZ, 0x2, R7 ;  /* 0x00000002ff1d7819 */ /* 0x000fca0000011607 */
[----:B------:R-:W-:Y:S01]  /*c9a0*/  IMAD.WIDE.U32 R28, R29, 0x10, R18 ;  /* 0x000000101d1c7825 */ /* 0x000fe200078e0012 */
[----:B------:R-:W4:Y:S05]  /*c9b0*/  LDG.E.128 R24, desc[UR60][R24.64] ;  /* 0x0000003c18187981 */ /* 0x000f2a000c1e1d00 */
        /* <DEDUP_REMOVED lines=8> */
[----:B---3--:R-:W-:Y:S02]  /*ca40*/  FMUL.FTZ R50, R36, 1 ;  /* 0x3f80000024327820 */ /* 0x008fe40000410000 */
[----:B------:R-:W0:Y:S01]  /*ca50*/  F2F.F64.F32 R48, R48 ;  /* 0x0000003000307310 */ /* 0x000e220000201800 */
[----:B------:R-:W-:Y:S01]  /*ca60*/  FMUL.FTZ R52, R37, 1 ;  /* 0x3f80000025347820 */ /* 0x000fe20000410000 */
[----:B------:R-:W-:Y:S01]  /*ca70*/  FMUL.FTZ R54, R38, 1 ;  /* 0x3f80000026367820 */ /* 0x000fe20000410000 */
[----:B------:R-:W-:-:S05]  /*ca80*/  FMUL.FTZ R56, R39, 1 ;  /* 0x3f80000027387820 */ /* 0x000fca0000410000 */
[----:B------:R-:W1:Y:S01]  /*ca90*/  F2F.F64.F32 R50, R50 ;  /* 0x0000003200327310 */ /* 0x000e620000201800 */
[----:B----4-:R-:W-:Y:S01]  /*caa0*/  FMUL.FTZ R58, R24, 1 ;  /* 0x3f800000183a7820 */ /* 0x010fe20000410000 */
[----:B------:R-:W-:Y:S01]  /*cab0*/  FMUL.FTZ R60, R25, 1 ;  /* 0x3f800000193c7820 */ /* 0x000fe20000410000 */
[----:B------:R-:W-:Y:S01]  /*cac0*/  FMUL.FTZ R62, R26, 1 ;  /* 0x3f8000001a3e7820 */ /* 0x000fe20000410000 */
[----:B0-----:R-:W-:-:S04]  /*cad0*/  LOP3.LUT R79, R79, R48, RZ, 0x3c, !PT ;  /* 0x000000304f4f7212 */ /* 0x001fc800078e3cff */
[----:B------:R-:W0:Y:S01]  /*cae0*/  F2F.F64.F32 R84, R84 ;  /* 0x0000005400547310 */ /* 0x000e220000201800 */
[----:B------:R-:W-:Y:S01]  /*caf0*/  FMUL.FTZ R64, R27, 1 ;  /* 0x3f8000001b407820 */ /* 0x000fe20000410000 */
[----:B-----5:R-:W-:Y:S01]  /*cb00*/  FMUL.FTZ R66, R28, 1 ;  /* 0x3f8000001c427820 */ /* 0x020fe20000410000 */
[----:B------:R-:W-:Y:S01]  /*cb10*/  FMUL.FTZ R48, R30, 1 ;  /* 0x3f8000001e307820 */ /* 0x000fe20000410000 */
[----:B------:R-:W-:Y:S01]  /*cb20*/  FMUL.FTZ R74, R29, 1 ;  /* 0x3f8000001d4a7820 */ /* 0x000fe20000410000 */
[----:B------:R-:W-:Y:S02]  /*cb30*/  LOP3.LUT R40, R40, R49, RZ, 0x3c, !PT ;  /* 0x0000003128287212 */ /* 0x000fe400078e3cff */
[----:B-1----:R-:W-:Y:S01]  /*cb40*/  LOP3.LUT R77, R77, R50, RZ, 0x3c, !PT ;  /* 0x000000324d4d7212 */ /* 0x002fe200078e3cff */
[----:B------:R-:W-:Y:S01]  /*cb50*/  FMUL.FTZ R50, R31, 1 ;  /* 0x3f8000001f327820 */ /* 0x000fe20000410000 */
[----:B------:R-:W-:Y:S01]  /*cb60*/  LOP3.LUT R12, R12, R51, RZ, 0x3c, !PT ;  /* 0x000000330c0c7212 */ /* 0x000fe200078e3cff */
[----:B------:R-:W1:Y:S01]  /*cb70*/  F2F.F64.F32 R86, R86 ;  /* 0x0000005600567310 */ /* 0x000e620000201800 */
[----:B0-----:R-:W-:-:S02]  /*cb80*/  LOP3.LUT R4, R4, R84, RZ, 0x3c, !PT ;  /* 0x0000005404047212 */ /* 0x001fc400078e3cff */
[----:B------:R-:W-:-:S05]  /*cb90*/  LOP3.LUT R3, R3, R85, RZ, 0x3c, !PT ;  /* 0x0000005503037212 */ /* 0x000fca00078e3cff */
        /* <DEDUP_REMOVED lines=40> */
.L_x_1207:
[----:B------:R-:W-:Y:S05]  /*ce20*/  BSYNC B0 ;  /* 0x0000000000007941 */ /* 0x000fea0003800000 */
.L_x_1206:
[----:B------:R-:W-:Y:S01]  /*ce30*/  ISETP.GE.U32.AND P1, PT, R7, R10, PT ;  /* 0x0000000a0700720c */ /* 0x000fe20003f26070 */
[----:B------:R-:W-:-:S12]  /*ce40*/  BSSY B0, `(.L_x_1209) ;  /* 0x0000016000007945 */ /* 0x000fd80003800000 */
[----:B------:R-:W-:Y:S05]  /*ce50*/  @P1 BRA `(.L_x_1210) ;  /* 0x0000000000501947 */ /* 0x000fea0003800000 */
[----:B------:R-:W-:-:S05]  /*ce60*/  SHF.R.U32.HI R33, RZ, 0x2, R7 ;  /* 0x00000002ff217819 */ /* 0x000fca0000011607 */
[----:B------:R-:W-:-:S06]  /*ce70*/  IMAD.WIDE.U32 R32, R33, 0x10, R18 ;  /* 0x0000001021207825 */ /* 0x000fcc00078e0012 */
[----:B------:R-:W5:Y:S01]  /*ce80*/  LDG.E.128 R32, desc[UR60][R32.64] ;  /* 0x0000003c20207981 */ /* 0x000f62000c1e1d00 */
[----:B------:R-:W-:-:S05]  /*ce90*/  IMAD.IADD R49, R7, 0x1, R8 ;  /* 0x0000000107317824 */ /* 0x000fca00078e0208 */
[----:B------:R-:W-:-:S13]  /*cea0*/  ISETP.GE.U32.AND P0, PT, R49, R10, PT ;  /* 0x0000000a3100720c */ /* 0x000fda0003f06070 */
[----:B------:R-:W-:Y:S05]  /*ceb0*/  @P0 BRA `(.L_x_1210) ;  /* 0x0000000000380947 */ /* 0x000fea0003800000 */
[----:B------:R-:W-:-:S05]  /*cec0*/  SHF.R.U32.HI R37, RZ, 0x2, R49 ;  /* 0x00000002ff257819 */ /* 0x000fca0000011631 */
[----:B------:R-:W-:-:S06]  /*ced0*/  IMAD.WIDE.U32 R36, R37, 0x10, R18 ;  /* 0x0000001025247825 */ /* 0x000fcc00078e0012 */
[----:B------:R-:W5:Y:S01]  /*cee0*/  LDG.E.128 R36, desc[UR60][R36.64] ;  /* 0x0000003c24247981 */ /* 0x000f62000c1e1d00 */
[----:B------:R-:W-:-:S04]  /*cef0*/  IADD3 R49, R49, R8, RZ ;  /* 0x0000000831317210 */ /* 0x000fc80007ffe0ff */
[----:B------:R-:W-:-:S13]  /*cf00*/  ISETP.GE.U32.AND P0, PT, R49, R10, PT ;  /* 0x0000000a3100720c */ /* 0x000fda0003f06070 */
[----:B------:R-:W-:Y:S05]  /*cf10*/  @P0 BRA `(.L_x_1210) ;  /* 0x0000000000200947 */ /* 0x000fea0003800000 */
[----:B------:R-:W-:Y:S01]  /*cf20*/  IMAD.IADD R27, R49, 0x1, R8 ;  /* 0x00000001311b7824 */ /* 0x000fe200078e0208 */
[----:B------:R-:W-:-:S04]  /*cf30*/  SHF.R.U32.HI R25, RZ, 0x2, R49 ;  /* 0x00000002ff197819 */ /* 0x000fc80000011631 */
[----:B------:R-:W-:Y:S01]  /*cf40*/  ISETP.GE.U32.AND P0, PT, R27, R10, PT ;  /* 0x0000000a1b00720c */ /* 0x000fe20003f06070 */
[----:B------:R-:W-:-:S12]  /*cf50*/  IMAD.WIDE.U32 R24, R25, 0x10, R18 ;  /* 0x0000001019187825 */ /* 0x000fd800078e0012 */
[----:B------:R-:W-:-:S05]  /*cf60*/  @!P0 SHF.R.U32.HI R27, RZ, 0x2, R27 ;  /* 0x00000002ff1b8819 */ /* 0x000fca000001161b */
[----:B------:R-:W-:Y:S02]  /*cf70*/  @!P0 IMAD.WIDE.U32 R18, R27, 0x10, R18 ;  /* 0x000000101b128825 */ /* 0x000fe400078e0012 */
[----:B------:R-:W5:Y:S04]  /*cf80*/  LDG.E.128 R24, desc[UR60][R24.64] ;  /* 0x0000003c18187981 */ /* 0x000f68000c1e1d00 */
[----:B------:R0:W5:Y:S02]  /*cf90*/  @!P0 LDG.E.128 R28, desc[UR60][R18.64] ;  /* 0x0000003c121c8981 */ /* 0x000164000c1e1d00 */
.L_x_1210:
[----:B------:R-:W-:Y:S05]  /*cfa0*/  BSYNC B0 ;  /* 0x0000000000007941 */ /* 0x000fea0003800000 */
.L_x_1209:
        /* <DEDUP_REMOVED lines=75> */
.L_x_1212:
[----:B------:R-:W-:Y:S05]  /*d460*/  BSYNC B0 ;  /* 0x0000000000007941 */ /* 0x000fea0003800000 */
.L_x_1211:
        /* <DEDUP_REMOVED lines=16> */
.L_x_1181:
[----:B------:R-:W-:Y:S01]  /*d570*/  IMAD.MOV.U32 R0, RZ, RZ, R13 ;  /* 0x000000ffff007224 */ /* 0x000fe200078e000d */
[----:B------:R-:W-:Y:S01]  /*d580*/  MOV R3, R4 ;  /* 0x0000000400037202 */ /* 0x000fe20000000f00 */
[----:B------:R-:W-:-:S07]  /*d590*/  IMAD.MOV.U32 R15, RZ, RZ, R9 ;  /* 0x000000ffff0f7224 */ /* 0x000fce00078e0009 */
.L_x_1165:
[----:B------:R-:W-:Y:S05]  /*d5a0*/  BSYNC B6 ;  /* 0x0000000000067941 */ /* 0x000fea0003800000 */
.L_x_1164:
[----:B------:R-:W-:Y:S02]  /*d5b0*/  ULDC UR4, c[0x0][0x23c] ;  /* 0x00008f0000047ab9 */ /* 0x000fe40000000800 */
[----:B------:R-:W-:-:S13]  /*d5c0*/  ISETP.NE.AND P0, PT, RZ, UR4, PT ;  /* 0x00000004ff007c0c */ /* 0x000fda000bf05270 */
[----:B------:R-:W-:Y:S05]  /*d5d0*/  @!P0 BRA `(.L_x_1213) ;  /* 0x0000000000cc8947 */ /* 0x000fea0003800000 */
[----:B------:R-:W1:Y:S01]  /*d5e0*/  S2R R6, SR_CgaCtaId ;  /* 0x0000000000067919 */ /* 0x000e620000008800 */
[----:B0-----:R-:W0:Y:S01]  /*d5f0*/  LDC R18, c[0x0][RZ] ;  /* 0x00000000ff127b82 */ /* 0x001e220000000800 */
[----:B------:R-:W-:Y:S01]  /*d600*/  MOV R4, 0x400 ;  /* 0x0000040000047802 */ /* 0x000fe20000000f00 */
[----:B------:R-:W-:Y:S01]  /*d610*/  IMAD.MOV.U32 R47, RZ, RZ, R3 ;  /* 0x000000ffff2f7224 */ /* 0x000fe200078e0003 */
[----:B------:R-:W-:Y:S01]  /*d620*/  MOV R46, R0 ;  /* 0x00000000002e7202 */ /* 0x000fe20000000f00 */
[----:B------:R-:W-:Y:S01]  /*d630*/  IMAD.MOV.U32 R7, RZ, RZ, R21 ;  /* 0x000000ffff077224 */ /* 0x000fe200078e0015 */
[----:B------:R-:W-:-:S03]  /*d640*/  IADD3 R5, R4, 0x10, RZ ;  /* 0x0000001004057810 */ /* 0x000fc60007ffe0ff */
[----:B-----5:R-:W2:Y:S01]  /*d650*/  LDC R24, c[0x0][0x4] ;  /* 0x00000100ff187b82 */ /* 0x020ea20000000800 */
[----:B0-----:R-:W-:Y:S01]  /*d660*/  IMAD R4, R2, R18, R17 ;  /* 0x0000001202047224 */ /* 0x001fe200078e0211 */
[----:B-1----:R-:W-:Y:S01]  /*d670*/  LEA R13, R6, R5, 0x18 ;  /* 0x00000005060d7211 */ /* 0x002fe200078ec0ff */
[----:B------:R-:W-:Y:S01]  /*d680*/  IMAD.MOV.U32 R5, RZ, RZ, R15 ;  /* 0x000000ffff057224 */ /* 0x000fe200078e000f */
[----:B------:R-:W-:Y:S02]  /*d690*/  MOV R6, R20 ;  /* 0x0000001400067202 */ /* 0x000fe40000000f00 */
[----:B--2---:R-:W-:Y:S01]  /*d6a0*/  SHF.R.U32.HI R8, RZ, 0x1, R24 ;  /* 0x00000001ff087819 */ /* 0x004fe20000011618 */
[----:B------:R-:W-:Y:S01]  /*d6b0*/  IMAD R19, R4, 0x20, R13 ;  /* 0x0000002004137824 */ /* 0x000fe200078e020d */
[----:B------:R-:W-:Y:S02]  /*d6c0*/  MOV R4, R14 ;  /* 0x0000000e00047202 */ /* 0x000fe40000000f00 */
[----:B------:R-:W-:-:S02]  /*d6d0*/  ISETP.NE.AND P0, PT, R8, RZ, PT ;  /* 0x000000ff0800720c */ /* 0x000fc40003f05270 */
[----:B------:R1:W-:Y:S04]  /*d6e0*/  STS.128 [R19], R44 ;  /* 0x0000002c13007388 */ /* 0x0003e80000000c00 */
[----:B------:R1:W-:Y:S07]  /*d6f0*/  STS.128 [R19+0x10], R4 ;  /* 0x0000100413007388 */ /* 0x0003ee0000000c00 */
[----:B------:R-:W-:Y:S05]  /*d700*/  @!P0 BRA `(.L_x_1213) ;  /* 0x0000000000808947 */ /* 0x000fea0003800000 */
.L_x_1216:
[----:B01----:R-:W-:Y:S01]  /*d710*/  IADD3 R5, R2, R8, RZ ;  /* 0x0000000802057210 */ /* 0x003fe20007ffe0ff */
        /* <DEDUP_REMOVED lines=16> */
[----:B------:R-:W-:-:S02]  /*d820*/  LOP3.LUT R21, R11, R21, RZ, 0x3c, !PT ;  /* 0x000000150b157212 */ /* 0x000fc400078e3cff */
[----:B------:R-:W-:Y:S02]  /*d830*/  LOP3.LUT R14, R8, R14, RZ, 0x3c, !PT ;  /* 0x0000000e080e7212 */ /* 0x000fe400078e3cff */
[----:B------:R-:W-:Y:S01]  /*d840*/  LOP3.LUT R20, R10, R20, RZ, 0x3c, !PT ;  /* 0x000000140a147212 */ /* 0x000fe200078e3cff */
[----:B------:R-:W-:Y:S01]  /*d850*/  IMAD.MOV.U32 R7, RZ, RZ, R21 ;  /* 0x000000ffff077224 */ /* 0x000fe200078e0015 */
[----:B------:R-:W-:Y:S02]  /*d860*/  LOP3.LUT R44, R4, R44, RZ, 0x3c, !PT ;  /* 0x0000002c042c7212 */ /* 0x000fe400078e3cff */
[----:B------:R-:W-:Y:S01]  /*d870*/  LOP3.LUT R45, R5, R45, RZ, 0x3c, !PT ;  /* 0x0000002d052d7212 */ /* 0x000fe200078e3cff */
[----:B------:R-:W-:Y:S01]  /*d880*/  IMAD.MOV.U32 R5, RZ, RZ, R15 ;  /* 0x000000ffff057224 */ /* 0x000fe200078e000f */
[----:B------:R-:W-:Y:S02]  /*d890*/  MOV R46, R0 ;  /* 0x00000000002e7202 */ /* 0x000fe40000000f00 */
[----:B------:R-:W-:-:S02]  /*d8a0*/  MOV R4, R14 ;  /* 0x0000000e00047202 */ /* 0x000fc40000000f00 */
[----:B------:R-:W-:Y:S01]  /*d8b0*/  MOV R6, R20 ;  /* 0x0000001400067202 */ /* 0x000fe20000000f00 */
[----:B------:R0:W-:Y:S04]  /*d8c0*/  STS.128 [R19], R44 ;  /* 0x0000002c13007388 */ /* 0x0001e80000000c00 */
[----:B------:R0:W-:Y:S02]  /*d8d0*/  STS.128 [R19+0x10], R4 ;  /* 0x0000100413007388 */ /* 0x0001e40000000c00 */
.L_x_1215:
[----:B------:R-:W-:Y:S05]  /*d8e0*/  BSYNC B0 ;  /* 0x0000000000007941 */ /* 0x000fea0003800000 */
.L_x_1214:
[----:B------:R-:W-:Y:S01]  /*d8f0*/  MOV R8, R16 ;  /* 0x0000001000087202 */ /* 0x000fe20000000f00 */
[----:B------:R-:W-:Y:S06]  /*d900*/  @P1 BRA `(.L_x_1216) ;  /* 0xfffffffc00801947 */ /* 0x000fec000383ffff */
.L_x_1213:
[----:B------:R-:W-:Y:S02]  /*d910*/  ULDC UR4, c[0x0][0x238] ;  /* 0x00008e0000047ab9 */ /* 0x000fe40000000800 */
[----:B------:R-:W-:-:S13]  /*d920*/  ISETP.NE.AND P0, PT, RZ, UR4, PT ;  /* 0x00000004ff007c0c */ /* 0x000fda000bf05270 */
[----:B------:R-:W-:Y:S05]  /*d930*/  @!P0 BRA `(.L_x_1217) ;  /* 0x00000004003c8947 */ /* 0x000fea0003800000 */
[----:B01----:R-:W0:Y:S02]  /*d940*/  LDC R19, c[0x0][RZ] ;  /* 0x00000000ff137b82 */ /* 0x003e240000000800 */
[----:B0-----:R-:W-:Y:S01]  /*d950*/  ISETP.GT.AND P0, PT, R19, 0x20, PT ;  /* 0x000000201300780c */ /* 0x001fe20003f04270 */
[----:B------:R-:W-:-:S12]  /*d960*/  IMAD.MOV.U32 R8, RZ, RZ, R19 ;  /* 0x000000ffff087224 */ /* 0x000fd800078e0013 */
[----:B------:R-:W-:Y:S05]  /*d970*/  @!P0 BRA `(.L_x_1218) ;  /* 0x0000000000cc8947 */ /* 0x000fea0003800000 */
[----:B------:R-:W0:Y:S01]  /*d980*/  S2UR UR5, SR_CgaCtaId ;  /* 0x00000000000579c3 */ /* 0x000e220000008800 */
[----:B------:R-:W-:Y:S01]  /*d990*/  UMOV UR4, 0x400 ;  /* 0x0000040000047882 */ /* 0x000fe20000000000 */
[-C--:B------:R-:W-:Y:S01]  /*d9a0*/  IMAD R4, R2, R19.reuse, R17 ;  /* 0x0000001302047224 */ /* 0x080fe200078e0211 */
[----:B------:R-:W-:Y:S01]  /*d9b0*/  UIADD3 UR4, UR4, 0x10, URZ ;  /* 0x0000001004047890 */ /* 0x000fe2000fffe03f */
[----:B------:R-:W-:Y:S01]  /*d9c0*/  MOV R46, R0 ;  /* 0x00000000002e7202 */ /* 0x000fe20000000f00 */
[----:B------:R-:W-:Y:S01]  /*d9d0*/  IMAD.MOV.U32 R47, RZ, RZ, R3 ;  /* 0x000000ffff2f7224 */ /* 0x000fe200078e0003 */
[----:B------:R-:W-:Y:S01]  /*d9e0*/  MOV R6, R20 ;  /* 0x0000001400067202 */ /* 0x000fe20000000f00 */
[----:B------:R-:W-:Y:S01]  /*d9f0*/  IMAD.MOV.U32 R5, RZ, RZ, R15 ;  /* 0x000000ffff057224 */ /* 0x000fe200078e000f */
[----:B------:R-:W-:Y:S01]  /*da00*/  LEA.HI R8, R19, R19, RZ, 0x1 ;  /* 0x0000001313087211 */ /* 0x000fe200078f08ff */
[----:B------:R-:W-:-:S03]  /*da10*/  IMAD.MOV.U32 R7, RZ, RZ, R21 ;  /* 0x000000ffff077224 */ /* 0x000fc600078e0015 */
[----:B------:R-:W-:Y:S01]  /*da20*/  SHF.R.S32.HI R9, RZ, 0x1, R8 ;  /* 0x00000001ff097819 */ /* 0x000fe20000011408 */
[----:B------:R-:W-:-:S03]  /*da30*/  HFMA2.MMA R8, -RZ, RZ, 0, 1.9073486328125e-06 ;  /* 0x00000020ff087435 */ /* 0x000fc600000001ff */
[----:B------:R-:W-:Y:S01]  /*da40*/  ISETP.GE.AND P0, PT, R9, 0x20, PT ;  /* 0x000000200900780c */ /* 0x000fe20003f06270 */
[----:B0-----:R-:W-:-:S06]  /*da50*/  ULEA UR4, UR5, UR4, 0x18 ;  /* 0x0000000405047291 */ /* 0x001fcc000f8ec03f */
[----:B------:R-:W-:Y:S02]  /*da60*/  LEA R13, R4, UR4, 0x5 ;  /* 0x00000004040d7c11 */ /* 0x000fe4000f8e28ff */
[----:B------:R-:W-:-:S03]  /*da70*/  MOV R4, R14 ;  /* 0x0000000e00047202 */ /* 0x000fc60000000f00 */
[----:B------:R0:W-:Y:S04]  /*da80*/  STS.128 [R13], R44 ;  /* 0x0000002c0d007388 */ /* 0x0001e80000000c00 */
[----:B------:R0:W-:Y:S01]  /*da90*/  STS.128 [R13+0x10], R4 ;  /* 0x000010040d007388 */ /* 0x0001e20000000c00 */
[----:B------:R-:W-:Y:S05]  /*daa0*/  @!P0 BRA `(.L_x_1218) ;  /* 0x0000000000808947 */ /* 0x000fea0003800000 */
[----:B------:R-:W-:-:S07]  /*dab0*/  IMAD.MOV.U32 R12, RZ, RZ, R9 ;  /* 0x000000ffff0c7224 */ /* 0x000fce00078e0009 */
.L_x_1221:
[----:B0-----:R-:W-:Y:S01]  /*dac0*/  IADD3 R4, R17, R12, RZ ;  /* 0x0000000c11047210 */ /* 0x001fe20007ffe0ff */
[----:B------:R-:W-:Y:S05]  /*dad0*/  WARPSYNC.ALL ;  /* 0x0000000000007948 */ /* 0x000fea0003800000 */
[----:B------:R-:W-:Y:S01]  /*dae0*/  BAR.SYNC.DEFER_BLOCKING 0x0 ;  /* 0x0000000000007b1d */ /* 0x000fe20000010000 */
[----:B------:R-:W-:-:S04]  /*daf0*/  ISETP.GE.U32.AND P0, PT, R4, R19, PT ;  /* 0x000000130400720c */ /* 0x000fc80003f06070 */
[----:B------:R-:W-:Y:S01]  /*db00*/  ISETP.GE.U32.OR P0, PT, R17, R12, P0 ;  /* 0x0000000c1100720c */ /* 0x000fe20000706470 */
[----:B------:R-:W-:-:S12]  /*db10*/  BSSY B0, `(.L_x_1219) ;  /* 0x0000015000007945 */ /* 0x000fd80003800000 */
[----:B------:R-:W-:Y:S05]  /*db20*/  @P0 BRA `(.L_x_1220) ;  /* 0x00000000004c0947 */ /* 0x000fea0003800000 */
        /* <DEDUP_REMOVED lines=19> */
.L_x_1220:
[----:B------:R-:W-:Y:S05]  /*dc60*/  BSYNC B0 ;  /* 0x0000000000007941 */ /* 0x000fea0003800000 */
.L_x_1219:
[----:B------:R-:W-:-:S04]  /*dc70*/  SHF.R.S32.HI R12, RZ, 0x1, R12 ;  /* 0x00000001ff0c7819 */ /* 0x000fc8000001140c */
[----:B------:R-:W-:-:S13]  /*dc80*/  ISETP.GE.AND P0, PT, R12, 0x20, PT ;  /* 0x000000200c00780c */ /* 0x000fda0003f06270 */
[----:B------:R-:W-:Y:S05]  /*dc90*/  @P0 BRA `(.L_x_1221) ;  /* 0xfffffffc00880947 */ /* 0x000fea000383ffff */
[----:B------:R-:W-:-:S11]  /*dca0*/  HFMA2.MMA R8, -RZ, RZ, 0, 1.9073486328125e-06 ;  /* 0x00000020ff087435 */ /* 0x000fd600000001ff */
.L_x_1218:
[----:B------:R-:W-:Y:S01]  /*dcb0*/  ISETP.GE.AND P0, PT, R8, 0x2, PT ;  /* 0x000000020800780c */ /* 0x000fe20003f06270 */
[----:B------:R-:W-:Y:S05]  /*dcc0*/  WARPSYNC.ALL ;  /* 0x0000000000007948 */ /* 0x000fea0003800000 */
[----:B------:R-:W-:Y:S07]  /*dcd0*/  BAR.SYNC.DEFER_BLOCKING 0x0 ;  /* 0x0000000000007b1d */ /* 0x000fee0000010000 */
[----:B------:R-:W-:Y:S05]  /*dce0*/  @!P0 BRA `(.L_x_1217) ;  /* 0x0000000000508947 */ /* 0x000fea0003800000 */
[----:B0-----:R-:W-:-:S07]  /*dcf0*/  IMAD.MOV.U32 R5, RZ, RZ, 0x1 ;  /* 0x00000001ff057424 */ /* 0x001fce00078e00ff */
.L_x_1222:
[----:B------:R-:W0:Y:S04]  /*dd00*/  SHFL.DOWN PT, R4, R45, R5, 0x1f ;  /* 0x08001f052d047589 */ /* 0x000e2800000e0000 */
[----:B------:R-:W1:Y:S04]  /*dd10*/  SHFL.DOWN PT, R7, R44, R5, 0x1f ;  /* 0x08001f052c077589 */ /* 0x000e6800000e0000 */
[----:B------:R-:W2:Y:S04]  /*dd20*/  SHFL.DOWN PT, R6, R3, R5, 0x1f ;  /* 0x08001f0503067589 */ /* 0x000ea800000e0000 */
[----:B------:R-:W3:Y:S04]  /*dd30*/  SHFL.DOWN PT, R9, R0, R5, 0x1f ;  /* 0x08001f0500097589 */ /* 0x000ee800000e0000 */
[----:B------:R-:W4:Y:S04]  /*dd40*/  SHFL.DOWN PT, R10, R15, R5, 0x1f ;  /* 0x08001f050f0a7589 */ /* 0x000f2800000e0000 */
[----:B------:R-:W4:Y:S04]  /*dd50*/  SHFL.DOWN PT, R11, R14, R5, 0x1f ;  /* 0x08001f050e0b7589 */ /* 0x000f2800000e0000 */
[----:B------:R-:W4:Y:S01]  /*dd60*/  SHFL.DOWN PT, R12, R21, R5, 0x1f ;  /* 0x08001f05150c7589 */ /* 0x000f2200000e0000 */
[----:B0-----:R-:W-:-:S03]  /*dd70*/  LOP3.LUT R45, R45, R4, RZ, 0x3c, !PT ;  /* 0x000000042d2d7212 */ /* 0x001fc600078e3cff */
[----:B------:R0:W4:Y:S01]  /*dd80*/  SHFL.DOWN PT, R13, R20, R5, 0x1f ;  /* 0x08001f05140d7589 */ /* 0x00012200000e0000 */
[----:B-1----:R-:W-:Y:S02]  /*dd90*/  LOP3.LUT R44, R44, R7, RZ, 0x3c, !PT ;  /* 0x000000072c2c7212 */ /* 0x002fe400078e3cff */
[----:B--2---:R-:W-:Y:S02]  /*dda0*/  LOP3.LUT R3, R3, R6, RZ, 0x3c, !PT ;  /* 0x0000000603037212 */ /* 0x004fe400078e3cff */
[----:B---3--:R-:W-:Y:S02]  /*ddb0*/  LOP3.LUT R0, R0, R9, RZ, 0x3c, !PT ;  /* 0x0000000900007212 */ /* 0x008fe400078e3cff */
[----:B0-----:R-:W-:Y:S02]  /*ddc0*/  SHF.L.U32 R5, R5, 0x1, RZ ;  /* 0x0000000105057819 */ /* 0x001fe400000006ff */
[----:B----4-:R-:W-:Y:S02]  /*ddd0*/  LOP3.LUT R15, R15, R10, RZ, 0x3c, !PT ;  /* 0x0000000a0f0f7212 */ /* 0x010fe400078e3cff */
[----:B------:R-:W-:-:S02]  /*dde0*/  ISETP.GE.AND P0, PT, R5, R8, PT ;  /* 0x000000080500720c */ /* 0x000fc40003f06270 */
[----:B------:R-:W-:Y:S02]  /*ddf0*/  LOP3.LUT R14, R14, R11, RZ, 0x3c, !PT ;  /* 0x0000000b0e0e7212 */ /* 0x000fe400078e3cff */
[----:B------:R-:W-:Y:S02]  /*de00*/  LOP3.LUT R21, R21, R12, RZ, 0x3c, !PT ;  /* 0x0000000c15157212 */ /* 0x000fe400078e3cff */
[----:B------:R-:W-:-:S07]  /*de10*/  LOP3.LUT R20, R20, R13, RZ, 0x3c, !PT ;  /* 0x0000000d14147212 */ /* 0x000fce00078e3cff */
[----:B------:R-:W-:Y:S05]  /*de20*/  @!P0 BRA `(.L_x_1222) ;  /* 0xfffffffc00b48947 */ /* 0x000fea000383ffff */
.L_x_1217:
[----:B-----5:R-:W2:Y:S01]  /*de30*/  LDC R25, c[0x0][0x3f4] ;  /* 0x0000fd00ff197b82 */ /* 0x020ea20000000800 */
[----:B01----:R-:W-:Y:S01]  /*de40*/  IMAD.MOV.U32 R19, RZ, RZ, RZ ;  /* 0x000000ffff137224 */ /* 0x003fe200078e00ff */
[----:B------:R-:W-:Y:S02]  /*de50*/  MOV R24, RZ ;  /* 0x000000ff00187202 */ /* 0x000fe40000000f00 */
[----:B--2---:R-:W-:-:S13]  /*de60*/  ISETP.NE.AND P1, PT, R25, RZ, PT ;  /* 0x000000ff1900720c */ /* 0x004fda0003f25270 */
        /* <DEDUP_REMOVED lines=275> */
.L_x_1223:
[----:B------:R-:W-:Y:S02]  /*efa0*/  ULDC.64 UR4, c[0x0][0x5f8] ;  /* 0x00017e0000047ab9 */ /* 0x000fe40000000a00 */
[----:B------:R-:W-:-:S04]  /*efb0*/  IADD3 R6, P0, R24, UR4, RZ ;  /* 0x0000000418067c10 */ /* 0x000fc8000ff1e0ff */
        /* <DEDUP_REMOVED lines=276> */
.L_x_1224:
[----:B------:R-:W-:Y:S01]  /*10100*/  IADD3 R8, P0, R19, UR4, RZ ;  /* 0x0000000413087c10 */ /* 0x000fe2000ff1e0ff */
[----:B------:R-:W-:Y:S01]  /*10110*/  IMAD.MOV.U32 R16, RZ, RZ, RZ ;  /* 0x000000ffff107224 */ /* 0x000fe200078e00ff */
[----:B------:R-:W-:Y:S02]  /*10120*/  MOV R18, RZ ;  /* 0x000000ff00127202 */ /* 0x000fe40000000f00 */
        /* <DEDUP_REMOVED lines=276> */
.L_x_1225:
        /* <DEDUP_REMOVED lines=277> */
.L_x_1226:
[----:B------:R-:W-:Y:S01]  /*123c0*/  ULDC.64 UR6, c[0x0][0x608] ;  /* 0x0001820000067ab9 */ /* 0x000fe20000000a00 */
[----:B------:R-:W-:Y:S02]  /*123d0*/  CS2R R4, SRZ ;  /* 0x0000000000047805 */ /* 0x000fe4000001ff00 */
[----:B------:R-:W-:Y:S01]  /*123e0*/  ISETP.NE.U32.AND P0, PT, RZ, UR6, PT ;  /* 0x00000006ff007c0c */ /* 0x000fe2000bf05070 */
[----:B------:R-:W-:Y:S01]  /*123f0*/  IMAD.MOV.U32 R36, RZ, RZ, RZ ;  /* 0x000000ffff247224 */ /* 0x000fe200078e00ff */
[----:B------:R-:W-:Y:S02]  /*12400*/  IADD3 R28, P2, R16, UR4, RZ ;  /* 0x00000004101c7c10 */ /* 0x000fe4000ff5e0ff */
[----:B------:R-:W-:Y:S02]  /*12410*/  ISETP.NE.AND.EX P0, PT, RZ, UR7, PT, P0 ;  /* 0x00000007ff007c0c */ /* 0x000fe4000bf05300 */
[----:B------:R-:W-:-:S11]  /*12420*/  IADD3.X R29, RZ, UR5, RZ, P2, !PT ;  /* 0x00000005ff1d7c10 */ /* 0x000fd600097fe4ff */
[----:B------:R-:W-:Y:S01]  /*12430*/  @P0 IADD3 R4, P3, R24, UR6, RZ ;  /* 0x0000000618040c10 */ /* 0x000fe2000ff7e0ff */
[----:B------:R-:W-:Y:S02]  /*12440*/  ULDC UR6, c[0x0][0x240] ;  /* 0x0000900000067ab9 */ /* 0x000fe40000000800 */
[----:B------:R-:W-:Y:S02]  /*12450*/  ISETP.NE.AND P4, PT, RZ, UR6, PT ;  /* 0x00000006ff007c0c */ /* 0x000fe4000bf85270 */
[----:B------:R-:W-:-:S05]  /*12460*/  @P0 IADD3.X R5, RZ, UR7, RZ, P3, !PT ;  /* 0x00000007ff050c10 */ /* 0x000fca0009ffe4ff */
[----:B------:R-:W-:-:S06]  /*12470*/  @P0 IMAD.MOV.U32 R36, RZ, RZ, R5 ;  /* 0x000000ffff240224 */ /* 0x000fcc00078e0005 */
[----:B------:R-:W-:Y:S05]  /*12480*/  @!P4 BRA `(.L_x_1227) ;  /* 0x000000680010c947 */ /* 0x000fea0003800000 */
[----:B------:R-:W0:Y:S01]  /*12490*/  S2R R24, SR_CTAID.X ;  /* 0x0000000000187919 */ /* 0x000e220000002500 */
[----:B------:R-:W-:Y:S01]  /*124a0*/  ULDC UR6, c[0x0][0x244] ;  /* 0x0000910000067ab9 */ /* 0x000fe20000000800 */
[----:B------:R-:W-:Y:S01]  /*124b0*/  MOV R19, RZ ;  /* 0x000000ff00137202 */ /* 0x000fe20000000f00 */
[----:B------:R-:W-:Y:S01]  /*124c0*/  IMAD R7, R17, UR6, RZ ;  /* 0x0000000611077c24 */ /* 0x000fe2000f8e02ff */
[----:B------:R-:W-:Y:S01]  /*124d0*/  ULDC UR6, c[0x0][0x248] ;  /* 0x0000920000067ab9 */ /* 0x000fe20000000800 */
[----:B------:R-:W-:Y:S02]  /*124e0*/  IMAD.MOV.U32 R22, RZ, RZ, RZ ;  /* 0x000000ffff167224 */ /* 0x000fe400078e00ff */
[----:B------:R-:W-:Y:S01]  /*124f0*/  IMAD R7, R2, UR6, R7 ;  /* 0x0000000602077c24 */ /* 0x000fe2000f8e0207 */
[----:B------:R-:W-:-:S03]  /*12500*/  ULDC UR6, c[0x0][0x230] ;  /* 0x00008c0000067ab9 */ /* 0x000fc60000000800 */
[----:B0-----:R-:W-:-:S05]  /*12510*/  IMAD R7, R24, UR6, R7 ;  /* 0x0000000618077c24 */ /* 0x001fca000f8e0207 */
[----:B------:R-:W-:Y:S01]  /*12520*/  SHF.L.U32 R13, R7, 0x2, RZ ;  /* 0x00000002070d7819 */ /* 0x000fe200000006ff */
        /* <DEDUP_REMOVED lines=274> */
.L_x_1228:
        /* <DEDUP_REMOVED lines=277> */
.L_x_1229:
[----:B------:R-:W-:Y:S01]  /*147a0*/  IADD3 R8, P0, R19, UR4, RZ ;  /* 0x0000000413087c10 */ /* 0x000fe2000ff1e0ff */
[----:B------:R-:W-:Y:S01]  /*147b0*/  HFMA2.MMA R16, -RZ, RZ, 0, 0 ;  /* 0x00000000ff107435 */ /* 0x000fe200000001ff */
[----:B------:R-:W-:-:S03]  /*147c0*/  IMAD.MOV.U32 R18, RZ, RZ, RZ ;  /* 0x000000ffff127224 */ /* 0x000fc600078e00ff */
        /* <DEDUP_REMOVED lines=276> */
.L_x_1230:
        /* <DEDUP_REMOVED lines=277> */
.L_x_1231:
        /* <DEDUP_REMOVED lines=16> */
.L_x_1233:
[----:B------:R-:W-:Y:S05]  /*16b60*/  BSYNC B0 ;  /* 0x0000000000007941 */ /* 0x000fea0003800000 */
.L_x_1232:
        /* <DEDUP_REMOVED lines=19> */
.L_x_1235:
[----:B------:R-:W-:Y:S05]  /*16ca0*/  BSYNC B0 ;  /* 0x0000000000007941 */ /* 0x000fea0003800000 */
.L_x_1234:
        /* <DEDUP_REMOVED lines=35> */
.L_x_1237:
[----:B------:R-:W-:Y:S05]  /*16ee0*/  BSYNC B0 ;  /* 0x0000000000007941 */ /* 0x000fea0003800000 */
.L_x_1236:
        /* <DEDUP_REMOVED lines=46> */
.L_x_1242:
        /* <DEDUP_REMOVED lines=18> */
.L_x_1241:
[----:B------:R-:W-:Y:S05]  /*172f0*/  BRA `(.L_x_1240) ;  /* 0x00000000009c7947 */ /* 0x000fea0003800000 */
.L_x_1239:
        /* <DEDUP_REMOVED lines=21> */
.L_x_1243:
        /* <DEDUP_REMOVED lines=18> */
.L_x_1240:
[----:B------:R-:W-:Y:S05]  /*17570*/  BSYNC B0 ;  /* 0x0000000000007941 */ /* 0x000fea0003800000 */
.L_x_1238:
        /* <DEDUP_REMOVED lines=20> */
.L_x_1247:
        /* <DEDUP_REMOVED lines=30> */
.L_x_1246:
[----:B------:R-:W-:Y:S05]  /*178a0*/  BSYNC B0 ;  /* 0x0000000000007941 */ /* 0x000fea0003800000 */
.L_x_1245:
[----:B0-----:R-:W-:Y:S01]  /*178b0*/  MOV R25, R34 ;  /* 0x0000002200197202 */ /* 0x001fe20000000f00 */
[----:B------:R-:W-:Y:S06]  /*178c0*/  @P2 BRA `(.L_x_1247) ;  /* 0xfffffffc007c2947 */ /* 0x000fec000383ffff */
.L_x_1244:
        /* <DEDUP_REMOVED lines=21> */
.L_x_1252:
        /* <DEDUP_REMOVED lines=26> */
.L_x_1251:
[----:B------:R-:W-:Y:S05]  /*17bc0*/  BSYNC B0 ;  /* 0x0000000000007941 */ /* 0x000fea0003800000 */
.L_x_1250:
[----:B------:R-:W-:-:S04]  /*17bd0*/  SHF.R.S32.HI R2, RZ, 0x1, R2 ;  /* 0x00000001ff027819 */ /* 0x000fc80000011402 */
[----:B------:R-:W-:-:S13]  /*17be0*/  ISETP.GE.AND P0, PT, R2, 0x20, PT ;  /* 0x000000200200780c */ /* 0x000fda0003f06270 */
[----:B------:R-:W-:Y:S05]  /*17bf0*/  @P0 BRA `(.L_x_1252) ;  /* 0xfffffffc00880947 */ /* 0x000fea000383ffff */
[----:B------:R-:W-:-:S11]  /*17c00*/  HFMA2.MMA R2, -RZ, RZ, 0, 1.9073486328125e-06 ;  /* 0x00000020ff027435 */ /* 0x000fd600000001ff */
.L_x_1249:
[----:B------:R-:W-:Y:S01]  /*17c10*/  BAR.SYNC.DEFER_BLOCKING 0x0 ;  /* 0x0000000000007b1d */ /* 0x000fe20000010000 */
[----:B------:R-:W-:-:S13]  /*17c20*/  ISETP.GE.AND P0, PT, R2, 0x2, PT ;  /* 0x000000020200780c */ /* 0x000fda0003f06270 */
[----:B------:R-:W-:Y:S05]  /*17c30*/  @!P0 BRA `(.L_x_1248) ;  /* 0x0000000000508947 */ /* 0x000fea0003800000 */
[----:B------:R-:W-:-:S07]  /*17c40*/  IMAD.MOV.U32 R17, RZ, RZ, 0x1 ;  /* 0x00000001ff117424 */ /* 0x000fce00078e00ff */
.L_x_1253:
        /* <DEDUP_REMOVED lines=19> */
.L_x_1248:
        /* <DEDUP_REMOVED lines=21> */
.L_x_1255:
        /* <DEDUP_REMOVED lines=28> */
.L_x_1257:
        /* <DEDUP_REMOVED lines=22> */
.L_x_1258:
        /* <DEDUP_REMOVED lines=22> */
.L_x_1259:
        /* <DEDUP_REMOVED lines=22> */
.L_x_1260:
[----:B------:R-:W-:Y:S02]  /*184b0*/  ULDC.64 UR4, c[0x0][0x5f8] ;  /* 0x00017e0000047ab9 */ /* 0x000fe40000000a00 */
[----:B------:R-:W-:-:S05]  /*184c0*/  IADD3 R16, P0, R16, UR4, RZ ;  /* 0x0000000410107c10 */ /* 0x000fca000ff1e0ff */
[----:B------:R-:W-:-:S05]  /*184d0*/  IMAD.X R17, RZ, RZ, UR5, P0 ;  /* 0x00000005ff117e24 */ /* 0x000fca00080e06ff */
[----:B------:R-:W-:Y:S01]  /*184e0*/  STG.E.64 desc[UR60][R16.64], R28 ;  /* 0x0000001c10007986 */ /* 0x000fe2000c101b3c */
[----:B------:R-:W-:Y:S05]  /*184f0*/  EXIT ;  /* 0x000000000000794d */ /* 0x000fea0003800000 */
.L_x_1256:
[----:B------:R-:W-:Y:S04]  /*18500*/  STG.E.64 desc[UR60][R4.64], R32 ;  /* 0x0000002004007986 */ /* 0x000fe8000c101b3c */
[----:B------:R-:W-:Y:S04]  /*18510*/  STG.E.64 desc[UR60][R4.64+0x8], R24 ;  /* 0x0000081804007986 */ /* 0x000fe8000c101b3c */
[----:B------:R-:W-:Y:S04]  /*18520*/  STG.E.64 desc[UR60][R4.64+0x10], R26 ;  /* 0x0000101a04007986 */ /* 0x000fe8000c101b3c */
[----:B------:R-:W-:Y:S01]  /*18530*/  STG.E.64 desc[UR60][R4.64+0x18], R28 ;  /* 0x0000181c04007986 */ /* 0x000fe2000c101b3c */
[----:B------:R-:W-:Y:S05]  /*18540*/  EXIT ;  /* 0x000000000000794d */ /* 0x000fea0003800000 */
.L_x_1254:
        /* <DEDUP_REMOVED lines=16> */
.L_x_1261:
        /* <DEDUP_REMOVED lines=28> */
.L_x_1263:
        /* <DEDUP_REMOVED lines=22> */
.L_x_1264:
        /* <DEDUP_REMOVED lines=22> */
.L_x_1265:
        /* <DEDUP_REMOVED lines=22> */
.L_x_1266:
[----:B------:R-:W-:Y:S02]  /*18c30*/  ULDC.64 UR4, c[0x0][0x5f8] ;  /* 0x00017e0000047ab9 */ /* 0x000fe40000000a00 */
[----:B------:R-:W-:-:S04]  /*18c40*/  IADD3 R16, P0, R16, UR4, RZ ;  /* 0x0000000410107c10 */ /* 0x000fc8000ff1e0ff */
[----:B------:R-:W-:-:S05]  /*18c50*/  IADD3.X R17, RZ, UR5, RZ, P0, !PT ;  /* 0x00000005ff117c10 */ /* 0x000fca00087fe4ff */
[----:B------:R-:W-:Y:S01]  /*18c60*/  STG.E.64 desc[UR60][R16.64], R28 ;  /* 0x0000001c10007986 */ /* 0x000fe2000c101b3c */
[----:B------:R-:W-:Y:S05]  /*18c70*/  EXIT ;  /* 0x000000000000794d */ /* 0x000fea0003800000 */
.L_x_1262:
[----:B------:R-:W-:Y:S04]  /*18c80*/  STG.E.64 desc[UR60][R6.64], R32 ;  /* 0x0000002006007986 */ /* 0x000fe8000c101b3c */
[----:B------:R-:W-:Y:S04]  /*18c90*/  STG.E.64 desc[UR60][R8.64], R24 ;  /* 0x0000001808007986 */ /* 0x000fe8000c101b3c */
[----:B------:R-:W-:Y:S04]  /*18ca0*/  STG.E.64 desc[UR60][R10.64], R26 ;  /* 0x0000001a0a007986 */ /* 0x000fe8000c101b3c */
[----:B------:R-:W-:Y:S01]  /*18cb0*/  STG.E.64 desc[UR60][R12.64], R28 ;  /* 0x0000001c0c007986 */ /* 0x000fe2000c101b3c */
[----:B------:R-:W-:Y:S05]  /*18cc0*/  EXIT ;  /* 0x000000000000794d */ /* 0x000fea0003800000 */
.L_x_1227:
        /* <DEDUP_REMOVED lines=31> */
.L_x_1268:
        /* <DEDUP_REMOVED lines=27> */
.L_x_1270:
        /* <DEDUP_REMOVED lines=22> */
.L_x_1271:
        /* <DEDUP_REMOVED lines=22> */
.L_x_1272:
        /* <DEDUP_REMOVED lines=22> */
.L_x_1273:
[----:B------:R-:W-:Y:S02]  /*19490*/  ULDC.64 UR4, c[0x0][0x5f8] ;  /* 0x00017e0000047ab9 */ /* 0x000fe40000000a00 */
[----:B------:R-:W-:-:S04]  /*194a0*/  IADD3 R16, P0, R16, UR4, RZ ;  /* 0x0000000410107c10 */ /* 0x000fc8000ff1e0ff */
[----:B------:R-:W-:-:S05]  /*194b0*/  IADD3.X R17, RZ, UR5, RZ, P0, !PT ;  /* 0x00000005ff117c10 */ /* 0x000fca00087fe4ff */
[----:B------:R-:W-:Y:S01]  /*194c0*/  STG.E.64 desc[UR60][R16.64], R28 ;  /* 0x0000001c10007986 */ /* 0x000fe2000c101b3c */
[----:B------:R-:W-:Y:S05]  /*194d0*/  EXIT ;  /* 0x000000000000794d */ /* 0x000fea0003800000 */
.L_x_1269:
[----:B------:R-:W-:Y:S04]  /*194e0*/  STG.E.64 desc[UR60][R4.64], R44 ;  /* 0x0000002c04007986 */ /* 0x000fe8000c101b3c */
[----:B------:R-:W-:Y:S04]  /*194f0*/  STG.E.64 desc[UR60][R4.64+0x8], R22 ;  /* 0x0000081604007986 */ /* 0x000fe8000c101b3c */
[----:B------:R-:W-:Y:S04]  /*19500*/  STG.E.64 desc[UR60][R4.64+0x10], R26 ;  /* 0x0000101a04007986 */ /* 0x000fe8000c101b3c */
[----:B------:R-:W-:Y:S01]  /*19510*/  STG.E.64 desc[UR60][R4.64+0x18], R28 ;  /* 0x0000181c04007986 */ /* 0x000fe2000c101b3c */
[----:B------:R-:W-:Y:S05]  /*19520*/  EXIT ;  /* 0x000000000000794d */ /* 0x000fea0003800000 */
.L_x_1267:
        /* <DEDUP_REMOVED lines=16> */
.L_x_1274:
        /* <DEDUP_REMOVED lines=27> */
.L_x_1276:
        /* <DEDUP_REMOVED lines=22> */
.L_x_1277:
        /* <DEDUP_REMOVED lines=22> */
.L_x_1278:
        /* <DEDUP_REMOVED lines=22> */
.L_x_1279:
[----:B------:R-:W-:Y:S02]  /*19c00*/  ULDC.64 UR4, c[0x0][0x5f8] ;  /* 0x00017e0000047ab9 */ /* 0x000fe40000000a00 */
[----:B------:R-:W-:-:S04]  /*19c10*/  IADD3 R16, P0, R16, UR4, RZ ;  /* 0x0000000410107c10 */ /* 0x000fc8000ff1e0ff */
[----:B------:R-:W-:-:S05]  /*19c20*/  IADD3.X R17, RZ, UR5, RZ, P0, !PT ;  /* 0x00000005ff117c10 */ /* 0x000fca00087fe4ff */
[----:B------:R-:W-:Y:S01]  /*19c30*/  STG.E.64 desc[UR60][R16.64], R30 ;  /* 0x0000001e10007986 */ /* 0x000fe2000c101b3c */
[----:B------:R-:W-:Y:S05]  /*19c40*/  EXIT ;  /* 0x000000000000794d */ /* 0x000fea0003800000 */
.L_x_1275:
[----:B------:R-:W-:Y:S04]  /*19c50*/  STG.E.64 desc[UR60][R6.64], R44 ;  /* 0x0000002c06007986 */ /* 0x000fe8000c101b3c */
[----:B------:R-:W-:Y:S04]  /*19c60*/  STG.E.64 desc[UR60][R8.64], R22 ;  /* 0x0000001608007986 */ /* 0x000fe8000c101b3c */
[----:B------:R-:W-:Y:S04]  /*19c70*/  STG.E.64 desc[UR60][R10.64], R26 ;  /* 0x0000001a0a007986 */ /* 0x000fe8000c101b3c */
[----:B------:R-:W-:Y:S01]  /*19c80*/  STG.E.64 desc[UR60][R28.64], R30 ;  /* 0x0000001e1c007986 */ /* 0x000fe2000c101b3c */
[----:B------:R-:W-:Y:S05]  /*19c90*/  EXIT ;  /* 0x000000000000794d */ /* 0x000fea0003800000 */
.L_x_1280:
        /* <DEDUP_REMOVED lines=14> */
.L_x_9817:


//--------------------- .text._ZN2at6native13reduce_kernelILi512ELi1ENS0_8ReduceOpIdNS0_14func_wrapper_tIdZNS0_15xor_sum_functorIdvEclERNS_14TensorIteratorEEUlddE_EEjdLi4ELi4EEEEEvT1_ --------------------------
	.section	.text._ZN2at6native13reduce_kernelILi512ELi1ENS0_8ReduceOpIdNS0_14func_wrapper_tIdZNS0_15xor_sum_functorIdvEclERNS_14TensorIteratorEEUlddE_EEjdLi4ELi4EEEEEvT1_,"ax",@progbits
	.align	128
        .global         _ZN2at6native13reduce_kernelILi512ELi1ENS0_8ReduceOpIdNS0_14func_wrapper_tIdZNS0_15xor_sum_functorIdvEclERNS_14TensorIteratorEEUlddE_EEjdLi4ELi4EEEEEvT1_
        .type           _ZN2at6native13reduce_kernelILi512ELi1ENS0_8ReduceOpIdNS0_14func_wrapper_tIdZNS0_15xor_sum_functorIdvEclERNS_14TensorIteratorEEUlddE_EEjdLi4ELi4EEEEEvT1_,@function
        .size           _ZN2at6native13reduce_kernelILi512ELi1ENS0_8ReduceOpIdNS0_14func_wrapper_tIdZNS0_15xor_sum_functorIdvEclERNS_14TensorIteratorEEUlddE_EEjdLi4ELi4EEEEEvT1_,(.L_x_9818 - _ZN2at6native13reduce_kernelILi512ELi1ENS0_8ReduceOpIdNS0_14func_wrapper_tIdZNS0_15xor_sum_functorIdvEclERNS_14TensorIteratorEEUlddE_EEjdLi4ELi4EEEEEvT1_)
        .other          _ZN2at6native13reduce_kernelILi512ELi1ENS0_8ReduceOpIdNS0_14func_wrapper_tIdZNS0_15xor_sum_functorIdvEclERNS_14TensorIteratorEEUlddE_EEjdLi4ELi4EEEEEvT1_,@"STO_CUDA_ENTRY STV_DEFAULT"
_ZN2at6native13reduce_kernelILi512ELi1ENS0_8ReduceOpIdNS0_14func_wrapper_tIdZNS0_15xor_sum_functorIdvEclERNS_14TensorIteratorEEUlddE_EEjdLi4ELi4EEEEEvT1_:
.text._ZN2at6native13reduce_kernelILi512ELi1ENS0_8ReduceOpIdNS0_14func_wrapper_tIdZNS0_15xor_sum_functorIdvEclERNS_14TensorIteratorEEUlddE_EEjdLi4ELi4EEEEEvT1_:
        /* <DEDUP_REMOVED lines=287> */
.L_x_1281:
        /* <DEDUP_REMOVED lines=52> */
.L_x_1290:
[----:B------:R-:W-:Y:S05]  /*1530*/  BSYNC B3 ;  /* 0x0000000000037941 */ /* 0x000fea0003800000 */
.L_x_1289:
[----:B------:R-:W-:-:S04]  /*1540*/  PRMT R2, R2, 0x9910, RZ ;  /* 0x0000991002027816 */ /* 0x000fc800000000ff */
[----:B------:R-:W-:-:S13]  /*1550*/  ISETP.NE.AND P0, PT, R2, RZ, PT ;  /* 0x000000ff0200720c */ /* 0x000fda0003f05270 */
[----:B------:R-:W-:Y:S05]  /*1560*/  @!P0 BRA `(.L_x_1288) ;  /* 0x0000000000208947 */ /* 0x000fea0003800000 */
[----:B------:R-:W-:Y:S01]  /*1570*/  IADD3 R3, P0, R8, -R6, RZ ;  /* 0x8000000608037210 */ /* 0x000fe20007f1e0ff */
[----:B------:R-:W-:-:S04]  /*1580*/  ULDC.64 UR4, c[0x0][0x218] ;  /* 0x0000860000047ab9 */ /* 0x000fc80000000a00 */
[----:B------:R-:W-:Y:S01]  /*1590*/  IMAD.X R4, RZ, RZ, -0x1, P0 ;  /* 0xffffffffff047424 */ /* 0x000fe200000e06ff */
[----:B------:R-:W-:-:S04]  /*15a0*/  LEA R2, P0, R3, R18, 0x3 ;  /* 0x0000001203027211 */ /* 0x000fc800078018ff */
[----:B------:R-:W-:-:S06]  /*15b0*/  LEA.HI.X R3, R3, R19, R4, 0x3, P0 ;  /* 0x0000001303037211 */ /* 0x000fcc00000f1c04 */
[----:B------:R-:W2:Y:S02]  /*15c0*/  LDG.E.64 R2, desc[UR36][R2.64] ;  /* 0x0000002402027981 */ /* 0x000ea4000c1e1b00 */
[----:B--2---:R-:W-:Y:S02]  /*15d0*/  LOP3.LUT R15, R2, UR4, RZ, 0x3c, !PT ;  /* 0x00000004020f7c12 */ /* 0x004fe4000f8e3cff */
[----:B------:R-:W-:-:S07]  /*15e0*/  LOP3.LUT R17, R3, UR5, RZ, 0x3c, !PT ;  /* 0x0000000503117c12 */ /* 0x000fce000f8e3cff */
.L_x_1288:
[----:B------:R-:W-:Y:S05]  /*15f0*/  BSYNC B2 ;  /* 0x0000000000027941 */ /* 0x000fea0003800000 */
.L_x_1287:
[C---:B------:R-:W-:Y:S02]  /*1600*/  IADD3 R3, P0, -R6.reuse, 0x4, RZ ;  /* 0x0000000406037810 */ /* 0x040fe40007f1e1ff */
[----:B------:R-:W-:Y:S02]  /*1610*/  IADD3 R12, R6, -0x4, R9 ;  /* 0xfffffffc060c7810 */ /* 0x000fe40007ffe009 */
[----:B------:R-:W-:Y:S02]  /*1620*/  LEA R18, P1, R3, R18, 0x3 ;  /* 0x0000001203127211 */ /* 0x000fe400078218ff */
[----:B------:R-:W-:-:S04]  /*1630*/  IADD3.X R2, RZ, -0x1, RZ, P0, !PT ;  /* 0xffffffffff027810 */ /* 0x000fc800007fe4ff */
[----:B------:R-:W-:-:S07]  /*1640*/  LEA.HI.X R19, R3, R19, R2, 0x3, P1 ;  /* 0x0000001303137211 */ /* 0x000fce00008f1c02 */
.L_x_1286:
[----:B------:R-:W-:Y:S05]  /*1650*/  BSYNC B1 ;  /* 0x0000000000017941 */ /* 0x000fea0003800000 */
.L_x_1285:
[----:B------:R-:W-:Y:S01]  /*1660*/  LEA R3, R7, 0x3, 0x2 ;  /* 0x0000000307037811 */ /* 0x000fe200078e10ff */
[----:B------:R-:W-:Y:S01]  /*1670*/  BSSY B1, `(.L_x_1291) ;  /* 0x000001c000017945 */ /* 0x000fe20003800000 */
[----:B------:R-:W-:Y:S01]  /*1680*/  ISETP.NE.AND P1, PT, RZ, UR27, PT ;  /* 0x0000001bff007c0c */ /* 0x000fe2000bf25270 */
[----:B------:R-:W-:Y:S01]  /*1690*/  IMAD.MOV.U32 R21, RZ, RZ, R16 ;  /* 0x000000ffff157224 */ /* 0x000fe200078e0010 */
[----:B------:R-:W-:Y:S01]  /*16a0*/  ISETP.GE.U32.AND P0, PT, R3, R12, PT ;  /* 0x0000000c0300720c */ /* 0x000fe20003f06070 */
[----:B------:R-:W-:Y:S01]  /*16b0*/  IMAD.MOV.U32 R23, RZ, RZ, R14 ;  /* 0x000000ffff177224 */ /* 0x000fe200078e000e */
[----:B------:R-:W-:Y:S02]  /*16c0*/  ISETP.NE.AND P2, PT, R5, RZ, PT ;  /* 0x000000ff0500720c */ /* 0x000fe40003f45270 */
[----:B------:R-:W-:Y:S02]  /*16d0*/  MOV R13, R14 ;  /* 0x0000000e000d7202 */ /* 0x000fe40000000f00 */
[----:B------:R-:W-:-:S07]  /*16e0*/  MOV R25, R16 ;  /* 0x0000001000197202 */ /* 0x000fce0000000f00 */
[----:B------:R-:W-:Y:S05]  /*16f0*/  @P0 BRA `(.L_x_1292) ;  /* 0x00000000004c0947 */ /* 0x000fea0003800000 */
[----:B------:R-:W-:Y:S01]  /*1700*/  IMAD.MOV.U32 R27, RZ, RZ, R7 ;  /* 0x000000ffff1b7224 */ /* 0x000fe200078e0007 */
[----:B------:R-:W-:Y:S01]  /*1710*/  MOV R25, R16 ;  /* 0x0000001000197202 */ /* 0x000fe20000000f00 */
[----:B------:R-:W-:-:S07]  /*1720*/  IMAD.MOV.U32 R23, RZ, RZ, R14 ;  /* 0x000000ffff177224 */ /* 0x000fce00078e000e */
.L_x_1293:
[----:B------:R-:W-:Y:S01]  /*1730*/  IMAD.WIDE.U32 R2, R27, 0x20, R18 ;  /* 0x000000201b027825 */ /* 0x000fe200078e0012 */
[----:B------:R-:W-:-:S04]  /*1740*/  ULDC UR4, c[0x0][0x22c] ;  /* 0x00008b0000047ab9 */ /* 0x000fc80000000800 */
[----:B------:R-:W2:Y:S04]  /*1750*/  LDG.E.128 R4, desc[UR36][R2.64] ;  /* 0x0000002402047981 */ /* 0x000ea8000c1e1d00 */
[----:B------:R-:W3:Y:S01]  /*1760*/  LDG.E.128 R8, desc[UR36][R2.64+0x10] ;  /* 0x0000102402087981 */ /* 0x000ee2000c1e1d00 */
[----:B------:R-:W-:-:S04]  /*1770*/  IADD3 R27, R27, UR4, RZ ;  /* 0x000000041b1b7c10 */ /* 0x000fc8000fffe0ff */
[----:B------:R-:W-:-:S04]  /*1780*/  LEA R20, R27, 0x3, 0x2 ;  /* 0x000000031b147811 */ /* 0x000fc800078e10ff */
[----:B------:R-:W-:Y:S02]  /*1790*/  ISETP.GE.U32.AND P0, PT, R20, R12, PT ;  /* 0x0000000c1400720c */ /* 0x000fe40003f06070 */
[----:B--2---:R-:W-:Y:S02]  /*17a0*/  LOP3.LUT R15, R15, R4, RZ, 0x3c, !PT ;  /* 0x000000040f0f7212 */ /* 0x004fe400078e3cff */
[----:B------:R-:W-:Y:S02]  /*17b0*/  LOP3.LUT R17, R17, R5, RZ, 0x3c, !PT ;  /* 0x0000000511117212 */ /* 0x000fe400078e3cff */
[----:B------:R-:W-:Y:S02]  /*17c0*/  LOP3.LUT R25, R25, R6, RZ, 0x3c, !PT ;  /* 0x0000000619197212 */ /* 0x000fe400078e3cff */
[----:B------:R-:W-:Y:S02]  /*17d0*/  LOP3.LUT R14, R14, R7, RZ, 0x3c, !PT ;  /* 0x000000070e0e7212 */ /* 0x000fe400078e3cff */
[----:B---3--:R-:W-:-:S02]  /*17e0*/  LOP3.LUT R16, R16, R8, RZ, 0x3c, !PT ;  /* 0x0000000810107212 */ /* 0x008fc400078e3cff */
[----:B------:R-:W-:Y:S02]  /*17f0*/  LOP3.LUT R23, R23, R9, RZ, 0x3c, !PT ;  /* 0x0000000917177212 */ /* 0x000fe400078e3cff */
[----:B------:R-:W-:Y:S02]  /*1800*/  LOP3.LUT R21, R21, R10, RZ, 0x3c, !PT ;  /* 0x0000000a15157212 */ /* 0x000fe400078e3cff */
[----:B------:R-:W-:Y:S01]  /*1810*/  LOP3.LUT R13, R13, R11, RZ, 0x3c, !PT ;  /* 0x0000000b0d0d7212 */ /* 0x000fe200078e3cff */
[----:B------:R-:W-:Y:S06]  /*1820*/  @!P0 BRA `(.L_x_1293) ;  /* 0xfffffffc00c08947 */ /* 0x000fec000383ffff */
.L_x_1292:
[----:B------:R-:W-:Y:S05]  /*1830*/  BSYNC B1 ;  /* 0x0000000000017941 */ /* 0x000fea0003800000 */
.L_x_1291:
        /* <DEDUP_REMOVED lines=8> */
.L_x_1295:
[----:B------:R-:W-:Y:S05]  /*18c0*/  BSYNC B1 ;  /* 0x0000000000017941 */ /* 0x000fea0003800000 */
.L_x_1294:
[----:B------:R-:W-:Y:S01]  /*18d0*/  PRMT R0, R2, 0x9910, RZ ;  /* 0x0000991002007816 */ /* 0x000fe200000000ff */
[----:B------:R-:W-:Y:S03]  /*18e0*/  BSSY B1, `(.L_x_1296) ;  /* 0x000000c000017945 */ /* 0x000fe60003800000 */
[----:B------:R-:W-:-:S13]  /*18f0*/  ISETP.NE.AND P0, PT, R0, RZ, PT ;  /* 0x000000ff0000720c */ /* 0x000fda0003f05270 */
[----:B------:R-:W-:Y:S05]  /*1900*/  @!P0 BRA `(.L_x_1297) ;  /* 0x0000000000248947 */ /* 0x000fea0003800000 */
[----:B------:R-:W0:Y:S01]  /*1910*/  S2R R3, SR_TID.X ;  /* 0x0000000000037919 */ /* 0x000e220000002100 */
[----:B------:R-:W-:-:S04]  /*1920*/  LOP3.LUT R0, R12, 0xfffffffc, RZ, 0xc0, !PT ;  /* 0xfffffffc0c007812 */ /* 0x000fc800078ec0ff */
[----:B0-----:R-:W-:-:S04]  /*1930*/  IADD3 R3, R0, R3, RZ ;  /* 0x0000000300037210 */ /* 0x001fc80007ffe0ff */
[----:B------:R-:W-:-:S13]  /*1940*/  ISETP.GE.U32.AND P0, PT, R3, R12, PT ;  /* 0x0000000c0300720c */ /* 0x000fda0003f06070 */
[----:B------:R-:W-:Y:S05]  /*1950*/  @P0 BRA `(.L_x_1297) ;  /* 0x0000000000100947 */ /* 0x000fea0003800000 */
[----:B------:R-:W-:-:S06]  /*1960*/  IMAD.WIDE R18, R3, 0x8, R18 ;  /* 0x0000000803127825 */ /* 0x000fcc00078e0212 */
[----:B------:R-:W2:Y:S02]  /*1970*/  LDG.E.64 R18, desc[UR36][R18.64] ;  /* 0x0000002412127981 */ /* 0x000ea4000c1e1b00 */
[----:B--2---:R-:W-:Y:S02]  /*1980*/  LOP3.LUT R15, R15, R18, RZ, 0x3c, !PT ;  /* 0x000000120f0f7212 */ /* 0x004fe400078e3cff */
[----:B------:R-:W-:-:S07]  /*1990*/  LOP3.LUT R17, R17, R19, RZ, 0x3c, !PT ;  /* 0x0000001311117212 */ /* 0x000fce00078e3cff */
.L_x_1297:
[----:B------:R-:W-:Y:S05]  /*19a0*/  BSYNC B1 ;  /* 0x0000000000017941 */ /* 0x000fea0003800000 */
.L_x_1296:
[----:B------:R-:W-:Y:S02]  /*19b0*/  LOP3.LUT R16, R16, R25, R15, 0x96, !PT ;  /* 0x0000001910107212 */ /* 0x000fe400078e960f */
[----:B------:R-:W-:Y:S02]  /*19c0*/  LOP3.LUT R14, R23, R14, R17, 0x96, !PT ;  /* 0x0000000e170e7212 */ /* 0x000fe400078e9611 */
[----:B------:R-:W-:Y:S02]  /*19d0*/  LOP3.LUT R16, R21, R16, RZ, 0x3c, !PT ;  /* 0x0000001015107212 */ /* 0x000fe400078e3cff */
[----:B------:R-:W-:Y:S01]  /*19e0*/  LOP3.LUT R17, R13, R14, RZ, 0x3c, !PT ;  /* 0x0000000e0d117212 */ /* 0x000fe200078e3cff */
[----:B------:R-:W-:Y:S06]  /*19f0*/  BRA `(.L_x_1283) ;  /* 0x0000009400a07947 */ /* 0x000fec0003800000 */
.L_x_1284:
        /* <DEDUP_REMOVED lines=8> */
[----:B------:R-:W-:Y:S02]  /*1a80*/  ULDC UR4, c[0x0][0x22c] ;  /* 0x00008b0000047ab9 */ /* 0x000fe40000000800 */
[----:B------:R-:W-:-:S04]  /*1a90*/  IMAD.U32 R8, RZ, RZ, UR4 ;  /* 0x00000004ff087e24 */ /* 0x000fc8000f8e00ff */
[----:B------:R-:W-:Y:S01]  /*1aa0*/  IMAD R0, R8, 0x3, R7 ;  /* 0x0000000308007824 */ /* 0x000fe200078e0207 */
[----:B------:R-:W1:Y:S01]  /*1ab0*/  LDC R3, c[0x0][0x21c] ;  /* 0x00008700ff037b82 */ /* 0x000e620000000800 */
        /* <DEDUP_REMOVED lines=16> */
.L_x_1307:
        /* <DEDUP_REMOVED lines=53> */
[----:B------:R-:W-:Y:S01]  /*1f10*/  MOV R8, RZ ;  /* 0x000000ff00087202 */ /* 0x000fe20000000f00 */
[----:B------:R-:W-:Y:S01]  /*1f20*/  IMAD.MOV.U32 R9, RZ, RZ, R7 ;  /* 0x000000ffff097224 */ /* 0x000fe200078e0007 */
[----:B------:R-:W-:-:S03]  /*1f30*/  ISETP.NE.AND P1, PT, R10, 0x1, PT ;  /* 0x000000010a00780c */ /* 0x000fc60003f25270 */
        /* <DEDUP_REMOVED lines=231> */
[----:B------:R-:W-:Y:S01]  /*2db0*/  IMAD.MOV R17, RZ, RZ, -R9 ;  /* 0x000000ffff117224 */ /* 0x000fe200078e0a09 */
[----:B------:R-:W0:Y:S01]  /*2dc0*/  @P1 LDC R21, c[0x0][0x384] ;  /* 0x0000e100ff151b82 */ /* 0x000e220000000800 */
[----:B------:R-:W-:Y:S02]  /*2dd0*/  @P1 MOV R8, RZ ;  /* 0x000000ff00081202 */ /* 0x000fe40000000f00 */
[----:B------:R-:W-:-:S04]  /*2de0*/  IMAD R17, R17, UR38, R12 ;  /* 0x0000002611117c24 */ /* 0x000fc8000f8e020c */
[----:B------:R-:W-:Y:S01]  /*2df0*/  IMAD R14, R17, UR25, R14 ;  /* 0x00000019110e7c24 */ /* 0x000fe2000f8e020e */
[----:B------:R-:W1:Y:S08]  /*2e00*/  @P1 LDC.64 R12, c[0x0][0x388] ;  /* 0x0000e200ff0c1b82 */ /* 0x000e700000000a00 */
[----:B------:R-:W2:Y:S01]  /*2e10*/  @P1 LDC R15, c[0x0][0x3f0] ;  /* 0x0000fc00ff0f1b82 */ /* 0x000ea20000000800 */
[----:B-1----:R-:W-:-:S05]  /*2e20*/  @P1 IMAD.HI.U32 R12, R9, R12, R8 ;  /* 0x0000000c090c1227 */ /* 0x002fca00078e0008 */
[----:B------:R-:W-:-:S05]  /*2e30*/  @P1 SHF.R.U32.HI R12, RZ, R13, R12 ;  /* 0x0000000dff0c1219 */ /* 0x000fca000001160c */
[----:B------:R-:W-:-:S04]  /*2e40*/  @P1 IMAD.MOV R8, RZ, RZ, -R12 ;  /* 0x000000ffff081224 */ /* 0x000fc800078e0a0c */
[----:B0-----:R-:W-:-:S04]  /*2e50*/  @P1 IMAD R8, R8, R21, R9 ;  /* 0x0000001508081224 */ /* 0x001fc800078e0209 */
[----:B--2---:R-:W-:-:S07]  /*2e60*/  @P1 IMAD R14, R8, R15, R14 ;  /* 0x0000000f080e1224 */ /* 0x004fce00078e020e */
.L_x_1303:
[----:B------:R-:W-:Y:S01]  /*2e70*/  LOP3.LUT R17, R14, 0xfffffff8, RZ, 0xc0, !PT ;  /* 0xfffffff80e117812 */ /* 0x000fe200078ec0ff */
[----:B------:R-:W-:Y:S02]  /*2e80*/  ULDC UR38, c[0x0][0x22c] ;  /* 0x00008b0000267ab9 */ /* 0x000fe40000000800 */
[----:B------:R-:W-:Y:S02]  /*2e90*/  MOV R8, UR38 ;  /* 0x0000002600087c02 */ /* 0x000fe40008000f00 */
[----:B------:R-:W-:-:S05]  /*2ea0*/  IADD3 R16, P1, R18, R17, RZ ;  /* 0x0000001112107210 */ /* 0x000fca0007f3e0ff */
[----:B------:R-:W-:-:S06]  /*2eb0*/  IMAD.X R17, RZ, RZ, R19, P1 ;  /* 0x000000ffff117224 */ /* 0x000fcc00008e0613 */
[----:B------:R-:W5:Y:S01]  /*2ec0*/  LDG.E.64 R16, desc[UR36][R16.64] ;  /* 0x0000002410107981 */ /* 0x000f62000c1e1b00 */
[----:B------:R-:W-:Y:S01]  /*2ed0*/  IADD3 R7, R7, R8, RZ ;  /* 0x0000000807077210 */ /* 0x000fe20007ffe0ff */
[----:B------:R-:W-:Y:S06]  /*2ee0*/  @!P0 BRA `(.L_x_1304) ;  /* 0x0000000c00a88947 */ /* 0x000fec0003800000 */
[----:B------:R-:W-:Y:S01]  /*2ef0*/  MOV R13, R7 ;  /* 0x00000007000d7202 */ /* 0x000fe20000000f00 */
[----:B------:R-:W-:Y:S01]  /*2f00*/  IMAD.MOV.U32 R12, RZ, RZ, RZ ;  /* 0x000000ffff0c7224 */ /* 0x000fe200078e00ff */
[----:B------:R-:W-:-:S03]  /*2f10*/  ISETP.NE.AND P1, PT, R10, 0x1, PT ;  /* 0x000000010a00780c */ /* 0x000fc60003f25270 */
        /* <DEDUP_REMOVED lines=219> */
[----:B------:R-:W-:Y:S02]  /*3cd0*/  IADD3 R12, -R11, RZ, RZ ;  /* 0x000000ff0b0c7210 */ /* 0x000fe40007ffe1ff */
[----:B------:R-:W0:Y:S01]  /*3ce0*/  @P1 LDC R21, c[0x0][0x384] ;  /* 0x0000e100ff151b82 */ /* 0x000e220000000800 */
[----:B------:R-:W-:Y:S02]  /*3cf0*/  @P1 IMAD.MOV.U32 R10, RZ, RZ, RZ ;  /* 0x000000ffff0a1224 */ /* 0x000fe400078e00ff */
[----:B------:R-:W-:-:S04]  /*3d00*/  IMAD R9, R12, UR38, R13 ;  /* 0x000000260c097c24 */ /* 0x000fc8000f8e020d */
[----:B------:R-:W-:Y:S01]  /*3d10*/  IMAD R0, R9, UR25, R0 ;  /* 0x0000001909007c24 */ /* 0x000fe2000f8e0200 */
[----:B------:R-:W1:Y:S08]  /*3d20*/  @P1 LDC.64 R12, c[0x0][0x388] ;  /* 0x0000e200ff0c1b82 */ /* 0x000e700000000a00 */
[----:B------:R-:W2:Y:S01]  /*3d30*/  @P1 LDC R15, c[0x0][0x3f0] ;  /* 0x0000fc00ff0f1b82 */ /* 0x000ea20000000800 */
[----:B-1----:R-:W-:-:S05]  /*3d40*/  @P1 IMAD.HI.U32 R12, R11, R12, R10 ;  /* 0x0000000c0b0c1227 */ /* 0x002fca00078e000a */
[----:B------:R-:W-:-:S04]  /*3d50*/  @P1 SHF.R.U32.HI R12, RZ, R13, R12 ;  /* 0x0000000dff0c1219 */ /* 0x000fc8000001160c */
[----:B------:R-:W-:-:S05]  /*3d60*/  @P1 IADD3 R10, -R12, RZ, RZ ;  /* 0x000000ff0c0a1210 */ /* 0x000fca0007ffe1ff */
[----:B0-----:R-:W-:-:S04]  /*3d70*/  @P1 IMAD R10, R21, R10, R11 ;  /* 0x0000000a150a1224 */ /* 0x001fc800078e020b */
[----:B--2---:R-:W-:-:S07]  /*3d80*/  @P1 IMAD R0, R10, R15, R0 ;  /* 0x0000000f0a001224 */ /* 0x004fce00078e0200 */
.L_x_1304:
        /* <DEDUP_REMOVED lines=8> */
[----:B------:R-:W0:Y:S01]  /*3e10*/  LDC.64 R10, c[0x0][0x260] ;  /* 0x00009800ff0a7b82 */ /* 0x000e220000000a00 */
[----:B------:R-:W-:Y:S01]  /*3e20*/  MOV R13, R7 ;  /* 0x00000007000d7202 */ /* 0x000fe20000000f00 */
[----:B------:R-:W-:-:S04]  /*3e30*/  IMAD.MOV.U32 R12, RZ, RZ, RZ ;  /* 0x000000ffff0c7224 */ /* 0x000fc800078e00ff */
[----:B------:R-:W-:-:S05]  /*3e40*/  IMAD.HI.U32 R13, R7, UR30, R12 ;  /* 0x0000001e070d7c27 */ /* 0x000fca000f8e000c */
[----:B------:R-:W-:-:S05]  /*3e50*/  SHF.R.U32.HI R13, RZ, UR31, R13 ;  /* 0x0000001fff0d7c19 */ /* 0x000fca000801160d */
[----:B------:R-:W-:Y:S01]  /*3e60*/  IMAD.MOV R12, RZ, RZ, -R13 ;  /* 0x000000ffff0c7224 */ /* 0x000fe200078e0a0d */
[----:B0-----:R-:W-:-:S03]  /*3e70*/  ISETP.NE.AND P1, PT, R10, 0x1, PT ;  /* 0x000000010a00780c */ /* 0x001fc60003f25270 */
[----:B------:R-:W-:-:S04]  /*3e80*/  IMAD R11, R11, R12, R7 ;  /* 0x0000000c0b0b7224 */ /* 0x000fc800078e0207 */
[----:B------:R-:W-:-:S06]  /*3e90*/  IMAD R9, R11, UR4, RZ ;  /* 0x000000040b097c24 */ /* 0x000fcc000f8e02ff */
[----:B------:R-:W-:Y:S05]  /*3ea0*/  @!P1 BRA `(.L_x_1305) ;  /* 0x0000000c00889947 */ /* 0x000fea0003800000 */
        /* <DEDUP_REMOVED lines=216> */
[----:B------:R-:W-:-:S05]  /*4c30*/  IADD3 R21, -R13, RZ, RZ ;  /* 0x000000ff0d157210 */ /* 0x000fca0007ffe1ff */
[----:B------:R-:W-:-:S04]  /*4c40*/  IMAD R20, R21, UR38, R20 ;  /* 0x0000002615147c24 */ /* 0x000fc8000f8e0214 */
[----:B------:R-:W-:Y:S02]  /*4c50*/  IMAD R9, R20, UR25, R9 ;  /* 0x0000001914097c24 */ /* 0x000fe4000f8e0209 */
[----:B0-----:R-:W-:Y:S02]  /*4c60*/  @P1 IMAD.HI.U32 R10, R13, R10, R12 ;  /* 0x0000000a0d0a1227 */ /* 0x001fe400078e000c */
[----:B------:R-:W0:Y:S03]  /*4c70*/  @P1 LDC R12, c[0x0][0x384] ;  /* 0x0000e100ff0c1b82 */ /* 0x000e260000000800 */
[----:B------:R-:W-:-:S05]  /*4c80*/  @P1 SHF.R.U32.HI R11, RZ, R11, R10 ;  /* 0x0000000bff0b1219 */ /* 0x000fca000001160a */
[----:B------:R-:W1:Y:S01]  /*4c90*/  @P1 LDC R10, c[0x0][0x3f0] ;  /* 0x0000fc00ff0a1b82 */ /* 0x000e620000000800 */
[----:B------:R-:W-:-:S04]  /*4ca0*/  @P1 IMAD.MOV R11, RZ, RZ, -R11 ;  /* 0x000000ffff0b1224 */ /* 0x000fc800078e0a0b */
[----:B0-----:R-:W-:-:S04]  /*4cb0*/  @P1 IMAD R12, R12, R11, R13 ;  /* 0x0000000b0c0c1224 */ /* 0x001fc800078e020d */
[----:B-1----:R-:W-:-:S07]  /*4cc0*/  @P1 IMAD R9, R12, R10, R9 ;  /* 0x0000000a0c091224 */ /* 0x002fce00078e0209 */
.L_x_1305:
[----:B------:R-:W-:-:S04]  /*4cd0*/  LOP3.LUT R9, R9, 0xfffffff8, RZ, 0xc0, !PT ;  /* 0xfffffff809097812 */ /* 0x000fc800078ec0ff */
[----:B------:R-:W-:-:S04]  /*4ce0*/  IADD3 R12, P1, R18, R9, RZ ;  /* 0x00000009120c7210 */ /* 0x000fc80007f3e0ff */
[----:B------:R-:W-:-:S06]  /*4cf0*/  IADD3.X R13, RZ, R19, RZ, P1, !PT ;  /* 0x00000013ff0d7210 */ /* 0x000fcc0000ffe4ff */
[----:B------:R-:W5:Y:S01]  /*4d00*/  LDG.E.64 R12, desc[UR36][R12.64] ;  /* 0x000000240c0c7981 */ /* 0x000f62000c1e1b00 */
[----:B------:R-:W-:Y:S01]  /*4d10*/  IMAD.IADD R7, R7, 0x1, R8 ;  /* 0x0000000107077824 */ /* 0x000fe200078e0208 */
[----:B------:R-:W-:Y:S06]  /*4d20*/  @!P0 BRA `(.L_x_1306) ;  /* 0x0000000c00b08947 */ /* 0x000fec0003800000 */
[----:B------:R-:W0:Y:S01]  /*4d30*/  LDC.64 R10, c[0x0][0x260] ;  /* 0x00009800ff0a7b82 */ /* 0x000e220000000a00 */
        /* <DEDUP_REMOVED lines=224> */
[----:B------:R-:W-:-:S05]  /*5b40*/  @P1 MOV R20, RZ ;  /* 0x000000ff00141202 */ /* 0x000fca0000000f00 */
[----:B0-----:R-:W-:Y:S02]  /*5b50*/  @P1 IMAD.HI.U32 R10, R21, R10, R20 ;  /* 0x0000000a150a1227 */ /* 0x001fe400078e0014 */
[----:B------:R-:W0:Y:S03]  /*5b60*/  @P1 LDC R20, c[0x0][0x384] ;  /* 0x0000e100ff141b82 */ /* 0x000e260000000800 */
[----:B------:R-:W-:Y:S01]  /*5b70*/  @P1 SHF.R.U32.HI R11, RZ, R11, R10 ;  /* 0x0000000bff0b1219 */ /* 0x000fe2000001160a */
[----:B------:R-:W-:-:S03]  /*5b80*/  IMAD.MOV R10, RZ, RZ, -R21 ;  /* 0x000000ffff0a7224 */ /* 0x000fc600078e0a15 */
[----:B------:R-:W-:Y:S01]  /*5b90*/  @P1 IADD3 R11, -R11, RZ, RZ ;  /* 0x000000ff0b0b1210 */ /* 0x000fe20007ffe1ff */
[----:B------:R-:W-:Y:S02]  /*5ba0*/  IMAD R9, R10, UR4, R9 ;  /* 0x000000040a097c24 */ /* 0x000fe4000f8e0209 */
[----:B------:R-:W1:Y:S02]  /*5bb0*/  @P1 LDC R10, c[0x0][0x3f0] ;  /* 0x0000fc00ff0a1b82 */ /* 0x000e640000000800 */
[----:B------:R-:W-:Y:S02]  /*5bc0*/  IMAD R0, R9, UR25, R0 ;  /* 0x0000001909007c24 */ /* 0x000fe4000f8e0200 */
[----:B0-----:R-:W-:-:S04]  /*5bd0*/  @P1 IMAD R21, R20, R11, R21 ;  /* 0x0000000b14151224 */ /* 0x001fc800078e0215 */
[----:B-1----:R-:W-:-:S07]  /*5be0*/  @P1 IMAD R0, R21, R10, R0 ;  /* 0x0000000a15001224 */ /* 0x002fce00078e0200 */
.L_x_1306:
[----:B------:R-:W-:Y:S01]  /*5bf0*/  LOP3.LUT R11, R0, 0xfffffff8, RZ, 0xc0, !PT ;  /* 0xfffffff8000b7812 */ /* 0x000fe200078ec0ff */
[----:B------:R-:W-:-:S03]  /*5c00*/  ULDC UR4, c[0x0][0x224] ;  /* 0x0000890000047ab9 */ /* 0x000fc60000000800 */
[----:B------:R-:W-:-:S05]  /*5c10*/  IADD3 R10, P1, R18, R11, RZ ;  /* 0x0000000b120a7210 */ /* 0x000fca0007f3e0ff */
[----:B------:R-:W-:-:S06]  /*5c20*/  IMAD.X R11, RZ, RZ, R19, P1 ;  /* 0x000000ffff0b7224 */ /* 0x000fcc00008e0613 */
[----:B------:R-:W2:Y:S01]  /*5c30*/  LDG.E.64 R10, desc[UR36][R10.64] ;  /* 0x000000240a0a7981 */ /* 0x000ea2000c1e1b00 */
[----:B------:R-:W-:Y:S01]  /*5c40*/  IADD3 R7, R7, R8, RZ ;  /* 0x0000000807077210 */ /* 0x000fe20007ffe0ff */
[----:B------:R-:W-:Y:S01]  /*5c50*/  IMAD.U32 R9, RZ, RZ, UR4 ;  /* 0x00000004ff097e24 */ /* 0x000fe2000f8e00ff */
[----:B-----5:R-:W-:Y:S02]  /*5c60*/  LOP3.LUT R26, R16, R26, RZ, 0x3c, !PT ;  /* 0x0000001a101a7212 */ /* 0x020fe400078e3cff */
[----:B------:R-:W-:Y:S01]  /*5c70*/  LOP3.LUT R25, R17, R25, RZ, 0x3c, !PT ;  /* 0x0000001911197212 */ /* 0x000fe200078e3cff */
[----:B------:R-:W-:Y:S01]  /*5c80*/  IMAD R0, R8, 0x3, R7 ;  /* 0x0000000308007824 */ /* 0x000fe200078e0207 */
[----:B------:R-:W-:Y:S02]  /*5c90*/  LOP3.LUT R24, R14, R24, RZ, 0x3c, !PT ;  /* 0x000000180e187212 */ /* 0x000fe400078e3cff */
[----:B------:R-:W-:Y:S02]  /*5ca0*/  LOP3.LUT R2, R15, R2, RZ, 0x3c, !PT ;  /* 0x000000020f027212 */ /* 0x000fe400078e3cff */
[----:B------:R-:W-:-:S02]  /*5cb0*/  ISETP.GE.U32.AND P1, PT, R0, R9, PT ;  /* 0x000000090000720c */ /* 0x000fc40003f26070 */
[----:B------:R-:W-:Y:S02]  /*5cc0*/  LOP3.LUT R4, R12, R4, RZ, 0x3c, !PT ;  /* 0x000000040c047212 */ /* 0x000fe400078e3cff */
[----:B------:R-:W-:Y:S02]  /*5cd0*/  LOP3.LUT R3, R13, R3, RZ, 0x3c, !PT ;  /* 0x000000030d037212 */ /* 0x000fe400078e3cff */
[----:B--2---:R-:W-:Y:S02]  /*5ce0*/  LOP3.LUT R6, R10, R6, RZ, 0x3c, !PT ;  /* 0x000000060a067212 */ /* 0x004fe400078e3cff */
[----:B------:R-:W-:-:S05]  /*5cf0*/  LOP3.LUT R5, R11, R5, RZ, 0x3c, !PT ;  /* 0x000000050b057212 */ /* 0x000fca00078e3cff */
[----:B------:R-:W-:Y:S05]  /*5d00*/  @!P1 BRA `(.L_x_1307) ;  /* 0xffffffbc00ac9947 */ /* 0x000fea000383ffff */
[----:B------:R-:W-:Y:S05]  /*5d10*/  BSYNC B2 ;  /* 0x0000000000027941 */ /* 0x000fea0003800000 */
.L_x_1302:
[----:B------:R-:W-:Y:S01]  /*5d20*/  MOV R22, R10 ;  /* 0x0000000a00167202 */ /* 0x000fe20000000f00 */
[----:B------:R-:W-:-:S07]  /*5d30*/  IMAD.MOV.U32 R23, RZ, RZ, R11 ;  /* 0x000000ffff177224 */ /* 0x000fce00078e000b */
.L_x_1301:
[----:B------:R-:W-:Y:S05]  /*5d40*/  BSYNC B1 ;  /* 0x0000000000017941 */ /* 0x000fea0003800000 */
.L_x_1300:
        /* <DEDUP_REMOVED lines=267> */
[----:B------:R-:W-:Y:S01]  /*6e00*/  ULDC UR4, c[0x0][0x3ec] ;  /* 0x0000fb0000047ab9 */ /* 0x000fe20000000800 */
[----:B------:R-:W-:-:S03]  /*6e10*/  @P2 MOV R16, RZ ;  /* 0x000000ff00102202 */ /* 0x000fc60000000f00 */
[----:B------:R-:W-:-:S04]  /*6e20*/  IMAD.MOV R10, RZ, RZ, -R17 ;  /* 0x000000ffff0a7224 */ /* 0x000fc800078e0a11 */
[----:B------:R-:W-:-:S04]  /*6e30*/  IMAD R11, R10, UR6, R11 ;  /* 0x000000060a0b7c24 */ /* 0x000fc8000f8e020b */
[----:B------:R-:W-:Y:S02]  /*6e40*/  IMAD R0, R11, UR4, R0 ;  /* 0x000000040b007c24 */ /* 0x000fe4000f8e0200 */
[----:B------:R-:W0:Y:S02]  /*6e50*/  @P2 LDC.64 R10, c[0x0][0x388] ;  /* 0x0000e200ff0a2b82 */ /* 0x000e240000000a00 */
[----:B0-----:R-:W-:-:S05]  /*6e60*/  @P2 IMAD.HI.U32 R10, R17, R10, R16 ;  /* 0x0000000a110a2227 */ /* 0x001fca00078e0010 */
[----:B------:R-:W-:Y:S02]  /*6e70*/  @P2 SHF.R.U32.HI R10, RZ, R11, R10 ;  /* 0x0000000bff0a2219 */ /* 0x000fe4000001160a */
[----:B------:R-:W0:Y:S03]  /*6e80*/  @P2 LDC R11, c[0x0][0x384] ;  /* 0x0000e100ff0b2b82 */ /* 0x000e260000000800 */
[----:B------:R-:W-:-:S05]  /*6e90*/  @P2 IMAD.MOV R16, RZ, RZ, -R10 ;  /* 0x000000ffff102224 */ /* 0x000fca00078e0a0a */
[----:B------:R-:W1:Y:S01]  /*6ea0*/  @P2 LDC R10, c[0x0][0x3f0] ;  /* 0x0000fc00ff0a2b82 */ /* 0x000e620000000800 */
[----:B0-----:R-:W-:-:S04]  /*6eb0*/  @P2 IMAD R11, R11, R16, R17 ;  /* 0x000000100b0b2224 */ /* 0x001fc800078e0211 */
[----:B-1----:R-:W-:-:S07]  /*6ec0*/  @P2 IMAD R0, R11, R10, R0 ;  /* 0x0000000a0b002224 */ /* 0x002fce00078e0200 */
.L_x_1310:
[----:B------:R-:W-:-:S04]  /*6ed0*/  LOP3.LUT R17, R0, 0xfffffff8, RZ, 0xc0, !PT ;  /* 0xfffffff800117812 */ /* 0x000fc800078ec0ff */
[----:B------:R-:W-:-:S04]  /*6ee0*/  IADD3 R16, P2, R18, R17, RZ ;  /* 0x0000001112107210 */ /* 0x000fc80007f5e0ff */
[----:B------:R-:W-:-:S06]  /*6ef0*/  IADD3.X R17, RZ, R19, RZ, P2, !PT ;  /* 0x00000013ff117210 */ /* 0x000fcc00017fe4ff */
[----:B------:R-:W5:Y:S01]  /*6f00*/  LDG.E.64 R16, desc[UR36][R16.64] ;  /* 0x0000002410107981 */ /* 0x000f62000c1e1b00 */
        /* <DEDUP_REMOVED lines=265> */
[----:B------:R-:W-:-:S03]  /*7fa0*/  IADD3 R10, -R15, RZ, RZ ;  /* 0x000000ff0f0a7210 */ /* 0x000fc60007ffe1ff */
[----:B------:R-:W-:Y:S02]  /*7fb0*/  @P2 IMAD.MOV.U32 R14, RZ, RZ, RZ ;  /* 0x000000ffff0e2224 */ /* 0x000fe400078e00ff */
[----:B------:R-:W-:-:S04]  /*7fc0*/  IMAD R10, R10, UR6, R11 ;  /* 0x000000060a0a7c24 */ /* 0x000fc8000f8e020b */
[----:B------:R-:W-:Y:S02]  /*7fd0*/  IMAD R0, R10, UR4, R0 ;  /* 0x000000040a007c24 */ /* 0x000fe4000f8e0200 */
[----:B------:R-:W0:Y:S02]  /*7fe0*/  @P2 LDC.64 R10, c[0x0][0x388] ;  /* 0x0000e200ff0a2b82 */ /* 0x000e240000000a00 */
[----:B0-----:R-:W-:-:S05]  /*7ff0*/  @P2 IMAD.HI.U32 R10, R15, R10, R14 ;  /* 0x0000000a0f0a2227 */ /* 0x001fca00078e000e */
[----:B------:R-:W-:Y:S02]  /*8000*/  @P2 SHF.R.U32.HI R11, RZ, R11, R10 ;  /* 0x0000000bff0b2219 */ /* 0x000fe4000001160a */
[----:B------:R-:W0:Y:S02]  /*8010*/  @P2 LDC R10, c[0x0][0x384] ;  /* 0x0000e100ff0a2b82 */ /* 0x000e240000000800 */
[----:B------:R-:W-:-:S05]  /*8020*/  @P2 IADD3 R11, -R11, RZ, RZ ;  /* 0x000000ff0b0b2210 */ /* 0x000fca0007ffe1ff */
[----:B0-----:R-:W-:Y:S02]  /*8030*/  @P2 IMAD R11, R10, R11, R15 ;  /* 0x0000000b0a0b2224 */ /* 0x001fe400078e020f */
[----:B------:R-:W0:Y:S02]  /*8040*/  @P2 LDC R10, c[0x0][0x3f0] ;  /* 0x0000fc00ff0a2b82 */ /* 0x000e240000000800 */
[----:B0-----:R-:W-:-:S07]  /*8050*/  @P2 IMAD R0, R11, R10, R0 ;  /* 0x0000000a0b002224 */ /* 0x001fce00078e0200 */
.L_x_1311:
        /* <DEDUP_REMOVED lines=269> */
[----:B------:R-:W-:Y:S01]  /*9130*/  IMAD.MOV R10, RZ, RZ, -R13 ;  /* 0x000000ffff0a7224 */ /* 0x000fe200078e0a0d */
[----:B------:R-:W-:-:S03]  /*9140*/  @P2 MOV R12, RZ ;  /* 0x000000ff000c2202 */ /* 0x000fc60000000f00 */
[----:B------:R-:W-:-:S04]  /*9150*/  IMAD R10, R10, UR6, R11 ;  /* 0x000000060a0a7c24 */ /* 0x000fc8000f8e020b */
[----:B------:R-:W-:Y:S02]  /*9160*/  IMAD R0, R10, UR4, R0 ;  /* 0x000000040a007c24 */ /* 0x000fe4000f8e0200 */
[----:B------:R-:W0:Y:S02]  /*9170*/  @P2 LDC.64 R10, c[0x0][0x388] ;  /* 0x0000e200ff0a2b82 */ /* 0x000e240000000a00 */
[----:B0-----:R-:W-:-:S05]  /*9180*/  @P2 IMAD.HI.U32 R10, R13, R10, R12 ;  /* 0x0000000a0d0a2227 */ /* 0x001fca00078e000c */
[----:B------:R-:W-:Y:S02]  /*9190*/  @P2 SHF.R.U32.HI R11, RZ, R11, R10 ;  /* 0x0000000bff0b2219 */ /* 0x000fe4000001160a */
[----:B------:R-:W0:Y:S03]  /*91a0*/  @P2 LDC R10, c[0x0][0x384] ;  /* 0x0000e100ff0a2b82 */ /* 0x000e260000000800 */
[----:B------:R-:W-:-:S04]  /*91b0*/  @P2 IMAD.MOV R11, RZ, RZ, -R11 ;  /* 0x000000ffff0b2224 */ /* 0x000fc800078e0a0b */
[----:B0-----:R-:W-:Y:S02]  /*91c0*/  @P2 IMAD R11, R10, R11, R13 ;  /* 0x0000000b0a0b2224 */ /* 0x001fe400078e020d */
[----:B------:R-:W0:Y:S02]  /*91d0*/  @P2 LDC R10, c[0x0][0x3f0] ;  /* 0x0000fc00ff0a2b82 */ /* 0x000e240000000800 */
[----:B0-----:R-:W-:-:S07]  /*91e0*/  @P2 IMAD R0, R11, R10, R0 ;  /* 0x0000000a0b002224 */ /* 0x001fce00078e0200 */
.L_x_1312:
        /* <DEDUP_REMOVED lines=270> */
[----:B------:R-:W-:-:S05]  /*a2d0*/  @P1 MOV R10, RZ ;  /* 0x000000ff000a1202 */ /* 0x000fca0000000f00 */
[----:B0-----:R-:W-:-:S04]  /*a2e0*/  @P1 IMAD.HI.U32 R22, R11, R22, R10 ;  /* 0x000000160b161227 */ /* 0x001fc800078e000a */
[----:B------:R-:W-:Y:S01]  /*a2f0*/  IMAD.MOV R10, RZ, RZ, -R11 ;  /* 0x000000ffff0a7224 */ /* 0x000fe200078e0a0b */
[----:B------:R-:W-:-:S03]  /*a300*/  @P1 SHF.R.U32.HI R22, RZ, R23, R22 ;  /* 0x00000017ff161219 */ /* 0x000fc60000011616 */
[----:B------:R-:W-:Y:S01]  /*a310*/  IMAD R21, R10, UR6, R21 ;  /* 0x000000060a157c24 */ /* 0x000fe2000f8e0215 */
[----:B------:R-:W-:-:S03]  /*a320*/  @P1 IADD3 R10, -R22, RZ, RZ ;  /* 0x000000ff160a1210 */ /* 0x000fc60007ffe1ff */
[----:B------:R-:W-:Y:S02]  /*a330*/  IMAD R0, R21, UR4, R0 ;  /* 0x0000000415007c24 */ /* 0x000fe4000f8e0200 */
[----:B------:R-:W0:Y:S02]  /*a340*/  @P1 LDC R21, c[0x0][0x384] ;  /* 0x0000e100ff151b82 */ /* 0x000e240000000800 */
[----:B0-----:R-:W-:-:S06]  /*a350*/  @P1 IMAD R11, R21, R10, R11 ;  /* 0x0000000a150b1224 */ /* 0x001fcc00078e020b */
[----:B------:R-:W0:Y:S02]  /*a360*/  @P1 LDC R10, c[0x0][0x3f0] ;  /* 0x0000fc00ff0a1b82 */ /* 0x000e240000000800 */
[----:B0-----:R-:W-:-:S07]  /*a370*/  @P1 IMAD R0, R11, R10, R0 ;  /* 0x0000000a0b001224 */ /* 0x001fce00078e0200 */
.L_x_1313:
[----:B------:R-:W-:-:S04]  /*a380*/  LOP3.LUT R11, R0, 0xfffffff8, RZ, 0xc0, !PT ;  /* 0xfffffff8000b7812 */ /* 0x000fc800078ec0ff */
[----:B------:R-:W-:-:S05]  /*a390*/  IADD3 R10, P1, R18, R11, RZ ;  /* 0x0000000b120a7210 */ /* 0x000fca0007f3e0ff */
[----:B------:R-:W-:-:S05]  /*a3a0*/  IMAD.X R11, RZ, RZ, R19, P1 ;  /* 0x000000ffff0b7224 */ /* 0x000fca00008e0613 */
[----:B------:R0:W5:Y:S03]  /*a3b0*/  LDG.E.64 R22, desc[UR36][R10.64] ;  /* 0x000000240a167981 */ /* 0x000166000c1e1b00 */
.L_x_1309:
[----:B------:R-:W-:Y:S05]  /*a3c0*/  BSYNC B1 ;  /* 0x0000000000017941 */ /* 0x000fea0003800000 */
.L_x_1308:
[----:B------:R-:W-:Y:S04]  /*a3d0*/  BSSY B1, `(.L_x_1314) ;  /* 0x0000013000017945 */ /* 0x000fe80003800000 */
[----:B------:R-:W-:Y:S05]  /*a3e0*/  @P0 BRA `(.L_x_1315) ;  /* 0x0000000000440947 */ /* 0x000fea0003800000 */
[----:B------:R-:W-:Y:S02]  /*a3f0*/  IADD3 R0, R7, R8, RZ ;  /* 0x0000000807007210 */ /* 0x000fe40007ffe0ff */
[----:B-----5:R-:W-:Y:S02]  /*a400*/  LOP3.LUT R26, R16, R26, RZ, 0x3c, !PT ;  /* 0x0000001a101a7212 */ /* 0x020fe400078e3cff */
[----:B------:R-:W-:Y:S02]  /*a410*/  ISETP.GE.U32.AND P0, PT, R0, R9, PT ;  /* 0x000000090000720c */ /* 0x000fe40003f06070 */
[----:B------:R-:W-:-:S11]  /*a420*/  LOP3.LUT R25, R17, R25, RZ, 0x3c, !PT ;  /* 0x0000001911197212 */ /* 0x000fd600078e3cff */
[----:B------:R-:W-:Y:S05]  /*a430*/  @P0 BRA `(.L_x_1315) ;  /* 0x0000000000300947 */ /* 0x000fea0003800000 */
[----:B------:R-:W-:Y:S01]  /*a440*/  IMAD.IADD R0, R0, 0x1, R8 ;  /* 0x0000000100007824 */ /* 0x000fe200078e0208 */
[----:B------:R-:W-:Y:S02]  /*a450*/  LOP3.LUT R24, R14, R24, RZ, 0x3c, !PT ;  /* 0x000000180e187212 */ /* 0x000fe400078e3cff */
[----:B------:R-:W-:Y:S02]  /*a460*/  LOP3.LUT R2, R15, R2, RZ, 0x3c, !PT ;  /* 0x000000020f027212 */ /* 0x000fe400078e3cff */
[----:B------:R-:W-:-:S13]  /*a470*/  ISETP.GE.U32.AND P0, PT, R0, R9, PT ;  /* 0x000000090000720c */ /* 0x000fda0003f06070 */
[----:B------:R-:W-:Y:S02]  /*a480*/  @!P0 IADD3 R8, R0, R8, RZ ;  /* 0x0000000800088210 */ /* 0x000fe40007ffe0ff */
[----:B------:R-:W-:Y:S02]  /*a490*/  @!P0 LOP3.LUT R4, R12, R4, RZ, 0x3c, !PT ;  /* 0x000000040c048212 */ /* 0x000fe400078e3cff */
[----:B------:R-:W-:Y:S02]  /*a4a0*/  @!P0 ISETP.GE.U32.AND P1, PT, R8, R9, PT ;  /* 0x000000090800820c */ /* 0x000fe40003f26070 */
[----:B------:R-:W-:Y:S02]  /*a4b0*/  @!P0 LOP3.LUT R3, R13, R3, RZ, 0x3c, !PT ;  /* 0x000000030d038212 */ /* 0x000fe400078e3cff */
[----:B------:R-:W-:Y:S02]  /*a4c0*/  @!P0 SEL R7, R22, RZ, !P1 ;  /* 0x000000ff16078207 */ /* 0x000fe40004800000 */
[----:B------:R-:W-:-:S02]  /*a4d0*/  @!P0 SEL R22, R23, RZ, !P1 ;  /* 0x000000ff17168207 */ /* 0x000fc40004800000 */
[----:B------:R-:W-:Y:S02]  /*a4e0*/  @!P0 LOP3.LUT R6, R6, R7, RZ, 0x3c, !PT ;  /* 0x0000000706068212 */ /* 0x000fe400078e3cff */
[----:B------:R-:W-:-:S07]  /*a4f0*/  @!P0 LOP3.LUT R5, R5, R22, RZ, 0x3c, !PT ;  /* 0x0000001605058212 */ /* 0x000fce00078e3cff */
.L_x_1315:
[----:B------:R-:W-:Y:S05]  /*a500*/  BSYNC B1 ;  /* 0x0000000000017941 */ /* 0x000fea0003800000 */
.L_x_1314:
[----:B------:R-:W-:Y:S02]  /*a510*/  LOP3.LUT R7, R4, R24, R26, 0x96, !PT ;  /* 0x0000001804077212 */ /* 0x000fe400078e961a */
[----:B------:R-:W-:Y:S02]  /*a520*/  LOP3.LUT R2, R3, R2, R25, 0x96, !PT ;  /* 0x0000000203027212 */ /* 0x000fe400078e9619 */
[----:B-----5:R-:W-:Y:S02]  /*a530*/  LOP3.LUT R16, R6, R7, RZ, 0x3c, !PT ;  /* 0x0000000706107212 */ /* 0x020fe400078e3cff */
[----:B------:R-:W-:Y:S01]  /*a540*/  LOP3.LUT R17, R5, R2, RZ, 0x3c, !PT ;  /* 0x0000000205117212 */ /* 0x000fe200078e3cff */
[----:B------:R-:W-:Y:S06]  /*a550*/  BRA `(.L_x_1283) ;  /* 0x0000000800c87947 */ /* 0x000fec0003800000 */
.L_x_1299:
[----:B------:R-:W-:Y:S01]  /*a560*/  ISETP.GE.U32.AND P0, PT, R0, R9, PT ;  /* 0x000000090000720c */ /* 0x000fe20003f06070 */
[----:B------:R-:W-:Y:S01]  /*a570*/  BSSY B1, `(.L_x_1316) ;  /* 0x0000027000017945 */ /* 0x000fe20003800000 */
[--C-:B------:R-:W-:Y:S01]  /*a580*/  IMAD.MOV.U32 R21, RZ, RZ, R4.reuse ;  /* 0x000000ffff157224 */ /* 0x100fe200078e0004 */
[-C--:B------:R-:W-:Y:S01]  /*a590*/  MOV R20, R3.reuse ;  /* 0x0000000300147202 */ /* 0x080fe20000000f00 */
[----:B------:R-:W-:Y:S01]  /*a5a0*/  IMAD.MOV.U32 R2, RZ, RZ, R4 ;  /* 0x000000ffff027224 */ /* 0x000fe200078e0004 */
[----:B------:R-:W-:-:S08]  /*a5b0*/  MOV R0, R3 ;  /* 0x0000000300007202 */ /* 0x000fd00000000f00 */
[----:B------:R-:W-:Y:S05]  /*a5c0*/  @P0 BRA `(.L_x_1317) ;  /* 0x0000000000840947 */ /* 0x000fea0003800000 */
[----:B------:R-:W-:Y:S01]  /*a5d0*/  BSSY B2, `(.L_x_1317) ;  /* 0x0000020000027945 */ /* 0x000fe20003800000 */
[----:B------:R-:W-:Y:S01]  /*a5e0*/  IMAD.MOV.U32 R21, RZ, RZ, R4 ;  /* 0x000000ffff157224 */ /* 0x000fe200078e0004 */
[----:B------:R-:W-:Y:S01]  /*a5f0*/  MOV R2, R4 ;  /* 0x0000000400027202 */ /* 0x000fe20000000f00 */
[----:B------:R-:W-:Y:S01]  /*a600*/  IMAD.MOV.U32 R20, RZ, RZ, R3 ;  /* 0x000000ffff147224 */ /* 0x000fe200078e0003 */
[----:B------:R-:W-:-:S07]  /*a610*/  MOV R0, R3 ;  /* 0x0000000300007202 */ /* 0x000fce0000000f00 */
.L_x_1318:
[----:B------:R-:W-:Y:S02]  /*a620*/  IMAD.IADD R13, R8, 0x1, R7 ;  /* 0x00000001080d7824 */ /* 0x000fe400078e0207 */
[----:B------:R-:W-:-:S03]  /*a630*/  IMAD R11, R22, R7, RZ ;  /* 0x00000007160b7224 */ /* 0x000fc600078e02ff */
[----:B------:R-:W-:Y:S01]  /*a640*/  IADD3 R15, R13, R8, RZ ;  /* 0x000000080d0f7210 */ /* 0x000fe20007ffe0ff */
[----:B------:R-:W-:Y:S02]  /*a650*/  IMAD R13, R22, R13, RZ ;  /* 0x0000000d160d7224 */ /* 0x000fe400078e02ff */
[----:B------:R-:W-:-:S04]  /*a660*/  IMAD.WIDE.U32 R10, R11, 0x8, R18 ;  /* 0x000000080b0a7825 */ /* 0x000fc800078e0012 */
[----:B------:R-:W-:Y:S02]  /*a670*/  IMAD.IADD R7, R15, 0x1, R8 ;  /* 0x000000010f077824 */ /* 0x000fe400078e0208 */
[C---:B------:R-:W-:Y:S01]  /*a680*/  IMAD R15, R22.reuse, R15, RZ ;  /* 0x0000000f160f7224 */ /* 0x040fe200078e02ff */
[----:B------:R-:W2:Y:S01]  /*a690*/  LDG.E.64 R10, desc[UR36][R10.64] ;  /* 0x000000240a0a7981 */ /* 0x000ea2000c1e1b00 */
[----:B------:R-:W-:Y:S02]  /*a6a0*/  IMAD R17, R22, R7, RZ ;  /* 0x0000000716117224 */ /* 0x000fe400078e02ff */
[----:B------:R-:W-:-:S04]  /*a6b0*/  IMAD.WIDE.U32 R12, R13, 0x8, R18 ;  /* 0x000000080d0c7825 */ /* 0x000fc800078e0012 */
[--C-:B------:R-:W-:Y:S02]  /*a6c0*/  IMAD.WIDE.U32 R14, R15, 0x8, R18.reuse ;  /* 0x000000080f0e7825 */ /* 0x100fe400078e0012 */
[----:B------:R-:W3:Y:S02]  /*a6d0*/  LDG.E.64 R12, desc[UR36][R12.64] ;  /* 0x000000240c0c7981 */ /* 0x000ee4000c1e1b00 */
[----:B------:R-:W-:Y:S02]  /*a6e0*/  IMAD.WIDE.U32 R16, R17, 0x8, R18 ;  /* 0x0000000811107825 */ /* 0x000fe400078e0012 */
[----:B------:R-:W4:Y:S04]  /*a6f0*/  LDG.E.64 R14, desc[UR36][R14.64] ;  /* 0x000000240e0e7981 */ /* 0x000f28000c1e1b00 */
[----:B------:R-:W5:Y:S01]  /*a700*/  LDG.E.64 R16, desc[UR36][R16.64] ;  /* 0x0000002410107981 */ /* 0x000f62000c1e1b00 */
[----:B------:R-:W-:-:S05]  /*a710*/  IADD3 R7, R7, R8, RZ ;  /* 0x0000000807077210 */ /* 0x000fca0007ffe0ff */
[----:B------:R-:W-:-:S05]  /*a720*/  IMAD R24, R8, 0x3, R7 ;  /* 0x0000000308187824 */ /* 0x000fca00078e0207 */
[----:B------:R-:W-:Y:S02]  /*a730*/  ISETP.GE.U32.AND P0, PT, R24, R9, PT ;  /* 0x000000091800720c */ /* 0x000fe40003f06070 */
        /* <DEDUP_REMOVED lines=10> */
.L_x_1317:
[----:B------:R-:W-:Y:S05]  /*a7e0*/  BSYNC B1 ;  /* 0x0000000000017941 */ /* 0x000fea0003800000 */
.L_x_1316:
[----:B------:R-:W-:Y:S01]  /*a7f0*/  ISETP.GE.U32.AND P1, PT, R7, R9, PT ;  /* 0x000000090700720c */ /* 0x000fe20003f26070 */
[----:B------:R-:W-:-:S12]  /*a800*/  BSSY B1, `(.L_x_1319) ;  /* 0x0000016000017945 */ /* 0x000fd80003800000 */
[----:B------:R-:W-:Y:S05]  /*a810*/  @P1 BRA `(.L_x_1320) ;  /* 0x0000000000501947 */ /* 0x000fea0003800000 */
[----:B------:R-:W-:-:S04]  /*a820*/  IMAD R11, R22, R7, RZ ;  /* 0x00000007160b7224 */ /* 0x000fc800078e02ff */
[----:B------:R-:W-:-:S06]  /*a830*/  IMAD.WIDE.U32 R10, R11, 0x8, R18 ;  /* 0x000000080b0a7825 */ /* 0x000fcc00078e0012 */
[----:B------:R-:W5:Y:S01]  /*a840*/  LDG.E.64 R10, desc[UR36][R10.64] ;  /* 0x000000240a0a7981 */ /* 0x000f62000c1e1b00 */
[----:B------:R-:W-:-:S05]  /*a850*/  IMAD.IADD R23, R7, 0x1, R8 ;  /* 0x0000000107177824 */ /* 0x000fca00078e0208 */
[----:B------:R-:W-:-:S13]  /*a860*/  ISETP.GE.U32.AND P0, PT, R23, R9, PT ;  /* 0x000000091700720c */ /* 0x000fda0003f06070 */
[----:B------:R-:W-:Y:S05]  /*a870*/  @P0 BRA `(.L_x_1320) ;  /* 0x0000000000380947 */ /* 0x000fea0003800000 */
[----:B------:R-:W-:-:S04]  /*a880*/  IMAD R13, R22, R23, RZ ;  /* 0x00000017160d7224 */ /* 0x000fc800078e02ff */
        /* <DEDUP_REMOVED lines=8> */
[----:B------:R-:W-:Y:S02]  /*a910*/  @!P0 IMAD R23, R22, R14, RZ ;  /* 0x0000000e16178224 */ /* 0x000fe400078e02ff */
[----:B------:R-:W-:-:S04]  /*a920*/  IMAD.WIDE.U32 R14, R15, 0x8, R18 ;  /* 0x000000080f0e7825 */ /* 0x000fc800078e0012 */
[----:B------:R-:W-:Y:S02]  /*a930*/  @!P0 IMAD.WIDE.U32 R18, R23, 0x8, R18 ;  /* 0x0000000817128825 */ /* 0x000fe400078e0012 */
[----:B------:R-:W5:Y:S04]  /*a940*/  LDG.E.64 R14, desc[UR36][R14.64] ;  /* 0x000000240e0e7981 */ /* 0x000f68000c1e1b00 */
[----:B------:R0:W5:Y:S02]  /*a950*/  @!P0 LDG.E.64 R16, desc[UR36][R18.64] ;  /* 0x0000002412108981 */ /* 0x000164000c1e1b00 */
.L_x_1320:
[----:B------:R-:W-:Y:S05]  /*a960*/  BSYNC B1 ;  /* 0x0000000000017941 */ /* 0x000fea0003800000 */
.L_x_1319:
        /* <DEDUP_REMOVED lines=19> */
.L_x_1322:
[----:B------:R-:W-:Y:S05]  /*aaa0*/  BSYNC B1 ;  /* 0x0000000000017941 */ /* 0x000fea0003800000 */
.L_x_1321:
[----:B------:R-:W-:Y:S02]  /*aab0*/  LOP3.LUT R21, R21, R4, R2, 0x96, !PT ;  /* 0x0000000415157212 */ /* 0x000fe400078e9602 */
[----:B------:R-:W-:Y:S02]  /*aac0*/  LOP3.LUT R0, R20, R3, R0, 0x96, !PT ;  /* 0x0000000314007212 */ /* 0x000fe400078e9600 */
[----:B-----5:R-:W-:Y:S02]  /*aad0*/  LOP3.LUT R16, R6, R21, RZ, 0x3c, !PT ;  /* 0x0000001506107212 */ /* 0x020fe400078e3cff */
[----:B------:R-:W-:Y:S01]  /*aae0*/  LOP3.LUT R17, R5, R0, RZ, 0x3c, !PT ;  /* 0x0000000005117212 */ /* 0x000fe200078e3cff */
[----:B------:R-:W-:Y:S06]  /*aaf0*/  BRA `(.L_x_1283) ;  /* 0x0000000400607947 */ /* 0x000fec0003800000 */
.L_x_1298:
        /* <DEDUP_REMOVED lines=9> */
[----:B------:R-:W-:Y:S01]  /*ab90*/  MOV R5, R3 ;  /* 0x0000000300057202 */ /* 0x000fe20000000f00 */
[--C-:B--2---:R-:W-:Y:S01]  /*aba0*/  IMAD.MOV.U32 R6, RZ, RZ, R8.reuse ;  /* 0x000000ffff067224 */ /* 0x104fe200078e0008 */
[----:B------:R-:W-:Y:S01]  /*abb0*/  MOV R7, R8 ;  /* 0x0000000800077202 */ /* 0x000fe20000000f00 */
[----:B------:R-:W-:-:S06]  /*abc0*/  IMAD.MOV.U32 R20, RZ, RZ, R8 ;  /* 0x000000ffff147224 */ /* 0x000fcc00078e0008 */
[----:B------:R-:W-:Y:S05]  /*abd0*/  @P0 BRA `(.L_x_1324) ;  /* 0x0000000000740947 */ /* 0x000fea0003800000 */
[----:B------:R-:W-:Y:S01]  /*abe0*/  BSSY B2, `(.L_x_1324) ;  /* 0x000001c000027945 */ /* 0x000fe20003800000 */
[----:B------:R-:W-:Y:S01]  /*abf0*/  MOV R4, R3 ;  /* 0x0000000300047202 */ /* 0x000fe20000000f00 */
[----:B------:R-:W-:Y:S01]  /*ac00*/  IMAD.MOV.U32 R5, RZ, RZ, R3 ;  /* 0x000000ffff057224 */ /* 0x000fe200078e0003 */
[----:B------:R-:W-:Y:S01]  /*ac10*/  MOV R7, R8 ;  /* 0x0000000800077202 */ /* 0x000fe20000000f00 */
[----:B------:R-:W-:-:S07]  /*ac20*/  IMAD.MOV.U32 R20, RZ, RZ, R8 ;  /* 0x000000ffff147224 */ /* 0x000fce00078e0008 */
.L_x_1325:
[C---:B------:R-:W-:Y:S01]  /*ac30*/  IADD3 R16, R0.reuse, R21, RZ ;  /* 0x0000001500107210 */ /* 0x040fe20007ffe0ff */
[----:B------:R-:W-:-:S04]  /*ac40*/  IMAD.WIDE.U32 R14, R0, 0x8, R18 ;  /* 0x00000008000e7825 */ /* 0x000fc800078e0012 */
[C---:B------:R-:W-:Y:S02]  /*ac50*/  IMAD.IADD R10, R16.reuse, 0x1, R21 ;  /* 0x00000001100a7824 */ /* 0x040fe400078e0215 */
[--C-:B------:R-:W-:Y:S01]  /*ac60*/  IMAD.WIDE.U32 R16, R16, 0x8, R18.reuse ;  /* 0x0000000810107825 */ /* 0x100fe200078e0012 */
[----:B------:R-:W2:Y:S02]  /*ac70*/  LDG.E.64 R14, desc[UR36][R14.64] ;  /* 0x000000240e0e7981 */ /* 0x000ea4000c1e1b00 */
[C---:B------:R-:W-:Y:S01]  /*ac80*/  IADD3 R0, R10.reuse, R21, RZ ;  /* 0x000000150a007210 */ /* 0x040fe20007ffe0ff */
[--C-:B------:R-:W-:Y:S02]  /*ac90*/  IMAD.WIDE.U32 R10, R10, 0x8, R18.reuse ;  /* 0x000000080a0a7825 */ /* 0x100fe400078e0012 */
[----:B------:R-:W3:Y:S02]  /*aca0*/  LDG.E.64 R16, desc[UR36][R16.64] ;  /* 0x0000002410107981 */ /* 0x000ee4000c1e1b00 */
[----:B------:R-:W-:-:S02]  /*acb0*/  IMAD.WIDE.U32 R12, R0, 0x8, R18 ;  /* 0x00000008000c7825 */ /* 0x000fc400078e0012 */
[----:B------:R-:W4:Y:S04]  /*acc0*/  LDG.E.64 R10, desc[UR36][R10.64] ;  /* 0x000000240a0a7981 */ /* 0x000f28000c1e1b00 */
[----:B------:R-:W5:Y:S01]  /*acd0*/  LDG.E.64 R12, desc[UR36][R12.64] ;  /* 0x000000240c0c7981 */ /* 0x000f62000c1e1b00 */
[----:B------:R-:W-:-:S04]  /*ace0*/  IMAD.IADD R0, R0, 0x1, R21 ;  /* 0x0000000100007824 */ /* 0x000fc800078e0215 */
        /* <DEDUP_REMOVED lines=12> */
.L_x_1324:
[----:B------:R-:W-:Y:S05]  /*adb0*/  BSYNC B1 ;  /* 0x0000000000017941 */ /* 0x000fea0003800000 */
.L_x_1323:
[----:B------:R-:W-:Y:S01]  /*adc0*/  ISETP.GE.U32.AND P1, PT, R0, R9, PT ;  /* 0x000000090000720c */ /* 0x000fe20003f26070 */
[----:B------:R-:W-:-:S12]  /*add0*/  BSSY B1, `(.L_x_1326) ;  /* 0x0000012000017945 */ /* 0x000fd80003800000 */
[----:B------:R-:W-:Y:S05]  /*ade0*/  @P1 BRA `(.L_x_1327) ;  /* 0x0000000000401947 */ /* 0x000fea0003800000 */
[----:B------:R-:W-:-:S06]  /*adf0*/  IMAD.WIDE.U32 R14, R0, 0x8, R18 ;  /* 0x00000008000e7825 */ /* 0x000fcc00078e0012 */
[----:B------:R-:W5:Y:S01]  /*ae00*/  LDG.E.64 R14, desc[UR36][R14.64] ;  /* 0x000000240e0e7981 */ /* 0x000f62000c1e1b00 */
[----:B------:R-:W-:-:S04]  /*ae10*/  IADD3 R22, R0, R21, RZ ;  /* 0x0000001500167210 */ /* 0x000fc80007ffe0ff */
[----:B------:R-:W-:-:S13]  /*ae20*/  ISETP.GE.U32.AND P0, PT, R22, R9, PT ;  /* 0x000000091600720c */ /* 0x000fda0003f06070 */
[----:B------:R-:W-:Y:S05]  /*ae30*/  @P0 BRA `(.L_x_1327) ;  /* 0x00000000002c0947 */ /* 0x000fea0003800000 */
[----:B------:R-:W-:-:S06]  /*ae40*/  IMAD.WIDE.U32 R16, R22, 0x8, R18 ;  /* 0x0000000816107825 */ /* 0x000fcc00078e0012 */
[----:B------:R-:W5:Y:S01]  /*ae50*/  LDG.E.64 R16, desc[UR36][R16.64] ;  /* 0x0000002410107981 */ /* 0x000f62000c1e1b00 */
[----:B------:R-:W-:-:S05]  /*ae60*/  IMAD.IADD R22, R22, 0x1, R21 ;  /* 0x0000000116167824 */ /* 0x000fca00078e0215 */
[----:B------:R-:W-:-:S13]  /*ae70*/  ISETP.GE.U32.AND P0, PT, R22, R9, PT ;  /* 0x000000091600720c */ /* 0x000fda0003f06070 */
[----:B------:R-:W-:Y:S05]  /*ae80*/  @P0 BRA `(.L_x_1327) ;  /* 0x0000000000180947 */ /* 0x000fea0003800000 */
[C---:B------:R-:W-:Y:S01]  /*ae90*/  IADD3 R23, R22.reuse, R21, RZ ;  /* 0x0000001516177210 */ /* 0x040fe20007ffe0ff */
[----:B------:R-:W-:-:S03]  /*aea0*/  IMAD.WIDE.U32 R10, R22, 0x8, R18 ;  /* 0x00000008160a7825 */ /* 0x000fc600078e0012 */
[----:B------:R-:W-:-:S03]  /*aeb0*/  ISETP.GE.U32.AND P0, PT, R23, R9, PT ;  /* 0x000000091700720c */ /* 0x000fc60003f06070 */
[----:B------:R-:W5:Y:S10]  /*aec0*/  LDG.E.64 R10, desc[UR36][R10.64] ;  /* 0x000000240a0a7981 */ /* 0x000f74000c1e1b00 */
[----:B------:R-:W-:-:S05]  /*aed0*/  @!P0 IMAD.WIDE.U32 R18, R23, 0x8, R18 ;  /* 0x0000000817128825 */ /* 0x000fca00078e0012 */
[----:B------:R0:W5:Y:S02]  /*aee0*/  @!P0 LDG.E.64 R12, desc[UR36][R18.64] ;  /* 0x00000024120c8981 */ /* 0x000164000c1e1b00 */
.L_x_1327:
[----:B------:R-:W-:Y:S05]  /*aef0*/  BSYNC B1 ;  /* 0x0000000000017941 */ /* 0x000fea0003800000 */
.L_x_1326:
[----:B------:R-:W-:Y:S04]  /*af00*/  BSSY B1, `(.L_x_1328) ;  /* 0x0000013000017945 */ /* 0x000fe80003800000 */
[----:B------:R-:W-:Y:S05]  /*af10*/  @P1 BRA `(.L_x_1329) ;  /* 0x0000000000441947 */ /* 0x000fea0003800000 */
[----:B------:R-:W-:Y:S01]  /*af20*/  IMAD.IADD R0, R0, 0x1, R21 ;  /* 0x0000000100007824 */ /* 0x000fe200078e0215 */
[----:B-----5:R-:W-:Y:S02]  /*af30*/  LOP3.LUT R5, R14, R5, RZ, 0x3c, !PT ;  /* 0x000000050e057212 */ /* 0x020fe400078e3cff */
[----:B------:R-:W-:Y:S02]  /*af40*/  LOP3.LUT R20, R15, R20, RZ, 0x3c, !PT ;  /* 0x000000140f147212 */ /* 0x000fe400078e3cff */
[----:B------:R-:W-:-:S13]  /*af50*/  ISETP.GE.U32.AND P0, PT, R0, R9, PT ;  /* 0x000000090000720c */ /* 0x000fda0003f06070 */
[----:B------:R-:W-:Y:S05]  /*af60*/  @P0 BRA `(.L_x_1329) ;  /* 0x0000000000300947 */ /* 0x000fea0003800000 */
[----:B------:R-:W-:Y:S02]  /*af70*/  IADD3 R0, R0, R21, RZ ;  /* 0x0000001500007210 */ /* 0x000fe40007ffe0ff */
[----:B------:R-:W-:Y:S02]  /*af80*/  LOP3.LUT R4, R16, R4, RZ, 0x3c, !PT ;  /* 0x0000000410047212 */ /* 0x000fe400078e3cff */
[----:B------:R-:W-:Y:S02]  /*af90*/  ISETP.GE.U32.AND P0, PT, R0, R9, PT ;  /* 0x000000090000720c */ /* 0x000fe40003f06070 */
[----:B------:R-:W-:-:S11]  /*afa0*/  LOP3.LUT R8, R17, R8, RZ, 0x3c, !PT ;  /* 0x0000000811087212 */ /* 0x000fd600078e3cff */
[----:B------:R-:W-:Y:S01]  /*afb0*/  @!P0 IMAD.IADD R0, R0, 0x1, R21 ;  /* 0x0000000100008824 */ /* 0x000fe200078e0215 */
[----:B------:R-:W-:Y:S02]  /*afc0*/  @!P0 LOP3.LUT R3, R10, R3, RZ, 0x3c, !PT ;  /* 0x000000030a038212 */ /* 0x000fe400078e3cff */
[----:B------:R-:W-:Y:S02]  /*afd0*/  @!P0 LOP3.LUT R7, R11, R7, RZ, 0x3c, !PT ;  /* 0x000000070b078212 */ /* 0x000fe400078e3cff */
[----:B------:R-:W-:-:S04]  /*afe0*/  @!P0 ISETP.GE.U32.AND P1, PT, R0, R9, PT ;  /* 0x000000090000820c */ /* 0x000fc80003f26070 */
[----:B------:R-:W-:Y:S02]  /*aff0*/  @!P0 SEL R9, R12, RZ, !P1 ;  /* 0x000000ff0c098207 */ /* 0x000fe40004800000 */
[----:B------:R-:W-:Y:S02]  /*b000*/  @!P0 SEL R13, R13, RZ, !P1 ;  /* 0x000000ff0d0d8207 */ /* 0x000fe40004800000 */
[----:B------:R-:W-:Y:S02]  /*b010*/  @!P0 LOP3.LUT R2, R2, R9, RZ, 0x3c, !PT ;  /* 0x0000000902028212 */ /* 0x000fe400078e3cff */
[----:B------:R-:W-:-:S07]  /*b020*/  @!P0 LOP3.LUT R6, R6, R13, RZ, 0x3c, !PT ;  /* 0x0000000d06068212 */ /* 0x000fce00078e3cff */
.L_x_1329:
[----:B------:R-:W-:Y:S05]  /*b030*/  BSYNC B1 ;  /* 0x0000000000017941 */ /* 0x000fea0003800000 */
.L_x_1328:
[----:B------:R-:W-:Y:S02]  /*b040*/  LOP3.LUT R3, R3, R4, R5, 0x96, !PT ;  /* 0x0000000403037212 */ /* 0x000fe400078e9605 */
[----:B------:R-:W-:Y:S02]  /*b050*/  LOP3.LUT R7, R7, R8, R20, 0x96, !PT ;  /* 0x0000000807077212 */ /* 0x000fe400078e9614 */
[----:B-----5:R-:W-:Y:S02]  /*b060*/  LOP3.LUT R16, R2, R3, RZ, 0x3c, !PT ;  /* 0x0000000302107212 */ /* 0x020fe400078e3cff */
[----:B------:R-:W-:-:S07]  /*b070*/  LOP3.LUT R17, R6, R7, RZ, 0x3c, !PT ;  /* 0x0000000706117212 */ /* 0x000fce00078e3cff */
.L_x_1283:
[----:B------:R-:W-:Y:S05]  /*b080*/  BSYNC B0 ;  /* 0x0000000000007941 */ /* 0x000fea0003800000 */
.L_x_1282:
[----:B------:R-:W-:Y:S02]  /*b090*/  ULDC UR4, c[0x0][0x23c] ;  /* 0x00008f0000047ab9 */ /* 0x000fe40000000800 */
[----:B------:R-:W-:-:S13]  /*b0a0*/  ISETP.NE.AND P0, PT, RZ, UR4, PT ;  /* 0x00000004ff007c0c */ /* 0x000fda000bf05270 */
[----:B------:R-:W-:Y:S05]  /*b0b0*/  @!P0 BRA `(.L_x_1330) ;  /* 0x0000000000788947 */ /* 0x000fea0003800000 */
[----:B------:R-:W1:Y:S01]  /*b0c0*/  S2R R0, SR_TID.Y ;  /* 0x0000000000007919 */ /* 0x000e620000002200 */
[----:B------:R-:W2:Y:S01]  /*b0d0*/  S2UR UR5, SR_CgaCtaId ;  /* 0x00000000000579c3 */ /* 0x000ea20000008800 */
[----:B------:R-:W-:Y:S01]  /*b0e0*/  UMOV UR4, 0x400 ;  /* 0x0000040000047882 */ /* 0x000fe20000000000 */
[----:B------:R-:W-:Y:S01]  /*b0f0*/  ULDC UR6, c[0x0][0x0] ;  /* 0x0000000000067ab9 */ /* 0x000fe20000000800 */
[----:B------:R-:W1:Y:S01]  /*b100*/  S2R R2, SR_TID.X ;  /* 0x0000000000027919 */ /* 0x000e620000002100 */
[----:B------:R-:W-:Y:S01]  /*b110*/  UIADD3 UR4, UR4, 0x10, URZ ;  /* 0x0000001004047890 */ /* 0x000fe2000fffe03f */
[----:B------:R-:W-:-:S03]  /*b120*/  ULDC UR7, c[0x0][0x4] ;  /* 0x0000010000077ab9 */ /* 0x000fc60000000800 */
[----:B--2---:R-:W-:Y:S02]  /*b130*/  ULEA UR4, UR5, UR4, 0x18 ;  /* 0x0000000405047291 */ /* 0x004fe4000f8ec03f */
[----:B------:R-:W-:-:S06]  /*b140*/  USHF.R.U32.HI UR5, URZ, 0x1, UR7 ;  /* 0x000000013f057899 */ /* 0x000fcc0008011607 */
[----:B------:R-:W-:Y:S01]  /*b150*/  ISETP.NE.AND P0, PT, RZ, UR5, PT ;  /* 0x00000005ff007c0c */ /* 0x000fe2000bf05270 */
[----:B-1----:R-:W-:-:S05]  /*b160*/  IMAD R0, R0, UR6, R2 ;  /* 0x0000000600007c24 */ /* 0x002fca000f8e0202 */
[----:B------:R-:W-:-:S05]  /*b170*/  LEA R5, R0, UR4, 0x3 ;  /* 0x0000000400057c11 */ /* 0x000fca000f8e18ff */
[----:B------:R1:W-:Y:S02]  /*b180*/  STS.64 [R5], R16 ;  /* 0x0000001005007388 */ /* 0x0003e40000000a00 */
[----:B------:R-:W-:Y:S05]  /*b190*/  @!P0 BRA `(.L_x_1330) ;  /* 0x0000000000408947 */ /* 0x000fea0003800000 */
[----:B------:R-:W-:-:S07]  /*b1a0*/  MOV R0, UR5 ;  /* 0x0000000500007c02 */ /* 0x000fce0008000f00 */
.L_x_1331:
[----:B------:R-:W2:Y:S01]  /*b1b0*/  S2R R4, SR_TID.Y ;  /* 0x0000000000047919 */ /* 0x000ea20000002200 */
[----:B------:R-:W3:Y:S01]  /*b1c0*/  S2R R3, SR_TID.X ;  /* 0x0000000000037919 */ /* 0x000ee20000002100 */
[----:B------:R-:W-:Y:S01]  /*b1d0*/  BAR.SYNC.DEFER_BLOCKING 0x0 ;  /* 0x0000000000007b1d */ /* 0x000fe20000010000 */
[----:B--2---:R-:W-:-:S05]  /*b1e0*/  IMAD.IADD R2, R4, 0x1, R0 ;  /* 0x0000000104027824 */ /* 0x004fca00078e0200 */
[----:B------:R-:W-:-:S04]  /*b1f0*/  ISETP.GE.U32.AND P0, PT, R2, UR7, PT ;  /* 0x0000000702007c0c */ /* 0x000fc8000bf06070 */
[----:B------:R-:W-:-:S13]  /*b200*/  ISETP.GE.U32.OR P0, PT, R4, R0, P0 ;  /* 0x000000000400720c */ /* 0x000fda0000706470 */
[----:B---3--:R-:W-:-:S05]  /*b210*/  @!P0 IMAD R2, R2, UR6, R3 ;  /* 0x0000000602028c24 */ /* 0x008fca000f8e0203 */
        /* <DEDUP_REMOVED lines=8> */
.L_x_1330:
[----:B------:R-:W-:Y:S02]  /*b2a0*/  ULDC UR4, c[0x0][0x238] ;  /* 0x00008e0000047ab9 */ /* 0x000fe40000000800 */
[----:B------:R-:W-:-:S13]  /*b2b0*/  ISETP.NE.AND P0, PT, RZ, UR4, PT ;  /* 0x00000004ff007c0c */ /* 0x000fda000bf05270 */
[----:B------:R-:W-:Y:S05]  /*b2c0*/  @!P0 BRA `(.L_x_1332) ;  /* 0x0000000000b08947 */ /* 0x000fea0003800000 */
[----:B------:R-:W2:Y:S02]  /*b2d0*/  LDC R7, c[0x0][RZ] ;  /* 0x00000000ff077b82 */ /* 0x000ea40000000800 */
[----:B--2---:R-:W-:Y:S02]  /*b2e0*/  ISETP.GT.AND P0, PT, R7, 0x20, PT ;  /* 0x000000200700780c */ /* 0x004fe40003f04270 */
[----:B------:R-:W-:-:S11]  /*b2f0*/  MOV R0, R7 ;  /* 0x0000000700007202 */ /* 0x000fd60000000f00 */
[----:B------:R-:W-:Y:S05]  /*b300*/  @!P0 BRA `(.L_x_1333) ;  /* 0x0000000000748947 */ /* 0x000fea0003800000 */
[----:B------:R-:W2:Y:S01]  /*b310*/  S2R R2, SR_TID.Y ;  /* 0x0000000000027919 */ /* 0x000ea20000002200 */
[----:B------:R-:W3:Y:S01]  /*b320*/  S2UR UR5, SR_CgaCtaId ;  /* 0x00000000000579c3 */ /* 0x000ee20000008800 */
[----:B------:R-:W-:Y:S01]  /*b330*/  UMOV UR4, 0x400 ;  /* 0x0000040000047882 */ /* 0x000fe20000000000 */
[----:B------:R-:W2:Y:S01]  /*b340*/  S2R R3, SR_TID.X ;  /* 0x0000000000037919 */ /* 0x000ea20000002100 */
[----:B------:R-:W-:-:S04]  /*b350*/  UIADD3 UR4, UR4, 0x10, URZ ;  /* 0x0000001004047890 */ /* 0x000fc8000fffe03f */
[----:B---3--:R-:W-:Y:S01]  /*b360*/  ULEA UR4, UR5, UR4, 0x18 ;  /* 0x0000000405047291 */ /* 0x008fe2000f8ec03f */
[----:B--2---:R-:W-:-:S05]  /*b370*/  IMAD R0, R2, R7, R3 ;  /* 0x0000000702007224 */ /* 0x004fca00078e0203 */
[----:B-1----:R-:W-:Y:S02]  /*b380*/  LEA R5, R0, UR4, 0x3 ;  /* 0x0000000400057c11 */ /* 0x002fe4000f8e18ff */
[----:B------:R-:W-:-:S03]  /*b390*/  LEA.HI R0, R7, R7, RZ, 0x1 ;  /* 0x0000000707007211 */ /* 0x000fc600078f08ff */
[----:B------:R2:W-:Y:S01]  /*b3a0*/  STS.64 [R5], R16 ;  /* 0x0000001005007388 */ /* 0x0005e20000000a00 */
[----:B------:R-:W-:Y:S01]  /*b3b0*/  SHF.R.S32.HI R2, RZ, 0x1, R0 ;  /* 0x00000001ff027819 */ /* 0x000fe20000011400 */
[----:B------:R-:W-:-:S03]  /*b3c0*/  IMAD.MOV.U32 R0, RZ, RZ, 0x20 ;  /* 0x00000020ff007424 */ /* 0x000fc600078e00ff */
[----:B------:R-:W-:-:S13]  /*b3d0*/  ISETP.GE.AND P0, PT, R2, 0x20, PT ;  /* 0x000000200200780c */ /* 0x000fda0003f06270 */
[----:B--2---:R-:W-:Y:S05]  /*b3e0*/  @!P0 BRA `(.L_x_1333) ;  /* 0x00000000003c8947 */ /* 0x004fea0003800000 */
[----:B------:R-:W-:-:S07]  /*b3f0*/  MOV R0, R2 ;  /* 0x0000000200007202 */ /* 0x000fce0000000f00 */
.L_x_1334:
[----:B------:R-:W1:Y:S01]  /*b400*/  S2R R3, SR_TID.X ;  /* 0x0000000000037919 */ /* 0x000e620000002100 */
[----:B------:R-:W-:Y:S01]  /*b410*/  BAR.SYNC.DEFER_BLOCKING 0x0 ;  /* 0x0000000000007b1d */ /* 0x000fe20000010000 */
[----:B-1----:R-:W-:-:S05]  /*b420*/  IMAD.IADD R2, R3, 0x1, R0 ;  /* 0x0000000103027824 */ /* 0x002fca00078e0200 */
[----:B------:R-:W-:-:S04]  /*b430*/  ISETP.GE.U32.AND P0, PT, R2, R7, PT ;  /* 0x000000070200720c */ /* 0x000fc80003f06070 */
[----:B------:R-:W-:-:S13]  /*b440*/  ISETP.GE.U32.OR P0, PT, R3, R0, P0 ;  /* 0x000000000300720c */ /* 0x000fda0000706470 */
[----:B------:R-:W-:Y:S02]  /*b450*/  @!P0 LEA R2, R0, R5, 0x3 ;  /* 0x0000000500028211 */ /* 0x000fe400078e18ff */
[----:B------:R-:W-:-:S04]  /*b460*/  SHF.R.S32.HI R0, RZ, 0x1, R0 ;  /* 0x00000001ff007819 */ /* 0x000fc80000011400 */
[----:B------:R-:W1:Y:S02]  /*b470*/  @!P0 LDS.64 R2, [R2] ;  /* 0x0000000002028984 */ /* 0x000e640000000a00 */
[----:B-1----:R-:W-:Y:S02]  /*b480*/  @!P0 LOP3.LUT R16, R2, R16, RZ, 0x3c, !PT ;  /* 0x0000001002108212 */ /* 0x002fe400078e3cff */
[----:B------:R-:W-:-:S05]  /*b490*/  @!P0 LOP3.LUT R17, R3, R17, RZ, 0x3c, !PT ;  /* 0x0000001103118212 */ /* 0x000fca00078e3cff */
[----:B------:R1:W-:Y:S01]  /*b4a0*/  @!P0 STS.64 [R5], R16 ;  /* 0x0000001005008388 */ /* 0x0003e20000000a00 */
[----:B------:R-:W-:-:S13]  /*b4b0*/  ISETP.GE.AND P0, PT, R0, 0x20, PT ;  /* 0x000000200000780c */ /* 0x000fda0003f06270 */
[----:B-1----:R-:W-:Y:S05]  /*b4c0*/  @P0 BRA `(.L_x_1334) ;  /* 0xfffffffc00cc0947 */ /* 0x002fea000383ffff */
[----:B------:R-:W-:-:S07]  /*b4d0*/  IMAD.MOV.U32 R0, RZ, RZ, 0x20 ;  /* 0x00000020ff007424 */ /* 0x000fce00078e00ff */
.L_x_1333:
[----:B------:R-:W-:Y:S01]  /*b4e0*/  BAR.SYNC.DEFER_BLOCKING 0x0 ;  /* 0x0000000000007b1d */ /* 0x000fe20000010000 */
[----:B------:R-:W-:-:S13]  /*b4f0*/  ISETP.GE.AND P0, PT, R0, 0x2, PT ;  /* 0x000000020000780c */ /* 0x000fda0003f06270 */
[----:B------:R-:W-:Y:S05]  /*b500*/  @!P0 BRA `(.L_x_1332) ;  /* 0x0000000000208947 */ /* 0x000fea0003800000 */
[----:B------:R-:W-:-:S11]  /*b510*/  HFMA2.MMA R3, -RZ, RZ, 0, 5.9604644775390625e-08 ;  /* 0x00000001ff037435 */ /* 0x000fd600000001ff */
.L_x_1335:
[----:B------:R-:W2:Y:S04]  /*b520*/  SHFL.DOWN PT, R2, R17, R3, 0x1f ;  /* 0x08001f0311027589 */ /* 0x000ea800000e0000 */
[----:B-1----:R1:W3:Y:S02]  /*b530*/  SHFL.DOWN PT, R5, R16, R3, 0x1f ;  /* 0x08001f0310057589 */ /* 0x0022e400000e0000 */
[----:B-1----:R-:W-:-:S05]  /*b540*/  IMAD.SHL.U32 R3, R3, 0x2, RZ ;  /* 0x0000000203037824 */ /* 0x002fca00078e00ff */
[----:B------:R-:W-:Y:S02]  /*b550*/  ISETP.GE.AND P0, PT, R3, R0, PT ;  /* 0x000000000300720c */ /* 0x000fe40003f06270 */
[----:B--2---:R-:W-:Y:S02]  /*b560*/  LOP3.LUT R17, R2, R17, RZ, 0x3c, !PT ;  /* 0x0000001102117212 */ /* 0x004fe400078e3cff */
[----:B---3--:R-:W-:-:S09]  /*b570*/  LOP3.LUT R16, R5, R16, RZ, 0x3c, !PT ;  /* 0x0000001005107212 */ /* 0x008fd200078e3cff */
[----:B------:R-:W-:Y:S05]  /*b580*/  @!P0 BRA `(.L_x_1335) ;  /* 0xfffffffc00e48947 */ /* 0x000fea000383ffff */
.L_x_1332:
[----:B0-----:R-:W0:Y:S01]  /*b590*/  LDC R11, c[0x0][0x3f4] ;  /* 0x0000fd00ff0b7b82 */ /* 0x001e220000000800 */
        /* <DEDUP_REMOVED lines=276> */
.L_x_1336:
[----:B------:R-:W-:Y:S01]  /*c6e0*/  ULDC.64 UR6, c[0x0][0x608] ;  /* 0x0001820000067ab9 */ /* 0x000fe20000000a00 */
[----:B------:R-:W-:Y:S02]  /*c6f0*/  CS2R R2, SRZ ;  /* 0x0000000000027805 */ /* 0x000fe4000001ff00 */
[----:B------:R-:W-:Y:S01]  /*c700*/  ISETP.NE.U32.AND P0, PT, RZ, UR6, PT ;  /* 0x00000006ff007c0c */ /* 0x000fe2000bf05070 */
[----:B------:R-:W-:Y:S01]  /*c710*/  ULDC.64 UR4, c[0x0][0x5f8] ;  /* 0x00017e0000047ab9 */ /* 0x000fe20000000a00 */
[----:B------:R-:W-:Y:S02]  /*c720*/  MOV R10, RZ ;  /* 0x000000ff000a7202 */ /* 0x000fe40000000f00 */
[----:B------:R-:W-:Y:S02]  /*c730*/  ISETP.NE.AND.EX P0, PT, RZ, UR7, PT, P0 ;  /* 0x00000007ff007c0c */ /* 0x000fe4000bf05300 */
[----:B------:R-:W-:-:S05]  /*c740*/  IADD3 R4, P2, R18, UR4, RZ ;  /* 0x0000000412047c10 */ /* 0x000fca000ff5e0ff */
[----:B-1----:R-:W-:-:S06]  /*c750*/  IMAD.X R5, RZ, RZ, UR5, P2 ;  /* 0x00000005ff057e24 */ /* 0x002fcc00090e06ff */
[----:B------:R-:W-:Y:S01]  /*c760*/  @P0 IADD3 R2, P3, R18, UR6, RZ ;  /* 0x0000000612020c10 */ /* 0x000fe2000ff7e0ff */
[----:B------:R-:W-:Y:S02]  /*c770*/  ULDC UR6, c[0x0][0x240] ;  /* 0x0000900000067ab9 */ /* 0x000fe40000000800 */
[----:B------:R-:W-:Y:S02]  /*c780*/  ISETP.NE.AND P4, PT, RZ, UR6, PT ;  /* 0x00000006ff007c0c */ /* 0x000fe4000bf85270 */
[----:B------:R-:W-:-:S04]  /*c790*/  @P0 IADD3.X R3, RZ, UR7, RZ, P3, !PT ;  /* 0x00000007ff030c10 */ /* 0x000fc80009ffe4ff */
[----:B------:R-:W-:-:S07]  /*c7a0*/  @P0 MOV R10, R3 ;  /* 0x00000003000a0202 */ /* 0x000fce0000000f00 */
[----:B------:R-:W-:Y:S05]  /*c7b0*/  @!P4 BRA `(.L_x_1337) ;  /* 0x0000002000c4c947 */ /* 0x000fea0003800000 */
[----:B------:R-:W0:Y:S01]  /*c7c0*/  S2R R15, SR_TID.X ;  /* 0x00000000000f7919 */ /* 0x000e220000002100 */
[----:B------:R-:W-:Y:S01]  /*c7d0*/  ULDC UR6, c[0x0][0x244] ;  /* 0x0000910000067ab9 */ /* 0x000fe20000000800 */
[----:B------:R-:W-:Y:S01]  /*c7e0*/  HFMA2.MMA R18, -RZ, RZ, 0, 0 ;  /* 0x00000000ff127435 */ /* 0x000fe200000001ff */
[----:B------:R-:W1:Y:S01]  /*c7f0*/  S2R R14, SR_TID.Y ;  /* 0x00000000000e7919 */ /* 0x000e620000002200 */
[----:B------:R-:W2:Y:S01]  /*c800*/  S2R R0, SR_CTAID.X ;  /* 0x0000000000007919 */ /* 0x000ea20000002500 */
[----:B0-----:R-:W-:Y:S01]  /*c810*/  IMAD R4, R15, UR6, RZ ;  /* 0x000000060f047c24 */ /* 0x001fe2000f8e02ff */
[----:B------:R-:W-:-:S03]  /*c820*/  ULDC UR6, c[0x0][0x248] ;  /* 0x0000920000067ab9 */ /* 0x000fc60000000800 */
[----:B-1----:R-:W-:Y:S01]  /*c830*/  IMAD R5, R14, UR6, R4 ;  /* 0x000000060e057c24 */ /* 0x002fe2000f8e0204 */
[----:B------:R-:W-:-:S03]  /*c840*/  ULDC UR6, c[0x0][0x230] ;  /* 0x00008c0000067ab9 */ /* 0x000fc60000000800 */
[----:B--2---:R-:W-:Y:S01]  /*c850*/  IMAD R5, R0, UR6, R5 ;  /* 0x0000000600057c24 */ /* 0x004fe2000f8e0205 */
        /* <DEDUP_REMOVED lines=274> */
.L_x_1338:
        /* <DEDUP_REMOVED lines=17> */
.L_x_1340:
[----:B0-----:R-:W-:Y:S05]  /*da90*/  BSYNC B0 ;  /* 0x0000000000007941 */ /* 0x001fea0003800000 */
.L_x_1339:
        /* <DEDUP_REMOVED lines=14> */
.L_x_1342:
[----:B------:R-:W-:Y:S05]  /*db80*/  BSYNC B0 ;  /* 0x0000000000007941 */ /* 0x000fea0003800000 */
.L_x_1341:
        /* <DEDUP_REMOVED lines=35> */
.L_x_1344:
[----:B------:R-:W-:Y:S05]  /*ddc0*/  BSYNC B0 ;  /* 0x0000000000007941 */ /* 0x000fea0003800000 */
.L_x_1343:
        /* <DEDUP_REMOVED lines=32> */
.L_x_1349:
[----:B------:R-:W-:-:S05]  /*dfd0*/  IADD3 R9, R0, R11, RZ ;  /* 0x0000000b00097210 */ /* 0x000fca0007ffe0ff */
[----:B-1----:R-:W-:-:S06]  /*dfe0*/  IMAD.WIDE.U32 R8, R9, 0x8, R6 ;  /* 0x0000000809087825 */ /* 0x002fcc00078e0006 */
[----:B------:R-:W2:Y:S01]  /*dff0*/  LDG.E.64 R8, desc[UR36][R8.64] ;  /* 0x0000002408087981 */ /* 0x000ea2000c1e1b00 */
[----:B------:R-:W-:-:S05]  /*e000*/  IMAD.IADD R11, R12, 0x1, R11 ;  /* 0x000000010c0b7824 */ /* 0x000fca00078e020b */
[----:B------:R-:W-:Y:S02]  /*e010*/  ISETP.GE.U32.AND P0, PT, R11, UR6, PT ;  /* 0x000000060b007c0c */ /* 0x000fe4000bf06070 */
[----:B--2---:R-:W-:Y:S02]  /*e020*/  LOP3.LUT R16, R16, R8, RZ, 0x3c, !PT ;  /* 0x0000000810107212 */ /* 0x004fe400078e3cff */
[----:B------:R-:W-:-:S09]  /*e030*/  LOP3.LUT R17, R17, R9, RZ, 0x3c, !PT ;  /* 0x0000000911117212 */ /* 0x000fd200078e3cff */
[----:B------:R-:W-:Y:S05]  /*e040*/  @!P0 BRA `(.L_x_1349) ;  /* 0xfffffffc00e08947 */ /* 0x000fea000383ffff */
[----:B------:R-:W-:Y:S05]  /*e050*/  BSYNC B1 ;  /* 0x0000000000017941 */ /* 0x000fea0003800000 */
.L_x_1348:
[----:B------:R-:W-:Y:S05]  /*e060*/  BRA `(.L_x_1347) ;  /* 0x0000000000507947 */ /* 0x000fea0003800000 */
.L_x_1346:
[----:B------:R-:W0:Y:S01]  /*e070*/  S2R R8, SR_TID.Y ;  /* 0x0000000000087919 */ /* 0x000e220000002200 */
[----:B------:R-:W-:Y:S02]  /*e080*/  ULDC UR5, c[0x0][0x234] ;  /* 0x00008d0000057ab9 */ /* 0x000fe40000000800 */
[----:B0-----:R-:W-:-:S13]  /*e090*/  ISETP.GE.U32.AND P0, PT, R8, UR5, PT ;  /* 0x0000000508007c0c */ /* 0x001fda000bf06070 */
[----:B------:R-:W-:Y:S05]  /*e0a0*/  @P0 BRA `(.L_x_1347) ;  /* 0x0000000000400947 */ /* 0x000fea0003800000 */
[----:B------:R-:W-:Y:S01]  /*e0b0*/  ULDC UR4, c[0x0][0x10] ;  /* 0x0000040000047ab9 */ /* 0x000fe20000000800 */
[----:B------:R-:W0:Y:S01]  /*e0c0*/  LDC R13, c[0x0][RZ] ;  /* 0x00000000ff0d7b82 */ /* 0x000e220000000800 */
[----:B------:R-:W-:Y:S01]  /*e0d0*/  MOV R11, R8 ;  /* 0x00000008000b7202 */ /* 0x000fe20000000f00 */
[----:B------:R-:W-:-:S06]  /*e0e0*/  IMAD R0, R0, UR4, RZ ;  /* 0x0000000400007c24 */ /* 0x000fcc000f8e02ff */
[----:B------:R-:W1:Y:S08]  /*e0f0*/  LDC.64 R6, c[0x0][0x610] ;  /* 0x00018400ff067b82 */ /* 0x000e700000000a00 */
[----:B------:R-:W2:Y:S02]  /*e100*/  LDC R12, c[0x0][0x4] ;  /* 0x00000100ff0c7b82 */ /* 0x000ea40000000800 */
.L_x_1350:
[----:B------:R-:W0:Y:S01]  /*e110*/  S2R R9, SR_TID.X ;  /* 0x0000000000097919 */ /* 0x000e220000002100 */
[----:B------:R-:W-:-:S05]  /*e120*/  IADD3 R8, R0, R11, RZ ;  /* 0x0000000b00087210 */ /* 0x000fca0007ffe0ff */
[----:B0-----:R-:W-:-:S04]  /*e130*/  IMAD R9, R8, R13, R9 ;  /* 0x0000000d08097224 */ /* 0x001fc800078e0209 */
[----:B-1----:R-:W-:-:S06]  /*e140*/  IMAD.WIDE.U32 R8, R9, 0x8, R6 ;  /* 0x0000000809087825 */ /* 0x002fcc00078e0006 */
[----:B------:R-:W3:Y:S01]  /*e150*/  LDG.E.64 R8, desc[UR36][R8.64] ;  /* 0x0000002408087981 */ /* 0x000ee2000c1e1b00 */
[----:B--2---:R-:W-:-:S05]  /*e160*/  IMAD.IADD R11, R12, 0x1, R11 ;  /* 0x000000010c0b7824 */ /* 0x004fca00078e020b */
[----:B------:R-:W-:Y:S02]  /*e170*/  ISETP.GE.U32.AND P0, PT, R11, UR5, PT ;  /* 0x000000050b007c0c */ /* 0x000fe4000bf06070 */
[----:B---3--:R-:W-:Y:S02]  /*e180*/  LOP3.LUT R16, R16, R8, RZ, 0x3c, !PT ;  /* 0x0000000810107212 */ /* 0x008fe400078e3cff */
[----:B------:R-:W-:-:S09]  /*e190*/  LOP3.LUT R17, R17, R9, RZ, 0x3c, !PT ;  /* 0x0000000911117212 */ /* 0x000fd200078e3cff */
[----:B------:R-:W-:Y:S05]  /*e1a0*/  @!P0 BRA `(.L_x_1350) ;  /* 0xfffffffc00d88947 */ /* 0x000fea000383ffff */
.L_x_1347:
[----:B------:R-:W-:Y:S05]  /*e1b0*/  BSYNC B0 ;  /* 0x0000000000007941 */ /* 0x000fea0003800000 */
.L_x_1345:
[----:B------:R-:W0:Y:S01]  /*e1c0*/  S2R R8, SR_TID.Y ;  /* 0x0000000000087919 */ /* 0x000e220000002200 */
[----:B------:R-:W0:Y:S01]  /*e1d0*/  LDC R0, c[0x0][RZ] ;  /* 0x00000000ff007b82 */ /* 0x000e220000000800 */
[----:B------:R-:W-:Y:S01]  /*e1e0*/  UIADD3 UR7, UR7, 0x10, URZ ;  /* 0x0000001007077890 */ /* 0x000fe2000fffe03f */
[----:B------:R-:W0:Y:S01]  /*e1f0*/  S2R R9, SR_TID.X ;  /* 0x0000000000097919 */ /* 0x000e220000002100 */
[----:B------:R-:W-:Y:S02]  /*e200*/  ULDC UR5, c[0x0][0x4] ;  /* 0x0000010000057ab9 */ /* 0x000fe40000000800 */
[----:B------:R-:W-:Y:S02]  /*e210*/  ULEA UR7, UR8, UR7, 0x18 ;  /* 0x0000000708077291 */ /* 0x000fe4000f8ec03f */
[----:B------:R-:W-:Y:S01]  /*e220*/  USHF.R.U32.HI UR4, URZ, 0x1, UR5 ;  /* 0x000000013f047899 */ /* 0x000fe20008011605 */
[----:B------:R-:W-:Y:S02]  /*e230*/  ULDC UR6, c[0x0][0x238] ;  /* 0x00008e0000067ab9 */ /* 0x000fe40000000800 */
[----:B------:R-:W-:-:S03]  /*e240*/  ISETP.NE.AND P2, PT, RZ, UR6, PT ;  /* 0x00000006ff007c0c */ /* 0x000fc6000bf45270 */
[----:B------:R-:W-:Y:S01]  /*e250*/  ISETP.NE.AND P0, PT, RZ, UR4, PT ;  /* 0x00000004ff007c0c */ /* 0x000fe2000bf05270 */
[----:B0-----:R-:W-:-:S05]  /*e260*/  IMAD R6, R8, R0, R9 ;  /* 0x0000000008067224 */ /* 0x001fca00078e0209 */
[----:B------:R-:W-:-:S05]  /*e270*/  LEA R6, R6, UR7, 0x3 ;  /* 0x0000000706067c11 */ /* 0x000fca000f8e18ff */
[----:B------:R0:W-:Y:S02]  /*e280*/  STS.64 [R6], R16 ;  /* 0x0000001006007388 */ /* 0x0001e40000000a00 */
[----:B------:R-:W-:Y:S05]  /*e290*/  @!P0 BRA `(.L_x_1351) ;  /* 0x0000000000408947 */ /* 0x000fea0003800000 */
[----:B------:R-:W-:-:S07]  /*e2a0*/  MOV R7, UR4 ;  /* 0x0000000400077c02 */ /* 0x000fce0008000f00 */
.L_x_1352:
[----:B------:R-:W1:Y:S01]  /*e2b0*/  S2R R11, SR_TID.Y ;  /* 0x00000000000b7919 */ /* 0x000e620000002200 */
[----:B------:R-:W2:Y:S01]  /*e2c0*/  S2R R8, SR_TID.X ;  /* 0x0000000000087919 */ /* 0x000ea20000002100 */
[----:B------:R-:W-:Y:S01]  /*e2d0*/  BAR.SYNC.DEFER_BLOCKING 0x0 ;  /* 0x0000000000007b1d */ /* 0x000fe20000010000 */
[----:B-1----:R-:W-:-:S04]  /*e2e0*/  IADD3 R9, R11, R7, RZ ;  /* 0x000000070b097210 */ /* 0x002fc80007ffe0ff */
[----:B------:R-:W-:-:S04]  /*e2f0*/  ISETP.GE.U32.AND P0, PT, R9, UR5, PT ;  /* 0x0000000509007c0c */ /* 0x000fc8000bf06070 */
[----:B------:R-:W-:-:S13]  /*e300*/  ISETP.GE.U32.OR P0, PT, R11, R7, P0 ;  /* 0x000000070b00720c */ /* 0x000fda0000706470 */
[----:B--2---:R-:W-:-:S05]  /*e310*/  @!P0 IMAD R8, R9, R0, R8 ;  /* 0x0000000009088224 */ /* 0x004fca00078e0208 */
        /* <DEDUP_REMOVED lines=8> */
.L_x_1351:
        /* <DEDUP_REMOVED lines=9> */
[----:B------:R-:W-:-:S03]  /*e430*/  IMAD.MOV.U32 R7, RZ, RZ, 0x20 ;  /* 0x00000020ff077424 */ /* 0x000fc600078e00ff */
[----:B------:R-:W-:-:S13]  /*e440*/  ISETP.GE.AND P0, PT, R8, 0x20, PT ;  /* 0x000000200800780c */ /* 0x000fda0003f06270 */
[----:B-1----:R-:W-:Y:S05]  /*e450*/  @!P0 BRA `(.L_x_1354) ;  /* 0x0000000000448947 */ /* 0x002fea0003800000 */
[----:B------:R-:W-:-:S07]  /*e460*/  MOV R7, R8 ;  /* 0x0000000800077202 */ /* 0x000fce0000000f00 */
.L_x_1355:
[----:B------:R-:W1:Y:S01]  /*e470*/  S2R R8, SR_TID.X ;  /* 0x0000000000087919 */ /* 0x000e620000002100 */
[----:B------:R-:W-:Y:S01]  /*e480*/  BAR.SYNC.DEFER_BLOCKING 0x0 ;  /* 0x0000000000007b1d */ /* 0x000fe20000010000 */
[----:B-1----:R-:W-:-:S04]  /*e490*/  IADD3 R9, R8, R7, RZ ;  /* 0x0000000708097210 */ /* 0x002fc80007ffe0ff */
        /* <DEDUP_REMOVED lines=13> */
.L_x_1354:
[----:B------:R-:W-:Y:S01]  /*e570*/  BAR.SYNC.DEFER_BLOCKING 0x0 ;  /* 0x0000000000007b1d */ /* 0x000fe20000010000 */
[----:B------:R-:W-:-:S13]  /*e580*/  ISETP.GE.AND P0, PT, R7, 0x2, PT ;  /* 0x000000020700780c */ /* 0x000fda0003f06270 */
[----:B------:R-:W-:Y:S05]  /*e590*/  @!P0 BRA `(.L_x_1356) ;  /* 0x0000000000208947 */ /* 0x000fea0003800000 */
[----:B------:R-:W-:-:S11]  /*e5a0*/  HFMA2.MMA R0, -RZ, RZ, 0, 5.9604644775390625e-08 ;  /* 0x00000001ff007435 */ /* 0x000fd600000001ff */
.L_x_1357:
[----:B0-----:R-:W0:Y:S04]  /*e5b0*/  SHFL.DOWN PT, R6, R13, R0, 0x1f ;  /* 0x08001f000d067589 */ /* 0x001e2800000e0000 */
[----:B------:R1:W2:Y:S02]  /*e5c0*/  SHFL.DOWN PT, R8, R11, R0, 0x1f ;  /* 0x08001f000b087589 */ /* 0x0002a400000e0000 */
[----:B-1----:R-:W-:-:S04]  /*e5d0*/  SHF.L.U32 R0, R0, 0x1, RZ ;  /* 0x0000000100007819 */ /* 0x002fc800000006ff */
[----:B------:R-:W-:Y:S02]  /*e5e0*/  ISETP.GE.AND P0, PT, R0, R7, PT ;  /* 0x000000070000720c */ /* 0x000fe40003f06270 */
[----:B0-----:R-:W-:Y:S02]  /*e5f0*/  LOP3.LUT R13, R6, R13, RZ, 0x3c, !PT ;  /* 0x0000000d060d7212 */ /* 0x001fe400078e3cff */
[----:B--2---:R-:W-:-:S09]  /*e600*/  LOP3.LUT R11, R8, R11, RZ, 0x3c, !PT ;  /* 0x0000000b080b7212 */ /* 0x004fd200078e3cff */
[----:B------:R-:W-:Y:S05]  /*e610*/  @!P0 BRA `(.L_x_1357) ;  /* 0xfffffffc00e48947 */ /* 0x000fea000383ffff */
.L_x_1356:
[----:B0-----:R-:W-:Y:S01]  /*e620*/  IMAD.MOV.U32 R16, RZ, RZ, R11 ;  /* 0x000000ffff107224 */ /* 0x001fe200078e000b */
[----:B------:R-:W-:-:S07]  /*e630*/  MOV R17, R13 ;  /* 0x0000000d00117202 */ /* 0x000fce0000000f00 */
.L_x_1353:
        /* <DEDUP_REMOVED lines=9> */
[----:B------:R-:W0:Y:S02]  /*e6d0*/  LDG.E.64 R4, desc[UR36][R2.64] ;  /* 0x0000002402047981 */ /* 0x000e24000c1e1b00 */
[----:B0-----:R-:W-:Y:S02]  /*e6e0*/  LOP3.LUT R16, R16, R4, RZ, 0x3c, !PT ;  /* 0x0000000410107212 */ /* 0x001fe400078e3cff */
[----:B------:R-:W-:-:S07]  /*e6f0*/  LOP3.LUT R17, R17, R5, RZ, 0x3c, !PT ;  /* 0x0000000511117212 */ /* 0x000fce00078e3cff */
.L_x_1359:
        /* <DEDUP_REMOVED lines=12> */
[----:B0-----:R-:W-:Y:S01]  /*e7c0*/  MOV R6, UR4 ;  /* 0x0000000400067c02 */ /* 0x001fe20008000f00 */
[----:B------:R-:W-:Y:S01]  /*e7d0*/  IMAD.U32 R10, RZ, RZ, UR6 ;  /* 0x00000006ff0a7e24 */ /* 0x000fe2000f8e00ff */
[----:B------:R-:W-:Y:S01]  /*e7e0*/  MOV R7, UR5 ;  /* 0x0000000500077c02 */ /* 0x000fe20008000f00 */
[----:B------:R-:W-:Y:S01]  /*e7f0*/  IMAD.MOV.U32 R12, RZ, RZ, 0x1 ;  /* 0x00000001ff0c7424 */ /* 0x000fe200078e00ff */
[----:B------:R-:W-:-:S02]  /*e800*/  MOV R11, UR7 ;  /* 0x00000007000b7c02 */ /* 0x000fc40008000f00 */
[----:B------:R-:W-:-:S07]  /*e810*/  MOV R13, RZ ;  /* 0x000000ff000d7202 */ /* 0x000fce0000000f00 */
[----:B------:R-:W-:-:S07]  /*e820*/  LEPC R20, `(.L_x_1361) ;  /* 0x000000001014794e */ /* 0x000fce0000000000 */
[----:B-1----:R-:W-:Y:S05]  /*e830*/  CALL.ABS.NOINC R2 ;  /* 0x0000000002007343 */ /* 0x002fea0003c00000 */
.L_x_1361:
[----:B------:R-:W-:Y:S02]  /*e840*/  ULDC.64 UR4, c[0x0][0x5f8] ;  /* 0x00017e0000047ab9 */ /* 0x000fe40000000a00 */
[----:B------:R-:W-:-:S04]  /*e850*/  IADD3 R18, P0, R18, UR4, RZ ;  /* 0x0000000412127c10 */ /* 0x000fc8000ff1e0ff */
[----:B------:R-:W-:-:S05]  /*e860*/  IADD3.X R19, RZ, UR5, RZ, P0, !PT ;  /* 0x00000005ff137c10 */ /* 0x000fca00087fe4ff */
[----:B------:R-:W-:Y:S01]  /*e870*/  STG.E.64 desc[UR36][R18.64], R16 ;  /* 0x0000001012007986 */ /* 0x000fe2000c101b24 */
[----:B------:R-:W-:Y:S05]  /*e880*/  EXIT ;  /* 0x000000000000794d */ /* 0x000fea0003800000 */
.L_x_1360:
[----:B------:R-:W-:Y:S01]  /*e890*/  STG.E.64 desc[UR36][R2.64], R16 ;  /* 0x0000001002007986 */ /* 0x000fe2000c101b24 */
[----:B------:R-:W-:Y:S05]  /*e8a0*/  EXIT ;  /* 0x000000000000794d */ /* 0x000fea0003800000 */
.L_x_1358:
[----:B------:R-:W-:Y:S01]  /*e8b0*/  ISETP.NE.AND P0, PT, RZ, UR38, PT ;  /* 0x00000026ff007c0c */ /* 0x000fe2000bf05270 */
[----:B------:R-:W-:Y:S02]  /*e8c0*/  ULDC.U8 UR4, c[0x0][0x629] ;  /* 0x00018a4000047ab9 */ /* 0x000fe40000000000 */
[----:B------:R-:W-:-:S10]  /*e8d0*/  ISETP.NE.AND P1, PT, RZ, UR4, PT ;  /* 0x00000004ff007c0c */ /* 0x000fd4000bf25270 */
[----:B------:R-:W-:Y:S05]  /*e8e0*/  @!P0 BRA `(.L_x_1362) ;  /* 0x00000000000c8947 */ /* 0x000fea0003800000 */
[----:B------:R-:W0:Y:S02]  /*e8f0*/  LDG.E.64 R2, desc[UR36][R4.64] ;  /* 0x0000002404027981 */ /* 0x000e24000c1e1b00 */
[----:B0-----:R-:W-:Y:S02]  /*e900*/  LOP3.LUT R16, R2, R16, RZ, 0x3c, !PT ;  /* 0x0000001002107212 */ /* 0x001fe400078e3cff */
[----:B------:R-:W-:-:S07]  /*e910*/  LOP3.LUT R17, R3, R17, RZ, 0x3c, !PT ;  /* 0x0000001103117212 */ /* 0x000fce00078e3cff */
.L_x_1362:
        /* <DEDUP_REMOVED lines=20> */
.L_x_1364:
[----:B------:R-:W-:Y:S02]  /*ea60*/  ULDC.64 UR4, c[0x0][0x5f8] ;  /* 0x00017e0000047ab9 */ /* 0x000fe40000000a00 */
[----:B------:R-:W-:-:S05]  /*ea70*/  IADD3 R18, P0, R18, UR4, RZ ;  /* 0x0000000412127c10 */ /* 0x000fca000ff1e0ff */
[----:B------:R-:W-:-:S05]  /*ea80*/  IMAD.X R19, RZ, RZ, UR5, P0 ;  /* 0x00000005ff137e24 */ /* 0x000fca00080e06ff */
[----:B------:R-:W-:Y:S01]  /*ea90*/  STG.E.64 desc[UR36][R18.64], R16 ;  /* 0x0000001012007986 */ /* 0x000fe2000c101b24 */
[----:B------:R-:W-:Y:S05]  /*eaa0*/  EXIT ;  /* 0x000000000000794d */ /* 0x000fea0003800000 */
.L_x_1363:
[----:B------:R-:W-:Y:S01]  /*eab0*/  STG.E.64 desc[UR36][R4.64], R16 ;  /* 0x0000001004007986 */ /* 0x000fe2000c101b24 */
[----:B------:R-:W-:Y:S05]  /*eac0*/  EXIT ;  /* 0x000000000000794d */ /* 0x000fea0003800000 */
.L_x_1337:
[----:B------:R-:W-:Y:S02]  /*ead0*/  ULDC UR4, c[0x0][0x228] ;  /* 0x00008a0000047ab9 */ /* 0x000fe40000000800 */
[----:B------:R-:W-:-:S13]  /*eae0*/  ISETP.GE.AND P0, PT, R29, UR4, PT ;  /* 0x000000041d007c0c */ /* 0x000fda000bf06270 */
[----:B------:R-:W-:Y:S05]  /*eaf0*/  @P0 EXIT ;  /* 0x000000000000094d */ /* 0x000fea0003800000 */
[----:B------:R-:W0:Y:S01]  /*eb00*/  S2R R0, SR_TID.X ;  /* 0x0000000000007919 */ /* 0x000e220000002100 */
[----:B------:R-:W-:Y:S02]  /*eb10*/  ULDC UR4, c[0x0][0x238] ;  /* 0x00008e0000047ab9 */ /* 0x000fe40000000800 */
[----:B------:R-:W-:Y:S02]  /*eb20*/  ISETP.NE.AND P0, PT, RZ, UR4, PT ;  /* 0x00000004ff007c0c */ /* 0x000fe4000bf05270 */
[----:B0-----:R-:W-:-:S13]  /*eb30*/  ISETP.NE.AND P1, PT, R0, RZ, PT ;  /* 0x000000ff0000720c */ /* 0x001fda0003f25270 */
[----:B------:R-:W-:Y:S05]  /*eb40*/  @P0 EXIT P1 ;  /* 0x000000000000094d */ /* 0x000fea0000800000 */
[----:B------:R-:W0:Y:S01]  /*eb50*/  S2R R0, SR_TID.Y ;  /* 0x0000000000007919 */ /* 0x000e220000002200 */
[----:B------:R-:W-:Y:S02]  /*eb60*/  ULDC UR4, c[0x0][0x23c] ;  /* 0x00008f0000047ab9 */ /* 0x000fe40000000800 */
[----:B------:R-:W-:Y:S02]  /*eb70*/  ISETP.NE.AND P0, PT, RZ, UR4, PT ;  /* 0x00000004ff007c0c */ /* 0x000fe4000bf05270 */
[----:B0-----:R-:W-:-:S13]  /*eb80*/  ISETP.NE.AND P1, PT, R0, RZ, PT ;  /* 0x000000ff0000720c */ /* 0x001fda0003f25270 */
        /* <DEDUP_REMOVED lines=12> */
.L_x_1366:
        /* <DEDUP_REMOVED lines=8> */
[----:B------:R-:W-:Y:S01]  /*ecd0*/  HFMA2.MMA R8, -RZ, RZ, 0, 4.4763088226318359375e-05 ;  /* 0x000002efff087435 */ /* 0x000fe200000001ff */
        /* <DEDUP_REMOVED lines=11> */
.L_x_1368:
[----:B------:R-:W-:Y:S02]  /*ed90*/  ULDC.64 UR4, c[0x0][0x5f8] ;  /* 0x00017e0000047ab9 */ /* 0x000fe40000000a00 */
[----:B------:R-:W-:-:S04]  /*eda0*/  IADD3 R18, P0, R18, UR4, RZ ;  /* 0x0000000412127c10 */ /* 0x000fc8000ff1e0ff */
[----:B------:R-:W-:-:S05]  /*edb0*/  IADD3.X R19, RZ, UR5, RZ, P0, !PT ;  /* 0x00000005ff137c10 */ /* 0x000fca00087fe4ff */
[----:B------:R-:W-:Y:S01]  /*edc0*/  STG.E.64 desc[UR36][R18.64], R16 ;  /* 0x0000001012007986 */ /* 0x000fe2000c101b24 */
[----:B------:R-:W-:Y:S05]  /*edd0*/  EXIT ;  /* 0x000000000000794d */ /* 0x000fea0003800000 */
.L_x_1367:
[----:B------:R-:W-:Y:S01]  /*ede0*/  STG.E.64 desc[UR36][R2.64], R16 ;  /* 0x0000001002007986 */ /* 0x000fe2000c101b24 */
[----:B------:R-:W-:Y:S05]  /*edf0*/  EXIT ;  /* 0x000000000000794d */ /* 0x000fea0003800000 */
.L_x_1365:
[----:B------:R-:W-:Y:S01]  /*ee00*/  ISETP.NE.AND P0, PT, RZ, UR38, PT ;  /* 0x00000026ff007c0c */ /* 0x000fe2000bf05270 */
[----:B------:R-:W-:Y:S02]  /*ee10*/  ULDC.U8 UR4, c[0x0][0x629] ;  /* 0x00018a4000047ab9 */ /* 0x000fe40000000000 */
[----:B------:R-:W-:-:S10]  /*ee20*/  ISETP.NE.AND P1, PT, RZ, UR4, PT ;  /* 0x00000004ff007c0c */ /* 0x000fd4000bf25270 */
[----:B------:R-:W-:Y:S05]  /*ee30*/  @!P0 BRA `(.L_x_1369) ;  /* 0x00000000000c8947 */ /* 0x000fea0003800000 */
[----:B------:R-:W2:Y:S02]  /*ee40*/  LDG.E.64 R2, desc[UR36][R4.64] ;  /* 0x0000002404027981 */ /* 0x000ea4000c1e1b00 */
[----:B--2---:R-:W-:Y:S02]  /*ee50*/  LOP3.LUT R16, R2, R16, RZ, 0x3c, !PT ;  /* 0x0000001002107212 */ /* 0x004fe400078e3cff */
[----:B------:R-:W-:-:S07]  /*ee60*/  LOP3.LUT R17, R3, R17, RZ, 0x3c, !PT ;  /* 0x0000001103117212 */ /* 0x000fce00078e3cff */
.L_x_1369:
        /* <DEDUP_REMOVED lines=20> */
.L_x_1371:
[----:B------:R-:W-:Y:S02]  /*efb0*/  ULDC.64 UR4, c[0x0][0x5f8] ;  /* 0x00017e0000047ab9 */ /* 0x000fe40000000a00 */
[----:B------:R-:W-:-:S04]  /*efc0*/  IADD3 R18, P0, R18, UR4, RZ ;  /* 0x0000000412127c10 */ /* 0x000fc8000ff1e0ff */
[----:B------:R-:W-:-:S05]  /*efd0*/  IADD3.X R19, RZ, UR5, RZ, P0, !PT ;  /* 0x00000005ff137c10 */ /* 0x000fca00087fe4ff */
[----:B------:R-:W-:Y:S01]  /*efe0*/  STG.E.64 desc[UR36][R18.64], R16 ;  /* 0x0000001012007986 */ /* 0x000fe2000c101b24 */
[----:B------:R-:W-:Y:S05]  /*eff0*/  EXIT ;  /* 0x000000000000794d */ /* 0x000fea0003800000 */
.L_x_1370:
[----:B------:R-:W-:Y:S01]  /*f000*/  STG.E.64 desc[UR36][R4.64], R16 ;  /* 0x0000001004007986 */ /* 0x000fe2000c101b24 */
[----:B------:R-:W-:Y:S05]  /*f010*/  EXIT ;  /* 0x000000000000794d */ /* 0x000fea0003800000 */
.L_x_1372:
        /* <DEDUP_REMOVED lines=14> */
.L_x_9818:


//--------------------- .text._ZN2at6native13reduce_kernelILi256ELi2ENS0_8ReduceOpIdNS0_14func_wrapper_tIdZNS0_15xor_sum_functorIdvEclERNS_14TensorIteratorEEUlddE_EEjdLi4ELi4EEEEEvT1_ --------------------------
	.section	.text._ZN2at6native13reduce_kernelILi256ELi2ENS0_8ReduceOpIdNS0_14func_wrapper_tIdZNS0_15xor_sum_functorIdvEclERNS_14TensorIteratorEEUlddE_EEjdLi4ELi4EEEEEvT1_,"ax",@progbits
	.align	128
        .global         _ZN2at6native13reduce_kernelILi256ELi2ENS0_8ReduceOpIdNS0_14func_wrapper_tIdZNS0_15xor_sum_functorIdvEclERNS_14TensorIteratorEEUlddE_EEjdLi4ELi4EEEEEvT1_
        .type           _ZN2at6native13reduce_kernelILi256ELi2ENS0_8ReduceOpIdNS0_14func_wrapper_tIdZNS0_15xor_sum_functorIdvEclERNS_14TensorIteratorEEUlddE_EEjdLi4ELi4EEEEEvT1_,@function
        .size           _ZN2at6native13reduce_kernelILi256ELi2ENS0_8ReduceOpIdNS0_14func_wrapper_tIdZNS0_15xor_sum_functorIdvEclERNS_14TensorIteratorEEUlddE_EEjdLi4ELi4EEEEEvT1_,(.L_x_9819 - _ZN2at6native13reduce_kernelILi256ELi2ENS0_8ReduceOpIdNS0_14func_wrapper_tIdZNS0_15xor_sum_functorIdvEclERNS_14TensorIteratorEEUlddE_EEjdLi4ELi4EEEEEvT1_)
        .other          _ZN2at6native13reduce_kernelILi256ELi2ENS0_8ReduceOpIdNS0_14func_wrapper_tIdZNS0_15xor_sum_functorIdvEclERNS_14TensorIteratorEEUlddE_EEjdLi4ELi4EEEEEvT1_,@"STO_CUDA_ENTRY STV_DEFAULT"
_ZN2at6native13reduce_kernelILi256ELi2ENS0_8ReduceOpIdNS0_14func_wrapper_tIdZNS0_15xor_sum_functorIdvEclERNS_14TensorIteratorEEUlddE_EEjdLi4ELi4EEEEEvT1_:
.text._ZN2at6native13reduce_kernelILi256ELi2ENS0_8ReduceOpIdNS0_14func_wrapper_tIdZNS0_15xor_sum_functorIdvEclERNS_14TensorIteratorEEUlddE_EEjdLi4ELi4EEEEEvT1_:
        /* <DEDUP_REMOVED lines=288> */
.L_x_1373:
        /* <DEDUP_REMOVED lines=44> */
.L_x_1377:
        /* <DEDUP_REMOVED lines=27> */
.L_x_1383:
[----:B------:R-:W-:Y:S05]  /*1670*/  BSYNC B2 ;  /* 0x0000000000027941 */ /* 0x000fea0003800000 */
.L_x_1382:
[----:B------:R-:W-:-:S04]  /*1680*/  PRMT R0, R0, 0x9910, RZ ;  /* 0x0000991000007816 */ /* 0x000fc800000000ff */
[----:B------:R-:W-:-:S13]  /*1690*/  ISETP.NE.AND P0, PT, R0, RZ, PT ;  /* 0x000000ff0000720c */ /* 0x000fda0003f05270 */
[----:B------:R-:W-:Y:S05]  /*16a0*/  @!P0 BRA `(.L_x_1381) ;  /* 0x0000000000208947 */ /* 0x000fea0003800000 */
[----:B------:R-:W-:Y:S01]  /*16b0*/  IADD3 R3, P0, R17, -R6, RZ ;  /* 0x8000000611037210 */ /* 0x000fe20007f1e0ff */
[----:B------:R-:W-:-:S03]  /*16c0*/  ULDC.64 UR4, c[0x0][0x218] ;  /* 0x0000860000047ab9 */ /* 0x000fc60000000a00 */
[----:B------:R-:W-:Y:S02]  /*16d0*/  IADD3.X R0, RZ, -0x1, RZ, P0, !PT ;  /* 0xffffffffff007810 */ /* 0x000fe400007fe4ff */
[----:B------:R-:W-:-:S04]  /*16e0*/  LEA R4, P0, R3, R32, 0x3 ;  /* 0x0000002003047211 */ /* 0x000fc800078018ff */
[----:B------:R-:W-:-:S06]  /*16f0*/  LEA.HI.X R5, R3, R33, R0, 0x3, P0 ;  /* 0x0000002103057211 */ /* 0x000fcc00000f1c00 */
[----:B------:R-:W2:Y:S02]  /*1700*/  LDG.E.64 R4, desc[UR60][R4.64] ;  /* 0x0000003c04047981 */ /* 0x000ea4000c1e1b00 */
[----:B--2---:R-:W-:Y:S02]  /*1710*/  LOP3.LUT R27, R4, UR4, RZ, 0x3c, !PT ;  /* 0x00000004041b7c12 */ /* 0x004fe4000f8e3cff */
[----:B------:R-:W-:-:S07]  /*1720*/  LOP3.LUT R29, R5, UR5, RZ, 0x3c, !PT ;  /* 0x00000005051d7c12 */ /* 0x000fce000f8e3cff */
.L_x_1381:
[----:B------:R-:W-:Y:S05]  /*1730*/  BSYNC B1 ;  /* 0x0000000000017941 */ /* 0x000fea0003800000 */
.L_x_1380:
[----:B------:R-:W0:Y:S01]  /*1740*/  LDC R5, c[0x0][0x224] ;  /* 0x00008900ff057b82 */ /* 0x000e220000000800 */
[----:B------:R-:W-:-:S04]  /*1750*/  IADD3 R3, P0, -R6, 0x4, RZ ;  /* 0x0000000406037810 */ /* 0x000fc80007f1e1ff */
[----:B------:R-:W-:Y:S01]  /*1760*/  LEA R32, P1, R3, R32, 0x3 ;  /* 0x0000002003207211 */ /* 0x000fe200078218ff */
[----:B------:R-:W-:-:S05]  /*1770*/  IMAD.X R4, RZ, RZ, -0x1, P0 ;  /* 0xffffffffff047424 */ /* 0x000fca00000e06ff */
[----:B------:R-:W-:Y:S02]  /*1780*/  LEA.HI.X R33, R3, R33, R4, 0x3, P1 ;  /* 0x0000002103217211 */ /* 0x000fe400008f1c04 */
[----:B0-----:R-:W-:-:S07]  /*1790*/  IADD3 R0, R6, -0x4, R5 ;  /* 0xfffffffc06007810 */ /* 0x001fce0007ffe005 */
.L_x_1379:
[----:B------:R-:W-:Y:S05]  /*17a0*/  BSYNC B0 ;  /* 0x0000000000007941 */ /* 0x000fea0003800000 */
.L_x_1378:
        /* <DEDUP_REMOVED lines=18> */
.L_x_1386:
[----:B------:R-:W-:Y:S01]  /*18d0*/  IMAD.WIDE.U32 R12, R3, 0x20, R32 ;  /* 0x00000020030c7825 */ /* 0x000fe200078e0020 */
[----:B------:R-:W-:-:S04]  /*18e0*/  ULDC UR4, c[0x0][0x22c] ;  /* 0x00008b0000047ab9 */ /* 0x000fc80000000800 */
[----:B------:R-:W2:Y:S04]  /*18f0*/  LDG.E.128 R4, desc[UR60][R12.64] ;  /* 0x0000003c0c047981 */ /* 0x000ea8000c1e1d00 */
[----:B------:R-:W3:Y:S01]  /*1900*/  LDG.E.128 R8, desc[UR60][R12.64+0x10] ;  /* 0x0000103c0c087981 */ /* 0x000ee2000c1e1d00 */
[----:B------:R-:W-:-:S05]  /*1910*/  VIADD R3, R3, UR4 ;  /* 0x0000000403037c36 */ /* 0x000fca0008000000 */
        /* <DEDUP_REMOVED lines=11> */
.L_x_1385:
[----:B------:R-:W-:Y:S05]  /*19d0*/  BSYNC B0 ;  /* 0x0000000000007941 */ /* 0x000fea0003800000 */
.L_x_1384:
        /* <DEDUP_REMOVED lines=8> */
.L_x_1388:
[----:B------:R-:W-:Y:S05]  /*1a60*/  BSYNC B0 ;  /* 0x0000000000007941 */ /* 0x000fea0003800000 */
.L_x_1387:
        /* <DEDUP_REMOVED lines=9> */
[----:B------:R-:W2:Y:S02]  /*1b00*/  LDG.E.64 R32, desc[UR60][R32.64] ;  /* 0x0000003c20207981 */ /* 0x000ea4000c1e1b00 */
[----:B--2---:R-:W-:Y:S02]  /*1b10*/  LOP3.LUT R27, R27, R32, RZ, 0x3c, !PT ;  /* 0x000000201b1b7212 */ /* 0x004fe400078e3cff */
[----:B------:R-:W-:-:S07]  /*1b20*/  LOP3.LUT R29, R29, R33, RZ, 0x3c, !PT ;  /* 0x000000211d1d7212 */ /* 0x000fce00078e3cff */
.L_x_1390:
[----:B------:R-:W-:Y:S05]  /*1b30*/  BSYNC B0 ;  /* 0x0000000000007941 */ /* 0x000fea0003800000 */
.L_x_1389:
[----:B------:R-:W-:Y:S01]  /*1b40*/  LOP3.LUT R6, R14, R21, R27, 0x96, !PT ;  /* 0x000000150e067212 */ /* 0x000fe200078e961b */
[----:B------:R-:W-:Y:S01]  /*1b50*/  IMAD.MOV.U32 R3, RZ, RZ, RZ ;  /* 0x000000ffff037224 */ /* 0x000fe200078e00ff */
[----:B------:R-:W-:Y:S02]  /*1b60*/  LOP3.LUT R7, R20, R23, R29, 0x96, !PT ;  /* 0x0000001714077212 */ /* 0x000fe400078e961d */
[----:B------:R-:W-:Y:S02]  /*1b70*/  MOV R11, RZ ;  /* 0x000000ff000b7202 */ /* 0x000fe40000000f00 */
[----:B------:R-:W-:Y:S02]  /*1b80*/  LOP3.LUT R6, R25, R6, RZ, 0x3c, !PT ;  /* 0x0000000619067212 */ /* 0x000fe400078e3cff */
[----:B------:R-:W-:Y:S01]  /*1b90*/  LOP3.LUT R7, R22, R7, RZ, 0x3c, !PT ;  /* 0x0000000716077212 */ /* 0x000fe200078e3cff */
[----:B------:R-:W-:Y:S06]  /*1ba0*/  BRA `(.L_x_1391) ;  /* 0x0000009c00f07947 */ /* 0x000fec0003800000 */
.L_x_1376:
        /* <DEDUP_REMOVED lines=9> */
[----:B------:R-:W-:-:S05]  /*1c40*/  MOV R6, UR4 ;  /* 0x0000000400067c02 */ /* 0x000fca0008000f00 */
[----:B------:R-:W1:Y:S01]  /*1c50*/  LDC R9, c[0x0][0x21c] ;  /* 0x00008700ff097b82 */ /* 0x000e620000000800 */
[----:B------:R-:W-:Y:S02]  /*1c60*/  IMAD R5, R6, 0x3, R3 ;  /* 0x0000000306057824 */ /* 0x000fe400078e0203 */
[----:B0-----:R-:W-:Y:S01]  /*1c70*/  IMAD.MOV.U32 R4, RZ, RZ, R7 ;  /* 0x000000ffff047224 */ /* 0x001fe200078e0007 */
[----:B-1----:R-:W-:Y:S01]  /*1c80*/  MOV R0, R9 ;  /* 0x0000000900007202 */ /* 0x002fe20000000f00 */
[----:B------:R-:W-:Y:S06]  /*1c90*/  @!P1 BRA `(.L_x_1393) ;  /* 0x0000008c00949947 */ /* 0x000fec0003800000 */
        /* <DEDUP_REMOVED lines=30> */
.L_x_1400:
        /* <DEDUP_REMOVED lines=298> */
.L_x_1396:
[----:B------:R-:W-:Y:S01]  /*3120*/  LOP3.LUT R29, R6, 0xfffffff0, RZ, 0xc0, !PT ;  /* 0xfffffff0061d7812 */ /* 0x000fe200078ec0ff */
[----:B------:R-:W-:-:S03]  /*3130*/  ULDC UR36, c[0x0][0x22c] ;  /* 0x00008b0000247ab9 */ /* 0x000fc60000000800 */
[----:B------:R-:W-:-:S05]  /*3140*/  IADD3 R28, P1, R32, R29, RZ ;  /* 0x0000001d201c7210 */ /* 0x000fca0007f3e0ff */
[----:B------:R-:W-:-:S06]  /*3150*/  IMAD.X R29, RZ, RZ, R33, P1 ;  /* 0x000000ffff1d7224 */ /* 0x000fcc00008e0621 */
[----:B------:R-:W5:Y:S01]  /*3160*/  LDG.E.128 R28, desc[UR60][R28.64] ;  /* 0x0000003c1c1c7981 */ /* 0x000f62000c1e1d00 */
[----:B------:R-:W-:-:S05]  /*3170*/  MOV R6, UR36 ;  /* 0x0000002400067c02 */ /* 0x000fca0008000f00 */
[----:B------:R-:W-:Y:S01]  /*3180*/  IMAD.IADD R3, R3, 0x1, R6 ;  /* 0x0000000103037824 */ /* 0x000fe200078e0206 */
        /* <DEDUP_REMOVED lines=246> */
.L_x_1397:
[----:B------:R-:W-:-:S04]  /*40f0*/  LOP3.LUT R13, R8, 0xfffffff0, RZ, 0xc0, !PT ;  /* 0xfffffff0080d7812 */ /* 0x000fc800078ec0ff */
[----:B------:R-:W-:-:S04]  /*4100*/  IADD3 R12, P1, R32, R13, RZ ;  /* 0x0000000d200c7210 */ /* 0x000fc80007f3e0ff */
[----:B------:R-:W-:-:S06]  /*4110*/  IADD3.X R13, RZ, R33, RZ, P1, !PT ;  /* 0x00000021ff0d7210 */ /* 0x000fcc0000ffe4ff */
[----:B------:R-:W5:Y:S01]  /*4120*/  LDG.E.128 R12, desc[UR60][R12.64] ;  /* 0x0000003c0c0c7981 */ /* 0x000f62000c1e1d00 */
[----:B------:R-:W-:Y:S01]  /*4130*/  IMAD.IADD R3, R3, 0x1, R6 ;  /* 0x0000000103037824 */ /* 0x000fe200078e0206 */
[----:B------:R-:W-:Y:S01]  /*4140*/  MOV R8, RZ ;  /* 0x000000ff00087202 */ /* 0x000fe20000000f00 */
[----:B------:R-:W-:Y:S01]  /*4150*/  IMAD.MOV.U32 R24, RZ, RZ, RZ ;  /* 0x000000ffff187224 */ /* 0x000fe200078e00ff */
        /* <DEDUP_REMOVED lines=246> */
.L_x_1398:
[----:B------:R-:W-:-:S04]  /*50c0*/  LOP3.LUT R21, R24, 0xfffffff0, RZ, 0xc0, !PT ;  /* 0xfffffff018157812 */ /* 0x000fc800078ec0ff */
[----:B------:R-:W-:-:S04]  /*50d0*/  IADD3 R20, P1, R32, R21, RZ ;  /* 0x0000001520147210 */ /* 0x000fc80007f3e0ff */
[----:B------:R-:W-:-:S06]  /*50e0*/  IADD3.X R21, RZ, R33, RZ, P1, !PT ;  /* 0x00000021ff157210 */ /* 0x000fcc0000ffe4ff */
[----:B------:R-:W5:Y:S01]  /*50f0*/  LDG.E.128 R20, desc[UR60][R20.64] ;  /* 0x0000003c14147981 */ /* 0x000f62000c1e1d00 */
        /* <DEDUP_REMOVED lines=247> */
.L_x_1399:
[----:B------:R-:W-:Y:S01]  /*6070*/  LOP3.LUT R25, R8, 0xfffffff0, RZ, 0xc0, !PT ;  /* 0xfffffff008197812 */ /* 0x000fe200078ec0ff */
[----:B------:R-:W-:Y:S01]  /*6080*/  IMAD.IADD R3, R3, 0x1, R6 ;  /* 0x0000000103037824 */ /* 0x000fe200078e0206 */
[----:B------:R-:W-:Y:S02]  /*6090*/  ULDC UR4, c[0x0][0x224] ;  /* 0x0000890000047ab9 */ /* 0x000fe40000000800 */
[----:B------:R-:W-:-:S04]  /*60a0*/  IADD3 R24, P1, R32, R25, RZ ;  /* 0x0000001920187210 */ /* 0x000fc80007f3e0ff */
[----:B------:R-:W-:-:S06]  /*60b0*/  IADD3.X R25, RZ, R33, RZ, P1, !PT ;  /* 0x00000021ff197210 */ /* 0x000fcc0000ffe4ff */
[----:B------:R-:W2:Y:S01]  /*60c0*/  LDG.E.128 R24, desc[UR60][R24.64] ;  /* 0x0000003c18187981 */ /* 0x000ea2000c1e1d00 */
[----:B------:R-:W-:Y:S01]  /*60d0*/  IMAD R49, R6, 0x3, R3 ;  /* 0x0000000306317824 */ /* 0x000fe200078e0203 */
[----:B------:R-:W-:Y:S02]  /*60e0*/  MOV R8, UR4 ;  /* 0x0000000400087c02 */ /* 0x000fe40008000f00 */
[----:B-----5:R-:W-:Y:S02]  /*60f0*/  LOP3.LUT R36, R36, R28, RZ, 0x3c, !PT ;  /* 0x0000001c24247212 */ /* 0x020fe400078e3cff */
[----:B------:R-:W-:Y:S02]  /*6100*/  ISETP.GE.U32.AND P1, PT, R49, R8, PT ;  /* 0x000000083100720c */ /* 0x000fe40003f26070 */
[----:B------:R-:W-:Y:S02]  /*6110*/  LOP3.LUT R34, R34, R29, RZ, 0x3c, !PT ;  /* 0x0000001d22227212 */ /* 0x000fe400078e3cff */
[----:B------:R-:W-:-:S02]  /*6120*/  LOP3.LUT R16, R16, R30, RZ, 0x3c, !PT ;  /* 0x0000001e10107212 */ /* 0x000fc400078e3cff */
[----:B------:R-:W-:Y:S02]  /*6130*/  LOP3.LUT R10, R10, R31, RZ, 0x3c, !PT ;  /* 0x0000001f0a0a7212 */ /* 0x000fe400078e3cff */
[----:B------:R-:W-:Y:S02]  /*6140*/  LOP3.LUT R47, R47, R12, RZ, 0x3c, !PT ;  /* 0x0000000c2f2f7212 */ /* 0x000fe400078e3cff */
[----:B------:R-:W-:Y:S02]  /*6150*/  LOP3.LUT R45, R45, R13, RZ, 0x3c, !PT ;  /* 0x0000000d2d2d7212 */ /* 0x000fe400078e3cff */
[----:B------:R-:W-:Y:S02]  /*6160*/  LOP3.LUT R7, R7, R14, RZ, 0x3c, !PT ;  /* 0x0000000e07077212 */ /* 0x000fe400078e3cff */
[----:B------:R-:W-:Y:S02]  /*6170*/  LOP3.LUT R5, R5, R15, RZ, 0x3c, !PT ;  /* 0x0000000f05057212 */ /* 0x000fe400078e3cff */
[----:B------:R-:W-:-:S02]  /*6180*/  LOP3.LUT R11, R11, R20, RZ, 0x3c, !PT ;  /* 0x000000140b0b7212 */ /* 0x000fc400078e3cff */
[----:B------:R-:W-:Y:S02]  /*6190*/  LOP3.LUT R9, R9, R21, RZ, 0x3c, !PT ;  /* 0x0000001509097212 */ /* 0x000fe400078e3cff */
[----:B------:R-:W-:Y:S02]  /*61a0*/  LOP3.LUT R37, R37, R22, RZ, 0x3c, !PT ;  /* 0x0000001625257212 */ /* 0x000fe400078e3cff */
[----:B------:R-:W-:Y:S02]  /*61b0*/  LOP3.LUT R35, R35, R23, RZ, 0x3c, !PT ;  /* 0x0000001723237212 */ /* 0x000fe400078e3cff */
[----:B--2---:R-:W-:Y:S02]  /*61c0*/  LOP3.LUT R41, R41, R24, RZ, 0x3c, !PT ;  /* 0x0000001829297212 */ /* 0x004fe400078e3cff */
[----:B------:R-:W-:Y:S02]  /*61d0*/  LOP3.LUT R39, R39, R25, RZ, 0x3c, !PT ;  /* 0x0000001927277212 */ /* 0x000fe400078e3cff */
[----:B------:R-:W-:-:S02]  /*61e0*/  LOP3.LUT R4, R4, R26, RZ, 0x3c, !PT ;  /* 0x0000001a04047212 */ /* 0x000fc400078e3cff */
[----:B------:R-:W-:Y:S01]  /*61f0*/  LOP3.LUT R0, R0, R27, RZ, 0x3c, !PT ;  /* 0x0000001b00007212 */ /* 0x000fe200078e3cff */
[----:B------:R-:W-:Y:S06]  /*6200*/  @!P1 BRA `(.L_x_1400) ;  /* 0xffffffbc001c9947 */ /* 0x000fec000383ffff */
[----:B------:R-:W-:Y:S05]  /*6210*/  BSYNC B1 ;  /* 0x0000000000017941 */ /* 0x000fea0003800000 */
.L_x_1395:
[----:B------:R-:W-:Y:S05]  /*6220*/  BSYNC B0 ;  /* 0x0000000000007941 */ /* 0x000fea0003800000 */
.L_x_1394:
[----:B------:R-:W-:Y:S01]  /*6230*/  ISETP.GE.U32.AND P0, PT, R3, R8, PT ;  /* 0x000000080300720c */ /* 0x000fe20003f06070 */
[----:B------:R-:W-:-:S12]  /*6240*/  BSSY B0, `(.L_x_1401) ;  /* 0x0000466000007945 */ /* 0x000fd80003800000 */
[----:B------:R-:W-:Y:S05]  /*6250*/  @P0 BRA `(.L_x_1402) ;  /* 0x0000004400900947 */ /* 0x000fea0003800000 */
[----:B------:R-:W1:Y:S01]  /*6260*/  LDC R38, c[0x0][0x260] ;  /* 0x00009800ff267b82 */ /* 0x000e620000000800 */
[----:B------:R-:W-:Y:S01]  /*6270*/  IMAD.MOV.U32 R40, RZ, RZ, RZ ;  /* 0x000000ffff287224 */ /* 0x000fe200078e00ff */
[----:B-1----:R-:W-:-:S13]  /*6280*/  ISETP.NE.AND P1, PT, R38, RZ, PT ;  /* 0x000000ff2600720c */ /* 0x002fda0003f25270 */
        /* <DEDUP_REMOVED lines=247> */
[----:B0-----:R-:W-:Y:S01]  /*7200*/  IMAD.HI.U32 R42, R29, UR4, R28 ;  /* 0x000000041d2a7c27 */ /* 0x001fe2000f8e001c */
        /* <DEDUP_REMOVED lines=26> */
.L_x_1403:
[----:B------:R-:W-:-:S04]  /*73b0*/  LOP3.LUT R29, R40, 0xfffffff0, RZ, 0xc0, !PT ;  /* 0xfffffff0281d7812 */ /* 0x000fc800078ec0ff */
[----:B------:R-:W-:-:S05]  /*73c0*/  IADD3 R28, P2, R32, R29, RZ ;  /* 0x0000001d201c7210 */ /* 0x000fca0007f5e0ff */
[----:B------:R-:W-:-:S06]  /*73d0*/  IMAD.X R29, RZ, RZ, R33, P2 ;  /* 0x000000ffff1d7224 */ /* 0x000fcc00010e0621 */
[----:B------:R-:W5:Y:S01]  /*73e0*/  LDG.E.128 R28, desc[UR60][R28.64] ;  /* 0x0000003c1c1c7981 */ /* 0x000f62000c1e1d00 */
[----:B0-----:R-:W-:-:S04]  /*73f0*/  IADD3 R43, R3, R6, RZ ;  /* 0x00000006032b7210 */ /* 0x001fc80007ffe0ff */
        /* <DEDUP_REMOVED lines=276> */
.L_x_1404:
        /* <DEDUP_REMOVED lines=281> */
.L_x_1405:
        /* <DEDUP_REMOVED lines=281> */
.L_x_1406:
[----:B------:R-:W-:-:S04]  /*a860*/  LOP3.LUT R25, R40, 0xfffffff0, RZ, 0xc0, !PT ;  /* 0xfffffff028197812 */ /* 0x000fc800078ec0ff */
[----:B------:R-:W-:-:S04]  /*a870*/  IADD3 R24, P1, R32, R25, RZ ;  /* 0x0000001920187210 */ /* 0x000fc80007f3e0ff */
[----:B------:R-:W-:-:S06]  /*a880*/  IADD3.X R25, RZ, R33, RZ, P1, !PT ;  /* 0x00000021ff197210 */ /* 0x000fcc0000ffe4ff */
[----:B------:R-:W5:Y:S03]  /*a890*/  LDG.E.128 R24, desc[UR60][R24.64] ;  /* 0x0000003c18187981 */ /* 0x000f66000c1e1d00 */
.L_x_1402:
[----:B------:R-:W-:Y:S05]  /*a8a0*/  BSYNC B0 ;  /* 0x0000000000007941 */ /* 0x000fea0003800000 */
.L_x_1401:
[----:B------:R-:W-:Y:S04]  /*a8b0*/  BSSY B0, `(.L_x_1407) ;  /* 0x000001a000007945 */ /* 0x000fe80003800000 */
[----:B------:R-:W-:Y:S05]  /*a8c0*/  @P0 BRA `(.L_x_1408) ;  /* 0x0000000000600947 */ /* 0x000fea0003800000 */
[----:B------:R-:W-:Y:S01]  /*a8d0*/  IMAD.IADD R3, R3, 0x1, R6 ;  /* 0x0000000103037824 */ /* 0x000fe200078e0206 */
[----:B-----5:R-:W-:Y:S02]  /*a8e0*/  LOP3.LUT R36, R28, R36, RZ, 0x3c, !PT ;  /* 0x000000241c247212 */ /* 0x020fe400078e3cff */
[----:B------:R-:W-:Y:S02]  /*a8f0*/  LOP3.LUT R34, R29, R34, RZ, 0x3c, !PT ;  /* 0x000000221d227212 */ /* 0x000fe400078e3cff */
[----:B------:R-:W-:Y:S02]  /*a900*/  ISETP.GE.U32.AND P0, PT, R3, R8, PT ;  /* 0x000000080300720c */ /* 0x000fe40003f06070 */
[----:B------:R-:W-:Y:S02]  /*a910*/  LOP3.LUT R16, R30, R16, RZ, 0x3c, !PT ;  /* 0x000000101e107212 */ /* 0x000fe400078e3cff */
[----:B------:R-:W-:-:S09]  /*a920*/  LOP3.LUT R10, R31, R10, RZ, 0x3c, !PT ;  /* 0x0000000a1f0a7212 */ /* 0x000fd200078e3cff */
[----:B------:R-:W-:Y:S05]  /*a930*/  @P0 BRA `(.L_x_1408) ;  /* 0x0000000000440947 */ /* 0x000fea0003800000 */
[----:B------:R-:W-:Y:S02]  /*a940*/  IADD3 R3, R3, R6, RZ ;  /* 0x0000000603037210 */ /* 0x000fe40007ffe0ff */
[----:B------:R-:W-:Y:S02]  /*a950*/  LOP3.LUT R47, R12, R47, RZ, 0x3c, !PT ;  /* 0x0000002f0c2f7212 */ /* 0x000fe400078e3cff */
[----:B------:R-:W-:Y:S02]  /*a960*/  ISETP.GE.U32.AND P0, PT, R3, R8, PT ;  /* 0x000000080300720c */ /* 0x000fe40003f06070 */
[----:B------:R-:W-:Y:S02]  /*a970*/  LOP3.LUT R45, R13, R45, RZ, 0x3c, !PT ;  /* 0x0000002d0d2d7212 */ /* 0x000fe400078e3cff */
[----:B------:R-:W-:Y:S02]  /*a980*/  LOP3.LUT R7, R14, R7, RZ, 0x3c, !PT ;  /* 0x000000070e077212 */ /* 0x000fe400078e3cff */
[----:B------:R-:W-:-:S07]  /*a990*/  LOP3.LUT R5, R15, R5, RZ, 0x3c, !PT ;  /* 0x000000050f057212 */ /* 0x000fce00078e3cff */
[----:B------:R-:W-:Y:S05]  /*a9a0*/  @P0 BRA `(.L_x_1408) ;  /* 0x0000000000280947 */ /* 0x000fea0003800000 */
[----:B------:R-:W-:Y:S01]  /*a9b0*/  IMAD.IADD R3, R3, 0x1, R6 ;  /* 0x0000000103037824 */ /* 0x000fe200078e0206 */
[----:B------:R-:W-:Y:S02]  /*a9c0*/  LOP3.LUT R11, R20, R11, RZ, 0x3c, !PT ;  /* 0x0000000b140b7212 */ /* 0x000fe400078e3cff */
[----:B------:R-:W-:Y:S02]  /*a9d0*/  LOP3.LUT R9, R21, R9, RZ, 0x3c, !PT ;  /* 0x0000000915097212 */ /* 0x000fe400078e3cff */
[----:B------:R-:W-:Y:S02]  /*a9e0*/  ISETP.GE.U32.AND P0, PT, R3, R8, PT ;  /* 0x000000080300720c */ /* 0x000fe40003f06070 */
[----:B------:R-:W-:Y:S02]  /*a9f0*/  LOP3.LUT R37, R22, R37, RZ, 0x3c, !PT ;  /* 0x0000002516257212 */ /* 0x000fe400078e3cff */
[----:B------:R-:W-:-:S09]  /*aa00*/  LOP3.LUT R35, R23, R35, RZ, 0x3c, !PT ;  /* 0x0000002317237212 */ /* 0x000fd200078e3cff */
[----:B------:R-:W-:Y:S02]  /*aa10*/  @!P0 LOP3.LUT R41, R24, R41, RZ, 0x3c, !PT ;  /* 0x0000002918298212 */ /* 0x000fe400078e3cff */
[----:B------:R-:W-:Y:S02]  /*aa20*/  @!P0 LOP3.LUT R39, R25, R39, RZ, 0x3c, !PT ;  /* 0x0000002719278212 */ /* 0x000fe400078e3cff */
[----:B------:R-:W-:Y:S02]  /*aa30*/  @!P0 LOP3.LUT R4, R26, R4, RZ, 0x3c, !PT ;  /* 0x000000041a048212 */ /* 0x000fe400078e3cff */
[----:B------:R-:W-:-:S07]  /*aa40*/  @!P0 LOP3.LUT R0, R27, R0, RZ, 0x3c, !PT ;  /* 0x000000001b008212 */ /* 0x000fce00078e3cff */
.L_x_1408:
[----:B------:R-:W-:Y:S05]  /*aa50*/  BSYNC B0 ;  /* 0x0000000000007941 */ /* 0x000fea0003800000 */
.L_x_1407:
        /* <DEDUP_REMOVED lines=9> */
.L_x_1393:
        /* <DEDUP_REMOVED lines=28> */
.L_x_1411:
[-C--:B------:R-:W-:Y:S01]  /*acb0*/  IADD3 R13, R6, R3.reuse, RZ ;  /* 0x00000003060d7210 */ /* 0x080fe20007ffe0ff */
[----:B------:R-:W-:-:S04]  /*acc0*/  IMAD R3, R38, R3, RZ ;  /* 0x0000000326037224 */ /* 0x000fc800078e02ff */
[----:B------:R-:W-:Y:S01]  /*acd0*/  IMAD.IADD R15, R13, 0x1, R6 ;  /* 0x000000010d0f7824 */ /* 0x000fe200078e0206 */
[----:B------:R-:W-:Y:S01]  /*ace0*/  SHF.R.U32.HI R25, RZ, 0x1, R3 ;  /* 0x00000001ff197819 */ /* 0x000fe20000011603 */
[----:B------:R-:W-:-:S03]  /*acf0*/  IMAD R13, R38, R13, RZ ;  /* 0x0000000d260d7224 */ /* 0x000fc600078e02ff */
[----:B------:R-:W-:Y:S01]  /*ad00*/  IADD3 R3, R15, R6, RZ ;  /* 0x000000060f037210 */ /* 0x000fe20007ffe0ff */
[----:B------:R-:W-:Y:S01]  /*ad10*/  IMAD R15, R38, R15, RZ ;  /* 0x0000000f260f7224 */ /* 0x000fe200078e02ff */
[----:B------:R-:W-:Y:S01]  /*ad20*/  SHF.R.U32.HI R13, RZ, 0x1, R13 ;  /* 0x00000001ff0d7819 */ /* 0x000fe2000001160d */
[----:B------:R-:W-:-:S03]  /*ad30*/  IMAD.WIDE.U32 R24, R25, 0x10, R32 ;  /* 0x0000001019187825 */ /* 0x000fc600078e0020 */
[----:B------:R-:W-:Y:S01]  /*ad40*/  SHF.R.U32.HI R15, RZ, 0x1, R15 ;  /* 0x00000001ff0f7819 */ /* 0x000fe2000001160f */
[----:B------:R-:W-:Y:S02]  /*ad50*/  IMAD R12, R38, R3, RZ ;  /* 0x00000003260c7224 */ /* 0x000fe400078e02ff */
[----:B------:R-:W-:Y:S01]  /*ad60*/  IMAD.WIDE.U32 R28, R13, 0x10, R32 ;  /* 0x000000100d1c7825 */ /* 0x000fe200078e0020 */
[----:B------:R-:W2:Y:S02]  /*ad70*/  LDG.E.128 R24, desc[UR60][R24.64] ;  /* 0x0000003c18187981 */ /* 0x000ea4000c1e1d00 */
[----:B------:R-:W-:Y:S01]  /*ad80*/  SHF.R.U32.HI R21, RZ, 0x1, R12 ;  /* 0x00000001ff157819 */ /* 0x000fe2000001160c */
[--C-:B------:R-:W-:Y:S02]  /*ad90*/  IMAD.WIDE.U32 R12, R15, 0x10, R32.reuse ;  /* 0x000000100f0c7825 */ /* 0x100fe400078e0020 */
[----:B------:R-:W3:Y:S02]  /*ada0*/  LDG.E.128 R28, desc[UR60][R28.64] ;  /* 0x0000003c1c1c7981 */ /* 0x000ee4000c1e1d00 */
[----:B------:R-:W-:-:S02]  /*adb0*/  IMAD.WIDE.U32 R20, R21, 0x10, R32 ;  /* 0x0000001015147825 */ /* 0x000fc400078e0020 */
[----:B------:R-:W4:Y:S04]  /*adc0*/  LDG.E.128 R12, desc[UR60][R12.64] ;  /* 0x0000003c0c0c7981 */ /* 0x000f28000c1e1d00 */
[----:B------:R-:W5:Y:S01]  /*add0*/  LDG.E.128 R20, desc[UR60][R20.64] ;  /* 0x0000003c14147981 */ /* 0x000f62000c1e1d00 */
[----:B------:R-:W-:-:S04]  /*ade0*/  IMAD.IADD R3, R3, 0x1, R6 ;  /* 0x0000000103037824 */ /* 0x000fc800078e0206 */
[----:B------:R-:W-:-:S05]  /*adf0*/  IMAD R47, R6, 0x3, R3 ;  /* 0x00000003062f7824 */ /* 0x000fca00078e0203 */
        /* <DEDUP_REMOVED lines=8> */
[----:B------:R-:W-:Y:S02]  /*ae80*/  LOP3.LUT R9, R9, R31, RZ, 0x3c, !PT ;  /* 0x0000001f09097212 */ /* 0x000fe400078e3cff */
[----:B----4-:R-:W-:Y:S02]  /*ae90*/  LOP3.LUT R37, R37, R12, RZ, 0x3c, !PT ;  /* 0x0000000c25257212 */ /* 0x010fe400078e3cff */
[----:B------:R-:W-:Y:S02]  /*aea0*/  LOP3.LUT R35, R35, R13, RZ, 0x3c, !PT ;  /* 0x0000000d23237212 */ /* 0x000fe400078e3cff */
[----:B------:R-:W-:-:S02]  /*aeb0*/  LOP3.LUT R41, R41, R14, RZ, 0x3c, !PT ;  /* 0x0000000e29297212 */ /* 0x000fc400078e3cff */
[----:B------:R-:W-:Y:S02]  /*aec0*/  LOP3.LUT R39, R39, R15, RZ, 0x3c, !PT ;  /* 0x0000000f27277212 */ /* 0x000fe400078e3cff */
[----:B-----5:R-:W-:Y:S02]  /*aed0*/  LOP3.LUT R45, R45, R20, RZ, 0x3c, !PT ;  /* 0x000000142d2d7212 */ /* 0x020fe400078e3cff */
[----:B------:R-:W-:Y:S02]  /*aee0*/  LOP3.LUT R43, R43, R21, RZ, 0x3c, !PT ;  /* 0x000000152b2b7212 */ /* 0x000fe400078e3cff */
[----:B------:R-:W-:Y:S02]  /*aef0*/  LOP3.LUT R4, R4, R22, RZ, 0x3c, !PT ;  /* 0x0000001604047212 */ /* 0x000fe400078e3cff */
[----:B------:R-:W-:Y:S01]  /*af00*/  LOP3.LUT R0, R0, R23, RZ, 0x3c, !PT ;  /* 0x0000001700007212 */ /* 0x000fe200078e3cff */
[----:B------:R-:W-:Y:S06]  /*af10*/  @!P0 BRA `(.L_x_1411) ;  /* 0xfffffffc00648947 */ /* 0x000fec000383ffff */
[----:B------:R-:W-:Y:S05]  /*af20*/  BSYNC B1 ;  /* 0x0000000000017941 */ /* 0x000fea0003800000 */
.L_x_1410:
[----:B------:R-:W-:Y:S05]  /*af30*/  BSYNC B0 ;  /* 0x0000000000007941 */ /* 0x000fea0003800000 */
.L_x_1409:
[----:B------:R-:W-:Y:S01]  /*af40*/  ISETP.GE.U32.AND P1, PT, R3, R8, PT ;  /* 0x000000080300720c */ /* 0x000fe20003f26070 */
[----:B------:R-:W-:-:S12]  /*af50*/  BSSY B0, `(.L_x_1412) ;  /* 0x000001a000007945 */ /* 0x000fd80003800000 */
        /* <DEDUP_REMOVED lines=25> */
.L_x_1413:
[----:B------:R-:W-:Y:S05]  /*b0f0*/  BSYNC B0 ;  /* 0x0000000000007941 */ /* 0x000fea0003800000 */
.L_x_1412:
        /* <DEDUP_REMOVED lines=26> */
.L_x_1415:
[----:B------:R-:W-:Y:S05]  /*b2a0*/  BSYNC B0 ;  /* 0x0000000000007941 */ /* 0x000fea0003800000 */
.L_x_1414:
        /* <DEDUP_REMOVED lines=9> */
.L_x_1392:
[----:B------:R-:W0:Y:S01]  /*b340*/  LDC R4, c[0x0][0x22c] ;  /* 0x00008b00ff047b82 */ /* 0x000e220000000800 */
[----:B------:R-:W-:Y:S01]  /*b350*/  BSSY B0, `(.L_x_1416) ;  /* 0x0000046000007945 */ /* 0x000fe20003800000 */
[----:B------:R-:W-:-:S06]  /*b360*/  MOV R49, R3 ;  /* 0x0000000300317202 */ /* 0x000fcc0000000f00 */
        /* <DEDUP_REMOVED lines=32> */
.L_x_1418:
[----:B------:R-:W-:Y:S01]  /*b570*/  IMAD.IADD R13, R49, 0x1, R4 ;  /* 0x00000001310d7824 */ /* 0x000fe200078e0204 */
[----:B------:R-:W-:-:S04]  /*b580*/  SHF.R.U32.HI R25, RZ, 0x1, R49 ;  /* 0x00000001ff197819 */ /* 0x000fc80000011631 */
[----:B------:R-:W-:Y:S01]  /*b590*/  IADD3 R15, R13, R4, RZ ;  /* 0x000000040d0f7210 */ /* 0x000fe20007ffe0ff */
[----:B------:R-:W-:Y:S01]  /*b5a0*/  IMAD.WIDE.U32 R24, R25, 0x10, R32 ;  /* 0x0000001019187825 */ /* 0x000fe200078e0020 */
[----:B------:R-:W-:Y:S02]  /*b5b0*/  SHF.R.U32.HI R29, RZ, 0x1, R13 ;  /* 0x00000001ff1d7819 */ /* 0x000fe4000001160d */
[----:B------:R-:W-:Y:S01]  /*b5c0*/  SHF.R.U32.HI R13, RZ, 0x1, R15 ;  /* 0x00000001ff0d7819 */ /* 0x000fe2000001160f */
[----:B------:R-:W-:Y:S02]  /*b5d0*/  IMAD.IADD R49, R15, 0x1, R4 ;  /* 0x000000010f317824 */ /* 0x000fe400078e0204 */
[----:B------:R-:W-:Y:S01]  /*b5e0*/  IMAD.WIDE.U32 R28, R29, 0x10, R32 ;  /* 0x000000101d1c7825 */ /* 0x000fe200078e0020 */
[----:B------:R-:W2:Y:S02]  /*b5f0*/  LDG.E.128 R24, desc[UR60][R24.64] ;  /* 0x0000003c18187981 */ /* 0x000ea4000c1e1d00 */
[----:B------:R-:W-:Y:S01]  /*b600*/  SHF.R.U32.HI R21, RZ, 0x1, R49 ;  /* 0x00000001ff157819 */ /* 0x000fe20000011631 */
[----:B------:R-:W-:-:S02]  /*b610*/  IMAD.WIDE.U32 R12, R13, 0x10, R32 ;  /* 0x000000100d0c7825 */ /* 0x000fc400078e0020 */
[----:B------:R-:W3:Y:S02]  /*b620*/  LDG.E.128 R28, desc[UR60][R28.64] ;  /* 0x0000003c1c1c7981 */ /* 0x000ee4000c1e1d00 */
[----:B------:R-:W-:Y:S02]  /*b630*/  IMAD.WIDE.U32 R20, R21, 0x10, R32 ;  /* 0x0000001015147825 */ /* 0x000fe400078e0020 */
[----:B------:R-:W4:Y:S04]  /*b640*/  LDG.E.128 R12, desc[UR60][R12.64] ;  /* 0x0000003c0c0c7981 */ /* 0x000f28000c1e1d00 */
[----:B------:R-:W5:Y:S01]  /*b650*/  LDG.E.128 R20, desc[UR60][R20.64] ;  /* 0x0000003c14147981 */ /* 0x000f62000c1e1d00 */
[----:B------:R-:W-:-:S05]  /*b660*/  IADD3 R49, R49, R4, RZ ;  /* 0x0000000431317210 */ /* 0x000fca0007ffe0ff */
        /* <DEDUP_REMOVED lines=20> */
.L_x_1417:
[----:B------:R-:W-:Y:S05]  /*b7b0*/  BSYNC B0 ;  /* 0x0000000000007941 */ /* 0x000fea0003800000 */
.L_x_1416:
        /* <DEDUP_REMOVED lines=23> */
.L_x_1420:
[----:B------:R-:W-:Y:S05]  /*b930*/  BSYNC B0 ;  /* 0x0000000000007941 */ /* 0x000fea0003800000 */
.L_x_1419:
[----:B------:R-:W-:Y:S04]  /*b940*/  BSSY B0, `(.L_x_1421) ;  /* 0x000001a000007945 */ /* 0x000fe80003800000 */
[----:B------:R-:W-:Y:S05]  /*b950*/  @P1 BRA `(.L_x_1422) ;  /* 0x0000000000601947 */ /* 0x000fea0003800000 */
[----:B------:R-:W-:Y:S02]  /*b960*/  IADD3 R49, R49, R4, RZ ;  /* 0x0000000431317210 */ /* 0x000fe40007ffe0ff */
[----:B-----5:R-:W-:Y:S02]  /*b970*/  LOP3.LUT R16, R24, R16, RZ, 0x3c, !PT ;  /* 0x0000001018107212 */ /* 0x020fe400078e3cff */
        /* <DEDUP_REMOVED lines=18> */
[----:B------:R-:W-:Y:S02]  /*baa0*/  @!P0 LOP3.LUT R9, R20, R9, RZ, 0x3c, !PT ;  /* 0x0000000914098212 */ /* 0x000fe400078e3cff */
[----:B------:R-:W-:Y:S02]  /*bab0*/  @!P0 LOP3.LUT R37, R21, R37, RZ, 0x3c, !PT ;  /* 0x0000002515258212 */ /* 0x000fe400078e3cff */
[----:B------:R-:W-:Y:S02]  /*bac0*/  @!P0 LOP3.LUT R11, R22, R11, RZ, 0x3c, !PT ;  /* 0x0000000b160b8212 */ /* 0x000fe400078e3cff */
[----:B------:R-:W-:-:S07]  /*bad0*/  @!P0 LOP3.LUT R35, R23, R35, RZ, 0x3c, !PT ;  /* 0x0000002317238212 */ /* 0x000fce00078e3cff */
.L_x_1422:
[----:B------:R-:W-:Y:S05]  /*bae0*/  BSYNC B0 ;  /* 0x0000000000007941 */ /* 0x000fea0003800000 */
.L_x_1421:
        /* <DEDUP_REMOVED lines=8> */
.L_x_1391:
[----:B------:R-:W-:-:S07]  /*bb70*/  IMAD.MOV.U32 R0, RZ, RZ, R11 ;  /* 0x000000ffff007224 */ /* 0x000fce00078e000b */
.L_x_1375:
[----:B------:R-:W-:Y:S05]  /*bb80*/  BSYNC B6 ;  /* 0x0000000000067941 */ /* 0x000fea0003800000 */
.L_x_1374:
[----:B------:R-:W-:Y:S02]  /*bb90*/  ULDC UR4, c[0x0][0x23c] ;  /* 0x00008f0000047ab9 */ /* 0x000fe40000000800 */
[----:B------:R-:W-:-:S13]  /*bba0*/  ISETP.NE.AND P0, PT, RZ, UR4, PT ;  /* 0x00000004ff007c0c */ /* 0x000fda000bf05270 */
[----:B------:R-:W-:Y:S05]  /*bbb0*/  @!P0 BRA `(.L_x_1423) ;  /* 0x0000000000a08947 */ /* 0x000fea0003800000 */
[----:B------:R-:W1:Y:S01]  /*bbc0*/  S2R R8, SR_CgaCtaId ;  /* 0x0000000000087919 */ /* 0x000e620000008800 */
[----:B-----5:R-:W2:Y:S01]  /*bbd0*/  LDC R14, c[0x0][RZ] ;  /* 0x00000000ff0e7b82 */ /* 0x020ea20000000800 */
[----:B------:R-:W-:Y:S01]  /*bbe0*/  MOV R4, 0x400 ;  /* 0x0000040000047802 */ /* 0x000fe20000000f00 */
[----:B------:R-:W-:Y:S01]  /*bbf0*/  IMAD.MOV.U32 R9, RZ, RZ, R7 ;  /* 0x000000ffff097224 */ /* 0x000fe200078e0007 */
[----:B------:R-:W-:Y:S01]  /*bc00*/  MOV R10, R0 ;  /* 0x00000000000a7202 */ /* 0x000fe20000000f00 */
[----:B------:R-:W-:Y:S01]  /*bc10*/  IMAD.MOV.U32 R11, RZ, RZ, R3 ;  /* 0x000000ffff0b7224 */ /* 0x000fe200078e0003 */
[----:B------:R-:W-:-:S03]  /*bc20*/  IADD3 R5, R4, 0x10, RZ ;  /* 0x0000001004057810 */ /* 0x000fc60007ffe0ff */
[----:B------:R-:W3:Y:S01]  /*bc30*/  LDC R15, c[0x0][0x4] ;  /* 0x00000100ff0f7b82 */ /* 0x000ee20000000800 */
[----:B--2---:R-:W-:Y:S01]  /*bc40*/  IMAD R4, R2, R14, R17 ;  /* 0x0000000e02047224 */ /* 0x004fe200078e0211 */
[----:B-1----:R-:W-:Y:S02]  /*bc50*/  LEA R5, R8, R5, 0x18 ;  /* 0x0000000508057211 */ /* 0x002fe400078ec0ff */
[----:B------:R-:W-:-:S03]  /*bc60*/  MOV R8, R6 ;  /* 0x0000000600087202 */ /* 0x000fc60000000f00 */
[----:B------:R-:W-:Y:S01]  /*bc70*/  IMAD R13, R4, 0x10, R5 ;  /* 0x00000010040d7824 */ /* 0x000fe200078e0205 */
[----:B---3--:R-:W-:-:S04]  /*bc80*/  SHF.R.U32.HI R4, RZ, 0x1, R15 ;  /* 0x00000001ff047819 */ /* 0x008fc8000001160f */
[----:B------:R1:W-:Y:S01]  /*bc90*/  STS.128 [R13], R8 ;  /* 0x000000080d007388 */ /* 0x0003e20000000c00 */
[----:B------:R-:W-:-:S13]  /*bca0*/  ISETP.NE.AND P0, PT, R4, RZ, PT ;  /* 0x000000ff0400720c */ /* 0x000fda0003f05270 */
[----:B------:R-:W-:Y:S05]  /*bcb0*/  @!P0 BRA `(.L_x_1423) ;  /* 0x0000000000608947 */ /* 0x000fea0003800000 */
.L_x_1426:
[-C--:B-1----:R-:W-:Y:S01]  /*bcc0*/  IADD3 R8, R2, R4.reuse, RZ ;  /* 0x0000000402087210 */ /* 0x082fe20007ffe0ff */
        /* <DEDUP_REMOVED lines=20> */
.L_x_1425:
[----:B------:R-:W-:Y:S05]  /*be10*/  BSYNC B0 ;  /* 0x0000000000007941 */ /* 0x000fea0003800000 */
.L_x_1424:
[----:B------:R-:W-:Y:S01]  /*be20*/  MOV R4, R12 ;  /* 0x0000000c00047202 */ /* 0x000fe20000000f00 */
[----:B------:R-:W-:Y:S06]  /*be30*/  @P1 BRA `(.L_x_1426) ;  /* 0xfffffffc00a01947 */ /* 0x000fec000383ffff */
.L_x_1423:
[----:B------:R-:W-:Y:S02]  /*be40*/  ULDC UR4, c[0x0][0x238] ;  /* 0x00008e0000047ab9 */ /* 0x000fe40000000800 */
[----:B------:R-:W-:-:S13]  /*be50*/  ISETP.NE.AND P0, PT, RZ, UR4, PT ;  /* 0x00000004ff007c0c */ /* 0x000fda000bf05270 */
[----:B------:R-:W-:Y:S05]  /*be60*/  @!P0 BRA `(.L_x_1427) ;  /* 0x0000000000ec8947 */ /* 0x000fea0003800000 */
[----:B-1---5:R-:W1:Y:S02]  /*be70*/  LDC R13, c[0x0][RZ] ;  /* 0x00000000ff0d7b82 */ /* 0x022e640000000800 */
[----:B-1----:R-:W-:Y:S01]  /*be80*/  ISETP.GT.AND P0, PT, R13, 0x20, PT ;  /* 0x000000200d00780c */ /* 0x002fe20003f04270 */
[----:B------:R-:W-:-:S12]  /*be90*/  IMAD.MOV.U32 R4, RZ, RZ, R13 ;  /* 0x000000ffff047224 */ /* 0x000fd800078e000d */
[----:B------:R-:W-:Y:S05]  /*bea0*/  @!P0 BRA `(.L_x_1428) ;  /* 0x00000000009c8947 */ /* 0x000fea0003800000 */
[----:B------:R-:W1:Y:S01]  /*beb0*/  S2UR UR5, SR_CgaCtaId ;  /* 0x00000000000579c3 */ /* 0x000e620000008800 */
[----:B------:R-:W-:Y:S01]  /*bec0*/  UMOV UR4, 0x400 ;  /* 0x0000040000047882 */ /* 0x000fe20000000000 */
[----:B------:R-:W-:Y:S01]  /*bed0*/  IMAD R4, R2, R13, R17 ;  /* 0x0000000d02047224 */ /* 0x000fe200078e0211 */
[----:B------:R-:W-:Y:S01]  /*bee0*/  UIADD3 UR4, UR4, 0x10, URZ ;  /* 0x0000001004047890 */ /* 0x000fe2000fffe03f */
[----:B------:R-:W-:Y:S01]  /*bef0*/  MOV R8, R6 ;  /* 0x0000000600087202 */ /* 0x000fe20000000f00 */
        /* <DEDUP_REMOVED lines=11> */
.L_x_1431:
        /* <DEDUP_REMOVED lines=18> */
.L_x_1430:
[----:B------:R-:W-:Y:S05]  /*c0d0*/  BSYNC B0 ;  /* 0x0000000000007941 */ /* 0x000fea0003800000 */
.L_x_1429:
[----:B------:R-:W-:-:S04]  /*c0e0*/  SHF.R.S32.HI R12, RZ, 0x1, R12 ;  /* 0x00000001ff0c7819 */ /* 0x000fc8000001140c */
[----:B------:R-:W-:-:S13]  /*c0f0*/  ISETP.GE.AND P0, PT, R12, 0x20, PT ;  /* 0x000000200c00780c */ /* 0x000fda0003f06270 */
[----:B------:R-:W-:Y:S05]  /*c100*/  @P0 BRA `(.L_x_1431) ;  /* 0xfffffffc00a80947 */ /* 0x000fea000383ffff */
[----:B------:R-:W-:-:S07]  /*c110*/  IMAD.MOV.U32 R4, RZ, RZ, 0x20 ;  /* 0x00000020ff047424 */ /* 0x000fce00078e00ff */
.L_x_1428:
[----:B------:R-:W-:Y:S01]  /*c120*/  ISETP.GE.AND P0, PT, R4, 0x2, PT ;  /* 0x000000020400780c */ /* 0x000fe20003f06270 */
[----:B------:R-:W-:Y:S05]  /*c130*/  WARPSYNC.ALL ;  /* 0x0000000000007948 */ /* 0x000fea0003800000 */
[----:B------:R-:W-:Y:S07]  /*c140*/  BAR.SYNC.DEFER_BLOCKING 0x0 ;  /* 0x0000000000007b1d */ /* 0x000fee0000010000 */
[----:B------:R-:W-:Y:S05]  /*c150*/  @!P0 BRA `(.L_x_1427) ;  /* 0x0000000000308947 */ /* 0x000fea0003800000 */
[----:B-1----:R-:W-:-:S11]  /*c160*/  HFMA2.MMA R5, -RZ, RZ, 0, 5.9604644775390625e-08 ;  /* 0x00000001ff057435 */ /* 0x002fd600000001ff */
.L_x_1432:
        /* <DEDUP_REMOVED lines=11> */
.L_x_1427:
[----:B-----5:R-:W2:Y:S01]  /*c220*/  LDC R15, c[0x0][0x3f4] ;  /* 0x0000fd00ff0f7b82 */ /* 0x020ea20000000800 */
[----:B------:R-:W-:Y:S01]  /*c230*/  MOV R16, RZ ;  /* 0x000000ff00107202 */ /* 0x000fe20000000f00 */
[----:B------:R-:W-:Y:S01]  /*c240*/  IMAD.MOV.U32 R22, RZ, RZ, RZ ;  /* 0x000000ffff167224 */ /* 0x000fe200078e00ff */
[----:B--2---:R-:W-:-:S13]  /*c250*/  ISETP.NE.AND P1, PT, R15, RZ, PT ;  /* 0x000000ff0f00720c */ /* 0x004fda0003f25270 */
[----:B------:R-:W-:Y:S05]  /*c260*/  @!P1 BRA `(.L_x_1433) ;  /* 0x0000001000449947 */ /* 0x000fea0003800000 */
[----:B------:R-:W-:Y:S01]  /*c270*/  HFMA2.MMA R18, -RZ, RZ, 0, 0 ;  /* 0x00000000ff127435 */ /* 0x000fe200000001ff */
[----:B------:R-:W-:Y:S01]  /*c280*/  ULDC.64 UR6, c[0x0][0x3f8] ;  /* 0x0000fe0000067ab9 */ /* 0x000fe20000000a00 */
[----:B------:R-:W-:Y:S01]  /*c290*/  ULDC UR4, c[0x0][0x400] ;  /* 0x0001000000047ab9 */ /* 0x000fe20000000800 */
[----:B------:R-:W-:-:S07]  /*c2a0*/  ISETP.NE.AND P0, PT, R15, 0x1, PT ;  /* 0x000000010f00780c */ /* 0x000fce0003f05270 */
[----:B------:R-:W-:-:S05]  /*c2b0*/  IMAD.HI.U32 R4, R19, UR7, R18 ;  /* 0x0000000713047c27 */ /* 0x000fca000f8e0012 */
[----:B-1----:R-:W-:Y:S01]  /*c2c0*/  SHF.R.U32.HI R5, RZ, UR4, R4 ;  /* 0x00000004ff057c19 */ /* 0x002fe20008011604 */
        /* <DEDUP_REMOVED lines=267> */
.L_x_1433:
[----:B------:R-:W-:Y:S02]  /*d380*/  ULDC.64 UR4, c[0x0][0x5f8] ;  /* 0x00017e0000047ab9 */ /* 0x000fe40000000a00 */
[----:B------:R-:W-:-:S04]  /*d390*/  IADD3 R4, P0, R22, UR4, RZ ;  /* 0x0000000416047c10 */ /* 0x000fc8000ff1e0ff */
[----:B-1----:R-:W-:Y:S01]  /*d3a0*/  IADD3.X R5, RZ, UR5, RZ, P0, !PT ;  /* 0x00000005ff057c10 */ /* 0x002fe200087fe4ff */
        /* <DEDUP_REMOVED lines=275> */
.L_x_1434:
        /* <DEDUP_REMOVED lines=13> */
[----:B------:R-:W1:Y:S01]  /*e5b0*/  S2R R4, SR_CTAID.X ;  /* 0x0000000000047919 */ /* 0x000e620000002500 */
[----:B------:R-:W-:Y:S01]  /*e5c0*/  ULDC UR6, c[0x0][0x244] ;  /* 0x0000910000067ab9 */ /* 0x000fe20000000800 */
[----:B------:R-:W-:Y:S01]  /*e5d0*/  HFMA2.MMA R16, -RZ, RZ, 0, 0 ;  /* 0x00000000ff107435 */ /* 0x000fe200000001ff */
[----:B------:R-:W-:Y:S01]  /*e5e0*/  IMAD R5, R17, UR6, RZ ;  /* 0x0000000611057c24 */ /* 0x000fe2000f8e02ff */
[----:B------:R-:W-:Y:S01]  /*e5f0*/  ULDC UR6, c[0x0][0x248] ;  /* 0x0000920000067ab9 */ /* 0x000fe20000000800 */
[----:B------:R-:W-:Y:S02]  /*e600*/  IMAD.MOV.U32 R22, RZ, RZ, RZ ;  /* 0x000000ffff167224 */ /* 0x000fe400078e00ff */
[----:B------:R-:W-:Y:S01]  /*e610*/  IMAD R5, R2, UR6, R5 ;  /* 0x0000000602057c24 */ /* 0x000fe2000f8e0205 */
[----:B------:R-:W-:-:S03]  /*e620*/  ULDC UR6, c[0x0][0x230] ;  /* 0x00008c0000067ab9 */ /* 0x000fc60000000800 */
[----:B-1----:R-:W-:-:S05]  /*e630*/  IMAD R5, R4, UR6, R5 ;  /* 0x0000000604057c24 */ /* 0x002fca000f8e0205 */
        /* <DEDUP_REMOVED lines=275> */
.L_x_1436:
        /* <DEDUP_REMOVED lines=277> */
.L_x_1437:
[----:B------:R-:W1:Y:S01]  /*108c0*/  LDC R23, c[0x0][0x238] ;  /* 0x00008e00ff177b82 */ /* 0x000e620000000800 */
[----:B------:R-:W-:Y:S01]  /*108d0*/  ULDC UR6, c[0x0][0x228] ;  /* 0x00008a0000067ab9 */ /* 0x000fe20000000800 */
[----:B------:R-:W-:Y:S01]  /*108e0*/  IADD3 R12, P1, R16, UR4, RZ ;  /* 0x00000004100c7c10 */ /* 0x000fe2000ff3e0ff */
[----:B------:R-:W-:Y:S01]  /*108f0*/  BSSY B0, `(.L_x_1438) ;  /* 0x000000d000007945 */ /* 0x000fe20003800000 */
[----:B------:R-:W-:Y:S02]  /*10900*/  PRMT R5, RZ, 0x7610, R5 ;  /* 0x00007610ff057816 */ /* 0x000fe40000000005 */
[----:B-1----:R-:W-:-:S04]  /*10910*/  ISETP.NE.AND P0, PT, R23, RZ, PT ;  /* 0x000000ff1700720c */ /* 0x002fc80003f05270 */
        /* <DEDUP_REMOVED lines=10> */
.L_x_1439:
[----:B------:R-:W-:Y:S05]  /*109c0*/  BSYNC B0 ;  /* 0x0000000000007941 */ /* 0x000fea0003800000 */
.L_x_1438:
[----:B------:R-:W-:Y:S01]  /*109d0*/  PRMT R5, R5, 0x9910, RZ ;  /* 0x0000991005057816 */ /* 0x000fe200000000ff */
[----:B------:R-:W-:Y:S01]  /*109e0*/  BSSY B0, `(.L_x_1440) ;  /* 0x0000010000007945 */ /* 0x000fe20003800000 */
[----:B------:R-:W-:Y:S02]  /*109f0*/  LOP3.LUT P0, RZ, R17, R2, RZ, 0xfc, !PT ;  /* 0x0000000211ff7212 */ /* 0x000fe4000780fcff */
[----:B------:R-:W-:-:S13]  /*10a00*/  ISETP.NE.AND P1, PT, R5, RZ, PT ;  /* 0x000000ff0500720c */ /* 0x000fda0003f25270 */
[----:B------:R-:W-:Y:S05]  /*10a10*/  @!P1 BRA `(.L_x_1441) ;  /* 0x0000000000309947 */ /* 0x000fea0003800000 */
[----:B------:R-:W1:Y:S01]  /*10a20*/  S2UR UR4, SR_CTAID.Y ;  /* 0x00000000000479c3 */ /* 0x000e620000002600 */
[----:B------:R-:W-:Y:S01]  /*10a30*/  ISETP.NE.AND P2, PT, R23, RZ, PT ;  /* 0x000000ff1700720c */ /* 0x000fe20003f45270 */
[----:B------:R-:W-:Y:S01]  /*10a40*/  IMAD.MOV.U32 R20, RZ, RZ, R0 ;  /* 0x000000ffff147224 */ /* 0x000fe200078e0000 */
        /* <DEDUP_REMOVED lines=9> */
.L_x_1441:
[----:B------:R-:W-:Y:S05]  /*10ae0*/  BSYNC B0 ;  /* 0x0000000000007941 */ /* 0x000fea0003800000 */
.L_x_1440:
        /* <DEDUP_REMOVED lines=35> */
.L_x_1443:
[----:B------:R-:W-:Y:S05]  /*10d20*/  BSYNC B0 ;  /* 0x0000000000007941 */ /* 0x000fea0003800000 */
.L_x_1442:
        /* <DEDUP_REMOVED lines=25> */
[----:B-1----:R-:W-:Y:S01]  /*10ec0*/  MOV R18, UR10 ;  /* 0x0000000a00127c02 */ /* 0x002fe20008000f00 */
[----:B------:R-:W-:-:S03]  /*10ed0*/  IMAD.U32 R19, RZ, RZ, UR11 ;  /* 0x0000000bff137e24 */ /* 0x000fc6000f8e00ff */
[----:B------:R-:W-:-:S13]  /*10ee0*/  ISETP.GE.U32.AND P0, PT, R0, UR8, PT ;  /* 0x0000000800007c0c */ /* 0x000fda000bf06070 */
[----:B------:R-:W-:Y:S05]  /*10ef0*/  @P0 BRA `(.L_x_1446) ;  /* 0x0000000000b80947 */ /* 0x000fea0003800000 */
[----:B------:R-:W-:Y:S01]  /*10f00*/  ULDC UR7, c[0x0][0x10] ;  /* 0x0000040000077ab9 */ /* 0x000fe20000000800 */
[----:B------:R-:W1:Y:S01]  /*10f10*/  LDC R15, c[0x0][0x4] ;  /* 0x00000100ff0f7b82 */ /* 0x000e620000000800 */
[----:B------:R-:W-:Y:S01]  /*10f20*/  BSSY B1, `(.L_x_1447) ;  /* 0x0000011000017945 */ /* 0x000fe20003800000 */
[----:B------:R-:W-:Y:S01]  /*10f30*/  MOV R18, UR10 ;  /* 0x0000000a00127c02 */ /* 0x000fe20008000f00 */
[----:B------:R-:W-:Y:S02]  /*10f40*/  IMAD.U32 R19, RZ, RZ, UR11 ;  /* 0x0000000bff137e24 */ /* 0x000fe4000f8e00ff */
[----:B------:R-:W-:-:S03]  /*10f50*/  IMAD R3, R4, UR7, RZ ;  /* 0x0000000704037c24 */ /* 0x000fc6000f8e02ff */
[----:B------:R-:W2:Y:S01]  /*10f60*/  LDC.64 R26, c[0x0][0x610] ;  /* 0x00018400ff1a7b82 */ /* 0x000ea20000000a00 */
[----:B-1----:R-:W-:-:S07]  /*10f70*/  IMAD R15, R15, UR6, RZ ;  /* 0x000000060f0f7c24 */ /* 0x002fce000f8e02ff */
.L_x_1448:
[----:B------:R-:W-:-:S05]  /*10f80*/  IADD3 R5, R3, R0, RZ ;  /* 0x0000000003057210 */ /* 0x000fca0007ffe0ff */
[----:B--2---:R-:W-:-:S05]  /*10f90*/  IMAD.WIDE.U32 R4, R5, 0x10, R26 ;  /* 0x0000001005047825 */ /* 0x004fca00078e001a */
[----:B------:R-:W2:Y:S04]  /*10fa0*/  LDG.E.64 R6, desc[UR60][R4.64] ;  /* 0x0000003c04067981 */ /* 0x000ea8000c1e1b00 */
[----:B------:R-:W3:Y:S01]  /*10fb0*/  LDG.E.64 R20, desc[UR60][R4.64+0x8] ;  /* 0x0000083c04147981 */ /* 0x000ee2000c1e1b00 */
        /* <DEDUP_REMOVED lines=8> */
.L_x_1447:
[----:B------:R-:W-:Y:S05]  /*11040*/  BRA `(.L_x_1446) ;  /* 0x0000000000647947 */ /* 0x000fea0003800000 */
.L_x_1445:
[----:B------:R-:W-:Y:S01]  /*11050*/  ULDC UR7, c[0x0][0x234] ;  /* 0x00008d0000077ab9 */ /* 0x000fe20000000800 */
[----:B-1----:R-:W-:Y:S01]  /*11060*/  MOV R18, UR10 ;  /* 0x0000000a00127c02 */ /* 0x002fe20008000f00 */
[----:B------:R-:W-:Y:S01]  /*11070*/  IMAD.U32 R19, RZ, RZ, UR11 ;  /* 0x0000000bff137e24 */ /* 0x000fe2000f8e00ff */
[----:B------:R-:W-:-:S13]  /*11080*/  ISETP.GE.U32.AND P0, PT, R2, UR7, PT ;  /* 0x0000000702007c0c */ /* 0x000fda000bf06070 */
[----:B------:R-:W-:Y:S05]  /*11090*/  @P0 BRA `(.L_x_1446) ;  /* 0x0000000000500947 */ /* 0x000fea0003800000 */
[----:B------:R-:W-:Y:S01]  /*110a0*/  ULDC UR6, c[0x0][0x10] ;  /* 0x0000040000067ab9 */ /* 0x000fe20000000800 */
[----:B------:R-:W1:Y:S01]  /*110b0*/  LDC R15, c[0x0][RZ] ;  /* 0x00000000ff0f7b82 */ /* 0x000e620000000800 */
[----:B------:R-:W-:Y:S01]  /*110c0*/  MOV R18, UR10 ;  /* 0x0000000a00127c02 */ /* 0x000fe20008000f00 */
[----:B------:R-:W-:Y:S01]  /*110d0*/  IMAD.U32 R19, RZ, RZ, UR11 ;  /* 0x0000000bff137e24 */ /* 0x000fe2000f8e00ff */
[----:B------:R-:W-:Y:S01]  /*110e0*/  MOV R3, R2 ;  /* 0x0000000200037202 */ /* 0x000fe20000000f00 */
[----:B------:R-:W-:-:S04]  /*110f0*/  IMAD R0, R4, UR6, RZ ;  /* 0x0000000604007c24 */ /* 0x000fc8000f8e02ff */
[----:B------:R-:W2:Y:S08]  /*11100*/  LDC.64 R26, c[0x0][0x610] ;  /* 0x00018400ff1a7b82 */ /* 0x000eb00000000a00 */
[----:B------:R-:W3:Y:S02]  /*11110*/  LDC R28, c[0x0][0x4] ;  /* 0x00000100ff1c7b82 */ /* 0x000ee40000000800 */
.L_x_1449:
[----:B------:R-:W-:-:S04]  /*11120*/  IMAD.IADD R4, R0, 0x1, R3 ;  /* 0x0000000100047824 */ /* 0x000fc800078e0203 */
[----:B-1----:R-:W-:-:S04]  /*11130*/  IMAD R5, R4, R15, R17 ;  /* 0x0000000f04057224 */ /* 0x002fc800078e0211 */
[----:B--2---:R-:W-:-:S05]  /*11140*/  IMAD.WIDE.U32 R4, R5, 0x10, R26 ;  /* 0x0000001005047825 */ /* 0x004fca00078e001a */
[----:B------:R-:W2:Y:S04]  /*11150*/  LDG.E.64 R6, desc[UR60][R4.64] ;  /* 0x0000003c04067981 */ /* 0x000ea8000c1e1b00 */
[----:B------:R-:W4:Y:S01]  /*11160*/  LDG.E.64 R20, desc[UR60][R4.64+0x8] ;  /* 0x0000083c04147981 */ /* 0x000f22000c1e1b00 */
[----:B---3--:R-:W-:-:S04]  /*11170*/  IADD3 R3, R28, R3, RZ ;  /* 0x000000031c037210 */ /* 0x008fc80007ffe0ff */
[----:B------:R-:W-:Y:S02]  /*11180*/  ISETP.GE.U32.AND P0, PT, R3, UR7, PT ;  /* 0x0000000703007c0c */ /* 0x000fe4000bf06070 */
[----:B--2---:R-:W-:Y:S02]  /*11190*/  LOP3.LUT R24, R6, R24, RZ, 0x3c, !PT ;  /* 0x0000001806187212 */ /* 0x004fe400078e3cff */
[----:B------:R-:W-:Y:S02]  /*111a0*/  LOP3.LUT R25, R7, R25, RZ, 0x3c, !PT ;  /* 0x0000001907197212 */ /* 0x000fe400078e3cff */
[----:B----4-:R-:W-:Y:S02]  /*111b0*/  LOP3.LUT R18, R20, R18, RZ, 0x3c, !PT ;  /* 0x0000001214127212 */ /* 0x010fe400078e3cff */
[----:B------:R-:W-:-:S05]  /*111c0*/  LOP3.LUT R19, R21, R19, RZ, 0x3c, !PT ;  /* 0x0000001315137212 */ /* 0x000fca00078e3cff */
[----:B------:R-:W-:Y:S05]  /*111d0*/  @!P0 BRA `(.L_x_1449) ;  /* 0xfffffffc00d08947 */ /* 0x000fea000383ffff */
.L_x_1446:
[----:B------:R-:W-:Y:S05]  /*111e0*/  BSYNC B0 ;  /* 0x0000000000007941 */ /* 0x000fea0003800000 */
.L_x_1444:
[----:B------:R-:W1:Y:S01]  /*111f0*/  LDC R0, c[0x0][RZ] ;  /* 0x00000000ff007b82 */ /* 0x000e620000000800 */
[----:B------:R-:W-:Y:S01]  /*11200*/  UIADD3 UR4, UR4, 0x10, URZ ;  /* 0x0000001004047890 */ /* 0x000fe2000fffe03f */
[----:B------:R-:W-:Y:S01]  /*11210*/  IMAD.MOV.U32 R4, RZ, RZ, R24 ;  /* 0x000000ffff047224 */ /* 0x000fe200078e0018 */
[----:B------:R-:W-:Y:S01]  /*11220*/  MOV R5, R25 ;  /* 0x0000001900057202 */ /* 0x000fe20000000f00 */
[----:B------:R-:W-:Y:S01]  /*11230*/  IMAD.MOV.U32 R6, RZ, RZ, R18 ;  /* 0x000000ffff067224 */ /* 0x000fe200078e0012 */
[----:B------:R-:W-:Y:S01]  /*11240*/  ULEA UR4, UR5, UR4, 0x18 ;  /* 0x0000000405047291 */ /* 0x000fe2000f8ec03f */
[----:B------:R-:W-:Y:S01]  /*11250*/  MOV R7, R19 ;  /* 0x0000001300077202 */ /* 0x000fe20000000f00 */
[----:B------:R-:W-:Y:S02]  /*11260*/  ULDC UR6, c[0x0][0x4] ;  /* 0x0000010000067ab9 */ /* 0x000fe40000000800 */
[----:B------:R-:W-:-:S06]  /*11270*/  USHF.R.U32.HI UR5, URZ, 0x1, UR6 ;  /* 0x000000013f057899 */ /* 0x000fcc0008011606 */
[----:B------:R-:W-:Y:S01]  /*11280*/  ISETP.NE.AND P0, PT, RZ, UR5, PT ;  /* 0x00000005ff007c0c */ /* 0x000fe2000bf05270 */
[----:B-1----:R-:W-:-:S05]  /*11290*/  IMAD R3, R2, R0, R17 ;  /* 0x0000000002037224 */ /* 0x002fca00078e0211 */
[----:B------:R-:W-:-:S05]  /*112a0*/  LEA R3, R3, UR4, 0x4 ;  /* 0x0000000403037c11 */ /* 0x000fca000f8e20ff */
[----:B------:R1:W-:Y:S02]  /*112b0*/  STS.128 [R3], R4 ;  /* 0x0000000403007388 */ /* 0x0003e40000000c00 */
[----:B------:R-:W-:Y:S05]  /*112c0*/  @!P0 BRA `(.L_x_1450) ;  /* 0x0000000000608947 */ /* 0x000fea0003800000 */
[----:B-1----:R-:W-:-:S07]  /*112d0*/  IMAD.U32 R5, RZ, RZ, UR5 ;  /* 0x00000005ff057e24 */ /* 0x002fce000f8e00ff */
.L_x_1453:
        /* <DEDUP_REMOVED lines=20> */
.L_x_1452:
[----:B------:R-:W-:Y:S05]  /*11420*/  BSYNC B0 ;  /* 0x0000000000007941 */ /* 0x000fea0003800000 */
.L_x_1451:
[----:B-1----:R-:W-:Y:S01]  /*11430*/  IMAD.MOV.U32 R5, RZ, RZ, R15 ;  /* 0x000000ffff057224 */ /* 0x002fe200078e000f */
[----:B------:R-:W-:Y:S06]  /*11440*/  @P2 BRA `(.L_x_1453) ;  /* 0xfffffffc00a42947 */ /* 0x000fec000383ffff */
.L_x_1450:
        /* <DEDUP_REMOVED lines=16> */
.L_x_1458:
        /* <DEDUP_REMOVED lines=17> */
.L_x_1457:
[----:B------:R-:W-:Y:S05]  /*11660*/  BSYNC B0 ;  /* 0x0000000000007941 */ /* 0x000fea0003800000 */
.L_x_1456:
[----:B------:R-:W-:-:S04]  /*11670*/  SHF.R.S32.HI R15, RZ, 0x1, R15 ;  /* 0x00000001ff0f7819 */ /* 0x000fc8000001140f */
[----:B------:R-:W-:-:S13]  /*11680*/  ISETP.GE.AND P0, PT, R15, 0x20, PT ;  /* 0x000000200f00780c */ /* 0x000fda0003f06270 */
[----:B------:R-:W-:Y:S05]  /*11690*/  @P0 BRA `(.L_x_1458) ;  /* 0xfffffffc00ac0947 */ /* 0x000fea000383ffff */
[----:B------:R-:W-:-:S11]  /*116a0*/  HFMA2.MMA R2, -RZ, RZ, 0, 1.9073486328125e-06 ;  /* 0x00000020ff027435 */ /* 0x000fd600000001ff */
.L_x_1455:
[----:B------:R-:W-:Y:S01]  /*116b0*/  BAR.SYNC.DEFER_BLOCKING 0x0 ;  /* 0x0000000000007b1d */ /* 0x000fe20000010000 */
[----:B------:R-:W-:-:S13]  /*116c0*/  ISETP.GE.AND P0, PT, R2, 0x2, PT ;  /* 0x000000020200780c */ /* 0x000fda0003f06270 */
[----:B------:R-:W-:Y:S05]  /*116d0*/  @!P0 BRA `(.L_x_1454) ;  /* 0x0000000000308947 */ /* 0x000fea0003800000 */
[----:B-1----:R-:W-:-:S07]  /*116e0*/  IMAD.MOV.U32 R3, RZ, RZ, 0x1 ;  /* 0x00000001ff037424 */ /* 0x002fce00078e00ff */
.L_x_1459:
        /* <DEDUP_REMOVED lines=11> */
.L_x_1454:
        /* <DEDUP_REMOVED lines=15> */
.L_x_1461:
        /* <DEDUP_REMOVED lines=21> */
.L_x_1463:
        /* <DEDUP_REMOVED lines=22> */
.L_x_1464:
[----:B------:R-:W-:Y:S02]  /*11b40*/  ULDC.64 UR4, c[0x0][0x5f8] ;  /* 0x00017e0000047ab9 */ /* 0x000fe40000000a00 */
[----:B------:R-:W-:-:S04]  /*11b50*/  IADD3 R16, P0, R16, UR4, RZ ;  /* 0x0000000410107c10 */ /* 0x000fc8000ff1e0ff */
[----:B------:R-:W-:-:S05]  /*11b60*/  IADD3.X R17, RZ, UR5, RZ, P0, !PT ;  /* 0x00000005ff117c10 */ /* 0x000fca00087fe4ff */
[----:B------:R-:W-:Y:S01]  /*11b70*/  STG.E.64 desc[UR60][R16.64], R18 ;  /* 0x0000001210007986 */ /* 0x000fe2000c101b3c */
[----:B------:R-:W-:Y:S05]  /*11b80*/  EXIT ;  /* 0x000000000000794d */ /* 0x000fea0003800000 */
.L_x_1462:
[----:B------:R-:W-:Y:S04]  /*11b90*/  STG.E.64 desc[UR60][R8.64], R24 ;  /* 0x0000001808007986 */ /* 0x000fe8000c101b3c */
[----:B------:R-:W-:Y:S01]  /*11ba0*/  STG.E.64 desc[UR60][R8.64+0x8], R18 ;  /* 0x0000081208007986 */ /* 0x000fe2000c101b3c */
[----:B------:R-:W-:Y:S05]  /*11bb0*/  EXIT ;  /* 0x000000000000794d */ /* 0x000fea0003800000 */
.L_x_1460:
        /* <DEDUP_REMOVED lines=10> */
.L_x_1465:
        /* <DEDUP_REMOVED lines=21> */
.L_x_1467:
        /* <DEDUP_REMOVED lines=22> */
.L_x_1468:
[----:B------:R-:W-:Y:S02]  /*11f10*/  ULDC.64 UR4, c[0x0][0x5f8] ;  /* 0x00017e0000047ab9 */ /* 0x000fe40000000a00 */
[----:B------:R-:W-:-:S04]  /*11f20*/  IADD3 R16, P0, R16, UR4, RZ ;  /* 0x0000000410107c10 */ /* 0x000fc8000ff1e0ff */
[----:B------:R-:W-:-:S05]  /*11f30*/  IADD3.X R17, RZ, UR5, RZ, P0, !PT ;  /* 0x00000005ff117c10 */ /* 0x000fca00087fe4ff */
[----:B------:R-:W-:Y:S01]  /*11f40*/  STG.E.64 desc[UR60][R16.64], R18 ;  /* 0x0000001210007986 */ /* 0x000fe2000c101b3c */
[----:B------:R-:W-:Y:S05]  /*11f50*/  EXIT ;  /* 0x000000000000794d */ /* 0x000fea0003800000 */
.L_x_1466:
[----:B------:R-:W-:Y:S04]  /*11f60*/  STG.E.64 desc[UR60][R10.64], R24 ;  /* 0x000000180a007986 */ /* 0x000fe8000c101b3c */
[----:B------:R-:W-:Y:S01]  /*11f70*/  STG.E.64 desc[UR60][R12.64], R18 ;  /* 0x000000120c007986 */ /* 0x000fe2000c101b3c */
[----:B------:R-:W-:Y:S05]  /*11f80*/  EXIT ;  /* 0x000000000000794d */ /* 0x000fea0003800000 */
.L_x_1435:
        /* <DEDUP_REMOVED lines=25> */
.L_x_1470:
[----:B------:R-:W-:Y:S01]  /*12120*/  IMAD.MOV.U32 R24, RZ, RZ, R6 ;  /* 0x000000ffff187224 */ /* 0x000fe200078e0006 */
[----:B------:R-:W-:Y:S01]  /*12130*/  MOV R25, R7 ;  /* 0x0000000700197202 */ /* 0x000fe20000000f00 */
        /* <DEDUP_REMOVED lines=23> */
.L_x_1472:
        /* <DEDUP_REMOVED lines=20> */
[----:B------:R-:W-:-:S07]  /*123f0*/  LEPC R20, `(.L_x_1473) ;  /* 0x000000001014794e */ /* 0x000fce0000000000 */
[----:B01-3--:R-:W-:Y:S05]  /*12400*/  CALL.ABS.NOINC R2 ;  /* 0x0000000002007343 */ /* 0x00bfea0003c00000 */
.L_x_1473:
[----:B------:R-:W-:Y:S02]  /*12410*/  ULDC.64 UR4, c[0x0][0x5f8] ;  /* 0x00017e0000047ab9 */ /* 0x000fe40000000a00 */
[----:B------:R-:W-:-:S04]  /*12420*/  IADD3 R16, P0, R16, UR4, RZ ;  /* 0x0000000410107c10 */ /* 0x000fc8000ff1e0ff */
[----:B------:R-:W-:-:S05]  /*12430*/  IADD3.X R17, RZ, UR5, RZ, P0, !PT ;  /* 0x00000005ff117c10 */ /* 0x000fca00087fe4ff */
[----:B------:R-:W-:Y:S01]  /*12440*/  STG.E.64 desc[UR60][R16.64], R18 ;  /* 0x0000001210007986 */ /* 0x000fe2000c101b3c */
[----:B------:R-:W-:Y:S05]  /*12450*/  EXIT ;  /* 0x000000000000794d */ /* 0x000fea0003800000 */
.L_x_1471:
[----:B------:R-:W-:Y:S04]  /*12460*/  STG.E.64 desc[UR60][R8.64], R24 ;  /* 0x0000001808007986 */ /* 0x000fe8000c101b3c */
[----:B------:R-:W-:Y:S01]  /*12470*/  STG.E.64 desc[UR60][R8.64+0x8], R18 ;  /* 0x0000081208007986 */ /* 0x000fe2000c101b3c */
[----:B------:R-:W-:Y:S05]  /*12480*/  EXIT ;  /* 0x000000000000794d */ /* 0x000fea0003800000 */
.L_x_1469:
        /* <DEDUP_REMOVED lines=10> */
.L_x_1474:
        /* <DEDUP_REMOVED lines=25> */
.L_x_1476:
        /* <DEDUP_REMOVED lines=22> */
.L_x_1477:
[----:B------:R-:W-:Y:S02]  /*12820*/  ULDC.64 UR4, c[0x0][0x5f8] ;  /* 0x00017e0000047ab9 */ /* 0x000fe40000000a00 */
[----:B------:R-:W-:-:S04]  /*12830*/  IADD3 R16, P0, R16, UR4, RZ ;  /* 0x0000000410107c10 */ /* 0x000fc8000ff1e0ff */
[----:B------:R-:W-:-:S05]  /*12840*/  IADD3.X R17, RZ, UR5, RZ, P0, !PT ;  /* 0x00000005ff117c10 */ /* 0x000fca00087fe4ff */
[----:B------:R-:W-:Y:S01]  /*12850*/  STG.E.64 desc[UR60][R16.64], R24 ;  /* 0x0000001810007986 */ /* 0x000fe2000c101b3c */
[----:B------:R-:W-:Y:S05]  /*12860*/  EXIT ;  /* 0x000000000000794d */ /* 0x000fea0003800000 */
.L_x_1475:
[----:B------:R-:W-:Y:S04]  /*12870*/  STG.E.64 desc[UR60][R4.64], R18 ;  /* 0x0000001204007986 */ /* 0x000fe8000c101b3c */
[----:B------:R-:W-:Y:S01]  /*12880*/  STG.E.64 desc[UR60][R12.64], R24 ;  /* 0x000000180c007986 */ /* 0x000fe2000c101b3c */
[----:B------:R-:W-:Y:S05]  /*12890*/  EXIT ;  /* 0x000000000000794d */ /* 0x000fea0003800000 */
.L_x_1478:
        /* <DEDUP_REMOVED lines=14> */
.L_x_9819:


//--------------------- .text._ZN2at6native13reduce_kernelILi128ELi4ENS0_8ReduceOpIdNS0_14func_wrapper_tIdZNS0_15xor_sum_functorIdvEclERNS_14TensorIteratorEEUlddE_EEjdLi4ELi4EEEEEvT1_ --------------------------
	.section	.text._ZN2at6native13reduce_kernelILi128ELi4ENS0_8ReduceOpIdNS0_14func_wrapper_tIdZNS0_15xor_sum_functorIdvEclERNS_14TensorIteratorEEUlddE_EEjdLi4ELi4EEEEEvT1_,"ax",@progbits
	.align	128
        .global         _ZN2at6native13reduce_kernelILi128ELi4ENS0_8ReduceOpIdNS0_14func_wrapper_tIdZNS0_15xor_sum_functorIdvEclERNS_14TensorIteratorEEUlddE_EEjdLi4ELi4EEEEEvT1_
        .type           _ZN2at6native13reduce_kernelILi128ELi4ENS0_8ReduceOpIdNS0_14func_wrapper_tIdZNS0_15xor_sum_functorIdvEclERNS_14TensorIteratorEEUlddE_EEjdLi4ELi4EEEEEvT1_,@function
        .size           _ZN2at6native13reduce_kernelILi128ELi4ENS0_8ReduceOpIdNS0_14func_wrapper_tIdZNS0_15xor_sum_functorIdvEclERNS_14TensorIteratorEEUlddE_EEjdLi4ELi4EEEEEvT1_,(.L_x_9820 - _ZN2at6native13reduce_kernelILi128ELi4ENS0_8ReduceOpIdNS0_14func_wrapper_tIdZNS0_15xor_sum_functorIdvEclERNS_14TensorIteratorEEUlddE_EEjdLi4ELi4EEEEEvT1_)
        .other          _ZN2at6native13reduce_kernelILi128ELi4ENS0_8ReduceOpIdNS0_14func_wrapper_tIdZNS0_15xor_sum_functorIdvEclERNS_14TensorIteratorEEUlddE_EEjdLi4ELi4EEEEEvT1_,@"STO_CUDA_ENTRY STV_DEFAULT"
_ZN2at6native13reduce_kernelILi128ELi4ENS0_8ReduceOpIdNS0_14func_wrapper_tIdZNS0_15xor_sum_functorIdvEclERNS_14TensorIteratorEEUlddE_EEjdLi4ELi4EEEEEvT1_:
.text._ZN2at6native13reduce_kernelILi128ELi4ENS0_8ReduceOpIdNS0_14func_wrapper_tIdZNS0_15xor_sum_functorIdvEclERNS_14TensorIteratorEEUlddE_EEjdLi4ELi4EEEEEvT1_:
        /* <DEDUP_REMOVED lines=293> */
.L_x_1479:
        /* <DEDUP_REMOVED lines=30> */
.L_x_1483:
        /* <DEDUP_REMOVED lines=27> */
.L_x_1489:
[----:B------:R-:W-:Y:S05]  /*15e0*/  BSYNC B2 ;  /* 0x0000000000027941 */ /* 0x000fea0003800000 */
.L_x_1488:
        /* <DEDUP_REMOVED lines=11> */
.L_x_1487:
[----:B------:R-:W-:Y:S05]  /*16a0*/  BSYNC B1 ;  /* 0x0000000000017941 */ /* 0x000fea0003800000 */
.L_x_1486:
[----:B------:R-:W0:Y:S01]  /*16b0*/  LDC R0, c[0x0][0x224] ;  /* 0x00008900ff007b82 */ /* 0x000e220000000800 */
[----:B------:R-:W-:-:S04]  /*16c0*/  IADD3 R3, P0, -R7, 0x4, RZ ;  /* 0x0000000407037810 */ /* 0x000fc80007f1e1ff */
[----:B------:R-:W-:Y:S02]  /*16d0*/  LEA R74, P1, R3, R74, 0x3 ;  /* 0x0000004a034a7211 */ /* 0x000fe400078218ff */
[----:B------:R-:W-:-:S04]  /*16e0*/  IADD3.X R4, RZ, -0x1, RZ, P0, !PT ;  /* 0xffffffffff047810 */ /* 0x000fc800007fe4ff */
[----:B------:R-:W-:Y:S02]  /*16f0*/  LEA.HI.X R75, R3, R75, R4, 0x3, P1 ;  /* 0x0000004b034b7211 */ /* 0x000fe400008f1c04 */
[----:B0-----:R-:W-:-:S07]  /*1700*/  IADD3 R0, R7, -0x4, R0 ;  /* 0xfffffffc07007810 */ /* 0x001fce0007ffe000 */
.L_x_1485:
[----:B------:R-:W-:Y:S05]  /*1710*/  BSYNC B0 ;  /* 0x0000000000007941 */ /* 0x000fea0003800000 */
.L_x_1484:
[----:B------:R-:W0:Y:S01]  /*1720*/  LDC.64 R4, c[0x0][0x238] ;  /* 0x00008e00ff047b82 */ /* 0x000e220000000a00 */
[----:B------:R-:W-:Y:S01]  /*1730*/  BSSY B0, `(.L_x_1490) ;  /* 0x0000021000007945 */ /* 0x000fe20003800000 */
[----:B------:R-:W-:Y:S01]  /*1740*/  ISETP.NE.AND P2, PT, R2, RZ, PT ;  /* 0x000000ff0200720c */ /* 0x000fe20003f45270 */
[----:B------:R-:W-:Y:S01]  /*1750*/  IMAD.MOV.U32 R23, RZ, RZ, R14 ;  /* 0x000000ffff177224 */ /* 0x000fe200078e000e */
[----:B------:R-:W-:Y:S01]  /*1760*/  MOV R19, R14 ;  /* 0x0000000e00137202 */ /* 0x000fe20000000f00 */
[--C-:B------:R-:W-:Y:S02]  /*1770*/  IMAD.MOV.U32 R20, RZ, RZ, R18.reuse ;  /* 0x000000ffff147224 */ /* 0x100fe400078e0012 */
        /* <DEDUP_REMOVED lines=10> */
[----:B------:R-:W-:Y:S01]  /*1820*/  MOV R19, R14 ;  /* 0x0000000e00137202 */ /* 0x000fe20000000f00 */
[----:B------:R-:W-:-:S07]  /*1830*/  IMAD.MOV.U32 R21, RZ, RZ, R18 ;  /* 0x000000ffff157224 */ /* 0x000fce00078e0012 */
.L_x_1492:
        /* <DEDUP_REMOVED lines=16> */
.L_x_1491:
[----:B------:R-:W-:Y:S05]  /*1940*/  BSYNC B0 ;  /* 0x0000000000007941 */ /* 0x000fea0003800000 */
.L_x_1490:
        /* <DEDUP_REMOVED lines=8> */
.L_x_1494:
[----:B------:R-:W-:Y:S05]  /*19d0*/  BSYNC B0 ;  /* 0x0000000000007941 */ /* 0x000fea0003800000 */
.L_x_1493:
        /* <DEDUP_REMOVED lines=12> */
.L_x_1496:
[----:B------:R-:W-:Y:S05]  /*1aa0*/  BSYNC B0 ;  /* 0x0000000000007941 */ /* 0x000fea0003800000 */
.L_x_1495:
[----:B------:R-:W-:Y:S01]  /*1ab0*/  LOP3.LUT R15, R18, R21, R27, 0x96, !PT ;  /* 0x00000015120f7212 */ /* 0x000fe200078e961b */
[----:B------:R-:W-:Y:S01]  /*1ac0*/  IMAD.MOV.U32 R0, RZ, RZ, RZ ;  /* 0x000000ffff007224 */ /* 0x000fe200078e00ff */
[----:B------:R-:W-:Y:S02]  /*1ad0*/  LOP3.LUT R14, R14, R19, R25, 0x96, !PT ;  /* 0x000000130e0e7212 */ /* 0x000fe400078e9619 */
[----:B------:R-:W-:Y:S02]  /*1ae0*/  CS2R R24, SRZ ;  /* 0x0000000000187805 */ /* 0x000fe4000001ff00 */
[----:B------:R-:W-:Y:S02]  /*1af0*/  LOP3.LUT R15, R20, R15, RZ, 0x3c, !PT ;  /* 0x0000000f140f7212 */ /* 0x000fe400078e3cff */
[----:B------:R-:W-:Y:S02]  /*1b00*/  CS2R R20, SRZ ;  /* 0x0000000000147805 */ /* 0x000fe4000001ff00 */
[----:B------:R-:W-:-:S02]  /*1b10*/  LOP3.LUT R14, R23, R14, RZ, 0x3c, !PT ;  /* 0x0000000e170e7212 */ /* 0x000fc400078e3cff */
[----:B------:R-:W-:Y:S01]  /*1b20*/  MOV R3, RZ ;  /* 0x000000ff00037202 */ /* 0x000fe20000000f00 */
[----:B------:R-:W-:Y:S06]  /*1b30*/  BRA `(.L_x_1481) ;  /* 0x000000ac00807947 */ /* 0x000fec0003800000 */
.L_x_1482:
        /* <DEDUP_REMOVED lines=34> */
[----:B------:R-:W-:Y:S01]  /*1d60*/  MOV R69, R9 ;  /* 0x0000000900457202 */ /* 0x000fe20000000f00 */
[----:B------:R-:W-:-:S02]  /*1d70*/  IMAD.MOV.U32 R52, RZ, RZ, R0 ;  /* 0x000000ffff347224 */ /* 0x000fc400078e0000 */
[--C-:B------:R-:W-:Y:S02]  /*1d80*/  IMAD.MOV.U32 R56, RZ, RZ, R0.reuse ;  /* 0x000000ffff387224 */ /* 0x100fe400078e0000 */
[--C-:B------:R-:W-:Y:S02]  /*1d90*/  IMAD.MOV.U32 R59, RZ, RZ, R9.reuse ;  /* 0x000000ffff3b7224 */ /* 0x100fe400078e0009 */
[--C-:B------:R-:W-:Y:S02]  /*1da0*/  IMAD.MOV.U32 R61, RZ, RZ, R9.reuse ;  /* 0x000000ffff3d7224 */ /* 0x100fe400078e0009 */
[--C-:B------:R-:W-:Y:S02]  /*1db0*/  IMAD.MOV.U32 R60, RZ, RZ, R0.reuse ;  /* 0x000000ffff3c7224 */ /* 0x100fe400078e0000 */
[----:B------:R-:W-:Y:S02]  /*1dc0*/  IMAD.MOV.U32 R62, RZ, RZ, R0 ;  /* 0x000000ffff3e7224 */ /* 0x000fe400078e0000 */
[----:B------:R-:W-:-:S02]  /*1dd0*/  IMAD.MOV.U32 R65, RZ, RZ, R9 ;  /* 0x000000ffff417224 */ /* 0x000fc400078e0009 */
[----:B------:R-:W-:Y:S02]  /*1de0*/  IMAD.MOV.U32 R67, RZ, RZ, R9 ;  /* 0x000000ffff437224 */ /* 0x000fe400078e0009 */
[--C-:B------:R-:W-:Y:S02]  /*1df0*/  IMAD.MOV.U32 R66, RZ, RZ, R0.reuse ;  /* 0x000000ffff427224 */ /* 0x100fe400078e0000 */
        /* <DEDUP_REMOVED lines=33> */
.L_x_1505:
        /* <DEDUP_REMOVED lines=286> */
.L_x_1501:
[----:B------:R-:W-:Y:S01]  /*31f0*/  LOP3.LUT R17, R17, 0xffffffe0, RZ, 0xc0, !PT ;  /* 0xffffffe011117812 */ /* 0x000fe200078ec0ff */
[----:B------:R-:W-:-:S03]  /*3200*/  ULDC UR36, c[0x0][0x22c] ;  /* 0x00008b0000247ab9 */ /* 0x000fc60000000800 */
[----:B------:R-:W-:-:S05]  /*3210*/  IADD3 R44, P1, R74, R17, RZ ;  /* 0x000000114a2c7210 */ /* 0x000fca0007f3e0ff */
[----:B------:R-:W-:-:S05]  /*3220*/  IMAD.X R45, RZ, RZ, R75, P1 ;  /* 0x000000ffff2d7224 */ /* 0x000fca00008e064b */
[----:B------:R1:W5:Y:S04]  /*3230*/  LDG.E.128 R40, desc[UR60][R44.64] ;  /* 0x0000003c2c287981 */ /* 0x000368000c1e1d00 */
[----:B------:R-:W5:Y:S01]  /*3240*/  LDG.E.128 R44, desc[UR60][R44.64+0x10] ;  /* 0x0000103c2c2c7981 */ /* 0x000f62000c1e1d00 */
[----:B------:R-:W-:-:S05]  /*3250*/  IMAD.U32 R17, RZ, RZ, UR36 ;  /* 0x00000024ff117e24 */ /* 0x000fca000f8e00ff */
[----:B------:R-:W-:Y:S01]  /*3260*/  IADD3 R71, R71, R17, RZ ;  /* 0x0000001147477210 */ /* 0x000fe20007ffe0ff */
[----:B-1----:R-:W-:Y:S06]  /*3270*/  @!P0 BRA `(.L_x_1502) ;  /* 0x0000000c00d48947 */ /* 0x002fec0003800000 */
[----:B------:R-:W-:Y:S01]  /*3280*/  IMAD.MOV.U32 R12, RZ, RZ, RZ ;  /* 0x000000ffff0c7224 */ /* 0x000fe200078e00ff */
[----:B0-----:R-:W-:Y:S01]  /*3290*/  ISETP.NE.AND P1, PT, R54, 0x1, PT ;  /* 0x000000013600780c */ /* 0x001fe20003f25270 */
[----:B------:R-:W-:Y:S02]  /*32a0*/  IMAD.MOV.U32 R13, RZ, RZ, R71 ;  /* 0x000000ffff0d7224 */ /* 0x000fe400078e0047 */
        /* <DEDUP_REMOVED lines=236> */
[----:B------:R-:W-:-:S03]  /*4170*/  @P1 SHF.R.U32.HI R12, RZ, R13, R12 ;  /* 0x0000000dff0c1219 */ /* 0x000fc6000001160c */
[----:B------:R-:W-:Y:S02]  /*4180*/  IMAD R13, R14, UR36, R21 ;  /* 0x000000240e0d7c24 */ /* 0x000fe4000f8e0215 */
[----:B------:R-:W-:Y:S02]  /*4190*/  @P1 IMAD.MOV R14, RZ, RZ, -R12 ;  /* 0x000000ffff0e1224 */ /* 0x000fe400078e0a0c */
[----:B------:R-:W-:Y:S02]  /*41a0*/  IMAD R20, R13, UR28, R20 ;  /* 0x0000001c0d147c24 */ /* 0x000fe4000f8e0214 */
[----:B-1----:R-:W-:-:S04]  /*41b0*/  @P1 IMAD R15, R23, R14, R15 ;  /* 0x0000000e170f1224 */ /* 0x002fc800078e020f */
[----:B--2---:R-:W-:-:S07]  /*41c0*/  @P1 IMAD R20, R15, R22, R20 ;  /* 0x000000160f141224 */ /* 0x004fce00078e0214 */
.L_x_1502:
[----:B------:R-:W-:-:S04]  /*41d0*/  LOP3.LUT R21, R20, 0xffffffe0, RZ, 0xc0, !PT ;  /* 0xffffffe014157812 */ /* 0x000fc800078ec0ff */
[----:B------:R-:W-:-:S04]  /*41e0*/  IADD3 R20, P1, R74, R21, RZ ;  /* 0x000000154a147210 */ /* 0x000fc80007f3e0ff */
[----:B------:R-:W-:-:S05]  /*41f0*/  IADD3.X R21, RZ, R75, RZ, P1, !PT ;  /* 0x0000004bff157210 */ /* 0x000fca0000ffe4ff */
[----:B------:R1:W5:Y:S04]  /*4200*/  LDG.E.128 R12, desc[UR60][R20.64] ;  /* 0x0000003c140c7981 */ /* 0x000368000c1e1d00 */
[----:B------:R-:W5:Y:S01]  /*4210*/  LDG.E.128 R20, desc[UR60][R20.64+0x10] ;  /* 0x0000103c14147981 */ /* 0x000f62000c1e1d00 */
[----:B------:R-:W-:Y:S01]  /*4220*/  HFMA2.MMA R28, -RZ, RZ, 0, 0 ;  /* 0x00000000ff1c7435 */ /* 0x000fe200000001ff */
[----:B------:R-:W-:Y:S02]  /*4230*/  IMAD.IADD R71, R71, 0x1, R17 ;  /* 0x0000000147477824 */ /* 0x000fe400078e0211 */
[----:B------:R-:W-:Y:S01]  /*4240*/  IMAD.MOV.U32 R36, RZ, RZ, RZ ;  /* 0x000000ffff247224 */ /* 0x000fe200078e00ff */
[----:B-1----:R-:W-:Y:S07]  /*4250*/  @!P0 BRA `(.L_x_1503) ;  /* 0x0000000c00d48947 */ /* 0x002fee0003800000 */
        /* <DEDUP_REMOVED lines=245> */
.L_x_1503:
[----:B------:R-:W-:-:S04]  /*51b0*/  LOP3.LUT R29, R28, 0xffffffe0, RZ, 0xc0, !PT ;  /* 0xffffffe01c1d7812 */ /* 0x000fc800078ec0ff */
[----:B------:R-:W-:-:S04]  /*51c0*/  IADD3 R28, P1, R74, R29, RZ ;  /* 0x0000001d4a1c7210 */ /* 0x000fc80007f3e0ff */
[----:B------:R-:W-:-:S05]  /*51d0*/  IADD3.X R29, RZ, R75, RZ, P1, !PT ;  /* 0x0000004bff1d7210 */ /* 0x000fca0000ffe4ff */
[----:B------:R1:W5:Y:S04]  /*51e0*/  LDG.E.128 R24, desc[UR60][R28.64] ;  /* 0x0000003c1c187981 */ /* 0x000368000c1e1d00 */
[----:B------:R-:W5:Y:S01]  /*51f0*/  LDG.E.128 R28, desc[UR60][R28.64+0x10] ;  /* 0x0000103c1c1c7981 */ /* 0x000f62000c1e1d00 */
[----:B------:R-:W-:Y:S01]  /*5200*/  IMAD.IADD R71, R71, 0x1, R17 ;  /* 0x0000000147477824 */ /* 0x000fe200078e0211 */
[----:B-1----:R-:W-:Y:S06]  /*5210*/  @!P0 BRA `(.L_x_1504) ;  /* 0x0000000c00d48947 */ /* 0x002fec0003800000 */
        /* <DEDUP_REMOVED lines=245> */
.L_x_1504:
[----:B------:R-:W-:Y:S01]  /*6170*/  LOP3.LUT R37, R36, 0xffffffe0, RZ, 0xc0, !PT ;  /* 0xffffffe024257812 */ /* 0x000fe200078ec0ff */
[----:B------:R-:W-:Y:S01]  /*6180*/  IMAD.IADD R71, R71, 0x1, R17 ;  /* 0x0000000147477824 */ /* 0x000fe200078e0211 */
[----:B------:R-:W-:Y:S02]  /*6190*/  ULDC UR4, c[0x0][0x224] ;  /* 0x0000890000047ab9 */ /* 0x000fe40000000800 */
[----:B------:R-:W-:-:S04]  /*61a0*/  IADD3 R36, P1, R74, R37, RZ ;  /* 0x000000254a247210 */ /* 0x000fc80007f3e0ff */
[----:B------:R-:W-:-:S05]  /*61b0*/  IADD3.X R37, RZ, R75, RZ, P1, !PT ;  /* 0x0000004bff257210 */ /* 0x000fca0000ffe4ff */
[----:B------:R-:W2:Y:S04]  /*61c0*/  LDG.E.128 R32, desc[UR60][R36.64] ;  /* 0x0000003c24207981 */ /* 0x000ea8000c1e1d00 */
[----:B------:R-:W3:Y:S01]  /*61d0*/  LDG.E.128 R36, desc[UR60][R36.64+0x10] ;  /* 0x0000103c24247981 */ /* 0x000ee2000c1e1d00 */
[----:B------:R-:W-:Y:S01]  /*61e0*/  IMAD R77, R17, 0x3, R71 ;  /* 0x00000003114d7824 */ /* 0x000fe200078e0247 */
[----:B------:R-:W-:Y:S02]  /*61f0*/  MOV R70, UR4 ;  /* 0x0000000400467c02 */ /* 0x000fe40008000f00 */
[----:B-----5:R-:W-:Y:S02]  /*6200*/  LOP3.LUT R69, R69, R40, RZ, 0x3c, !PT ;  /* 0x0000002845457212 */ /* 0x020fe400078e3cff */
[----:B------:R-:W-:-:S02]  /*6210*/  ISETP.GE.U32.AND P1, PT, R77, R70, PT ;  /* 0x000000464d00720c */ /* 0x000fc40003f26070 */
        /* <DEDUP_REMOVED lines=23> */
[----:B--2---:R-:W-:-:S02]  /*6390*/  LOP3.LUT R5, R5, R32, RZ, 0x3c, !PT ;  /* 0x0000002005057212 */ /* 0x004fc400078e3cff */
[----:B------:R-:W-:Y:S02]  /*63a0*/  LOP3.LUT R4, R4, R33, RZ, 0x3c, !PT ;  /* 0x0000002104047212 */ /* 0x000fe400078e3cff */
[----:B------:R-:W-:Y:S02]  /*63b0*/  LOP3.LUT R7, R7, R34, RZ, 0x3c, !PT ;  /* 0x0000002207077212 */ /* 0x000fe400078e3cff */
[----:B------:R-:W-:Y:S02]  /*63c0*/  LOP3.LUT R6, R6, R35, RZ, 0x3c, !PT ;  /* 0x0000002306067212 */ /* 0x000fe400078e3cff */
[----:B---3--:R-:W-:Y:S02]  /*63d0*/  LOP3.LUT R9, R9, R36, RZ, 0x3c, !PT ;  /* 0x0000002409097212 */ /* 0x008fe400078e3cff */
[----:B------:R-:W-:Y:S02]  /*63e0*/  LOP3.LUT R8, R8, R37, RZ, 0x3c, !PT ;  /* 0x0000002508087212 */ /* 0x000fe400078e3cff */
[----:B------:R-:W-:-:S02]  /*63f0*/  LOP3.LUT R11, R11, R38, RZ, 0x3c, !PT ;  /* 0x000000260b0b7212 */ /* 0x000fc400078e3cff */
[----:B------:R-:W-:Y:S01]  /*6400*/  LOP3.LUT R10, R10, R39, RZ, 0x3c, !PT ;  /* 0x000000270a0a7212 */ /* 0x000fe200078e3cff */
[----:B------:R-:W-:Y:S06]  /*6410*/  @!P1 BRA `(.L_x_1505) ;  /* 0xffffffb800fc9947 */ /* 0x000fec000383ffff */
[----:B------:R-:W-:Y:S05]  /*6420*/  BSYNC B1 ;  /* 0x0000000000017941 */ /* 0x000fea0003800000 */
.L_x_1500:
[----:B------:R-:W-:Y:S05]  /*6430*/  BSYNC B0 ;  /* 0x0000000000007941 */ /* 0x000fea0003800000 */
.L_x_1499:
[----:B------:R-:W-:Y:S01]  /*6440*/  ISETP.GE.U32.AND P0, PT, R71, R70, PT ;  /* 0x000000464700720c */ /* 0x000fe20003f06070 */
[----:B------:R-:W-:-:S12]  /*6450*/  BSSY B0, `(.L_x_1506) ;  /* 0x000046a000007945 */ /* 0x000fd80003800000 */
[----:B------:R-:W-:Y:S05]  /*6460*/  @P0 BRA `(.L_x_1507) ;  /* 0x0000004400a00947 */ /* 0x000fea0003800000 */
[----:B0-----:R-:W0:Y:S01]  /*6470*/  LDC R54, c[0x0][0x260] ;  /* 0x00009800ff367b82 */ /* 0x001e220000000800 */
        /* <DEDUP_REMOVED lines=276> */
.L_x_1508:
[----:B------:R-:W-:-:S04]  /*75c0*/  LOP3.LUT R45, R46, 0xffffffe0, RZ, 0xc0, !PT ;  /* 0xffffffe02e2d7812 */ /* 0x000fc800078ec0ff */
[----:B------:R-:W-:-:S05]  /*75d0*/  IADD3 R44, P2, R74, R45, RZ ;  /* 0x0000002d4a2c7210 */ /* 0x000fca0007f5e0ff */
[----:B------:R-:W-:-:S05]  /*75e0*/  IMAD.X R45, RZ, RZ, R75, P2 ;  /* 0x000000ffff2d7224 */ /* 0x000fca00010e064b */
[----:B------:R1:W5:Y:S04]  /*75f0*/  LDG.E.128 R40, desc[UR60][R44.64] ;  /* 0x0000003c2c287981 */ /* 0x000368000c1e1d00 */
[----:B------:R-:W5:Y:S01]  /*7600*/  LDG.E.128 R44, desc[UR60][R44.64+0x10] ;  /* 0x0000103c2c2c7981 */ /* 0x000f62000c1e1d00 */
[----:B------:R-:W-:-:S04]  /*7610*/  IADD3 R77, R71, R17, RZ ;  /* 0x00000011474d7210 */ /* 0x000fc80007ffe0ff */
[----:B------:R-:W-:-:S13]  /*7620*/  ISETP.GE.U32.AND P2, PT, R77, R70, PT ;  /* 0x000000464d00720c */ /* 0x000fda0003f46070 */
[----:B-1----:R-:W-:Y:S05]  /*7630*/  @P2 BRA `(.L_x_1507) ;  /* 0x00000034002c2947 */ /* 0x002fea0003800000 */
        /* <DEDUP_REMOVED lines=263> */
[----:B------:R-:W-:-:S06]  /*86b0*/  ULDC UR4, c[0x0][0x3ec] ;  /* 0x0000fb0000047ab9 */ /* 0x000fcc0000000800 */
        /* <DEDUP_REMOVED lines=10> */
.L_x_1509:
[----:B------:R-:W-:-:S04]  /*8760*/  LOP3.LUT R21, R20, 0xffffffe0, RZ, 0xc0, !PT ;  /* 0xffffffe014157812 */ /* 0x000fc800078ec0ff */
[----:B------:R-:W-:-:S04]  /*8770*/  IADD3 R20, P2, R74, R21, RZ ;  /* 0x000000154a147210 */ /* 0x000fc80007f5e0ff */
[----:B------:R-:W-:-:S05]  /*8780*/  IADD3.X R21, RZ, R75, RZ, P2, !PT ;  /* 0x0000004bff157210 */ /* 0x000fca00017fe4ff */
[----:B------:R1:W5:Y:S04]  /*8790*/  LDG.E.128 R12, desc[UR60][R20.64] ;  /* 0x0000003c140c7981 */ /* 0x000368000c1e1d00 */
[----:B------:R-:W5:Y:S01]  /*87a0*/  LDG.E.128 R20, desc[UR60][R20.64+0x10] ;  /* 0x0000103c14147981 */ /* 0x000f62000c1e1d00 */
[----:B------:R-:W-:-:S05]  /*87b0*/  IMAD.IADD R77, R77, 0x1, R17 ;  /* 0x000000014d4d7824 */ /* 0x000fca00078e0211 */
[----:B------:R-:W-:-:S13]  /*87c0*/  ISETP.GE.U32.AND P2, PT, R77, R70, PT ;  /* 0x000000464d00720c */ /* 0x000fda0003f46070 */
[----:B-1----:R-:W-:Y:S05]  /*87d0*/  @P2 BRA `(.L_x_1507) ;  /* 0x0000002000c42947 */ /* 0x002fea0003800000 */
        /* <DEDUP_REMOVED lines=274> */
.L_x_1510:
        /* <DEDUP_REMOVED lines=282> */
.L_x_1511:
[----:B------:R-:W-:-:S04]  /*aaa0*/  LOP3.LUT R37, R36, 0xffffffe0, RZ, 0xc0, !PT ;  /* 0xffffffe024257812 */ /* 0x000fc800078ec0ff */
[----:B------:R-:W-:-:S04]  /*aab0*/  IADD3 R36, P1, R74, R37, RZ ;  /* 0x000000254a247210 */ /* 0x000fc80007f3e0ff */
[----:B------:R-:W-:-:S05]  /*aac0*/  IADD3.X R37, RZ, R75, RZ, P1, !PT ;  /* 0x0000004bff257210 */ /* 0x000fca0000ffe4ff */
[----:B------:R1:W5:Y:S04]  /*aad0*/  LDG.E.128 R32, desc[UR60][R36.64] ;  /* 0x0000003c24207981 */ /* 0x000368000c1e1d00 */
[----:B-1----:R-:W5:Y:S02]  /*aae0*/  LDG.E.128 R36, desc[UR60][R36.64+0x10] ;  /* 0x0000103c24247981 */ /* 0x002f64000c1e1d00 */
.L_x_1507:
[----:B------:R-:W-:Y:S05]  /*aaf0*/  BSYNC B0 ;  /* 0x0000000000007941 */ /* 0x000fea0003800000 */
.L_x_1506:
[----:B------:R-:W-:Y:S04]  /*ab00*/  BSSY B0, `(.L_x_1512) ;  /* 0x000002a000007945 */ /* 0x000fe80003800000 */
[----:B------:R-:W-:Y:S05]  /*ab10*/  @P0 BRA `(.L_x_1513) ;  /* 0x0000000000a00947 */ /* 0x000fea0003800000 */
[----:B------:R-:W-:Y:S01]  /*ab20*/  IMAD.IADD R71, R71, 0x1, R17 ;  /* 0x0000000147477824 */ /* 0x000fe200078e0211 */
[----:B-----5:R-:W-:Y:S02]  /*ab30*/  LOP3.LUT R69, R40, R69, RZ, 0x3c, !PT ;  /* 0x0000004528457212 */ /* 0x020fe400078e3cff */
[----:B------:R-:W-:Y:S02]  /*ab40*/  LOP3.LUT R68, R41, R68, RZ, 0x3c, !PT ;  /* 0x0000004429447212 */ /* 0x000fe400078e3cff */
[----:B------:R-:W-:Y:S02]  /*ab50*/  ISETP.GE.U32.AND P0, PT, R71, R70, PT ;  /* 0x000000464700720c */ /* 0x000fe40003f06070 */
[----:B------:R-:W-:Y:S02]  /*ab60*/  LOP3.LUT R67, R42, R67, RZ, 0x3c, !PT ;  /* 0x000000432a437212 */ /* 0x000fe400078e3cff */
[----:B------:R-:W-:Y:S02]  /*ab70*/  LOP3.LUT R66, R43, R66, RZ, 0x3c, !PT ;  /* 0x000000422b427212 */ /* 0x000fe400078e3cff */
[----:B------:R-:W-:-:S02]  /*ab80*/  LOP3.LUT R65, R44, R65, RZ, 0x3c, !PT ;  /* 0x000000412c417212 */ /* 0x000fc400078e3cff */
[----:B------:R-:W-:Y:S02]  /*ab90*/  LOP3.LUT R64, R45, R64, RZ, 0x3c, !PT ;  /* 0x000000402d407212 */ /* 0x000fe400078e3cff */
[----:B------:R-:W-:Y:S02]  /*aba0*/  LOP3.LUT R63, R46, R63, RZ, 0x3c, !PT ;  /* 0x0000003f2e3f7212 */ /* 0x000fe400078e3cff */
[----:B------:R-:W-:Y:S01]  /*abb0*/  LOP3.LUT R62, R47, R62, RZ, 0x3c, !PT ;  /* 0x0000003e2f3e7212 */ /* 0x000fe200078e3cff */
[----:B------:R-:W-:Y:S06]  /*abc0*/  @P0 BRA `(.L_x_1513) ;  /* 0x0000000000740947 */ /* 0x000fec0003800000 */
[----:B------:R-:W-:Y:S02]  /*abd0*/  IADD3 R40, R71, R17, RZ ;  /* 0x0000001147287210 */ /* 0x000fe40007ffe0ff */
[----:B------:R-:W-:Y:S02]  /*abe0*/  LOP3.LUT R61, R12, R61, RZ, 0x3c, !PT ;  /* 0x0000003d0c3d7212 */ /* 0x000fe400078e3cff */
[----:B------:R-:W-:Y:S02]  /*abf0*/  ISETP.GE.U32.AND P0, PT, R40, R70, PT ;  /* 0x000000462800720c */ /* 0x000fe40003f06070 */
[----:B------:R-:W-:Y:S02]  /*ac00*/  LOP3.LUT R60, R13, R60, RZ, 0x3c, !PT ;  /* 0x0000003c0d3c7212 */ /* 0x000fe400078e3cff */
[----:B------:R-:W-:Y:S02]  /*ac10*/  LOP3.LUT R59, R14, R59, RZ, 0x3c, !PT ;  /* 0x0000003b0e3b7212 */ /* 0x000fe400078e3cff */
[----:B------:R-:W-:-:S02]  /*ac20*/  LOP3.LUT R58, R15, R58, RZ, 0x3c, !PT ;  /* 0x0000003a0f3a7212 */ /* 0x000fc400078e3cff */
[----:B------:R-:W-:Y:S02]  /*ac30*/  LOP3.LUT R57, R20, R57, RZ, 0x3c, !PT ;  /* 0x0000003914397212 */ /* 0x000fe400078e3cff */
[----:B------:R-:W-:Y:S02]  /*ac40*/  LOP3.LUT R56, R21, R56, RZ, 0x3c, !PT ;  /* 0x0000003815387212 */ /* 0x000fe400078e3cff */
[----:B------:R-:W-:Y:S02]  /*ac50*/  LOP3.LUT R53, R22, R53, RZ, 0x3c, !PT ;  /* 0x0000003516357212 */ /* 0x000fe400078e3cff */
[----:B------:R-:W-:Y:S01]  /*ac60*/  LOP3.LUT R52, R23, R52, RZ, 0x3c, !PT ;  /* 0x0000003417347212 */ /* 0x000fe200078e3cff */
[----:B------:R-:W-:Y:S06]  /*ac70*/  @P0 BRA `(.L_x_1513) ;  /* 0x0000000000480947 */ /* 0x000fec0003800000 */
[----:B------:R-:W-:Y:S01]  /*ac80*/  IMAD.IADD R17, R40, 0x1, R17 ;  /* 0x0000000128117824 */ /* 0x000fe200078e0211 */
[----:B------:R-:W-:Y:S02]  /*ac90*/  LOP3.LUT R51, R24, R51, RZ, 0x3c, !PT ;  /* 0x0000003318337212 */ /* 0x000fe400078e3cff */
        /* <DEDUP_REMOVED lines=8> */
[----:B------:R-:W-:Y:S02]  /*ad20*/  @!P0 LOP3.LUT R5, R32, R5, RZ, 0x3c, !PT ;  /* 0x0000000520058212 */ /* 0x000fe400078e3cff */
[----:B------:R-:W-:Y:S02]  /*ad30*/  @!P0 LOP3.LUT R4, R33, R4, RZ, 0x3c, !PT ;  /* 0x0000000421048212 */ /* 0x000fe400078e3cff */
[----:B------:R-:W-:-:S02]  /*ad40*/  @!P0 LOP3.LUT R7, R34, R7, RZ, 0x3c, !PT ;  /* 0x0000000722078212 */ /* 0x000fc400078e3cff */
[----:B------:R-:W-:Y:S02]  /*ad50*/  @!P0 LOP3.LUT R6, R35, R6, RZ, 0x3c, !PT ;  /* 0x0000000623068212 */ /* 0x000fe400078e3cff */
[----:B------:R-:W-:Y:S02]  /*ad60*/  @!P0 LOP3.LUT R9, R36, R9, RZ, 0x3c, !PT ;  /* 0x0000000924098212 */ /* 0x000fe400078e3cff */
[----:B------:R-:W-:Y:S02]  /*ad70*/  @!P0 LOP3.LUT R8, R37, R8, RZ, 0x3c, !PT ;  /* 0x0000000825088212 */ /* 0x000fe400078e3cff */
[----:B------:R-:W-:Y:S02]  /*ad80*/  @!P0 LOP3.LUT R11, R38, R11, RZ, 0x3c, !PT ;  /* 0x0000000b260b8212 */ /* 0x000fe400078e3cff */
[----:B------:R-:W-:-:S07]  /*ad90*/  @!P0 LOP3.LUT R10, R39, R10, RZ, 0x3c, !PT ;  /* 0x0000000a270a8212 */ /* 0x000fce00078e3cff */
.L_x_1513:
[----:B------:R-:W-:Y:S05]  /*ada0*/  BSYNC B0 ;  /* 0x0000000000007941 */ /* 0x000fea0003800000 */
.L_x_1512:
[----:B-----5:R-:W-:Y:S02]  /*adb0*/  LOP3.LUT R12, R3, R53, R63, 0x96, !PT ;  /* 0x00000035030c7212 */ /* 0x020fe400078e963f */
        /* <DEDUP_REMOVED lines=16> */
.L_x_1498:
        /* <DEDUP_REMOVED lines=60> */
.L_x_1516:
        /* <DEDUP_REMOVED lines=9> */
[----:B------:R-:W2:Y:S01]  /*b310*/  LDG.E.128 R28, desc[UR60][R32.64] ;  /* 0x0000003c201c7981 */ /* 0x000ea2000c1e1d00 */
[----:B------:R-:W-:Y:S02]  /*b320*/  IMAD.WIDE.U32 R40, R41, 0x20, R74 ;  /* 0x0000002029287825 */ /* 0x000fe400078e004a */
[----:B------:R-:W-:Y:S02]  /*b330*/  SHF.R.U32.HI R13, RZ, 0x2, R4 ;  /* 0x00000002ff0d7819 */ /* 0x000fe40000011604 */
[----:B------:R-:W-:Y:S01]  /*b340*/  IMAD R4, R68, R71, RZ ;  /* 0x0000004744047224 */ /* 0x000fe200078e02ff */
[----:B------:R-:W3:Y:S04]  /*b350*/  LDG.E.128 R36, desc[UR60][R40.64] ;  /* 0x0000003c28247981 */ /* 0x000ee8000c1e1d00 */
[----:B------:R-:W-:Y:S01]  /*b360*/  SHF.R.U32.HI R25, RZ, 0x2, R4 ;  /* 0x00000002ff197819 */ /* 0x000fe20000011604 */
[--C-:B------:R-:W-:Y:S01]  /*b370*/  IMAD.WIDE.U32 R12, R13, 0x20, R74.reuse ;  /* 0x000000200d0c7825 */ /* 0x100fe200078e004a */
[----:B------:R-:W4:Y:S03]  /*b380*/  LDG.E.128 R32, desc[UR60][R32.64+0x10] ;  /* 0x0000103c20207981 */ /* 0x000f26000c1e1d00 */
[----:B------:R-:W-:Y:S01]  /*b390*/  IMAD.WIDE.U32 R24, R25, 0x20, R74 ;  /* 0x0000002019187825 */ /* 0x000fe200078e004a */
[----:B------:R-:W5:Y:S04]  /*b3a0*/  LDG.E.128 R4, desc[UR60][R12.64] ;  /* 0x0000003c0c047981 */ /* 0x000f68000c1e1d00 */
[----:B------:R-:W5:Y:S04]  /*b3b0*/  LDG.E.128 R20, desc[UR60][R24.64] ;  /* 0x0000003c18147981 */ /* 0x000f68000c1e1d00 */
[----:B------:R-:W5:Y:S04]  /*b3c0*/  LDG.E.128 R40, desc[UR60][R40.64+0x10] ;  /* 0x0000103c28287981 */ /* 0x000f68000c1e1d00 */
[----:B------:R-:W5:Y:S04]  /*b3d0*/  LDG.E.128 R12, desc[UR60][R12.64+0x10] ;  /* 0x0000103c0c0c7981 */ /* 0x000f68000c1e1d00 */
        /* <DEDUP_REMOVED lines=10> */
[----:B----4-:R-:W-:Y:S02]  /*b480*/  LOP3.LUT R63, R63, R32, RZ, 0x3c, !PT ;  /* 0x000000203f3f7212 */ /* 0x010fe400078e3cff */
[----:B------:R-:W-:Y:S02]  /*b490*/  LOP3.LUT R62, R62, R33, RZ, 0x3c, !PT ;  /* 0x000000213e3e7212 */ /* 0x000fe400078e3cff */
[----:B------:R-:W-:Y:S02]  /*b4a0*/  LOP3.LUT R61, R61, R34, RZ, 0x3c, !PT ;  /* 0x000000223d3d7212 */ /* 0x000fe400078e3cff */
[----:B------:R-:W-:Y:S02]  /*b4b0*/  LOP3.LUT R60, R60, R35, RZ, 0x3c, !PT ;  /* 0x000000233c3c7212 */ /* 0x000fe400078e3cff */
[----:B------:R-:W-:-:S02]  /*b4c0*/  LOP3.LUT R57, R57, R38, RZ, 0x3c, !PT ;  /* 0x0000002639397212 */ /* 0x000fc400078e3cff */
[----:B------:R-:W-:Y:S02]  /*b4d0*/  LOP3.LUT R56, R56, R39, RZ, 0x3c, !PT ;  /* 0x0000002738387212 */ /* 0x000fe400078e3cff */
[----:B-----5:R-:W-:Y:S02]  /*b4e0*/  LOP3.LUT R55, R55, R40, RZ, 0x3c, !PT ;  /* 0x0000002837377212 */ /* 0x020fe400078e3cff */
        /* <DEDUP_REMOVED lines=18> */
[----:B------:R-:W-:Y:S01]  /*b610*/  LOP3.LUT R10, R10, R27, RZ, 0x3c, !PT ;  /* 0x0000001b0a0a7212 */ /* 0x000fe200078e3cff */
[----:B------:R-:W-:Y:S06]  /*b620*/  @!P0 BRA `(.L_x_1516) ;  /* 0xfffffffc00148947 */ /* 0x000fec000383ffff */
[----:B------:R-:W-:Y:S05]  /*b630*/  BSYNC B1 ;  /* 0x0000000000017941 */ /* 0x000fea0003800000 */
.L_x_1515:
[----:B------:R-:W-:Y:S05]  /*b640*/  BSYNC B0 ;  /* 0x0000000000007941 */ /* 0x000fea0003800000 */
.L_x_1514:
[----:B------:R-:W-:Y:S01]  /*b650*/  ISETP.GE.U32.AND P1, PT, R71, R70, PT ;  /* 0x000000464700720c */ /* 0x000fe20003f26070 */
[----:B------:R-:W-:-:S12]  /*b660*/  BSSY B0, `(.L_x_1517) ;  /* 0x000001e000007945 */ /* 0x000fd80003800000 */
[----:B------:R-:W-:Y:S05]  /*b670*/  @P1 BRA `(.L_x_1518) ;  /* 0x0000000000701947 */ /* 0x000fea0003800000 */
[----:B------:R-:W-:-:S05]  /*b680*/  IMAD R28, R68, R71, RZ ;  /* 0x00000047441c7224 */ /* 0x000fca00078e02ff */
[----:B------:R-:W-:-:S05]  /*b690*/  SHF.R.U32.HI R33, RZ, 0x2, R28 ;  /* 0x00000002ff217819 */ /* 0x000fca000001161c */
[----:B------:R-:W-:-:S05]  /*b6a0*/  IMAD.WIDE.U32 R32, R33, 0x20, R74 ;  /* 0x0000002021207825 */ /* 0x000fca00078e004a */
[----:B------:R0:W5:Y:S04]  /*b6b0*/  LDG.E.128 R28, desc[UR60][R32.64] ;  /* 0x0000003c201c7981 */ /* 0x000168000c1e1d00 */
[----:B------:R-:W5:Y:S01]  /*b6c0*/  LDG.E.128 R32, desc[UR60][R32.64+0x10] ;  /* 0x0000103c20207981 */ /* 0x000f62000c1e1d00 */
[----:B------:R-:W-:-:S04]  /*b6d0*/  IADD3 R69, R71, R17, RZ ;  /* 0x0000001147457210 */ /* 0x000fc80007ffe0ff */
[----:B------:R-:W-:-:S13]  /*b6e0*/  ISETP.GE.U32.AND P0, PT, R69, R70, PT ;  /* 0x000000464500720c */ /* 0x000fda0003f06070 */
[----:B0-----:R-:W-:Y:S05]  /*b6f0*/  @P0 BRA `(.L_x_1518) ;  /* 0x0000000000500947 */ /* 0x001fea0003800000 */
[----:B------:R-:W-:-:S05]  /*b700*/  IMAD R36, R68, R69, RZ ;  /* 0x0000004544247224 */ /* 0x000fca00078e02ff */
[----:B------:R-:W-:-:S05]  /*b710*/  SHF.R.U32.HI R41, RZ, 0x2, R36 ;  /* 0x00000002ff297819 */ /* 0x000fca0000011624 */
[----:B------:R-:W-:-:S05]  /*b720*/  IMAD.WIDE.U32 R40, R41, 0x20, R74 ;  /* 0x0000002029287825 */ /* 0x000fca00078e004a */
[----:B------:R0:W5:Y:S04]  /*b730*/  LDG.E.128 R36, desc[UR60][R40.64] ;  /* 0x0000003c28247981 */ /* 0x000168000c1e1d00 */
[----:B------:R-:W5:Y:S01]  /*b740*/  LDG.E.128 R40, desc[UR60][R40.64+0x10] ;  /* 0x0000103c28287981 */ /* 0x000f62000c1e1d00 */
[----:B------:R-:W-:-:S05]  /*b750*/  IMAD.IADD R69, R69, 0x1, R17 ;  /* 0x0000000145457824 */ /* 0x000fca00078e0211 */
[----:B------:R-:W-:-:S13]  /*b760*/  ISETP.GE.U32.AND P0, PT, R69, R70, PT ;  /* 0x000000464500720c */ /* 0x000fda0003f06070 */
[----:B0-----:R-:W-:Y:S05]  /*b770*/  @P0 BRA `(.L_x_1518) ;  /* 0x0000000000300947 */ /* 0x001fea0003800000 */
[----:B------:R-:W-:Y:S01]  /*b780*/  IADD3 R5, R69, R17, RZ ;  /* 0x0000001145057210 */ /* 0x000fe20007ffe0ff */
[----:B------:R-:W-:-:S03]  /*b790*/  IMAD R4, R68, R69, RZ ;  /* 0x0000004544047224 */ /* 0x000fc600078e02ff */
[----:B------:R-:W-:Y:S02]  /*b7a0*/  ISETP.GE.U32.AND P0, PT, R5, R70, PT ;  /* 0x000000460500720c */ /* 0x000fe40003f06070 */
[----:B------:R-:W-:-:S05]  /*b7b0*/  SHF.R.U32.HI R13, RZ, 0x2, R4 ;  /* 0x00000002ff0d7819 */ /* 0x000fca0000011604 */
[----:B------:R-:W-:-:S06]  /*b7c0*/  IMAD.WIDE.U32 R12, R13, 0x20, R74 ;  /* 0x000000200d0c7825 */ /* 0x000fcc00078e004a */
[----:B------:R-:W-:-:S05]  /*b7d0*/  @!P0 IMAD R68, R68, R5, RZ ;  /* 0x0000000544448224 */ /* 0x000fca00078e02ff */
[----:B------:R-:W-:-:S05]  /*b7e0*/  @!P0 SHF.R.U32.HI R5, RZ, 0x2, R68 ;  /* 0x00000002ff058819 */ /* 0x000fca0000011644 */
[----:B------:R-:W-:Y:S02]  /*b7f0*/  @!P0 IMAD.WIDE.U32 R74, R5, 0x20, R74 ;  /* 0x00000020054a8825 */ /* 0x000fe400078e004a */
[----:B------:R0:W5:Y:S04]  /*b800*/  LDG.E.128 R4, desc[UR60][R12.64] ;  /* 0x0000003c0c047981 */ /* 0x000168000c1e1d00 */
[----:B------:R0:W5:Y:S04]  /*b810*/  @!P0 LDG.E.128 R20, desc[UR60][R74.64] ;  /* 0x0000003c4a148981 */ /* 0x000168000c1e1d00 */
[----:B------:R0:W5:Y:S04]  /*b820*/  @!P0 LDG.E.128 R24, desc[UR60][R74.64+0x10] ;  /* 0x0000103c4a188981 */ /* 0x000168000c1e1d00 */
[----:B------:R-:W5:Y:S02]  /*b830*/  LDG.E.128 R12, desc[UR60][R12.64+0x10] ;  /* 0x0000103c0c0c7981 */ /* 0x000f64000c1e1d00 */
.L_x_1518:
[----:B------:R-:W-:Y:S05]  /*b840*/  BSYNC B0 ;  /* 0x0000000000007941 */ /* 0x000fea0003800000 */
.L_x_1517:
        /* <DEDUP_REMOVED lines=42> */
.L_x_1520:
[----:B------:R-:W-:Y:S05]  /*baf0*/  BSYNC B0 ;  /* 0x0000000000007941 */ /* 0x000fea0003800000 */
.L_x_1519:
[----:B-----5:R-:W-:Y:S02]  /*bb00*/  LOP3.LUT R6, R47, R55, R63, 0x96, !PT ;  /* 0x000000372f067212 */ /* 0x020fe400078e963f */
[----:B------:R-:W-:Y:S02]  /*bb10*/  LOP3.LUT R7, R46, R54, R62, 0x96, !PT ;  /* 0x000000362e077212 */ /* 0x000fe400078e963e */
[----:B------:R-:W-:Y:S02]  /*bb20*/  LOP3.LUT R14, R51, R59, R67, 0x96, !PT ;  /* 0x0000003b330e7212 */ /* 0x000fe400078e9643 */
[----:B------:R-:W-:Y:S02]  /*bb30*/  LOP3.LUT R15, R50, R58, R66, 0x96, !PT ;  /* 0x0000003a320f7212 */ /* 0x000fe400078e9642 */
[----:B0-----:R-:W-:Y:S02]  /*bb40*/  LOP3.LUT R12, R49, R57, R65, 0x96, !PT ;  /* 0x00000039310c7212 */ /* 0x001fe400078e9641 */
        /* <DEDUP_REMOVED lines=12> */
.L_x_1497:
        /* <DEDUP_REMOVED lines=67> */
.L_x_1523:
[----:B------:R-:W-:Y:S01]  /*c040*/  IMAD.IADD R9, R68, 0x1, R4 ;  /* 0x0000000144097824 */ /* 0x000fe200078e0204 */
[----:B------:R-:W-:-:S04]  /*c050*/  SHF.R.U32.HI R33, RZ, 0x2, R68 ;  /* 0x00000002ff217819 */ /* 0x000fc80000011644 */
[----:B------:R-:W-:Y:S01]  /*c060*/  SHF.R.U32.HI R41, RZ, 0x2, R9 ;  /* 0x00000002ff297819 */ /* 0x000fe20000011609 */
[----:B------:R-:W-:Y:S01]  /*c070*/  IMAD.WIDE.U32 R32, R33, 0x20, R74 ;  /* 0x0000002021207825 */ /* 0x000fe200078e004a */
[----:B------:R-:W-:-:S03]  /*c080*/  IADD3 R9, R9, R4, RZ ;  /* 0x0000000409097210 */ /* 0x000fc60007ffe0ff */
[----:B------:R-:W-:Y:S01]  /*c090*/  IMAD.WIDE.U32 R40, R41, 0x20, R74 ;  /* 0x0000002029287825 */ /* 0x000fe200078e004a */
[----:B------:R-:W2:Y:S03]  /*c0a0*/  LDG.E.128 R28, desc[UR60][R32.64] ;  /* 0x0000003c201c7981 */ /* 0x000ea6000c1e1d00 */
[----:B------:R-:W-:Y:S01]  /*c0b0*/  IMAD.IADD R68, R9, 0x1, R4 ;  /* 0x0000000109447824 */ /* 0x000fe200078e0204 */
[----:B------:R-:W-:Y:S01]  /*c0c0*/  SHF.R.U32.HI R13, RZ, 0x2, R9 ;  /* 0x00000002ff0d7819 */ /* 0x000fe20000011609 */
[----:B------:R-:W3:Y:S03]  /*c0d0*/  LDG.E.128 R36, desc[UR60][R40.64] ;  /* 0x0000003c28247981 */ /* 0x000ee6000c1e1d00 */
        /* <DEDUP_REMOVED lines=17> */
[----:B----4-:R-:W-:Y:S02]  /*c1f0*/  LOP3.LUT R63, R63, R32, RZ, 0x3c, !PT ;  /* 0x000000203f3f7212 */ /* 0x010fe400078e3cff */
[----:B------:R-:W-:Y:S02]  /*c200*/  LOP3.LUT R62, R62, R33, RZ, 0x3c, !PT ;  /* 0x000000213e3e7212 */ /* 0x000fe400078e3cff */
        /* <DEDUP_REMOVED lines=27> */
.L_x_1522:
[----:B------:R-:W-:Y:S05]  /*c3c0*/  BSYNC B0 ;  /* 0x0000000000007941 */ /* 0x000fea0003800000 */
.L_x_1521:
[----:B------:R-:W-:Y:S01]  /*c3d0*/  ISETP.GE.U32.AND P1, PT, R68, R70, PT ;  /* 0x000000464400720c */ /* 0x000fe20003f26070 */
[----:B------:R-:W-:-:S12]  /*c3e0*/  BSSY B0, `(.L_x_1524) ;  /* 0x000001a000007945 */ /* 0x000fd80003800000 */
[----:B------:R-:W-:Y:S05]  /*c3f0*/  @P1 BRA `(.L_x_1525) ;  /* 0x0000000000601947 */ /* 0x000fea0003800000 */
[----:B------:R-:W-:-:S05]  /*c400*/  SHF.R.U32.HI R33, RZ, 0x2, R68 ;  /* 0x00000002ff217819 */ /* 0x000fca0000011644 */
[----:B------:R-:W-:-:S05]  /*c410*/  IMAD.WIDE.U32 R32, R33, 0x20, R74 ;  /* 0x0000002021207825 */ /* 0x000fca00078e004a */
[----:B------:R0:W5:Y:S04]  /*c420*/  LDG.E.128 R28, desc[UR60][R32.64] ;  /* 0x0000003c201c7981 */ /* 0x000168000c1e1d00 */
[----:B------:R-:W5:Y:S01]  /*c430*/  LDG.E.128 R32, desc[UR60][R32.64+0x10] ;  /* 0x0000103c20207981 */ /* 0x000f62000c1e1d00 */
[----:B------:R-:W-:-:S05]  /*c440*/  IMAD.IADD R69, R68, 0x1, R4 ;  /* 0x0000000144457824 */ /* 0x000fca00078e0204 */
[----:B------:R-:W-:-:S13]  /*c450*/  ISETP.GE.U32.AND P0, PT, R69, R70, PT ;  /* 0x000000464500720c */ /* 0x000fda0003f06070 */
[----:B0-----:R-:W-:Y:S05]  /*c460*/  @P0 BRA `(.L_x_1525) ;  /* 0x0000000000440947 */ /* 0x001fea0003800000 */
[----:B------:R-:W-:-:S05]  /*c470*/  SHF.R.U32.HI R41, RZ, 0x2, R69 ;  /* 0x00000002ff297819 */ /* 0x000fca0000011645 */
[----:B------:R-:W-:-:S05]  /*c480*/  IMAD.WIDE.U32 R40, R41, 0x20, R74 ;  /* 0x0000002029287825 */ /* 0x000fca00078e004a */
[----:B------:R0:W5:Y:S04]  /*c490*/  LDG.E.128 R36, desc[UR60][R40.64] ;  /* 0x0000003c28247981 */ /* 0x000168000c1e1d00 */
[----:B------:R-:W5:Y:S01]  /*c4a0*/  LDG.E.128 R40, desc[UR60][R40.64+0x10] ;  /* 0x0000103c28287981 */ /* 0x000f62000c1e1d00 */
[----:B------:R-:W-:-:S04]  /*c4b0*/  IADD3 R69, R69, R4, RZ ;  /* 0x0000000445457210 */ /* 0x000fc80007ffe0ff */
[----:B------:R-:W-:-:S13]  /*c4c0*/  ISETP.GE.U32.AND P0, PT, R69, R70, PT ;  /* 0x000000464500720c */ /* 0x000fda0003f06070 */
[----:B0-----:R-:W-:Y:S05]  /*c4d0*/  @P0 BRA `(.L_x_1525) ;  /* 0x0000000000280947 */ /* 0x001fea0003800000 */
[----:B------:R-:W-:Y:S01]  /*c4e0*/  IMAD.IADD R9, R69, 0x1, R4 ;  /* 0x0000000145097824 */ /* 0x000fe200078e0204 */
[----:B------:R-:W-:-:S04]  /*c4f0*/  SHF.R.U32.HI R13, RZ, 0x2, R69 ;  /* 0x00000002ff0d7819 */ /* 0x000fc80000011645 */
[----:B------:R-:W-:Y:S01]  /*c500*/  ISETP.GE.U32.AND P0, PT, R9, R70, PT ;  /* 0x000000460900720c */ /* 0x000fe20003f06070 */
[----:B------:R-:W-:-:S12]  /*c510*/  IMAD.WIDE.U32 R12, R13, 0x20, R74 ;  /* 0x000000200d0c7825 */ /* 0x000fd800078e004a */
[----:B------:R-:W-:-:S05]  /*c520*/  @!P0 SHF.R.U32.HI R9, RZ, 0x2, R9 ;  /* 0x00000002ff098819 */ /* 0x000fca0000011609 */
[----:B------:R-:W-:Y:S02]  /*c530*/  @!P0 IMAD.WIDE.U32 R74, R9, 0x20, R74 ;  /* 0x00000020094a8825 */ /* 0x000fe400078e004a */
[----:B------:R0:W5:Y:S04]  /*c540*/  LDG.E.128 R8, desc[UR60][R12.64] ;  /* 0x0000003c0c087981 */ /* 0x000168000c1e1d00 */
[----:B------:R0:W5:Y:S04]  /*c550*/  @!P0 LDG.E.128 R20, desc[UR60][R74.64] ;  /* 0x0000003c4a148981 */ /* 0x000168000c1e1d00 */
[----:B------:R0:W5:Y:S04]  /*c560*/  @!P0 LDG.E.128 R24, desc[UR60][R74.64+0x10] ;  /* 0x0000103c4a188981 */ /* 0x000168000c1e1d00 */
[----:B------:R-:W5:Y:S02]  /*c570*/  LDG.E.128 R12, desc[UR60][R12.64+0x10] ;  /* 0x0000103c0c0c7981 */ /* 0x000f64000c1e1d00 */
.L_x_1525:
[----:B------:R-:W-:Y:S05]  /*c580*/  BSYNC B0 ;  /* 0x0000000000007941 */ /* 0x000fea0003800000 */
.L_x_1524:
[----:B------:R-:W-:Y:S04]  /*c590*/  BSSY B0, `(.L_x_1526) ;  /* 0x000002a000007945 */ /* 0x000fe80003800000 */
[----:B------:R-:W-:Y:S05]  /*c5a0*/  @P1 BRA `(.L_x_1527) ;  /* 0x0000000000a01947 */ /* 0x000fea0003800000 */
[----:B------:R-:W-:Y:S02]  /*c5b0*/  IADD3 R69, R68, R4, RZ ;  /* 0x0000000444457210 */ /* 0x000fe40007ffe0ff */
[----:B-----5:R-:W-:Y:S02]  /*c5c0*/  LOP3.LUT R67, R28, R67, RZ, 0x3c, !PT ;  /* 0x000000431c437212 */ /* 0x020fe400078e3cff */
        /* <DEDUP_REMOVED lines=29> */
[----:B------:R-:W-:Y:S02]  /*c7a0*/  LOP3.LUT R44, R15, R44, RZ, 0x3c, !PT ;  /* 0x0000002c0f2c7212 */ /* 0x000fe400078e3cff */
[----:B------:R-:W-:Y:S02]  /*c7b0*/  @!P0 LOP3.LUT R19, R20, R19, RZ, 0x3c, !PT ;  /* 0x0000001314138212 */ /* 0x000fe400078e3cff */
[----:B------:R-:W-:-:S02]  /*c7c0*/  @!P0 LOP3.LUT R18, R21, R18, RZ, 0x3c, !PT ;  /* 0x0000001215128212 */ /* 0x000fc400078e3cff */
[----:B------:R-:W-:Y:S02]  /*c7d0*/  @!P0 LOP3.LUT R17, R22, R17, RZ, 0x3c, !PT ;  /* 0x0000001116118212 */ /* 0x000fe400078e3cff */
[----:B------:R-:W-:Y:S02]  /*c7e0*/  @!P0 LOP3.LUT R7, R23, R7, RZ, 0x3c, !PT ;  /* 0x0000000717078212 */ /* 0x000fe400078e3cff */
[----:B------:R-:W-:Y:S02]  /*c7f0*/  @!P0 LOP3.LUT R0, R24, R0, RZ, 0x3c, !PT ;  /* 0x0000000018008212 */ /* 0x000fe400078e3cff */
[----:B------:R-:W-:Y:S02]  /*c800*/  @!P0 LOP3.LUT R6, R25, R6, RZ, 0x3c, !PT ;  /* 0x0000000619068212 */ /* 0x000fe400078e3cff */
[----:B------:R-:W-:Y:S02]  /*c810*/  @!P0 LOP3.LUT R3, R26, R3, RZ, 0x3c, !PT ;  /* 0x000000031a038212 */ /* 0x000fe400078e3cff */
[----:B------:R-:W-:-:S07]  /*c820*/  @!P0 LOP3.LUT R5, R27, R5, RZ, 0x3c, !PT ;  /* 0x000000051b058212 */ /* 0x000fce00078e3cff */
.L_x_1527:
[----:B------:R-:W-:Y:S05]  /*c830*/  BSYNC B0 ;  /* 0x0000000000007941 */ /* 0x000fea0003800000 */
.L_x_1526:
[----:B------:R-:W-:Y:S02]  /*c840*/  LOP3.LUT R47, R47, R55, R63, 0x96, !PT ;  /* 0x000000372f2f7212 */ /* 0x000fe400078e963f */
[----:B------:R-:W-:Y:S02]  /*c850*/  LOP3.LUT R4, R45, R53, R61, 0x96, !PT ;  /* 0x000000352d047212 */ /* 0x000fe400078e963d */
[----:B-----5:R-:W-:Y:S02]  /*c860*/  LOP3.LUT R14, R51, R59, R67, 0x96, !PT ;  /* 0x0000003b330e7212 */ /* 0x020fe400078e9643 */
        /* <DEDUP_REMOVED lines=13> */
.L_x_1481:
[----:B------:R-:W-:Y:S05]  /*c940*/  BSYNC B6 ;  /* 0x0000000000067941 */ /* 0x000fea0003800000 */
.L_x_1480:
[----:B------:R-:W-:Y:S02]  /*c950*/  ULDC UR4, c[0x0][0x23c] ;  /* 0x00008f0000047ab9 */ /* 0x000fe40000000800 */
[----:B------:R-:W-:-:S13]  /*c960*/  ISETP.NE.AND P0, PT, RZ, UR4, PT ;  /* 0x00000004ff007c0c */ /* 0x000fda000bf05270 */
[----:B------:R-:W-:Y:S05]  /*c970*/  @!P0 BRA `(.L_x_1528) ;  /* 0x0000000000cc8947 */ /* 0x000fea0003800000 */
[----:B------:R-:W0:Y:S01]  /*c980*/  S2R R6, SR_CgaCtaId ;  /* 0x0000000000067919 */ /* 0x000e220000008800 */
[----:B------:R-:W1:Y:S01]  /*c990*/  LDC R19, c[0x0][RZ] ;  /* 0x00000000ff137b82 */ /* 0x000e620000000800 */
[----:B------:R-:W-:Y:S01]  /*c9a0*/  MOV R4, 0x400 ;  /* 0x0000040000047802 */ /* 0x000fe20000000f00 */
[----:B------:R-:W-:Y:S01]  /*c9b0*/  IMAD.MOV.U32 R22, RZ, RZ, R0 ;  /* 0x000000ffff167224 */ /* 0x000fe200078e0000 */
[----:B------:R-:W-:Y:S02]  /*c9c0*/  MOV R7, R25 ;  /* 0x0000001900077202 */ /* 0x000fe40000000f00 */
[----:B------:R-:W-:Y:S01]  /*c9d0*/  MOV R23, R3 ;  /* 0x0000000300177202 */ /* 0x000fe20000000f00 */
[----:B------:R-:W-:Y:S02]  /*c9e0*/  VIADD R5, R4, 0x10 ;  /* 0x0000001004057836 */ /* 0x000fe40000000000 */
[----:B------:R-:W2:Y:S01]  /*c9f0*/  LDC R26, c[0x0][0x4] ;  /* 0x00000100ff1a7b82 */ /* 0x000ea20000000800 */
[----:B-1----:R-:W-:-:S02]  /*ca00*/  IMAD R4, R2, R19, R16 ;  /* 0x0000001302047224 */ /* 0x002fc400078e0210 */
[----:B0-----:R-:W-:Y:S01]  /*ca10*/  LEA R13, R6, R5, 0x18 ;  /* 0x00000005060d7211 */ /* 0x001fe200078ec0ff */
[----:B------:R-:W-:Y:S01]  /*ca20*/  IMAD.MOV.U32 R6, RZ, RZ, R24 ;  /* 0x000000ffff067224 */ /* 0x000fe200078e0018 */
[----:B------:R-:W-:Y:S02]  /*ca30*/  MOV R5, R15 ;  /* 0x0000000f00057202 */ /* 0x000fe40000000f00 */
[----:B------:R-:W-:Y:S01]  /*ca40*/  LEA R17, R4, R13, 0x5 ;  /* 0x0000000d04117211 */ /* 0x000fe200078e28ff */
[----:B------:R-:W-:Y:S01]  /*ca50*/  IMAD.MOV.U32 R4, RZ, RZ, R14 ;  /* 0x000000ffff047224 */ /* 0x000fe200078e000e */
[----:B--2---:R-:W-:-:S03]  /*ca60*/  SHF.R.U32.HI R8, RZ, 0x1, R26 ;  /* 0x00000001ff087819 */ /* 0x004fc6000001161a */
[----:B------:R1:W-:Y:S01]  /*ca70*/  STS.128 [R17+0x10], R20 ;  /* 0x0000101411007388 */ /* 0x0003e20000000c00 */
[----:B------:R-:W-:-:S03]  /*ca80*/  ISETP.NE.AND P0, PT, R8, RZ, PT ;  /* 0x000000ff0800720c */ /* 0x000fc60003f05270 */
[----:B------:R1:W-:Y:S10]  /*ca90*/  STS.128 [R17], R4 ;  /* 0x0000000411007388 */ /* 0x0003f40000000c00 */
[----:B------:R-:W-:Y:S05]  /*caa0*/  @!P0 BRA `(.L_x_1528) ;  /* 0x0000000000808947 */ /* 0x000fea0003800000 */
.L_x_1531:
        /* <DEDUP_REMOVED lines=21> */
[----:B------:R-:W-:-:S02]  /*cc00*/  LOP3.LUT R3, R11, R3, RZ, 0x3c, !PT ;  /* 0x000000030b037212 */ /* 0x000fc400078e3cff */
[----:B------:R-:W-:Y:S02]  /*cc10*/  LOP3.LUT R20, R8, R20, RZ, 0x3c, !PT ;  /* 0x0000001408147212 */ /* 0x000fe400078e3cff */
[----:B------:R-:W-:Y:S02]  /*cc20*/  LOP3.LUT R21, R9, R21, RZ, 0x3c, !PT ;  /* 0x0000001509157212 */ /* 0x000fe400078e3cff */
[----:B------:R-:W-:Y:S02]  /*cc30*/  MOV R5, R15 ;  /* 0x0000000f00057202 */ /* 0x000fe40000000f00 */
[----:B------:R-:W-:Y:S02]  /*cc40*/  MOV R7, R25 ;  /* 0x0000001900077202 */ /* 0x000fe40000000f00 */
[----:B------:R-:W-:-:S03]  /*cc50*/  MOV R23, R3 ;  /* 0x0000000300177202 */ /* 0x000fc60000000f00 */
[----:B------:R0:W-:Y:S04]  /*cc60*/  STS.128 [R17], R4 ;  /* 0x0000000411007388 */ /* 0x0001e80000000c00 */
[----:B------:R0:W-:Y:S02]  /*cc70*/  STS.128 [R17+0x10], R20 ;  /* 0x0000101411007388 */ /* 0x0001e40000000c00 */
.L_x_1530:
[----:B------:R-:W-:Y:S05]  /*cc80*/  BSYNC B0 ;  /* 0x0000000000007941 */ /* 0x000fea0003800000 */
.L_x_1529:
[----:B------:R-:W-:Y:S01]  /*cc90*/  IMAD.MOV.U32 R8, RZ, RZ, R18 ;  /* 0x000000ffff087224 */ /* 0x000fe200078e0012 */
[----:B------:R-:W-:Y:S06]  /*cca0*/  @P1 BRA `(.L_x_1531) ;  /* 0xfffffffc00801947 */ /* 0x000fec000383ffff */
.L_x_1528:
[----:B------:R-:W-:Y:S02]  /*ccb0*/  ULDC UR4, c[0x0][0x238] ;  /* 0x00008e0000047ab9 */ /* 0x000fe40000000800 */
[----:B------:R-:W-:-:S13]  /*ccc0*/  ISETP.NE.AND P0, PT, RZ, UR4, PT ;  /* 0x00000004ff007c0c */ /* 0x000fda000bf05270 */
[----:B------:R-:W-:Y:S05]  /*ccd0*/  @!P0 BRA `(.L_x_1532) ;  /* 0x00000004003c8947 */ /* 0x000fea0003800000 */
[----:B------:R-:W2:Y:S02]  /*cce0*/  LDC R19, c[0x0][RZ] ;  /* 0x00000000ff137b82 */ /* 0x000ea40000000800 */
[----:B--2---:R-:W-:Y:S02]  /*ccf0*/  ISETP.GT.AND P0, PT, R19, 0x20, PT ;  /* 0x000000201300780c */ /* 0x004fe40003f04270 */
[----:B------:R-:W-:-:S11]  /*cd00*/  MOV R8, R19 ;  /* 0x0000001300087202 */ /* 0x000fd60000000f00 */
[----:B------:R-:W-:Y:S05]  /*cd10*/  @!P0 BRA `(.L_x_1533) ;  /* 0x0000000000cc8947 */ /* 0x000fea0003800000 */
[----:B------:R-:W2:Y:S01]  /*cd20*/  S2UR UR5, SR_CgaCtaId ;  /* 0x00000000000579c3 */ /* 0x000ea20000008800 */
[----:B------:R-:W-:Y:S01]  /*cd30*/  UMOV UR4, 0x400 ;  /* 0x0000040000047882 */ /* 0x000fe20000000000 */
[----:B01----:R-:W-:Y:S01]  /*cd40*/  IMAD R4, R2, R19, R16 ;  /* 0x0000001302047224 */ /* 0x003fe200078e0210 */
[----:B------:R-:W-:Y:S01]  /*cd50*/  UIADD3 UR4, UR4, 0x10, URZ ;  /* 0x0000001004047890 */ /* 0x000fe2000fffe03f */
[----:B------:R-:W-:Y:S01]  /*cd60*/  MOV R5, R15 ;  /* 0x0000000f00057202 */ /* 0x000fe20000000f00 */
[----:B------:R-:W-:Y:S01]  /*cd70*/  IMAD.MOV.U32 R6, RZ, RZ, R24 ;  /* 0x000000ffff067224 */ /* 0x000fe200078e0018 */
[----:B------:R-:W-:Y:S01]  /*cd80*/  MOV R7, R25 ;  /* 0x0000001900077202 */ /* 0x000fe20000000f00 */
[----:B------:R-:W-:Y:S01]  /*cd90*/  IMAD.MOV.U32 R22, RZ, RZ, R0 ;  /* 0x000000ffff167224 */ /* 0x000fe200078e0000 */
[----:B------:R-:W-:Y:S02]  /*cda0*/  MOV R23, R3 ;  /* 0x0000000300177202 */ /* 0x000fe40000000f00 */
[----:B------:R-:W-:-:S04]  /*cdb0*/  LEA.HI R8, R19, R19, RZ, 0x1 ;  /* 0x0000001313087211 */ /* 0x000fc800078f08ff */
[----:B------:R-:W-:Y:S01]  /*cdc0*/  SHF.R.S32.HI R9, RZ, 0x1, R8 ;  /* 0x00000001ff097819 */ /* 0x000fe20000011408 */
[----:B------:R-:W-:-:S03]  /*cdd0*/  IMAD.MOV.U32 R8, RZ, RZ, 0x20 ;  /* 0x00000020ff087424 */ /* 0x000fc600078e00ff */
[----:B------:R-:W-:Y:S01]  /*cde0*/  ISETP.GE.AND P0, PT, R9, 0x20, PT ;  /* 0x000000200900780c */ /* 0x000fe20003f06270 */
[----:B--2---:R-:W-:-:S06]  /*cdf0*/  ULEA UR4, UR5, UR4, 0x18 ;  /* 0x0000000405047291 */ /* 0x004fcc000f8ec03f */
[----:B------:R-:W-:Y:S01]  /*ce00*/  LEA R13, R4, UR4, 0x5 ;  /* 0x00000004040d7c11 */ /* 0x000fe2000f8e28ff */
[----:B------:R-:W-:-:S04]  /*ce10*/  IMAD.MOV.U32 R4, RZ, RZ, R14 ;  /* 0x000000ffff047224 */ /* 0x000fc800078e000e */
[----:B------:R2:W-:Y:S04]  /*ce20*/  STS.128 [R13+0x10], R20 ;  /* 0x000010140d007388 */ /* 0x0005e80000000c00 */
[----:B------:R2:W-:Y:S01]  /*ce30*/  STS.128 [R13], R4 ;  /* 0x000000040d007388 */ /* 0x0005e20000000c00 */
[----:B------:R-:W-:Y:S05]  /*ce40*/  @!P0 BRA `(.L_x_1533) ;  /* 0x0000000000808947 */ /* 0x000fea0003800000 */
[----:B------:R-:W-:-:S07]  /*ce50*/  MOV R17, R9 ;  /* 0x0000000900117202 */ /* 0x000fce0000000f00 */
.L_x_1536:
[----:B0-2---:R-:W-:Y:S01]  /*ce60*/  IMAD.IADD R4, R16, 0x1, R17 ;  /* 0x0000000110047824 */ /* 0x005fe200078e0211 */
[----:B------:R-:W-:Y:S05]  /*ce70*/  WARPSYNC.ALL ;  /* 0x0000000000007948 */ /* 0x000fea0003800000 */
[----:B------:R-:W-:Y:S01]  /*ce80*/  BAR.SYNC.DEFER_BLOCKING 0x0 ;  /* 0x0000000000007b1d */ /* 0x000fe20000010000 */
[----:B------:R-:W-:-:S04]  /*ce90*/  ISETP.GE.U32.AND P0, PT, R4, R19, PT ;  /* 0x000000130400720c */ /* 0x000fc80003f06070 */
[----:B------:R-:W-:Y:S01]  /*cea0*/  ISETP.GE.U32.OR P0, PT, R16, R17, P0 ;  /* 0x000000111000720c */ /* 0x000fe20000706470 */
[----:B------:R-:W-:-:S12]  /*ceb0*/  BSSY B0, `(.L_x_1534) ;  /* 0x0000015000007945 */ /* 0x000fd80003800000 */
        /* <DEDUP_REMOVED lines=20> */
.L_x_1535:
[----:B------:R-:W-:Y:S05]  /*d000*/  BSYNC B0 ;  /* 0x0000000000007941 */ /* 0x000fea0003800000 */
.L_x_1534:
[----:B------:R-:W-:-:S04]  /*d010*/  SHF.R.S32.HI R17, RZ, 0x1, R17 ;  /* 0x00000001ff117819 */ /* 0x000fc80000011411 */
[----:B------:R-:W-:-:S13]  /*d020*/  ISETP.GE.AND P0, PT, R17, 0x20, PT ;  /* 0x000000201100780c */ /* 0x000fda0003f06270 */
[----:B------:R-:W-:Y:S05]  /*d030*/  @P0 BRA `(.L_x_1536) ;  /* 0xfffffffc00880947 */ /* 0x000fea000383ffff */
[----:B------:R-:W-:-:S07]  /*d040*/  IMAD.MOV.U32 R8, RZ, RZ, 0x20 ;  /* 0x00000020ff087424 */ /* 0x000fce00078e00ff */
.L_x_1533:
[----:B------:R-:W-:Y:S01]  /*d050*/  ISETP.GE.AND P0, PT, R8, 0x2, PT ;  /* 0x000000020800780c */ /* 0x000fe20003f06270 */
[----:B------:R-:W-:Y:S05]  /*d060*/  WARPSYNC.ALL ;  /* 0x0000000000007948 */ /* 0x000fea0003800000 */
[----:B------:R-:W-:Y:S07]  /*d070*/  BAR.SYNC.DEFER_BLOCKING 0x0 ;  /* 0x0000000000007b1d */ /* 0x000fee0000010000 */
[----:B------:R-:W-:Y:S05]  /*d080*/  @!P0 BRA `(.L_x_1532) ;  /* 0x0000000000508947 */ /* 0x000fea0003800000 */
[----:B012---:R-:W-:-:S11]  /*d090*/  HFMA2.MMA R5, -RZ, RZ, 0, 5.9604644775390625e-08 ;  /* 0x00000001ff057435 */ /* 0x007fd600000001ff */
.L_x_1537:
        /* <DEDUP_REMOVED lines=19> */
.L_x_1532:
[----:B012---:R-:W0:Y:S01]  /*d1d0*/  LDC R23, c[0x0][0x3f4] ;  /* 0x0000fd00ff177b82 */ /* 0x007e220000000800 */
[----:B------:R-:W-:Y:S01]  /*d1e0*/  MOV R19, RZ ;  /* 0x000000ff00137202 */ /* 0x000fe20000000f00 */
[----:B------:R-:W-:Y:S01]  /*d1f0*/  IMAD.MOV.U32 R22, RZ, RZ, RZ ;  /* 0x000000ffff167224 */ /* 0x000fe200078e00ff */
[----:B0-----:R-:W-:-:S13]  /*d200*/  ISETP.NE.AND P1, PT, R23, RZ, PT ;  /* 0x000000ff1700720c */ /* 0x001fda0003f25270 */
        /* <DEDUP_REMOVED lines=275> */
.L_x_1538:
        /* <DEDUP_REMOVED lines=278> */
.L_x_1539:
        /* <DEDUP_REMOVED lines=279> */
.L_x_1540:
        /* <DEDUP_REMOVED lines=277> */
.L_x_1541:
        /* <DEDUP_REMOVED lines=297> */
.L_x_1543:
        /* <DEDUP_REMOVED lines=277> */
.L_x_1544:
        /* <DEDUP_REMOVED lines=279> */
.L_x_1545:
        /* <DEDUP_REMOVED lines=277> */
.L_x_1546:
        /* <DEDUP_REMOVED lines=16> */
.L_x_1548:
[----:B------:R-:W-:Y:S05]  /*15f00*/  BSYNC B0 ;  /* 0x0000000000007941 */ /* 0x000fea0003800000 */
.L_x_1547:
        /* <DEDUP_REMOVED lines=15> */
[----:B------:R1:W-:Y:S01]  /*16000*/  STG.E.64 desc[UR60][R28.64+0x10], R20 ;  /* 0x000010141c007986 */ /* 0x0003e2000c101b3c */
[----:B0-----:R-:W-:Y:S01]  /*16010*/  MOV R14, R0 ;  /* 0x00000000000e7202 */ /* 0x001fe20000000f00 */
[----:B------:R-:W-:-:S05]  /*16020*/  IMAD.MOV.U32 R15, RZ, RZ, R3 ;  /* 0x000000ffff0f7224 */ /* 0x000fca00078e0003 */
[----:B------:R1:W-:Y:S02]  /*16030*/  STG.E.64 desc[UR60][R28.64+0x18], R14 ;  /* 0x0000180e1c007986 */ /* 0x0003e4000c101b3c */
.L_x_1550:
[----:B------:R-:W-:Y:S05]  /*16040*/  BSYNC B0 ;  /* 0x0000000000007941 */ /* 0x000fea0003800000 */
.L_x_1549:
        /* <DEDUP_REMOVED lines=14> */
[----:B-1----:R-:W0:Y:S01]  /*16130*/  S2R R21, SR_LANEID ;  /* 0x0000000000157919 */ /* 0x002e220000000000 */
        /* <DEDUP_REMOVED lines=20> */
.L_x_1552:
[----:B------:R-:W-:Y:S05]  /*16280*/  BSYNC B0 ;  /* 0x0000000000007941 */ /* 0x000fea0003800000 */
.L_x_1551:
[----:B------:R-:W2:Y:S08]  /*16290*/  S2UR UR5, SR_CgaCtaId ;  /* 0x00000000000579c3 */ /* 0x000eb00000008800 */
[----:B------:R-:W-:Y:S06]  /*162a0*/  BAR.SYNC.DEFER_BLOCKING 0x0 ;  /* 0x0000000000007b1d */ /* 0x000fec0000010000 */
[----:B------:R-:W-:-:S02]  /*162b0*/  UMOV UR4, 0x400 ;  /* 0x0000040000047882 */ /* 0x000fc40000000000 */
[----:B--2---:R-:W-:-:S09]  /*162c0*/  ULEA UR6, UR5, UR4, 0x18 ;  /* 0x0000000405067291 */ /* 0x004fd2000f8ec03f */
[----:B0-----:R-:W0:Y:S02]  /*162d0*/  LDS.U8 R0, [UR6] ;  /* 0x00000006ff007984 */ /* 0x001e240008000000 */
[----:B0-----:R-:W-:-:S13]  /*162e0*/  ISETP.NE.AND P0, PT, R0, RZ, PT ;  /* 0x000000ff0000720c */ /* 0x001fda0003f05270 */
[----:B------:R-:W-:Y:S05]  /*162f0*/  @!P0 EXIT ;  /* 0x000000000000894d */ /* 0x000fea0003800000 */
[----:B------:R-:W-:Y:S01]  /*16300*/  ISETP.NE.AND P0, PT, R30, RZ, PT ;  /* 0x000000ff1e00720c */ /* 0x000fe20003f05270 */
        /* <DEDUP_REMOVED lines=16> */
[----:B-1----:R-:W-:Y:S01]  /*16410*/  IMAD R24, R2, UR6, R16 ;  /* 0x0000000602187c24 */ /* 0x002fe2000f8e0210 */
        /* <DEDUP_REMOVED lines=11> */
[----:B------:R-:W-:Y:S01]  /*164d0*/  IMAD.MOV.U32 R33, RZ, RZ, R24 ;  /* 0x000000ffff217224 */ /* 0x000fe200078e0018 */
[----:B------:R-:W-:Y:S01]  /*164e0*/  MOV R20, UR10 ;  /* 0x0000000a00147c02 */ /* 0x000fe20008000f00 */
[----:B------:R-:W-:Y:S01]  /*164f0*/  IMAD.U32 R21, RZ, RZ, UR11 ;  /* 0x0000000bff157e24 */ /* 0x000fe2000f8e00ff */
[----:B------:R-:W-:Y:S01]  /*16500*/  MOV R14, UR10 ;  /* 0x0000000a000e7c02 */ /* 0x000fe20008000f00 */
[----:B------:R-:W-:Y:S01]  /*16510*/  IMAD.U32 R15, RZ, RZ, UR11 ;  /* 0x0000000bff0f7e24 */ /* 0x000fe2000f8e00ff */
[----:B------:R-:W-:Y:S01]  /*16520*/  MOV R0, UR10 ;  /* 0x0000000a00007c02 */ /* 0x000fe20008000f00 */
[----:B------:R-:W1:Y:S01]  /*16530*/  LDC.64 R38, c[0x0][0x610] ;  /* 0x00018400ff267b82 */ /* 0x000e620000000a00 */
[----:B------:R-:W-:-:S02]  /*16540*/  IMAD.U32 R3, RZ, RZ, UR11 ;  /* 0x0000000bff037e24 */ /* 0x000fc4000f8e00ff */
[----:B------:R-:W-:Y:S02]  /*16550*/  IMAD R40, R26, UR7, RZ ;  /* 0x000000071a287c24 */ /* 0x000fe4000f8e02ff */
[----:B0-----:R-:W-:-:S07]  /*16560*/  IMAD R42, R42, UR6, RZ ;  /* 0x000000062a2a7c24 */ /* 0x001fce000f8e02ff */
.L_x_1557:
[----:B------:R-:W-:-:S05]  /*16570*/  IADD3 R25, R40, R33, RZ ;  /* 0x0000002128197210 */ /* 0x000fca0007ffe0ff */
[----:B-1----:R-:W-:-:S05]  /*16580*/  IMAD.WIDE.U32 R24, R25, 0x20, R38 ;  /* 0x0000002019187825 */ /* 0x002fca00078e0026 */
[----:B------:R-:W2:Y:S04]  /*16590*/  LDG.E.64 R26, desc[UR60][R24.64] ;  /* 0x0000003c181a7981 */ /* 0x000ea8000c1e1b00 */
[----:B------:R-:W3:Y:S04]  /*165a0*/  LDG.E.64 R28, desc[UR60][R24.64+0x8] ;  /* 0x0000083c181c7981 */ /* 0x000ee8000c1e1b00 */
[----:B------:R-:W4:Y:S04]  /*165b0*/  LDG.E.64 R30, desc[UR60][R24.64+0x10] ;  /* 0x0000103c181e7981 */ /* 0x000f28000c1e1b00 */
[----:B------:R-:W5:Y:S01]  /*165c0*/  LDG.E.64 R36, desc[UR60][R24.64+0x18] ;  /* 0x0000183c18247981 */ /* 0x000f62000c1e1b00 */
[----:B------:R-:W-:-:S05]  /*165d0*/  IMAD.IADD R33, R42, 0x1, R33 ;  /* 0x000000012a217824 */ /* 0x000fca00078e0221 */
        /* <DEDUP_REMOVED lines=11> */
.L_x_1556:
[----:B------:R-:W-:Y:S05]  /*16690*/  BRA `(.L_x_1555) ;  /* 0x00000000009c7947 */ /* 0x000fea0003800000 */
.L_x_1554:
[----:B------:R-:W-:Y:S01]  /*166a0*/  ULDC UR7, c[0x0][0x234] ;  /* 0x00008d0000077ab9 */ /* 0x000fe20000000800 */
[----:B-1----:R-:W-:Y:S01]  /*166b0*/  MOV R20, UR10 ;  /* 0x0000000a00147c02 */ /* 0x002fe20008000f00 */
[----:B------:R-:W-:Y:S01]  /*166c0*/  IMAD.U32 R21, RZ, RZ, UR11 ;  /* 0x0000000bff157e24 */ /* 0x000fe2000f8e00ff */
[----:B------:R-:W-:Y:S01]  /*166d0*/  ISETP.GE.U32.AND P0, PT, R2, UR7, PT ;  /* 0x0000000702007c0c */ /* 0x000fe2000bf06070 */
[----:B------:R-:W-:Y:S01]  /*166e0*/  IMAD.U32 R15, RZ, RZ, UR11 ;  /* 0x0000000bff0f7e24 */ /* 0x000fe2000f8e00ff */
[----:B------:R-:W-:Y:S01]  /*166f0*/  MOV R14, UR10 ;  /* 0x0000000a000e7c02 */ /* 0x000fe20008000f00 */
[----:B------:R-:W-:Y:S01]  /*16700*/  IMAD.U32 R3, RZ, RZ, UR11 ;  /* 0x0000000bff037e24 */ /* 0x000fe2000f8e00ff */
[----:B------:R-:W-:-:S09]  /*16710*/  MOV R0, UR10 ;  /* 0x0000000a00007c02 */ /* 0x000fd20008000f00 */
[----:B------:R-:W-:Y:S05]  /*16720*/  @P0 BRA `(.L_x_1555) ;  /* 0x0000000000780947 */ /* 0x000fea0003800000 */
[----:B------:R-:W-:Y:S01]  /*16730*/  ULDC UR6, c[0x0][0x10] ;  /* 0x0000040000067ab9 */ /* 0x000fe20000000800 */
[----:B------:R-:W0:Y:S01]  /*16740*/  LDC R35, c[0x0][RZ] ;  /* 0x00000000ff237b82 */ /* 0x000e220000000800 */
[----:B------:R-:W-:Y:S01]  /*16750*/  MOV R20, UR10 ;  /* 0x0000000a00147c02 */ /* 0x000fe20008000f00 */
[----:B------:R-:W-:Y:S01]  /*16760*/  IMAD.U32 R21, RZ, RZ, UR11 ;  /* 0x0000000bff157e24 */ /* 0x000fe2000f8e00ff */
[----:B------:R-:W-:Y:S01]  /*16770*/  MOV R14, UR10 ;  /* 0x0000000a000e7c02 */ /* 0x000fe20008000f00 */
[----:B------:R-:W-:Y:S01]  /*16780*/  IMAD.U32 R15, RZ, RZ, UR11 ;  /* 0x0000000bff0f7e24 */ /* 0x000fe2000f8e00ff */
[----:B------:R-:W-:Y:S01]  /*16790*/  MOV R0, UR10 ;  /* 0x0000000a00007c02 */ /* 0x000fe20008000f00 */
[----:B------:R-:W-:Y:S01]  /*167a0*/  IMAD.U32 R3, RZ, RZ, UR11 ;  /* 0x0000000bff037e24 */ /* 0x000fe2000f8e00ff */
[----:B------:R-:W-:Y:S01]  /*167b0*/  MOV R40, R2 ;  /* 0x0000000200287202 */ /* 0x000fe20000000f00 */
[----:B------:R-:W1:Y:S01]  /*167c0*/  LDC.64 R38, c[0x0][0x610] ;  /* 0x00018400ff267b82 */ /* 0x000e620000000a00 */
[----:B------:R-:W-:-:S07]  /*167d0*/  IMAD R33, R26, UR6, RZ ;  /* 0x000000061a217c24 */ /* 0x000fce000f8e02ff */
[----:B------:R-:W2:Y:S02]  /*167e0*/  LDC R41, c[0x0][0x4] ;  /* 0x00000100ff297b82 */ /* 0x000ea40000000800 */
.L_x_1558:
[----:B------:R-:W-:-:S04]  /*167f0*/  IMAD.IADD R25, R33, 0x1, R40 ;  /* 0x0000000121197824 */ /* 0x000fc800078e0228 */
[----:B0-----:R-:W-:-:S04]  /*16800*/  IMAD R25, R25, R35, R16 ;  /* 0x0000002319197224 */ /* 0x001fc800078e0210 */
[----:B-1----:R-:W-:-:S05]  /*16810*/  IMAD.WIDE.U32 R24, R25, 0x20, R38 ;  /* 0x0000002019187825 */ /* 0x002fca00078e0026 */
[----:B------:R-:W3:Y:S04]  /*16820*/  LDG.E.64 R26, desc[UR60][R24.64] ;  /* 0x0000003c181a7981 */ /* 0x000ee8000c1e1b00 */
[----:B------:R-:W4:Y:S04]  /*16830*/  LDG.E.64 R28, desc[UR60][R24.64+0x8] ;  /* 0x0000083c181c7981 */ /* 0x000f28000c1e1b00 */
[----:B------:R-:W5:Y:S04]  /*16840*/  LDG.E.64 R30, desc[UR60][R24.64+0x10] ;  /* 0x0000103c181e7981 */ /* 0x000f68000c1e1b00 */
[----:B------:R-:W5:Y:S01]  /*16850*/  LDG.E.64 R36, desc[UR60][R24.64+0x18] ;  /* 0x0000183c18247981 */ /* 0x000f62000c1e1b00 */
[----:B--2---:R-:W-:-:S04]  /*16860*/  IADD3 R40, R41, R40, RZ ;  /* 0x0000002829287210 */ /* 0x004fc80007ffe0ff */
        /* <DEDUP_REMOVED lines=10> */
.L_x_1555:
[----:B------:R-:W-:Y:S05]  /*16910*/  BSYNC B0 ;  /* 0x0000000000007941 */ /* 0x000fea0003800000 */
.L_x_1553:
        /* <DEDUP_REMOVED lines=10> */
[----:B------:R-:W-:Y:S01]  /*169c0*/  MOV R31, R3 ;  /* 0x00000003001f7202 */ /* 0x000fe20000000f00 */
[----:B------:R-:W-:-:S02]  /*169d0*/  ULDC UR6, c[0x0][0x4] ;  /* 0x0000010000067ab9 */ /* 0x000fc40000000800 */
[----:B------:R-:W-:-:S06]  /*169e0*/  USHF.R.U32.HI UR5, URZ, 0x1, UR6 ;  /* 0x000000013f057899 */ /* 0x000fcc0008011606 */
[----:B------:R-:W-:Y:S01]  /*169f0*/  ISETP.NE.AND P0, PT, RZ, UR5, PT ;  /* 0x00000005ff007c0c */ /* 0x000fe2000bf05270 */
[----:B0-----:R-:W-:-:S05]  /*16a00*/  IMAD R35, R2, R33, R16 ;  /* 0x0000002102237224 */ /* 0x001fca00078e0210 */
[----:B------:R-:W-:-:S05]  /*16a10*/  LEA R35, R35, UR4, 0x5 ;  /* 0x0000000423237c11 */ /* 0x000fca000f8e28ff */
[----:B------:R0:W-:Y:S04]  /*16a20*/  STS.128 [R35], R24 ;  /* 0x0000001823007388 */ /* 0x0001e80000000c00 */
[----:B------:R0:W-:Y:S01]  /*16a30*/  STS.128 [R35+0x10], R28 ;  /* 0x0000101c23007388 */ /* 0x0001e20000000c00 */
[----:B------:R-:W-:Y:S05]  /*16a40*/  @!P0 BRA `(.L_x_1559) ;  /* 0x0000000000888947 */ /* 0x000fea0003800000 */
[----:B0-----:R-:W-:-:S07]  /*16a50*/  IMAD.U32 R25, RZ, RZ, UR5 ;  /* 0x00000005ff197e24 */ /* 0x001fce000f8e00ff */
.L_x_1562:
        /* <DEDUP_REMOVED lines=30> */
.L_x_1561:
[----:B------:R-:W-:Y:S05]  /*16c40*/  BSYNC B0 ;  /* 0x0000000000007941 */ /* 0x000fea0003800000 */
.L_x_1560:
[----:B0-----:R-:W-:Y:S01]  /*16c50*/  IMAD.MOV.U32 R25, RZ, RZ, R37 ;  /* 0x000000ffff197224 */ /* 0x001fe200078e0025 */
[----:B------:R-:W-:Y:S06]  /*16c60*/  @P2 BRA `(.L_x_1562) ;  /* 0xfffffffc007c2947 */ /* 0x000fec000383ffff */
.L_x_1559:
        /* <DEDUP_REMOVED lines=9> */
[----:B------:R-:W-:Y:S01]  /*16d00*/  MOV R27, R21 ;  /* 0x00000015001b7202 */ /* 0x000fe20000000f00 */
[----:B------:R-:W-:Y:S01]  /*16d10*/  IMAD.MOV.U32 R28, RZ, RZ, R14 ;  /* 0x000000ffff1c7224 */ /* 0x000fe200078e000e */
        /* <DEDUP_REMOVED lines=10> */
.L_x_1567:
[----:B------:R-:W-:Y:S01]  /*16dc0*/  IADD3 R2, R16, R36, RZ ;  /* 0x0000002410027210 */ /* 0x000fe20007ffe0ff */
[----:B------:R-:W-:Y:S03]  /*16dd0*/  BAR.SYNC.DEFER_BLOCKING 0x0 ;  /* 0x0000000000007b1d */ /* 0x000fe60000010000 */
[----:B------:R-:W-:-:S03]  /*16de0*/  ISETP.GE.U32.AND P0, PT, R2, R33, PT ;  /* 0x000000210200720c */ /* 0x000fc60003f06070 */
[----:B------:R-:W-:Y:S01]  /*16df0*/  BSSY B0, `(.L_x_1565) ;  /* 0x0000018000007945 */ /* 0x000fe20003800000 */
[----:B------:R-:W-:-:S13]  /*16e00*/  ISETP.GE.U32.OR P0, PT, R16, R36, P0 ;  /* 0x000000241000720c */ /* 0x000fda0000706470 */
[----:B0-----:R-:W-:Y:S05]  /*16e10*/  @P0 BRA `(.L_x_1566) ;  /* 0x0000000000540947 */ /* 0x001fea0003800000 */
        /* <DEDUP_REMOVED lines=21> */
.L_x_1566:
[----:B------:R-:W-:Y:S05]  /*16f70*/  BSYNC B0 ;  /* 0x0000000000007941 */ /* 0x000fea0003800000 */
.L_x_1565:
[----:B------:R-:W-:-:S04]  /*16f80*/  SHF.R.S32.HI R36, RZ, 0x1, R36 ;  /* 0x00000001ff247819 */ /* 0x000fc80000011424 */
[----:B------:R-:W-:-:S13]  /*16f90*/  ISETP.GE.AND P0, PT, R36, 0x20, PT ;  /* 0x000000202400780c */ /* 0x000fda0003f06270 */
[----:B------:R-:W-:Y:S05]  /*16fa0*/  @P0 BRA `(.L_x_1567) ;  /* 0xfffffffc00840947 */ /* 0x000fea000383ffff */
[----:B------:R-:W-:-:S11]  /*16fb0*/  HFMA2.MMA R2, -RZ, RZ, 0, 1.9073486328125e-06 ;  /* 0x00000020ff027435 */ /* 0x000fd600000001ff */
.L_x_1564:
[----:B------:R-:W-:Y:S01]  /*16fc0*/  BAR.SYNC.DEFER_BLOCKING 0x0 ;  /* 0x0000000000007b1d */ /* 0x000fe20000010000 */
[----:B------:R-:W-:-:S13]  /*16fd0*/  ISETP.GE.AND P0, PT, R2, 0x2, PT ;  /* 0x000000020200780c */ /* 0x000fda0003f06270 */
[----:B------:R-:W-:Y:S05]  /*16fe0*/  @!P0 BRA `(.L_x_1563) ;  /* 0x0000000000508947 */ /* 0x000fea0003800000 */
[----:B0-----:R-:W-:-:S07]  /*16ff0*/  IMAD.MOV.U32 R25, RZ, RZ, 0x1 ;  /* 0x00000001ff197424 */ /* 0x001fce00078e00ff */
.L_x_1568:
        /* <DEDUP_REMOVED lines=19> */
.L_x_1563:
        /* <DEDUP_REMOVED lines=21> */
.L_x_1570:
        /* <DEDUP_REMOVED lines=28> */
.L_x_1572:
        /* <DEDUP_REMOVED lines=22> */
.L_x_1573:
        /* <DEDUP_REMOVED lines=22> */
.L_x_1574:
        /* <DEDUP_REMOVED lines=22> */
.L_x_1575:
[----:B------:R-:W-:Y:S02]  /*17860*/  ULDC.64 UR4, c[0x0][0x5f8] ;  /* 0x00017e0000047ab9 */ /* 0x000fe40000000a00 */
[----:B-1----:R-:W-:-:S05]  /*17870*/  IADD3 R2, P0, R17, UR4, RZ ;  /* 0x0000000411027c10 */ /* 0x002fca000ff1e0ff */
[----:B------:R-:W-:-:S05]  /*17880*/  IMAD.X R3, RZ, RZ, UR5, P0 ;  /* 0x00000005ff037e24 */ /* 0x000fca00080e06ff */
[----:B------:R-:W-:Y:S01]  /*17890*/  STG.E.64 desc[UR60][R2.64], R24 ;  /* 0x0000001802007986 */ /* 0x000fe2000c101b3c */
[----:B------:R-:W-:Y:S05]  /*178a0*/  EXIT ;  /* 0x000000000000794d */ /* 0x000fea0003800000 */
.L_x_1571:
[----:B------:R-:W-:Y:S04]  /*178b0*/  STG.E.64 desc[UR60][R4.64], R34 ;  /* 0x0000002204007986 */ /* 0x000fe8000c101b3c */
[----:B------:R-:W-:Y:S04]  /*178c0*/  STG.E.64 desc[UR60][R4.64+0x8], R28 ;  /* 0x0000081c04007986 */ /* 0x000fe8000c101b3c */
[----:B------:R-:W-:Y:S04]  /*178d0*/  STG.E.64 desc[UR60][R4.64+0x10], R26 ;  /* 0x0000101a04007986 */ /* 0x000fe8000c101b3c */
[----:B------:R-:W-:Y:S01]  /*178e0*/  STG.E.64 desc[UR60][R4.64+0x18], R24 ;  /* 0x0000181804007986 */ /* 0x000fe2000c101b3c */
[----:B------:R-:W-:Y:S05]  /*178f0*/  EXIT ;  /* 0x000000000000794d */ /* 0x000fea0003800000 */
.L_x_1569:
        /* <DEDUP_REMOVED lines=16> */
.L_x_1576:
        /* <DEDUP_REMOVED lines=28> */
.L_x_1578:
        /* <DEDUP_REMOVED lines=22> */
.L_x_1579:
        /* <DEDUP_REMOVED lines=22> */
.L_x_1580:
        /* <DEDUP_REMOVED lines=22> */
.L_x_1581:
[----:B------:R-:W-:Y:S02]  /*17fe0*/  ULDC.64 UR4, c[0x0][0x5f8] ;  /* 0x00017e0000047ab9 */ /* 0x000fe40000000a00 */
[----:B-1----:R-:W-:-:S04]  /*17ff0*/  IADD3 R2, P0, R17, UR4, RZ ;  /* 0x0000000411027c10 */ /* 0x002fc8000ff1e0ff */
[----:B------:R-:W-:-:S05]  /*18000*/  IADD3.X R3, RZ, UR5, RZ, P0, !PT ;  /* 0x00000005ff037c10 */ /* 0x000fca00087fe4ff */
[----:B------:R-:W-:Y:S01]  /*18010*/  STG.E.64 desc[UR60][R2.64], R26 ;  /* 0x0000001a02007986 */ /* 0x000fe2000c101b3c */
[----:B------:R-:W-:Y:S05]  /*18020*/  EXIT ;  /* 0x000000000000794d */ /* 0x000fea0003800000 */
.L_x_1577:
[----:B------:R-:W-:Y:S04]  /*18030*/  STG.E.64 desc[UR60][R12.64], R34 ;  /* 0x000000220c007986 */ /* 0x000fe8000c101b3c */
[----:B------:R-:W-:Y:S04]  /*18040*/  STG.E.64 desc[UR60][R10.64], R28 ;  /* 0x0000001c0a007986 */ /* 0x000fe8000c101b3c */
[----:B------:R-:W-:Y:S04]  /*18050*/  STG.E.64 desc[UR60][R8.64], R24 ;  /* 0x0000001808007986 */ /* 0x000fe8000c101b3c */
[----:B------:R-:W-:Y:S01]  /*18060*/  STG.E.64 desc[UR60][R6.64], R26 ;  /* 0x0000001a06007986 */ /* 0x000fe2000c101b3c */
[----:B------:R-:W-:Y:S05]  /*18070*/  EXIT ;  /* 0x000000000000794d */ /* 0x000fea0003800000 */
.L_x_1542:
        /* <DEDUP_REMOVED lines=31> */
.L_x_1583:
[----:B------:R-:W-:Y:S01]  /*18270*/  IMAD.MOV.U32 R30, RZ, RZ, R24 ;  /* 0x000000ffff1e7224 */ /* 0x000fe200078e0018 */
        /* <DEDUP_REMOVED lines=28> */
.L_x_1585:
        /* <DEDUP_REMOVED lines=22> */
.L_x_1586:
        /* <DEDUP_REMOVED lines=22> */
.L_x_1587:
        /* <DEDUP_REMOVED lines=22> */
.L_x_1588:
[----:B------:R-:W-:Y:S02]  /*18860*/  ULDC.64 UR4, c[0x0][0x5f8] ;  /* 0x00017e0000047ab9 */ /* 0x000fe40000000a00 */
[----:B-1----:R-:W-:-:S04]  /*18870*/  IADD3 R2, P0, R17, UR4, RZ ;  /* 0x0000000411027c10 */ /* 0x002fc8000ff1e0ff */
[----:B------:R-:W-:-:S05]  /*18880*/  IADD3.X R3, RZ, UR5, RZ, P0, !PT ;  /* 0x00000005ff037c10 */ /* 0x000fca00087fe4ff */
[----:B------:R-:W-:Y:S01]  /*18890*/  STG.E.64 desc[UR60][R2.64], R24 ;  /* 0x0000001802007986 */ /* 0x000fe2000c101b3c */
[----:B------:R-:W-:Y:S05]  /*188a0*/  EXIT ;  /* 0x000000000000794d */ /* 0x000fea0003800000 */
.L_x_1584:
[----:B------:R-:W-:Y:S04]  /*188b0*/  STG.E.64 desc[UR60][R4.64], R28 ;  /* 0x0000001c04007986 */ /* 0x000fe8000c101b3c */
[----:B------:R-:W-:Y:S04]  /*188c0*/  STG.E.64 desc[UR60][R4.64+0x8], R30 ;  /* 0x0000081e04007986 */ /* 0x000fe8000c101b3c */
[----:B------:R-:W-:Y:S04]  /*188d0*/  STG.E.64 desc[UR60][R4.64+0x10], R26 ;  /* 0x0000101a04007986 */ /* 0x000fe8000c101b3c */
[----:B------:R-:W-:Y:S01]  /*188e0*/  STG.E.64 desc[UR60][R4.64+0x18], R24 ;  /* 0x0000181804007986 */ /* 0x000fe2000c101b3c */
[----:B------:R-:W-:Y:S05]  /*188f0*/  EXIT ;  /* 0x000000000000794d */ /* 0x000fea0003800000 */
.L_x_1582:
        /* <DEDUP_REMOVED lines=16> */
.L_x_1589:
        /* <DEDUP_REMOVED lines=29> */
.L_x_1591:
        /* <DEDUP_REMOVED lines=22> */
.L_x_1592:
        /* <DEDUP_REMOVED lines=22> */
.L_x_1593:
        /* <DEDUP_REMOVED lines=22> */
.L_x_1594:
[----:B------:R-:W-:Y:S02]  /*18ff0*/  ULDC.64 UR4, c[0x0][0x5f8] ;  /* 0x00017e0000047ab9 */ /* 0x000fe40000000a00 */
[----:B-1----:R-:W-:-:S04]  /*19000*/  IADD3 R2, P0, R17, UR4, RZ ;  /* 0x0000000411027c10 */ /* 0x002fc8000ff1e0ff */
[----:B------:R-:W-:-:S05]  /*19010*/  IADD3.X R3, RZ, UR5, RZ, P0, !PT ;  /* 0x00000005ff037c10 */ /* 0x000fca00087fe4ff */
[----:B------:R-:W-:Y:S01]  /*19020*/  STG.E.64 desc[UR60][R2.64], R26 ;  /* 0x0000001a02007986 */ /* 0x000fe2000c101b3c */
[----:B------:R-:W-:Y:S05]  /*19030*/  EXIT ;  /* 0x000000000000794d */ /* 0x000fea0003800000 */
.L_x_1590:
[----:B------:R-:W-:Y:S04]  /*19040*/  STG.E.64 desc[UR60][R6.64], R30 ;  /* 0x0000001e06007986 */ /* 0x000fe8000c101b3c */
[----:B------:R-:W-:Y:S04]  /*19050*/  STG.E.64 desc[UR60][R8.64], R28 ;  /* 0x0000001c08007986 */ /* 0x000fe8000c101b3c */
[----:B------:R-:W-:Y:S04]  /*19060*/  STG.E.64 desc[UR60][R10.64], R24 ;  /* 0x000000180a007986 */ /* 0x000fe8000c101b3c */
[----:B------:R-:W-:Y:S01]  /*19070*/  STG.E.64 desc[UR60][R34.64], R26 ;  /* 0x0000001a22007986 */ /* 0x000fe2000c101b3c */
[----:B------:R-:W-:Y:S05]  /*19080*/  EXIT ;  /* 0x000000000000794d */ /* 0x000fea0003800000 */
.L_x_1595:
        /* <DEDUP_REMOVED lines=15> */
.L_x_9820:


//--------------------- .text._ZN2at6native13reduce_kernelILi512ELi1ENS0_8ReduceOpIsNS0_14func_wrapper_tImZNS0_15xor_sum_functorIsvEclERNS_14TensorIteratorEEUlmmE_EEjmLi4ELi4EEEEEvT1_ --------------------------
	.section	.text._ZN2at6native13reduce_kernelILi512ELi1ENS0_8ReduceOpIsNS0_14func_wrapper_tImZNS0_15xor_sum_functorIsvEclERNS_14TensorIteratorEEUlmmE_EEjmLi4ELi4EEEEEvT1_,"ax",@progbits
	.align	128
        .global         _ZN2at6native13reduce_kernelILi512ELi1ENS0_8ReduceOpIsNS0_14func_wrapper_tImZNS0_15xor_sum_functorIsvEclERNS_14TensorIteratorEEUlmmE_EEjmLi4ELi4EEEEEvT1_
        .type           _ZN2at6native13reduce_kernelILi512ELi1ENS0_8ReduceOpIsNS0_14func_wrapper_tImZNS0_15xor_sum_functorIsvEclERNS_14TensorIteratorEEUlmmE_EEjmLi4ELi4EEEEEvT1_,@function
        .size           _ZN2at6native13reduce_kernelILi512ELi1ENS0_8ReduceOpIsNS0_14func_wrapper_tImZNS0_15xor_sum_functorIsvEclERNS_14TensorIteratorEEUlmmE_EEjmLi4ELi4EEEEEvT1_,(.L_x_9821 - _ZN2at6native13reduce_kernelILi512ELi1ENS0_8ReduceOpIsNS0_14func_wrapper_tImZNS0_15xor_sum_functorIsvEclERNS_14TensorIteratorEEUlmmE_EEjmLi4ELi4EEEEEvT1_)
        .other          _ZN2at6native13reduce_kernelILi512ELi1ENS0_8ReduceOpIsNS0_14func_wrapper_tImZNS0_15xor_sum_functorIsvEclERNS_14TensorIteratorEEUlmmE_EEjmLi4ELi4EEEEEvT1_,@"STO_CUDA_ENTRY STV_DEFAULT"
_ZN2at6native13reduce_kernelILi512ELi1ENS0_8ReduceOpIsNS0_14func_wrapper_tImZNS0_15xor_sum_functorIsvEclERNS_14TensorIteratorEEUlmmE_EEjmLi4ELi4EEEEEvT1_:
.text._ZN2at6native13reduce_kernelILi512ELi1ENS0_8ReduceOpIsNS0_14func_wrapper_tImZNS0_15xor_sum_functorIsvEclERNS_14TensorIteratorEEUlmmE_EEjmLi4ELi4EEEEEvT1_:
        /* <DEDUP_REMOVED lines=287> */
.L_x_1596:
        /* <DEDUP_REMOVED lines=52> */
.L_x_1605:
[----:B------:R-:W-:Y:S05]  /*1530*/  BSYNC B3 ;  /* 0x0000000000037941 */ /* 0x000fea0003800000 */
.L_x_1604:
        /* <DEDUP_REMOVED lines=8> */
[----:B------:R-:W2:Y:S02]  /*15c0*/  LDG.E.S16 R4, desc[UR36][R4.64] ;  /* 0x0000002404047981 */ /* 0x000ea4000c1e1700 */
[----:B--2---:R-:W-:Y:S02]  /*15d0*/  SHF.R.S32.HI R7, RZ, 0x1f, R4 ;  /* 0x0000001fff077819 */ /* 0x004fe40000011404 */
[----:B------:R-:W-:Y:S02]  /*15e0*/  LOP3.LUT R2, R4, UR4, RZ, 0x3c, !PT ;  /* 0x0000000404027c12 */ /* 0x000fe4000f8e3cff */
[----:B------:R-:W-:-:S07]  /*15f0*/  LOP3.LUT R7, R7, UR5, RZ, 0x3c, !PT ;  /* 0x0000000507077c12 */ /* 0x000fce000f8e3cff */
.L_x_1603:
[----:B------:R-:W-:Y:S05]  /*1600*/  BSYNC B2 ;  /* 0x0000000000027941 */ /* 0x000fea0003800000 */
.L_x_1602:
[C---:B------:R-:W-:Y:S02]  /*1610*/  IADD3 R5, P0, -R11.reuse, 0x4, RZ ;  /* 0x000000040b057810 */ /* 0x040fe40007f1e1ff */
[----:B------:R-:W-:Y:S02]  /*1620*/  IADD3 R8, R11, -0x4, R22 ;  /* 0xfffffffc0b087810 */ /* 0x000fe40007ffe016 */
[----:B------:R-:W-:Y:S02]  /*1630*/  LEA R20, P1, R5, R20, 0x1 ;  /* 0x0000001405147211 */ /* 0x000fe400078208ff */
[----:B------:R-:W-:-:S04]  /*1640*/  IADD3.X R4, RZ, -0x1, RZ, P0, !PT ;  /* 0xffffffffff047810 */ /* 0x000fc800007fe4ff */
[----:B------:R-:W-:-:S07]  /*1650*/  LEA.HI.X R21, R5, R21, R4, 0x1, P1 ;  /* 0x0000001505157211 */ /* 0x000fce00008f0c04 */
.L_x_1601:
[----:B------:R-:W-:Y:S05]  /*1660*/  BSYNC B1 ;  /* 0x0000000000017941 */ /* 0x000fea0003800000 */
.L_x_1600:
        /* <DEDUP_REMOVED lines=12> */
.L_x_1608:
[----:B------:R-:W-:Y:S01]  /*1730*/  IMAD.WIDE.U32 R4, R23, 0x8, R20 ;  /* 0x0000000817047825 */ /* 0x000fe200078e0014 */
[----:B------:R-:W-:-:S05]  /*1740*/  ULDC UR4, c[0x0][0x22c] ;  /* 0x00008b0000047ab9 */ /* 0x000fca0000000800 */
[----:B------:R-:W2:Y:S01]  /*1750*/  LDG.E.64 R4, desc[UR36][R4.64] ;  /* 0x0000002404047981 */ /* 0x000ea2000c1e1b00 */
[----:B------:R-:W-:-:S05]  /*1760*/  VIADD R23, R23, UR4 ;  /* 0x0000000417177c36 */ /* 0x000fca0008000000 */
[----:B------:R-:W-:-:S04]  /*1770*/  LEA R13, R23, 0x3, 0x2 ;  /* 0x00000003170d7811 */ /* 0x000fc800078e10ff */
[----:B------:R-:W-:Y:S02]  /*1780*/  ISETP.GE.U32.AND P0, PT, R13, R8, PT ;  /* 0x000000080d00720c */ /* 0x000fe40003f06070 */
[C---:B--2---:R-:W-:Y:S02]  /*1790*/  PRMT R18, R4.reuse, 0x9910, RZ ;  /* 0x0000991004127816 */ /* 0x044fe400000000ff */
[----:B------:R-:W-:Y:S02]  /*17a0*/  PRMT R19, R4, 0xbb32, RZ ;  /* 0x0000bb3204137816 */ /* 0x000fe400000000ff */
[C---:B------:R-:W-:Y:S02]  /*17b0*/  PRMT R24, R5.reuse, 0xbb32, RZ ;  /* 0x0000bb3205187816 */ /* 0x040fe400000000ff */
[----:B------:R-:W-:Y:S01]  /*17c0*/  MOV R13, R18 ;  /* 0x00000012000d7202 */ /* 0x000fe20000000f00 */
[----:B------:R-:W-:Y:S01]  /*17d0*/  IMAD.MOV.U32 R18, RZ, RZ, R19 ;  /* 0x000000ffff127224 */ /* 0x000fe200078e0013 */
[----:B------:R-:W-:-:S02]  /*17e0*/  PRMT R22, R5, 0x9910, RZ ;  /* 0x0000991005167816 */ /* 0x000fc400000000ff */
[----:B------:R-:W-:Y:S02]  /*17f0*/  MOV R19, R24 ;  /* 0x0000001800137202 */ /* 0x000fe40000000f00 */
[----:B------:R-:W-:Y:S02]  /*1800*/  LOP3.LUT R2, R2, R13, RZ, 0x3c, !PT ;  /* 0x0000000d02027212 */ /* 0x000fe400078e3cff */
[----:B------:R-:W-:Y:S02]  /*1810*/  SHF.R.S32.HI R4, RZ, 0x1f, R13 ;  /* 0x0000001fff047819 */ /* 0x000fe4000001140d */
[----:B------:R-:W-:Y:S02]  /*1820*/  LOP3.LUT R11, R11, R18, RZ, 0x3c, !PT ;  /* 0x000000120b0b7212 */ /* 0x000fe400078e3cff */
[----:B------:R-:W-:Y:S02]  /*1830*/  SHF.R.S32.HI R5, RZ, 0x1f, R18 ;  /* 0x0000001fff057819 */ /* 0x000fe40000011412 */
[----:B------:R-:W-:-:S02]  /*1840*/  SHF.R.S32.HI R13, RZ, 0x1f, R22 ;  /* 0x0000001fff0d7819 */ /* 0x000fc40000011416 */
[----:B------:R-:W-:Y:S02]  /*1850*/  SHF.R.S32.HI R18, RZ, 0x1f, R19 ;  /* 0x0000001fff127819 */ /* 0x000fe40000011413 */
[----:B------:R-:W-:Y:S02]  /*1860*/  LOP3.LUT R9, R9, R22, RZ, 0x3c, !PT ;  /* 0x0000001609097212 */ /* 0x000fe400078e3cff */
[----:B------:R-:W-:Y:S02]  /*1870*/  LOP3.LUT R16, R16, R19, RZ, 0x3c, !PT ;  /* 0x0000001310107212 */ /* 0x000fe400078e3cff */
[----:B------:R-:W-:Y:S02]  /*1880*/  LOP3.LUT R7, R7, R4, RZ, 0x3c, !PT ;  /* 0x0000000407077212 */ /* 0x000fe400078e3cff */
[----:B------:R-:W-:Y:S02]  /*1890*/  LOP3.LUT R12, R12, R5, RZ, 0x3c, !PT ;  /* 0x000000050c0c7212 */ /* 0x000fe400078e3cff */
[----:B------:R-:W-:-:S02]  /*18a0*/  LOP3.LUT R10, R10, R13, RZ, 0x3c, !PT ;  /* 0x0000000d0a0a7212 */ /* 0x000fc400078e3cff */
[----:B------:R-:W-:Y:S01]  /*18b0*/  LOP3.LUT R17, R17, R18, RZ, 0x3c, !PT ;  /* 0x0000001211117212 */ /* 0x000fe200078e3cff */
[----:B------:R-:W-:Y:S06]  /*18c0*/  @!P0 BRA `(.L_x_1608) ;  /* 0xfffffffc00988947 */ /* 0x000fec000383ffff */
.L_x_1607:
[----:B------:R-:W-:Y:S05]  /*18d0*/  BSYNC B1 ;  /* 0x0000000000017941 */ /* 0x000fea0003800000 */
.L_x_1606:
        /* <DEDUP_REMOVED lines=8> */
.L_x_1610:
[----:B------:R-:W-:Y:S05]  /*1960*/  BSYNC B1 ;  /* 0x0000000000017941 */ /* 0x000fea0003800000 */
.L_x_1609:
        /* <DEDUP_REMOVED lines=9> */
[----:B------:R-:W2:Y:S02]  /*1a00*/  LDG.E.S16 R21, desc[UR36][R20.64] ;  /* 0x0000002414157981 */ /* 0x000ea4000c1e1700 */
[----:B--2---:R-:W-:Y:S02]  /*1a10*/  SHF.R.S32.HI R4, RZ, 0x1f, R21 ;  /* 0x0000001fff047819 */ /* 0x004fe40000011415 */
[----:B------:R-:W-:Y:S02]  /*1a20*/  LOP3.LUT R2, R2, R21, RZ, 0x3c, !PT ;  /* 0x0000001502027212 */ /* 0x000fe400078e3cff */
[----:B------:R-:W-:-:S07]  /*1a30*/  LOP3.LUT R7, R7, R4, RZ, 0x3c, !PT ;  /* 0x0000000407077212 */ /* 0x000fce00078e3cff */
.L_x_1612:
[----:B------:R-:W-:Y:S05]  /*1a40*/  BSYNC B1 ;  /* 0x0000000000017941 */ /* 0x000fea0003800000 */
.L_x_1611:
[----:B------:R-:W-:Y:S02]  /*1a50*/  LOP3.LUT R9, R9, R11, R2, 0x96, !PT ;  /* 0x0000000b09097212 */ /* 0x000fe400078e9602 */
[----:B------:R-:W-:Y:S02]  /*1a60*/  LOP3.LUT R10, R10, R12, R7, 0x96, !PT ;  /* 0x0000000c0a0a7212 */ /* 0x000fe400078e9607 */
[----:B------:R-:W-:Y:S02]  /*1a70*/  LOP3.LUT R16, R16, R9, RZ, 0x3c, !PT ;  /* 0x0000000910107212 */ /* 0x000fe400078e3cff */
[----:B------:R-:W-:Y:S01]  /*1a80*/  LOP3.LUT R17, R17, R10, RZ, 0x3c, !PT ;  /* 0x0000000a11117212 */ /* 0x000fe200078e3cff */
[----:B------:R-:W-:Y:S06]  /*1a90*/  BRA `(.L_x_1598) ;  /* 0x00000098006c7947 */ /* 0x000fec0003800000 */
.L_x_1599:
        /* <DEDUP_REMOVED lines=24> */
[----:B------:R-:W-:Y:S01]  /*1c20*/  ISETP.NE.AND P0, PT, R12, RZ, PT ;  /* 0x000000ff0c00720c */ /* 0x000fe20003f05270 */
[----:B------:R-:W-:Y:S01]  /*1c30*/  IMAD.MOV.U32 R6, RZ, RZ, R9 ;  /* 0x000000ffff067224 */ /* 0x000fe200078e0009 */
[----:B------:R-:W-:Y:S01]  /*1c40*/  MOV R10, R9 ;  /* 0x00000009000a7202 */ /* 0x000fe20000000f00 */
[----:B------:R-:W-:Y:S01]  /*1c50*/  IMAD.MOV.U32 R7, RZ, RZ, R8 ;  /* 0x000000ffff077224 */ /* 0x000fe200078e0008 */
[----:B------:R-:W-:-:S09]  /*1c60*/  MOV R11, R8 ;  /* 0x00000008000b7202 */ /* 0x000fd20000000f00 */
.L_x_1622:
        /* <DEDUP_REMOVED lines=53> */
[----:B------:R-:W-:Y:S01]  /*1fc0*/  IMAD.MOV.U32 R18, RZ, RZ, RZ ;  /* 0x000000ffff127224 */ /* 0x000fe200078e00ff */
        /* <DEDUP_REMOVED lines=234> */
[----:B------:R-:W-:-:S06]  /*2e70*/  IMAD.MOV R27, RZ, RZ, -R25 ;  /* 0x000000ffff1b7224 */ /* 0x000fcc00078e0a19 */
        /* <DEDUP_REMOVED lines=9> */
.L_x_1618:
[----:B------:R-:W-:Y:S01]  /*2f10*/  LOP3.LUT R13, R18, 0xfffffffe, RZ, 0xc0, !PT ;  /* 0xfffffffe120d7812 */ /* 0x000fe200078ec0ff */
[----:B------:R-:W-:Y:S02]  /*2f20*/  ULDC UR38, c[0x0][0x22c] ;  /* 0x00008b0000267ab9 */ /* 0x000fe40000000800 */
[----:B------:R-:W-:Y:S02]  /*2f30*/  MOV R2, UR38 ;  /* 0x0000002600027c02 */ /* 0x000fe40008000f00 */
[----:B------:R-:W-:-:S05]  /*2f40*/  IADD3 R12, P1, R20, R13, RZ ;  /* 0x0000000d140c7210 */ /* 0x000fca0007f3e0ff */
[----:B------:R-:W-:-:S05]  /*2f50*/  IMAD.X R13, RZ, RZ, R21, P1 ;  /* 0x000000ffff0d7224 */ /* 0x000fca00008e0615 */
[----:B------:R0:W5:Y:S01]  /*2f60*/  LDG.E.U16 R12, desc[UR36][R12.64] ;  /* 0x000000240c0c7981 */ /* 0x000162000c1e1500 */
[----:B------:R-:W-:Y:S01]  /*2f70*/  IADD3 R25, R19, R2, RZ ;  /* 0x0000000213197210 */ /* 0x000fe20007ffe0ff */
[----:B------:R-:W-:Y:S06]  /*2f80*/  @!P0 BRA `(.L_x_1619) ;  /* 0x0000000c00a88947 */ /* 0x000fec0003800000 */
[----:B------:R-:W-:Y:S01]  /*2f90*/  IMAD.MOV.U32 R24, RZ, RZ, RZ ;  /* 0x000000ffff187224 */ /* 0x000fe200078e00ff */
[----:B------:R-:W-:-:S03]  /*2fa0*/  ISETP.NE.AND P1, PT, R16, 0x1, PT ;  /* 0x000000011000780c */ /* 0x000fc60003f25270 */
[----:B0-----:R-:W-:-:S05]  /*2fb0*/  IMAD.HI.U32 R13, R25, UR30, R24 ;  /* 0x0000001e190d7c27 */ /* 0x001fca000f8e0018 */
        /* <DEDUP_REMOVED lines=229> */
[----:B--2---:R-:W-:-:S04]  /*3e10*/  @P1 IMAD R19, R23, R17, R19 ;  /* 0x0000001117131224 */ /* 0x004fc800078e0213 */
[----:B-1----:R-:W-:-:S07]  /*3e20*/  @P1 IMAD R22, R19, R24, R22 ;  /* 0x0000001813161224 */ /* 0x002fce00078e0216 */
.L_x_1619:
[----:B------:R-:W-:-:S04]  /*3e30*/  LOP3.LUT R17, R22, 0xfffffffe, RZ, 0xc0, !PT ;  /* 0xfffffffe16117812 */ /* 0x000fc800078ec0ff */
[----:B------:R-:W-:-:S05]  /*3e40*/  IADD3 R16, P1, R20, R17, RZ ;  /* 0x0000001114107210 */ /* 0x000fca0007f3e0ff */
[----:B------:R-:W-:-:S05]  /*3e50*/  IMAD.X R17, RZ, RZ, R21, P1 ;  /* 0x000000ffff117224 */ /* 0x000fca00008e0615 */
[----:B0-----:R0:W5:Y:S01]  /*3e60*/  LDG.E.U16 R13, desc[UR36][R16.64] ;  /* 0x00000024100d7981 */ /* 0x001162000c1e1500 */
[----:B------:R-:W-:Y:S02]  /*3e70*/  IADD3 R25, R25, R2, RZ ;  /* 0x0000000219197210 */ /* 0x000fe40007ffe0ff */
[----:B------:R-:W-:Y:S01]  /*3e80*/  CS2R R18, SRZ ;  /* 0x0000000000127805 */ /* 0x000fe2000001ff00 */
[----:B------:R-:W-:Y:S06]  /*3e90*/  @!P0 BRA `(.L_x_1620) ;  /* 0x0000000c00ac8947 */ /* 0x000fec0003800000 */
[----:B0-----:R-:W0:Y:S01]  /*3ea0*/  LDC.64 R16, c[0x0][0x260] ;  /* 0x00009800ff107b82 */ /* 0x001e220000000a00 */
[----:B------:R-:W-:-:S04]  /*3eb0*/  IMAD.MOV.U32 R24, RZ, RZ, RZ ;  /* 0x000000ffff187224 */ /* 0x000fc800078e00ff */
        /* <DEDUP_REMOVED lines=221> */
[----:B------:R-:W-:-:S04]  /*4c90*/  SHF.R.U32.HI R23, RZ, UR24, R22 ;  /* 0x00000018ff177c19 */ /* 0x000fc80008011616 */
[----:B------:R-:W-:Y:S01]  /*4ca0*/  IADD3 R22, -R23, RZ, RZ ;  /* 0x000000ff17167210 */ /* 0x000fe20007ffe1ff */
[----:B------:R-:W1:Y:S04]  /*4cb0*/  @P1 LDC R24, c[0x0][0x384] ;  /* 0x0000e100ff181b82 */ /* 0x000e680000000800 */
[----:B------:R-:W-:Y:S02]  /*4cc0*/  IMAD R27, R22, UR38, R27 ;  /* 0x00000026161b7c24 */ /* 0x000fe4000f8e021b */
[----:B------:R-:W-:Y:S02]  /*4cd0*/  @P1 IMAD.MOV.U32 R22, RZ, RZ, RZ ;  /* 0x000000ffff161224 */ /* 0x000fe400078e00ff */
[----:B------:R-:W2:Y:S01]  /*4ce0*/  @P1 LDC R29, c[0x0][0x3f0] ;  /* 0x0000fc00ff1d1b82 */ /* 0x000ea20000000800 */
[----:B------:R-:W-:-:S02]  /*4cf0*/  IMAD R18, R27, UR25, R18 ;  /* 0x000000191b127c24 */ /* 0x000fc4000f8e0212 */
[----:B0-----:R-:W-:-:S05]  /*4d00*/  @P1 IMAD.HI.U32 R16, R23, R16, R22 ;  /* 0x0000001017101227 */ /* 0x001fca00078e0016 */
[----:B------:R-:W-:-:S04]  /*4d10*/  @P1 SHF.R.U32.HI R16, RZ, R17, R16 ;  /* 0x00000011ff101219 */ /* 0x000fc80000011610 */
[----:B------:R-:W-:-:S05]  /*4d20*/  @P1 IADD3 R17, -R16, RZ, RZ ;  /* 0x000000ff10111210 */ /* 0x000fca0007ffe1ff */
[----:B-1----:R-:W-:-:S04]  /*4d30*/  @P1 IMAD R24, R24, R17, R23 ;  /* 0x0000001118181224 */ /* 0x002fc800078e0217 */
[----:B--2---:R-:W-:-:S07]  /*4d40*/  @P1 IMAD R18, R24, R29, R18 ;  /* 0x0000001d18121224 */ /* 0x004fce00078e0212 */
.L_x_1620:
[----:B0-----:R-:W-:-:S04]  /*4d50*/  LOP3.LUT R17, R18, 0xfffffffe, RZ, 0xc0, !PT ;  /* 0xfffffffe12117812 */ /* 0x001fc800078ec0ff */
[----:B------:R-:W-:-:S05]  /*4d60*/  IADD3 R16, P1, R20, R17, RZ ;  /* 0x0000001114107210 */ /* 0x000fca0007f3e0ff */
[----:B------:R-:W-:-:S05]  /*4d70*/  IMAD.X R17, RZ, RZ, R21, P1 ;  /* 0x000000ffff117224 */ /* 0x000fca00008e0615 */
[----:B------:R0:W5:Y:S01]  /*4d80*/  LDG.E.U16 R18, desc[UR36][R16.64] ;  /* 0x0000002410127981 */ /* 0x000162000c1e1500 */
[----:B------:R-:W-:Y:S01]  /*4d90*/  IADD3 R25, R25, R2, RZ ;  /* 0x0000000219197210 */ /* 0x000fe20007ffe0ff */
        /* <DEDUP_REMOVED lines=226> */
[----:B------:R-:W1:Y:S02]  /*5bc0*/  @P1 LDC R29, c[0x0][0x384] ;  /* 0x0000e100ff1d1b82 */ /* 0x000e640000000800 */
[----:B0-----:R-:W-:-:S06]  /*5bd0*/  @P1 IMAD.HI.U32 R22, R23, R16, R22 ;  /* 0x0000001017161227 */ /* 0x001fcc00078e0016 */
[----:B------:R-:W0:Y:S01]  /*5be0*/  @P1 LDC R16, c[0x0][0x3f0] ;  /* 0x0000fc00ff101b82 */ /* 0x000e220000000800 */
[----:B------:R-:W-:Y:S01]  /*5bf0*/  @P1 SHF.R.U32.HI R17, RZ, R17, R22 ;  /* 0x00000011ff111219 */ /* 0x000fe20000011616 */
[----:B------:R-:W-:-:S03]  /*5c00*/  IMAD.MOV R22, RZ, RZ, -R23 ;  /* 0x000000ffff167224 */ /* 0x000fc600078e0a17 */
[----:B------:R-:W-:Y:S01]  /*5c10*/  @P1 IADD3 R17, -R17, RZ, RZ ;  /* 0x000000ff11111210 */ /* 0x000fe20007ffe1ff */
[----:B------:R-:W-:-:S04]  /*5c20*/  IMAD R22, R22, UR4, R27 ;  /* 0x0000000416167c24 */ /* 0x000fc8000f8e021b */
[----:B------:R-:W-:Y:S02]  /*5c30*/  IMAD R19, R22, UR25, R19 ;  /* 0x0000001916137c24 */ /* 0x000fe4000f8e0213 */
[----:B-1----:R-:W-:-:S04]  /*5c40*/  @P1 IMAD R29, R29, R17, R23 ;  /* 0x000000111d1d1224 */ /* 0x002fc800078e0217 */
[----:B0-----:R-:W-:-:S07]  /*5c50*/  @P1 IMAD R19, R29, R16, R19 ;  /* 0x000000101d131224 */ /* 0x001fce00078e0213 */
.L_x_1621:
[----:B0-----:R-:W-:Y:S01]  /*5c60*/  LOP3.LUT R17, R19, 0xfffffffe, RZ, 0xc0, !PT ;  /* 0xfffffffe13117812 */ /* 0x001fe200078ec0ff */
[----:B------:R-:W-:-:S03]  /*5c70*/  ULDC UR4, c[0x0][0x224] ;  /* 0x0000890000047ab9 */ /* 0x000fc60000000800 */
[----:B------:R-:W-:-:S05]  /*5c80*/  IADD3 R16, P1, R20, R17, RZ ;  /* 0x0000001114107210 */ /* 0x000fca0007f3e0ff */
[----:B------:R-:W-:-:S05]  /*5c90*/  IMAD.X R17, RZ, RZ, R21, P1 ;  /* 0x000000ffff117224 */ /* 0x000fca00008e0615 */
[----:B------:R0:W2:Y:S01]  /*5ca0*/  LDG.E.U16 R16, desc[UR36][R16.64] ;  /* 0x0000002410107981 */ /* 0x0000a2000c1e1500 */
[----:B------:R-:W-:Y:S01]  /*5cb0*/  IADD3 R19, R25, R2, RZ ;  /* 0x0000000219137210 */ /* 0x000fe20007ffe0ff */
[----:B------:R-:W-:Y:S01]  /*5cc0*/  IMAD.U32 R22, RZ, RZ, UR4 ;  /* 0x00000004ff167e24 */ /* 0x000fe2000f8e00ff */
[----:B-----5:R-:W-:Y:S02]  /*5cd0*/  PRMT R24, R18, 0x9910, RZ ;  /* 0x0000991012187816 */ /* 0x020fe400000000ff */
[----:B------:R-:W-:Y:S01]  /*5ce0*/  PRMT R25, R12, 0x9910, RZ ;  /* 0x000099100c197816 */ /* 0x000fe200000000ff */
[----:B------:R-:W-:Y:S01]  /*5cf0*/  IMAD R23, R2, 0x3, R19 ;  /* 0x0000000302177824 */ /* 0x000fe200078e0213 */
[----:B------:R-:W-:Y:S02]  /*5d00*/  PRMT R26, R13, 0x9910, RZ ;  /* 0x000099100d1a7816 */ /* 0x000fe400000000ff */
[----:B------:R-:W-:Y:S02]  /*5d10*/  LOP3.LUT R10, R10, R25, RZ, 0x3c, !PT ;  /* 0x000000190a0a7212 */ /* 0x000fe400078e3cff */
[----:B------:R-:W-:-:S02]  /*5d20*/  ISETP.GE.U32.AND P1, PT, R23, R22, PT ;  /* 0x000000161700720c */ /* 0x000fc40003f26070 */
[----:B------:R-:W-:Y:S02]  /*5d30*/  MOV R23, R24 ;  /* 0x0000001800177202 */ /* 0x000fe40000000f00 */
[----:B------:R-:W-:Y:S02]  /*5d40*/  SHF.R.S32.HI R24, RZ, 0x1f, R25 ;  /* 0x0000001fff187819 */ /* 0x000fe40000011419 */
[----:B------:R-:W-:Y:S02]  /*5d50*/  LOP3.LUT R9, R9, R26, RZ, 0x3c, !PT ;  /* 0x0000001a09097212 */ /* 0x000fe400078e3cff */
[----:B0-----:R-:W-:Y:S02]  /*5d60*/  SHF.R.S32.HI R17, RZ, 0x1f, R26 ;  /* 0x0000001fff117819 */ /* 0x001fe4000001141a */
[----:B------:R-:W-:Y:S02]  /*5d70*/  LOP3.LUT R11, R11, R24, RZ, 0x3c, !PT ;  /* 0x000000180b0b7212 */ /* 0x000fe400078e3cff */
[----:B------:R-:W-:-:S02]  /*5d80*/  SHF.R.S32.HI R26, RZ, 0x1f, R23 ;  /* 0x0000001fff1a7819 */ /* 0x000fc40000011417 */
[----:B------:R-:W-:Y:S02]  /*5d90*/  LOP3.LUT R6, R6, R23, RZ, 0x3c, !PT ;  /* 0x0000001706067212 */ /* 0x000fe400078e3cff */
[----:B------:R-:W-:Y:S02]  /*5da0*/  LOP3.LUT R8, R8, R17, RZ, 0x3c, !PT ;  /* 0x0000001108087212 */ /* 0x000fe400078e3cff */
[----:B------:R-:W-:Y:S02]  /*5db0*/  LOP3.LUT R7, R7, R26, RZ, 0x3c, !PT ;  /* 0x0000001a07077212 */ /* 0x000fe400078e3cff */
[----:B--2---:R-:W-:-:S05]  /*5dc0*/  PRMT R27, R16, 0x9910, RZ ;  /* 0x00009910101b7816 */ /* 0x004fca00000000ff */
[----:B------:R-:W-:-:S05]  /*5dd0*/  IMAD.MOV.U32 R25, RZ, RZ, R27 ;  /* 0x000000ffff197224 */ /* 0x000fca00078e001b */
[----:B------:R-:W-:Y:S02]  /*5de0*/  SHF.R.S32.HI R24, RZ, 0x1f, R25 ;  /* 0x0000001fff187819 */ /* 0x000fe40000011419 */
[----:B------:R-:W-:Y:S02]  /*5df0*/  LOP3.LUT R4, R4, R25, RZ, 0x3c, !PT ;  /* 0x0000001904047212 */ /* 0x000fe400078e3cff */
[----:B------:R-:W-:Y:S01]  /*5e00*/  LOP3.LUT R5, R5, R24, RZ, 0x3c, !PT ;  /* 0x0000001805057212 */ /* 0x000fe200078e3cff */
[----:B------:R-:W-:Y:S06]  /*5e10*/  @!P1 BRA `(.L_x_1622) ;  /* 0xffffffbc00949947 */ /* 0x000fec000383ffff */
[----:B------:R-:W-:Y:S05]  /*5e20*/  BSYNC B2 ;  /* 0x0000000000027941 */ /* 0x000fea0003800000 */
.L_x_1617:
[----:B------:R-:W-:-:S07]  /*5e30*/  PRMT R24, R16, 0x7610, R24 ;  /* 0x0000761010187816 */ /* 0x000fce0000000018 */
.L_x_1616:
[----:B------:R-:W-:Y:S05]  /*5e40*/  BSYNC B1 ;  /* 0x0000000000017941 */ /* 0x000fea0003800000 */
.L_x_1615:
        /* <DEDUP_REMOVED lines=280> */
.L_x_1625:
        /* <DEDUP_REMOVED lines=281> */
.L_x_1626:
        /* <DEDUP_REMOVED lines=281> */
.L_x_1627:
        /* <DEDUP_REMOVED lines=281> */
.L_x_1628:
[----:B------:R-:W-:-:S04]  /*a480*/  LOP3.LUT R25, R26, 0xfffffffe, RZ, 0xc0, !PT ;  /* 0xfffffffe1a197812 */ /* 0x000fc800078ec0ff */
[----:B------:R-:W-:-:S05]  /*a490*/  IADD3 R24, P1, R20, R25, RZ ;  /* 0x0000001914187210 */ /* 0x000fca0007f3e0ff */
[----:B------:R-:W-:-:S05]  /*a4a0*/  IMAD.X R25, RZ, RZ, R21, P1 ;  /* 0x000000ffff197224 */ /* 0x000fca00008e0615 */
[----:B------:R0:W5:Y:S03]  /*a4b0*/  LDG.E.U16 R24, desc[UR36][R24.64] ;  /* 0x0000002418187981 */ /* 0x000166000c1e1500 */
.L_x_1624:
[----:B------:R-:W-:Y:S05]  /*a4c0*/  BSYNC B1 ;  /* 0x0000000000017941 */ /* 0x000fea0003800000 */
.L_x_1623:
[----:B------:R-:W-:Y:S04]  /*a4d0*/  BSSY B1, `(.L_x_1629) ;  /* 0x000001a000017945 */ /* 0x000fe80003800000 */
[----:B------:R-:W-:Y:S05]  /*a4e0*/  @P0 BRA `(.L_x_1630) ;  /* 0x0000000000600947 */ /* 0x000fea0003800000 */
[----:B------:R-:W-:Y:S02]  /*a4f0*/  IADD3 R19, R19, R2, RZ ;  /* 0x0000000213137210 */ /* 0x000fe40007ffe0ff */
[----:B-----5:R-:W-:Y:S02]  /*a500*/  PRMT R17, R12, 0x9910, RZ ;  /* 0x000099100c117816 */ /* 0x020fe400000000ff */
[----:B------:R-:W-:Y:S02]  /*a510*/  ISETP.GE.U32.AND P0, PT, R19, R22, PT ;  /* 0x000000161300720c */ /* 0x000fe40003f06070 */
[----:B------:R-:W-:Y:S02]  /*a520*/  SHF.R.S32.HI R12, RZ, 0x1f, R17 ;  /* 0x0000001fff0c7819 */ /* 0x000fe40000011411 */
[----:B------:R-:W-:Y:S02]  /*a530*/  LOP3.LUT R10, R10, R17, RZ, 0x3c, !PT ;  /* 0x000000110a0a7212 */ /* 0x000fe400078e3cff */
[----:B------:R-:W-:-:S07]  /*a540*/  LOP3.LUT R11, R11, R12, RZ, 0x3c, !PT ;  /* 0x0000000c0b0b7212 */ /* 0x000fce00078e3cff */
[----:B------:R-:W-:Y:S05]  /*a550*/  @P0 BRA `(.L_x_1630) ;  /* 0x0000000000440947 */ /* 0x000fea0003800000 */
[----:B------:R-:W-:Y:S01]  /*a560*/  IMAD.IADD R17, R19, 0x1, R2 ;  /* 0x0000000113117824 */ /* 0x000fe200078e0202 */
[----:B------:R-:W-:-:S04]  /*a570*/  PRMT R12, R13, 0x9910, RZ ;  /* 0x000099100d0c7816 */ /* 0x000fc800000000ff */
[----:B------:R-:W-:Y:S02]  /*a580*/  ISETP.GE.U32.AND P0, PT, R17, R22, PT ;  /* 0x000000161100720c */ /* 0x000fe40003f06070 */
[----:B------:R-:W-:Y:S02]  /*a590*/  SHF.R.S32.HI R13, RZ, 0x1f, R12 ;  /* 0x0000001fff0d7819 */ /* 0x000fe4000001140c */
[----:B------:R-:W-:Y:S02]  /*a5a0*/  LOP3.LUT R9, R9, R12, RZ, 0x3c, !PT ;  /* 0x0000000c09097212 */ /* 0x000fe400078e3cff */
[----:B------:R-:W-:-:S07]  /*a5b0*/  LOP3.LUT R8, R8, R13, RZ, 0x3c, !PT ;  /* 0x0000000d08087212 */ /* 0x000fce00078e3cff */
[----:B------:R-:W-:Y:S05]  /*a5c0*/  @P0 BRA `(.L_x_1630) ;  /* 0x0000000000280947 */ /* 0x000fea0003800000 */
[----:B------:R-:W-:-:S04]  /*a5d0*/  IADD3 R13, R17, R2, RZ ;  /* 0x00000002110d7210 */ /* 0x000fc80007ffe0ff */
[----:B------:R-:W-:Y:S02]  /*a5e0*/  ISETP.GE.U32.AND P0, PT, R13, R22, PT ;  /* 0x000000160d00720c */ /* 0x000fe40003f06070 */
[----:B------:R-:W-:-:S04]  /*a5f0*/  PRMT R13, R18, 0x9910, RZ ;  /* 0x00009910120d7816 */ /* 0x000fc800000000ff */
[----:B------:R-:W-:Y:S02]  /*a600*/  SHF.R.S32.HI R2, RZ, 0x1f, R13 ;  /* 0x0000001fff027819 */ /* 0x000fe4000001140d */
[----:B------:R-:W-:Y:S02]  /*a610*/  LOP3.LUT R6, R6, R13, RZ, 0x3c, !PT ;  /* 0x0000000d06067212 */ /* 0x000fe400078e3cff */
[----:B------:R-:W-:-:S03]  /*a620*/  LOP3.LUT R7, R7, R2, RZ, 0x3c, !PT ;  /* 0x0000000207077212 */ /* 0x000fc600078e3cff */
[----:B------:R-:W-:-:S04]  /*a630*/  @!P0 PRMT R17, R24, 0x9910, RZ ;  /* 0x0000991018118816 */ /* 0x000fc800000000ff */
[----:B------:R-:W-:Y:S02]  /*a640*/  @!P0 SHF.R.S32.HI R12, RZ, 0x1f, R17 ;  /* 0x0000001fff0c8819 */ /* 0x000fe40000011411 */
[----:B------:R-:W-:Y:S02]  /*a650*/  @!P0 LOP3.LUT R4, R4, R17, RZ, 0x3c, !PT ;  /* 0x0000001104048212 */ /* 0x000fe400078e3cff */
[----:B------:R-:W-:-:S07]  /*a660*/  @!P0 LOP3.LUT R5, R5, R12, RZ, 0x3c, !PT ;  /* 0x0000000c05058212 */ /* 0x000fce00078e3cff */
.L_x_1630:
[----:B------:R-:W-:Y:S05]  /*a670*/  BSYNC B1 ;  /* 0x0000000000017941 */ /* 0x000fea0003800000 */
.L_x_1629:
[----:B------:R-:W-:Y:S02]  /*a680*/  LOP3.LUT R9, R6, R9, R10, 0x96, !PT ;  /* 0x0000000906097212 */ /* 0x000fe400078e960a */
[----:B------:R-:W-:Y:S02]  /*a690*/  LOP3.LUT R8, R7, R8, R11, 0x96, !PT ;  /* 0x0000000807087212 */ /* 0x000fe400078e960b */
[----:B------:R-:W-:Y:S02]  /*a6a0*/  LOP3.LUT R16, R4, R9, RZ, 0x3c, !PT ;  /* 0x0000000904107212 */ /* 0x000fe400078e3cff */
[----:B------:R-:W-:Y:S01]  /*a6b0*/  LOP3.LUT R17, R5, R8, RZ, 0x3c, !PT ;  /* 0x0000000805117212 */ /* 0x000fe200078e3cff */
[----:B------:R-:W-:Y:S06]  /*a6c0*/  BRA `(.L_x_1598) ;  /* 0x0000000c00607947 */ /* 0x000fec0003800000 */
.L_x_1614:
        /* <DEDUP_REMOVED lines=12> */
.L_x_1634:
[----:B------:R-:W-:Y:S02]  /*a790*/  IMAD R27, R18, R19, RZ ;  /* 0x00000013121b7224 */ /* 0x000fe400078e02ff */
[----:B------:R-:W-:Y:S02]  /*a7a0*/  IMAD.IADD R19, R2, 0x1, R19 ;  /* 0x0000000102137824 */ /* 0x000fe400078e0213 */
[----:B------:R-:W-:-:S03]  /*a7b0*/  IMAD.WIDE.U32 R26, R27, 0x2, R20 ;  /* 0x000000021b1a7825 */ /* 0x000fc600078e0014 */
[----:B------:R-:W-:Y:S01]  /*a7c0*/  IADD3 R11, R19, R2, RZ ;  /* 0x00000002130b7210 */ /* 0x000fe20007ffe0ff */
[----:B------:R-:W-:Y:S02]  /*a7d0*/  IMAD R25, R18, R19, RZ ;  /* 0x0000001312197224 */ /* 0x000fe400078e02ff */
[----:B------:R-:W2:Y:S02]  /*a7e0*/  LDG.E.U16 R26, desc[UR36][R26.64] ;  /* 0x000000241a1a7981 */ /* 0x000ea4000c1e1500 */
[----:B------:R-:W-:-:S04]  /*a7f0*/  IMAD.WIDE.U32 R24, R25, 0x2, R20 ;  /* 0x0000000219187825 */ /* 0x000fc800078e0014 */
[----:B------:R-:W-:Y:S02]  /*a800*/  IMAD.IADD R19, R11, 0x1, R2 ;  /* 0x000000010b137824 */ /* 0x000fe400078e0202 */
[----:B------:R-:W3:Y:S01]  /*a810*/  LDG.E.U16 R24, desc[UR36][R24.64] ;  /* 0x0000002418187981 */ /* 0x000ee2000c1e1500 */
[C---:B------:R-:W-:Y:S02]  /*a820*/  IMAD R11, R18.reuse, R11, RZ ;  /* 0x0000000b120b7224 */ /* 0x040fe400078e02ff */
[----:B------:R-:W-:-:S04]  /*a830*/  IMAD R13, R18, R19, RZ ;  /* 0x00000013120d7224 */ /* 0x000fc800078e02ff */
[----:B------:R-:W-:-:S04]  /*a840*/  IMAD.WIDE.U32 R12, R13, 0x2, R20 ;  /* 0x000000020d0c7825 */ /* 0x000fc800078e0014 */
[----:B------:R-:W-:Y:S02]  /*a850*/  IMAD.WIDE.U32 R10, R11, 0x2, R20 ;  /* 0x000000020b0a7825 */ /* 0x000fe400078e0014 */
[----:B------:R-:W4:Y:S04]  /*a860*/  LDG.E.U16 R12, desc[UR36][R12.64] ;  /* 0x000000240c0c7981 */ /* 0x000f28000c1e1500 */
[----:B------:R-:W5:Y:S01]  /*a870*/  LDG.E.U16 R10, desc[UR36][R10.64] ;  /* 0x000000240a0a7981 */ /* 0x000f62000c1e1500 */
[----:B------:R-:W-:Y:S02]  /*a880*/  IADD3 R19, R19, R2, RZ ;  /* 0x0000000213137210 */ /* 0x000fe40007ffe0ff */
[----:B--2---:R-:W-:-:S04]  /*a890*/  PRMT R28, R26, 0x9910, RZ ;  /* 0x000099101a1c7816 */ /* 0x004fc800000000ff */
[----:B------:R-:W-:-:S04]  /*a8a0*/  SHF.R.S32.HI R23, RZ, 0x1f, R28 ;  /* 0x0000001fff177819 */ /* 0x000fc8000001141c */
[----:B------:R-:W-:Y:S01]  /*a8b0*/  LOP3.LUT R6, R6, R23, RZ, 0x3c, !PT ;  /* 0x0000001706067212 */ /* 0x000fe200078e3cff */
[----:B------:R-:W-:Y:S01]  /*a8c0*/  IMAD R23, R2, 0x3, R19 ;  /* 0x0000000302177824 */ /* 0x000fe200078e0213 */
[----:B---3--:R-:W-:Y:S02]  /*a8d0*/  PRMT R27, R24, 0x9910, RZ ;  /* 0x00009910181b7816 */ /* 0x008fe400000000ff */
[----:B------:R-:W-:Y:S02]  /*a8e0*/  LOP3.LUT R17, R17, R28, RZ, 0x3c, !PT ;  /* 0x0000001c11117212 */ /* 0x000fe400078e3cff */
[----:B------:R-:W-:Y:S01]  /*a8f0*/  ISETP.GE.U32.AND P0, PT, R23, R22, PT ;  /* 0x000000161700720c */ /* 0x000fe20003f06070 */
[----:B------:R-:W-:Y:S01]  /*a900*/  IMAD.MOV.U32 R28, RZ, RZ, R27 ;  /* 0x000000ffff1c7224 */ /* 0x000fe200078e001b */
[----:B----4-:R-:W-:-:S04]  /*a910*/  PRMT R13, R12, 0x9910, RZ ;  /* 0x000099100c0d7816 */ /* 0x010fc800000000ff */
[----:B------:R-:W-:Y:S02]  /*a920*/  LOP3.LUT R9, R9, R28, RZ, 0x3c, !PT ;  /* 0x0000001c09097212 */ /* 0x000fe400078e3cff */
[----:B------:R-:W-:Y:S02]  /*a930*/  SHF.R.S32.HI R28, RZ, 0x1f, R28 ;  /* 0x0000001fff1c7819 */ /* 0x000fe4000001141c */
[----:B-----5:R-:W-:Y:S02]  /*a940*/  PRMT R11, R10, 0x9910, RZ ;  /* 0x000099100a0b7816 */ /* 0x020fe400000000ff */
[----:B------:R-:W-:Y:S02]  /*a950*/  MOV R23, R13 ;  /* 0x0000000d00177202 */ /* 0x000fe40000000f00 */
[----:B------:R-:W-:Y:S02]  /*a960*/  LOP3.LUT R7, R7, R28, RZ, 0x3c, !PT ;  /* 0x0000001c07077212 */ /* 0x000fe400078e3cff */
[----:B------:R-:W-:-:S02]  /*a970*/  SHF.R.S32.HI R13, RZ, 0x1f, R11 ;  /* 0x0000001fff0d7819 */ /* 0x000fc4000001140b */
[----:B------:R-:W-:Y:S02]  /*a980*/  SHF.R.S32.HI R28, RZ, 0x1f, R23 ;  /* 0x0000001fff1c7819 */ /* 0x000fe40000011417 */
[----:B------:R-:W-:Y:S02]  /*a990*/  LOP3.LUT R16, R16, R11, RZ, 0x3c, !PT ;  /* 0x0000000b10107212 */ /* 0x000fe400078e3cff */
[----:B------:R-:W-:Y:S02]  /*a9a0*/  LOP3.LUT R8, R8, R13, RZ, 0x3c, !PT ;  /* 0x0000000d08087212 */ /* 0x000fe400078e3cff */
[----:B------:R-:W-:Y:S02]  /*a9b0*/  LOP3.LUT R4, R4, R23, RZ, 0x3c, !PT ;  /* 0x0000001704047212 */ /* 0x000fe400078e3cff */
[----:B------:R-:W-:Y:S01]  /*a9c0*/  LOP3.LUT R5, R5, R28, RZ, 0x3c, !PT ;  /* 0x0000001c05057212 */ /* 0x000fe200078e3cff */
[----:B------:R-:W-:Y:S06]  /*a9d0*/  @!P0 BRA `(.L_x_1634) ;  /* 0xfffffffc006c8947 */ /* 0x000fec000383ffff */
[----:B------:R-:W-:Y:S05]  /*a9e0*/  BSYNC B2 ;  /* 0x0000000000027941 */ /* 0x000fea0003800000 */
.L_x_1633:
[----:B------:R-:W-:Y:S02]  /*a9f0*/  PRMT R23, R24, 0x7610, R23 ;  /* 0x0000761018177816 */ /* 0x000fe40000000017 */
[----:B------:R-:W-:Y:S02]  /*aa00*/  PRMT R13, R26, 0x7610, R13 ;  /* 0x000076101a0d7816 */ /* 0x000fe4000000000d */
[----:B------:R-:W-:-:S07]  /*aa10*/  PRMT R24, R10, 0x7610, R24 ;  /* 0x000076100a187816 */ /* 0x000fce0000000018 */
.L_x_1632:
[----:B------:R-:W-:Y:S05]  /*aa20*/  BSYNC B1 ;  /* 0x0000000000017941 */ /* 0x000fea0003800000 */
.L_x_1631:
[----:B------:R-:W-:Y:S01]  /*aa30*/  ISETP.GE.U32.AND P1, PT, R19, R22, PT ;  /* 0x000000161300720c */ /* 0x000fe20003f26070 */
[----:B------:R-:W-:-:S12]  /*aa40*/  BSSY B1, `(.L_x_1635) ;  /* 0x0000016000017945 */ /* 0x000fd80003800000 */
[----:B------:R-:W-:Y:S05]  /*aa50*/  @P1 BRA `(.L_x_1636) ;  /* 0x0000000000501947 */ /* 0x000fea0003800000 */
[----:B------:R-:W-:-:S04]  /*aa60*/  IMAD R11, R18, R19, RZ ;  /* 0x00000013120b7224 */ /* 0x000fc800078e02ff */
[----:B------:R-:W-:-:S05]  /*aa70*/  IMAD.WIDE.U32 R10, R11, 0x2, R20 ;  /* 0x000000020b0a7825 */ /* 0x000fca00078e0014 */
[----:B------:R0:W5:Y:S01]  /*aa80*/  LDG.E.U16 R13, desc[UR36][R10.64] ;  /* 0x000000240a0d7981 */ /* 0x000162000c1e1500 */
[----:B------:R-:W-:-:S05]  /*aa90*/  IMAD.IADD R25, R19, 0x1, R2 ;  /* 0x0000000113197824 */ /* 0x000fca00078e0202 */
        /* <DEDUP_REMOVED lines=10> */
[----:B------:R-:W-:Y:S01]  /*ab40*/  ISETP.GE.U32.AND P0, PT, R27, R22, PT ;  /* 0x000000161b00720c */ /* 0x000fe20003f06070 */
[----:B------:R-:W-:-:S05]  /*ab50*/  IMAD.WIDE.U32 R10, R11, 0x2, R20 ;  /* 0x000000020b0a7825 */ /* 0x000fca00078e0014 */
[----:B------:R0:W5:Y:S07]  /*ab60*/  LDG.E.U16 R24, desc[UR36][R10.64] ;  /* 0x000000240a187981 */ /* 0x00016e000c1e1500 */
[----:B------:R-:W-:-:S04]  /*ab70*/  @!P0 IMAD R25, R18, R27, RZ ;  /* 0x0000001b12198224 */ /* 0x000fc800078e02ff */
[----:B------:R-:W-:-:S05]  /*ab80*/  @!P0 IMAD.WIDE.U32 R20, R25, 0x2, R20 ;  /* 0x0000000219148825 */ /* 0x000fca00078e0014 */
[----:B------:R0:W5:Y:S02]  /*ab90*/  @!P0 LDG.E.U16 R12, desc[UR36][R20.64] ;  /* 0x00000024140c8981 */ /* 0x000164000c1e1500 */
.L_x_1636:
[----:B------:R-:W-:Y:S05]  /*aba0*/  BSYNC B1 ;  /* 0x0000000000017941 */ /* 0x000fea0003800000 */
.L_x_1635:
[----:B------:R-:W-:Y:S04]  /*abb0*/  BSSY B1, `(.L_x_1637) ;  /* 0x000001a000017945 */ /* 0x000fe80003800000 */
[----:B------:R-:W-:Y:S05]  /*abc0*/  @P1 BRA `(.L_x_1638) ;  /* 0x0000000000601947 */ /* 0x000fea0003800000 */
[----:B------:R-:W-:Y:S02]  /*abd0*/  IADD3 R19, R19, R2, RZ ;  /* 0x0000000213137210 */ /* 0x000fe40007ffe0ff */
[----:B0----5:R-:W-:Y:S02]  /*abe0*/  PRMT R10, R13, 0x9910, RZ ;  /* 0x000099100d0a7816 */ /* 0x021fe400000000ff */
        /* <DEDUP_REMOVED lines=22> */
.L_x_1638:
[----:B------:R-:W-:Y:S05]  /*ad50*/  BSYNC B1 ;  /* 0x0000000000017941 */ /* 0x000fea0003800000 */
.L_x_1637:
[----:B------:R-:W-:Y:S02]  /*ad60*/  LOP3.LUT R9, R16, R9, R17, 0x96, !PT ;  /* 0x0000000910097212 */ /* 0x000fe400078e9611 */
[----:B------:R-:W-:Y:S02]  /*ad70*/  LOP3.LUT R6, R8, R7, R6, 0x96, !PT ;  /* 0x0000000708067212 */ /* 0x000fe400078e9606 */
[----:B------:R-:W-:Y:S02]  /*ad80*/  LOP3.LUT R16, R4, R9, RZ, 0x3c, !PT ;  /* 0x0000000904107212 */ /* 0x000fe400078e3cff */
[----:B------:R-:W-:Y:S01]  /*ad90*/  LOP3.LUT R17, R5, R6, RZ, 0x3c, !PT ;  /* 0x0000000605117212 */ /* 0x000fe200078e3cff */
[----:B------:R-:W-:Y:S06]  /*ada0*/  BRA `(.L_x_1598) ;  /* 0x0000000400a87947 */ /* 0x000fec0003800000 */
.L_x_1613:
[----:B------:R-:W0:Y:S01]  /*adb0*/  LDC R2, c[0x0][0x22c] ;  /* 0x00008b00ff027b82 */ /* 0x000e220000000800 */
[----:B------:R-:W-:Y:S07]  /*adc0*/  BSSY B1, `(.L_x_1639) ;  /* 0x0000035000017945 */ /* 0x000fee0003800000 */
[----:B------:R-:W1:Y:S08]  /*add0*/  LDC R6, c[0x0][0x218] ;  /* 0x00008600ff067b82 */ /* 0x000e700000000800 */
[----:B------:R-:W2:Y:S01]  /*ade0*/  LDC R9, c[0x0][0x21c] ;  /* 0x00008700ff097b82 */ /* 0x000ea20000000800 */
[----:B0-----:R-:W-:-:S05]  /*adf0*/  IMAD R5, R2, 0x3, R23 ;  /* 0x0000000302057824 */ /* 0x001fca00078e0217 */
[----:B------:R-:W-:Y:S01]  /*ae00*/  ISETP.GE.U32.AND P0, PT, R5, R22, PT ;  /* 0x000000160500720c */ /* 0x000fe20003f06070 */
[--C-:B-1----:R-:W-:Y:S01]  /*ae10*/  IMAD.MOV.U32 R4, RZ, RZ, R6.reuse ;  /* 0x000000ffff047224 */ /* 0x102fe200078e0006 */
[----:B------:R-:W-:Y:S01]  /*ae20*/  MOV R5, R6 ;  /* 0x0000000600057202 */ /* 0x000fe20000000f00 */
[----:B------:R-:W-:Y:S01]  /*ae30*/  IMAD.MOV.U32 R7, RZ, RZ, R6 ;  /* 0x000000ffff077224 */ /* 0x000fe200078e0006 */
[-C--:B--2---:R-:W-:Y:S01]  /*ae40*/  MOV R8, R9.reuse ;  /* 0x0000000900087202 */ /* 0x084fe20000000f00 */
[----:B------:R-:W-:Y:S01]  /*ae50*/  IMAD.MOV.U32 R18, RZ, RZ, R9 ;  /* 0x000000ffff127224 */ /* 0x000fe200078e0009 */
[----:B------:R-:W-:-:S07]  /*ae60*/  MOV R19, R9 ;  /* 0x0000000900137202 */ /* 0x000fce0000000f00 */
[----:B------:R-:W-:Y:S05]  /*ae70*/  @P0 BRA `(.L_x_1640) ;  /* 0x0000000000a40947 */ /* 0x000fea0003800000 */
[----:B------:R-:W-:Y:S01]  /*ae80*/  BSSY B2, `(.L_x_1641) ;  /* 0x0000024000027945 */ /* 0x000fe20003800000 */
[----:B------:R-:W-:Y:S01]  /*ae90*/  IMAD.MOV.U32 R5, RZ, RZ, R6 ;  /* 0x000000ffff057224 */ /* 0x000fe200078e0006 */
[----:B------:R-:W-:Y:S01]  /*aea0*/  MOV R7, R6 ;  /* 0x0000000600077202 */ /* 0x000fe20000000f00 */
[----:B------:R-:W-:Y:S01]  /*aeb0*/  IMAD.MOV.U32 R18, RZ, RZ, R9 ;  /* 0x000000ffff127224 */ /* 0x000fe200078e0009 */
[----:B------:R-:W-:-:S07]  /*aec0*/  MOV R19, R9 ;  /* 0x0000000900137202 */ /* 0x000fce0000000f00 */
.L_x_1642:
[C---:B------:R-:W-:Y:S02]  /*aed0*/  IMAD.IADD R13, R23.reuse, 0x1, R2 ;  /* 0x00000001170d7824 */ /* 0x040fe400078e0202 */
[----:B------:R-:W-:-:S03]  /*aee0*/  IMAD.WIDE.U32 R24, R23, 0x2, R20 ;  /* 0x0000000217187825 */ /* 0x000fc600078e0014 */
[C---:B------:R-:W-:Y:S01]  /*aef0*/  IADD3 R11, R13.reuse, R2, RZ ;  /* 0x000000020d0b7210 */ /* 0x040fe20007ffe0ff */
[----:B------:R-:W-:Y:S02]  /*af00*/  IMAD.WIDE.U32 R12, R13, 0x2, R20 ;  /* 0x000000020d0c7825 */ /* 0x000fe400078e0014 */
[----:B------:R-:W2:Y:S02]  /*af10*/  LDG.E.U16 R24, desc[UR36][R24.64] ;  /* 0x0000002418187981 */ /* 0x000ea4000c1e1500 */
[C---:B------:R-:W-:Y:S02]  /*af20*/  IMAD.IADD R23, R11.reuse, 0x1, R2 ;  /* 0x000000010b177824 */ /* 0x040fe400078e0202 */
[--C-:B------:R-:W-:Y:S01]  /*af30*/  IMAD.WIDE.U32 R10, R11, 0x2, R20.reuse ;  /* 0x000000020b0a7825 */ /* 0x100fe200078e0014 */
[----:B------:R-:W3:Y:S03]  /*af40*/  LDG.E.U16 R13, desc[UR36][R12.64] ;  /* 0x000000240c0d7981 */ /* 0x000ee6000c1e1500 */
[----:B------:R-:W-:-:S02]  /*af50*/  IMAD.WIDE.U32 R16, R23, 0x2, R20 ;  /* 0x0000000217107825 */ /* 0x000fc400078e0014 */
[----:B------:R3:W4:Y:S04]  /*af60*/  LDG.E.U16 R10, desc[UR36][R10.64] ;  /* 0x000000240a0a7981 */ /* 0x000728000c1e1500 */
[----:B------:R-:W5:Y:S01]  /*af70*/  LDG.E.U16 R16, desc[UR36][R16.64] ;  /* 0x0000002410107981 */ /* 0x000f62000c1e1500 */
[----:B------:R-:W-:-:S05]  /*af80*/  IADD3 R23, R23, R2, RZ ;  /* 0x0000000217177210 */ /* 0x000fca0007ffe0ff */
[----:B------:R-:W-:-:S05]  /*af90*/  IMAD R27, R2, 0x3, R23 ;  /* 0x00000003021b7824 */ /* 0x000fca00078e0217 */
[----:B------:R-:W-:Y:S02]  /*afa0*/  ISETP.GE.U32.AND P0, PT, R27, R22, PT ;  /* 0x000000161b00720c */ /* 0x000fe40003f06070 */
[----:B--2---:R-:W-:-:S04]  /*afb0*/  PRMT R26, R24, 0x9910, RZ ;  /* 0x00009910181a7816 */ /* 0x004fc800000000ff */
[----:B------:R-:W-:Y:S02]  /*afc0*/  LOP3.LUT R7, R7, R26, RZ, 0x3c, !PT ;  /* 0x0000001a07077212 */ /* 0x000fe400078e3cff */
[----:B---3--:R-:W-:Y:S02]  /*afd0*/  PRMT R11, R13, 0x9910, RZ ;  /* 0x000099100d0b7816 */ /* 0x008fe400000000ff */
[----:B------:R-:W-:Y:S02]  /*afe0*/  SHF.R.S32.HI R26, RZ, 0x1f, R26 ;  /* 0x0000001fff1a7819 */ /* 0x000fe4000001141a */
[----:B----4-:R-:W-:Y:S02]  /*aff0*/  PRMT R12, R10, 0x9910, RZ ;  /* 0x000099100a0c7816 */ /* 0x010fe400000000ff */
[----:B------:R-:W-:Y:S02]  /*b000*/  LOP3.LUT R19, R19, R26, RZ, 0x3c, !PT ;  /* 0x0000001a13137212 */ /* 0x000fe400078e3cff */
[----:B-----5:R-:W-:-:S02]  /*b010*/  PRMT R25, R16, 0x9910, RZ ;  /* 0x0000991010197816 */ /* 0x020fc400000000ff */
[----:B------:R-:W-:Y:S02]  /*b020*/  SHF.R.S32.HI R17, RZ, 0x1f, R11 ;  /* 0x0000001fff117819 */ /* 0x000fe4000001140b */
[----:B------:R-:W-:Y:S02]  /*b030*/  LOP3.LUT R6, R6, R11, RZ, 0x3c, !PT ;  /* 0x0000000b06067212 */ /* 0x000fe400078e3cff */
[----:B------:R-:W-:Y:S02]  /*b040*/  SHF.R.S32.HI R26, RZ, 0x1f, R12 ;  /* 0x0000001fff1a7819 */ /* 0x000fe4000001140c */
[----:B------:R-:W-:Y:S02]  /*b050*/  SHF.R.S32.HI R11, RZ, 0x1f, R25 ;  /* 0x0000001fff0b7819 */ /* 0x000fe40000011419 */
[----:B------:R-:W-:Y:S02]  /*b060*/  LOP3.LUT R18, R18, R17, RZ, 0x3c, !PT ;  /* 0x0000001112127212 */ /* 0x000fe400078e3cff */
[----:B------:R-:W-:-:S02]  /*b070*/  LOP3.LUT R5, R5, R12, RZ, 0x3c, !PT ;  /* 0x0000000c05057212 */ /* 0x000fc400078e3cff */
[----:B------:R-:W-:Y:S02]  /*b080*/  LOP3.LUT R9, R9, R26, RZ, 0x3c, !PT ;  /* 0x0000001a09097212 */ /* 0x000fe400078e3cff */
[----:B------:R-:W-:Y:S02]  /*b090*/  LOP3.LUT R4, R4, R25, RZ, 0x3c, !PT ;  /* 0x0000001904047212 */ /* 0x000fe400078e3cff */
[----:B------:R-:W-:Y:S01]  /*b0a0*/  LOP3.LUT R8, R8, R11, RZ, 0x3c, !PT ;  /* 0x0000000b08087212 */ /* 0x000fe200078e3cff */
[----:B------:R-:W-:Y:S06]  /*b0b0*/  @!P0 BRA `(.L_x_1642) ;  /* 0xfffffffc00848947 */ /* 0x000fec000383ffff */
[----:B------:R-:W-:Y:S05]  /*b0c0*/  BSYNC B2 ;  /* 0x0000000000027941 */ /* 0x000fea0003800000 */
.L_x_1641:
[----:B------:R-:W-:Y:S02]  /*b0d0*/  PRMT R12, R24, 0x7610, R12 ;  /* 0x00007610180c7816 */ /* 0x000fe4000000000c */
[----:B------:R-:W-:Y:S02]  /*b0e0*/  PRMT R17, R13, 0x7610, R17 ;  /* 0x000076100d117816 */ /* 0x000fe40000000011 */
[----:B------:R-:W-:Y:S02]  /*b0f0*/  PRMT R24, R10, 0x7610, R24 ;  /* 0x000076100a187816 */ /* 0x000fe40000000018 */
[----:B------:R-:W-:-:S07]  /*b100*/  PRMT R13, R16, 0x7610, R13 ;  /* 0x00007610100d7816 */ /* 0x000fce000000000d */
.L_x_1640:
[----:B------:R-:W-:Y:S05]  /*b110*/  BSYNC B1 ;  /* 0x0000000000017941 */ /* 0x000fea0003800000 */
.L_x_1639:
        /* <DEDUP_REMOVED lines=19> */
.L_x_1644:
[----:B------:R-:W-:Y:S05]  /*b250*/  BSYNC B1 ;  /* 0x0000000000017941 */ /* 0x000fea0003800000 */
.L_x_1643:
[----:B------:R-:W-:Y:S04]  /*b260*/  BSSY B1, `(.L_x_1645) ;  /* 0x000001a000017945 */ /* 0x000fe80003800000 */
[----:B------:R-:W-:Y:S05]  /*b270*/  @P1 BRA `(.L_x_1646) ;  /* 0x0000000000601947 */ /* 0x000fea0003800000 */
[----:B0-----:R-:W-:Y:S02]  /*b280*/  IADD3 R21, R23, R2, RZ ;  /* 0x0000000217157210 */ /* 0x001fe40007ffe0ff */
        /* <DEDUP_REMOVED lines=13> */
[----:B------:R-:W-:Y:S02]  /*b360*/  IADD3 R11, R21, R2, RZ ;  /* 0x00000002150b7210 */ /* 0x000fe40007ffe0ff */
[----:B------:R-:W-:Y:S02]  /*b370*/  PRMT R2, R24, 0x9910, RZ ;  /* 0x0000991018027816 */ /* 0x000fe400000000ff */
[----:B------:R-:W-:Y:S02]  /*b380*/  ISETP.GE.U32.AND P0, PT, R11, R22, PT ;  /* 0x000000160b00720c */ /* 0x000fe40003f06070 */
[----:B------:R-:W-:Y:S02]  /*b390*/  SHF.R.S32.HI R10, RZ, 0x1f, R2 ;  /* 0x0000001fff0a7819 */ /* 0x000fe40000011402 */
[----:B------:R-:W-:Y:S02]  /*b3a0*/  LOP3.LUT R5, R5, R2, RZ, 0x3c, !PT ;  /* 0x0000000205057212 */ /* 0x000fe400078e3cff */
[----:B------:R-:W-:-:S07]  /*b3b0*/  LOP3.LUT R9, R9, R10, RZ, 0x3c, !PT ;  /* 0x0000000a09097212 */ /* 0x000fce00078e3cff */
[----:B------:R-:W-:-:S04]  /*b3c0*/  @!P0 PRMT R11, R13, 0x9910, RZ ;  /* 0x000099100d0b8816 */ /* 0x000fc800000000ff */
[----:B------:R-:W-:Y:S02]  /*b3d0*/  @!P0 SHF.R.S32.HI R13, RZ, 0x1f, R11 ;  /* 0x0000001fff0d8819 */ /* 0x000fe4000001140b */
[----:B------:R-:W-:Y:S02]  /*b3e0*/  @!P0 LOP3.LUT R4, R4, R11, RZ, 0x3c, !PT ;  /* 0x0000000b04048212 */ /* 0x000fe400078e3cff */
[----:B------:R-:W-:-:S07]  /*b3f0*/  @!P0 LOP3.LUT R8, R8, R13, RZ, 0x3c, !PT ;  /* 0x0000000d08088212 */ /* 0x000fce00078e3cff */
.L_x_1646:
[----:B------:R-:W-:Y:S05]  /*b400*/  BSYNC B1 ;  /* 0x0000000000017941 */ /* 0x000fea0003800000 */
.L_x_1645:
[----:B------:R-:W-:Y:S02]  /*b410*/  LOP3.LUT R5, R5, R6, R7, 0x96, !PT ;  /* 0x0000000605057212 */ /* 0x000fe400078e9607 */
[----:B------:R-:W-:Y:S02]  /*b420*/  LOP3.LUT R9, R9, R18, R19, 0x96, !PT ;  /* 0x0000001209097212 */ /* 0x000fe400078e9613 */
[----:B------:R-:W-:Y:S02]  /*b430*/  LOP3.LUT R16, R4, R5, RZ, 0x3c, !PT ;  /* 0x0000000504107212 */ /* 0x000fe400078e3cff */
[----:B-----5:R-:W-:-:S07]  /*b440*/  LOP3.LUT R17, R8, R9, RZ, 0x3c, !PT ;  /* 0x0000000908117212 */ /* 0x020fce00078e3cff */
.L_x_1598:
[----:B------:R-:W-:Y:S05]  /*b450*/  BSYNC B0 ;  /* 0x0000000000007941 */ /* 0x000fea0003800000 */
.L_x_1597:
        /* <DEDUP_REMOVED lines=15> */
[----:B------:R-:W-:-:S07]  /*b550*/  IMAD.U32 R2, RZ, RZ, UR5 ;  /* 0x00000005ff027e24 */ /* 0x000fce000f8e00ff */
.L_x_1648:
        /* <DEDUP_REMOVED lines=13> */
.L_x_1647:
        /* <DEDUP_REMOVED lines=19> */
[----:B------:R-:W-:-:S07]  /*b760*/  IMAD.MOV.U32 R9, RZ, RZ, R4 ;  /* 0x000000ffff097224 */ /* 0x000fce00078e0004 */
.L_x_1651:
[----:B------:R-:W-:Y:S01]  /*b770*/  IADD3 R2, R0, R9, RZ ;  /* 0x0000000900027210 */ /* 0x000fe20007ffe0ff */
[----:B------:R-:W-:Y:S03]  /*b780*/  BAR.SYNC.DEFER_BLOCKING 0x0 ;  /* 0x0000000000007b1d */ /* 0x000fe60000010000 */
[----:B------:R-:W-:-:S04]  /*b790*/  ISETP.GE.U32.AND P0, PT, R2, R11, PT ;  /* 0x0000000b0200720c */ /* 0x000fc80003f06070 */
[----:B------:R-:W-:-:S13]  /*b7a0*/  ISETP.GE.U32.OR P0, PT, R0, R9, P0 ;  /* 0x000000090000720c */ /* 0x000fda0000706470 */
[----:B------:R-:W-:Y:S01]  /*b7b0*/  @!P0 IMAD R4, R9, 0x8, R7 ;  /* 0x0000000809048824 */ /* 0x000fe200078e0207 */
[----:B------:R-:W-:-:S05]  /*b7c0*/  SHF.R.S32.HI R9, RZ, 0x1, R9 ;  /* 0x00000001ff097819 */ /* 0x000fca0000011409 */
[----:B------:R-:W0:Y:S02]  /*b7d0*/  @!P0 LDS.64 R4, [R4] ;  /* 0x0000000004048984 */ /* 0x000e240000000a00 */
[----:B0-----:R-:W-:Y:S02]  /*b7e0*/  @!P0 LOP3.LUT R16, R4, R16, RZ, 0x3c, !PT ;  /* 0x0000001004108212 */ /* 0x001fe400078e3cff */
[----:B------:R-:W-:-:S05]  /*b7f0*/  @!P0 LOP3.LUT R17, R5, R17, RZ, 0x3c, !PT ;  /* 0x0000001105118212 */ /* 0x000fca00078e3cff */
[----:B------:R0:W-:Y:S01]  /*b800*/  @!P0 STS.64 [R7], R16 ;  /* 0x0000001007008388 */ /* 0x0001e20000000a00 */
[----:B------:R-:W-:-:S13]  /*b810*/  ISETP.GE.AND P0, PT, R9, 0x20, PT ;  /* 0x000000200900780c */ /* 0x000fda0003f06270 */
[----:B0-----:R-:W-:Y:S05]  /*b820*/  @P0 BRA `(.L_x_1651) ;  /* 0xfffffffc00d00947 */ /* 0x001fea000383ffff */
[----:B------:R-:W-:-:S07]  /*b830*/  MOV R2, 0x20 ;  /* 0x0000002000027802 */ /* 0x000fce0000000f00 */
.L_x_1650:
[----:B------:R-:W-:Y:S01]  /*b840*/  BAR.SYNC.DEFER_BLOCKING 0x0 ;  /* 0x0000000000007b1d */ /* 0x000fe20000010000 */
[----:B------:R-:W-:-:S13]  /*b850*/  ISETP.GE.AND P0, PT, R2, 0x2, PT ;  /* 0x000000020200780c */ /* 0x000fda0003f06270 */
[----:B------:R-:W-:Y:S05]  /*b860*/  @!P0 BRA `(.L_x_1649) ;  /* 0x0000000000208947 */ /* 0x000fea0003800000 */
[----:B------:R-:W-:-:S07]  /*b870*/  IMAD.MOV.U32 R5, RZ, RZ, 0x1 ;  /* 0x00000001ff057424 */ /* 0x000fce00078e00ff */
.L_x_1652:
[----:B------:R-:W0:Y:S04]  /*b880*/  SHFL.DOWN PT, R4, R17, R5, 0x1f ;  /* 0x08001f0511047589 */ /* 0x000e2800000e0000 */
[----:B-1----:R1:W2:Y:S02]  /*b890*/  SHFL.DOWN PT, R7, R16, R5, 0x1f ;  /* 0x08001f0510077589 */ /* 0x0022a400000e0000 */
[----:B-1----:R-:W-:-:S04]  /*b8a0*/  SHF.L.U32 R5, R5, 0x1, RZ ;  /* 0x0000000105057819 */ /* 0x002fc800000006ff */
[----:B------:R-:W-:Y:S02]  /*b8b0*/  ISETP.GE.AND P0, PT, R5, R2, PT ;  /* 0x000000020500720c */ /* 0x000fe40003f06270 */
[----:B0-----:R-:W-:Y:S02]  /*b8c0*/  LOP3.LUT R17, R4, R17, RZ, 0x3c, !PT ;  /* 0x0000001104117212 */ /* 0x001fe400078e3cff */
[----:B--2---:R-:W-:-:S09]  /*b8d0*/  LOP3.LUT R16, R7, R16, RZ, 0x3c, !PT ;  /* 0x0000001007107212 */ /* 0x004fd200078e3cff */
[----:B------:R-:W-:Y:S05]  /*b8e0*/  @!P0 BRA `(.L_x_1652) ;  /* 0xfffffffc00e48947 */ /* 0x000fea000383ffff */
.L_x_1649:
[----:B-----5:R-:W2:Y:S01]  /*b8f0*/  LDC R13, c[0x0][0x3f4] ;  /* 0x0000fd00ff0d7b82 */ /* 0x020ea20000000800 */
        /* <DEDUP_REMOVED lines=8> */
[----:B------:R-:W-:Y:S01]  /*b980*/  SHF.R.U32.HI R5, RZ, UR4, R4 ;  /* 0x00000004ff057c19 */ /* 0x000fe20008011604 */
[----:B------:R-:W-:-:S04]  /*b990*/  ULDC UR4, c[0x0][0x524] ;  /* 0x0001490000047ab9 */ /* 0x000fc80000000800 */
[----:B-1----:R-:W-:-:S04]  /*b9a0*/  IMAD.MOV R7, RZ, RZ, -R5 ;  /* 0x000000ffff077224 */ /* 0x002fc800078e0a05 */
        /* <DEDUP_REMOVED lines=265> */
.L_x_1653:
        /* <DEDUP_REMOVED lines=16> */
[----:B------:R-:W-:Y:S01]  /*cb40*/  MOV R18, RZ ;  /* 0x000000ff00127202 */ /* 0x000fe20000000f00 */
[----:B------:R-:W-:Y:S01]  /*cb50*/  IMAD R6, R0, UR6, RZ ;  /* 0x0000000600067c24 */ /* 0x000fe2000f8e02ff */
[----:B------:R-:W-:-:S03]  /*cb60*/  ULDC UR6, c[0x0][0x248] ;  /* 0x0000920000067ab9 */ /* 0x000fc60000000800 */
[----:B------:R-:W-:Y:S01]  /*cb70*/  IMAD R7, R3, UR6, R6 ;  /* 0x0000000603077c24 */ /* 0x000fe2000f8e0206 */
[----:B------:R-:W-:-:S03]  /*cb80*/  ULDC UR6, c[0x0][0x230] ;  /* 0x00008c0000067ab9 */ /* 0x000fc60000000800 */
[----:B-1----:R-:W-:Y:S01]  /*cb90*/  IMAD R7, R2, UR6, R7 ;  /* 0x0000000602077c24 */ /* 0x002fe2000f8e0207 */
        /* <DEDUP_REMOVED lines=8> */
[----:B0-----:R-:W-:-:S05]  /*cc20*/  IADD3 R11, -R9, RZ, RZ ;  /* 0x000000ff090b7210 */ /* 0x001fca0007ffe1ff */
        /* <DEDUP_REMOVED lines=265> */
.L_x_1655:
[----:B------:R-:W-:Y:S01]  /*dcc0*/  ULDC UR9, c[0x0][0x238] ;  /* 0x00008e0000097ab9 */ /* 0x000fe20000000800 */
[----:B------:R-:W-:Y:S01]  /*dcd0*/  ULDC UR6, c[0x0][0x228] ;  /* 0x00008a0000067ab9 */ /* 0x000fe20000000800 */
[----:B------:R-:W-:Y:S01]  /*dce0*/  ISETP.NE.AND P0, PT, RZ, UR9, PT ;  /* 0x00000009ff007c0c */ /* 0x000fe2000bf05270 */
[----:B------:R-:W1:Y:S01]  /*dcf0*/  S2UR UR8, SR_CgaCtaId ;  /* 0x00000000000879c3 */ /* 0x000e620000008800 */
[----:B------:R-:W-:Y:S01]  /*dd00*/  IADD3 R6, P1, R18, UR4, RZ ;  /* 0x0000000412067c10 */ /* 0x000fe2000ff3e0ff */
[----:B------:R-:W-:Y:S01]  /*dd10*/  BSSY B0, `(.L_x_1656) ;  /* 0x000000c000007945 */ /* 0x000fe20003800000 */
[----:B------:R-:W-:Y:S02]  /*dd20*/  ISETP.NE.AND P0, PT, R0, RZ, P0 ;  /* 0x000000ff0000720c */ /* 0x000fe40000705270 */
[----:B------:R-:W-:Y:S02]  /*dd30*/  PRMT R8, RZ, 0x7610, R8 ;  /* 0x00007610ff087816 */ /* 0x000fe40000000008 */
[----:B------:R-:W-:Y:S01]  /*dd40*/  ISETP.GE.OR P0, PT, R7, UR6, P0 ;  /* 0x0000000607007c0c */ /* 0x000fe20008706670 */
[----:B------:R-:W-:-:S12]  /*dd50*/  IMAD.X R7, RZ, RZ, UR5, P1 ;  /* 0x00000005ff077e24 */ /* 0x000fd800088e06ff */
[----:B------:R-:W-:Y:S05]  /*dd60*/  @P0 BRA `(.L_x_1657) ;  /* 0x0000000000180947 */ /* 0x000fea0003800000 */
[----:B------:R-:W-:Y:S01]  /*dd70*/  ULDC UR4, c[0x0][0x23c] ;  /* 0x00008f0000047ab9 */ /* 0x000fe20000000800 */
[----:B------:R-:W-:Y:S01]  /*dd80*/  HFMA2.MMA R8, -RZ, RZ, 0, 5.9604644775390625e-08 ;  /* 0x00000001ff087435 */ /* 0x000fe200000001ff */
[----:B------:R-:W-:-:S13]  /*dd90*/  ISETP.NE.AND P1, PT, RZ, UR4, PT ;  /* 0x00000004ff007c0c */ /* 0x000fda000bf25270 */
[----:B------:R-:W-:-:S04]  /*dda0*/  @P1 ISETP.NE.AND P0, PT, R3, RZ, PT ;  /* 0x000000ff0300120c */ /* 0x000fc80003f05270 */
[----:B------:R-:W-:-:S04]  /*ddb0*/  @P1 SEL R9, RZ, 0x1, P0 ;  /* 0x00000001ff091807 */ /* 0x000fc80000000000 */
[----:B------:R-:W-:-:S07]  /*ddc0*/  @P1 PRMT R8, R9, 0x7610, R8 ;  /* 0x0000761009081816 */ /* 0x000fce0000000008 */
.L_x_1657:
[----:B-1----:R-:W-:Y:S05]  /*ddd0*/  BSYNC B0 ;  /* 0x0000000000007941 */ /* 0x002fea0003800000 */
.L_x_1656:
[----:B------:R-:W-:Y:S01]  /*dde0*/  PRMT R8, R8, 0x9910, RZ ;  /* 0x0000991008087816 */ /* 0x000fe200000000ff */
[----:B------:R-:W-:Y:S01]  /*ddf0*/  BSSY B0, `(.L_x_1658) ;  /* 0x000000d000007945 */ /* 0x000fe20003800000 */
[----:B------:R-:W-:Y:S02]  /*de00*/  LOP3.LUT P0, RZ, R0, R3, RZ, 0xfc, !PT ;  /* 0x0000000300ff7212 */ /* 0x000fe4000780fcff */
[----:B------:R-:W-:-:S13]  /*de10*/  ISETP.NE.AND P1, PT, R8, RZ, PT ;  /* 0x000000ff0800720c */ /* 0x000fda0003f25270 */
[----:B------:R-:W-:Y:S05]  /*de20*/  @!P1 BRA `(.L_x_1659) ;  /* 0x0000000000249947 */ /* 0x000fea0003800000 */
[----:B------:R-:W1:Y:S01]  /*de30*/  S2UR UR4, SR_CTAID.Y ;  /* 0x00000000000479c3 */ /* 0x000e620000002600 */
[----:B------:R-:W-:-:S07]  /*de40*/  ISETP.NE.AND P2, PT, RZ, UR9, PT ;  /* 0x00000009ff007c0c */ /* 0x000fce000bf45270 */
[----:B0-----:R-:W1:Y:S08]  /*de50*/  LDC R11, c[0x0][0x10] ;  /* 0x00000400ff0b7b82 */ /* 0x001e700000000800 */
[----:B------:R-:W0:Y:S01]  /*de60*/  LDC.64 R8, c[0x0][0x610] ;  /* 0x00018400ff087b82 */ /* 0x000e220000000a00 */
[----:B-1----:R-:W-:Y:S01]  /*de70*/  IMAD R11, R2, R11, UR4 ;  /* 0x00000004020b7e24 */ /* 0x002fe2000f8e020b */
[----:B------:R-:W-:-:S03]  /*de80*/  ULDC UR4, c[0x0][0x0] ;  /* 0x0000000000047ab9 */ /* 0x000fc60000000800 */
[----:B------:R-:W-:-:S04]  /*de90*/  @!P2 IMAD R11, R11, UR4, R0 ;  /* 0x000000040b0bac24 */ /* 0x000fc8000f8e0200 */
[----:B0-----:R-:W-:-:S05]  /*dea0*/  IMAD.WIDE.U32 R8, R11, 0x8, R8 ;  /* 0x000000080b087825 */ /* 0x001fca00078e0008 */
[----:B------:R1:W-:Y:S02]  /*deb0*/  STG.E.64 desc[UR36][R8.64], R16 ;  /* 0x0000001008007986 */ /* 0x0003e4000c101b24 */
.L_x_1659:
[----:B------:R-:W-:Y:S05]  /*dec0*/  BSYNC B0 ;  /* 0x0000000000007941 */ /* 0x000fea0003800000 */
.L_x_1658:
[----:B------:R-:W-:Y:S01]  /*ded0*/  UMOV UR7, 0x400 ;  /* 0x0000040000077882 */ /* 0x000fe20000000000 */
        /* <DEDUP_REMOVED lines=8> */
[----:B------:R-:W-:Y:S02]  /*df60*/  CCTL.IVALL ;  /* 0x00000000ff00798f */ /* 0x000fe40002000000 */
[----:B------:R-:W-:Y:S06]  /*df70*/  BAR.SYNC.DEFER_BLOCKING 0x0 ;  /* 0x0000000000007b1d */ /* 0x000fec0000010000 */
[----:B------:R-:W-:Y:S02]  /*df80*/  BSSY B0, `(.L_x_1660) ;  /* 0x0000018000007945 */ /* 0x000fe40003800000 */
[----:B------:R-:W-:Y:S06]  /*df90*/  BAR.SYNC.DEFER_BLOCKING 0x0 ;  /* 0x0000000000007b1d */ /* 0x000fec0000010000 */
[----:B------:R-:W-:Y:S05]  /*dfa0*/  @P0 BRA `(.L_x_1661) ;  /* 0x0000000000540947 */ /* 0x000fea0003800000 */
[----:B0-----:R-:W0:Y:S01]  /*dfb0*/  S2R R10, SR_LANEID ;  /* 0x00000000000a7919 */ /* 0x001e220000000000 */
[----:B------:R-:W-:Y:S01]  /*dfc0*/  VOTEU.ANY UR4, UPT, PT ;  /* 0x0000000000047886 */ /* 0x000fe200038e0100 */
[----:B-1----:R-:W1:Y:S01]  /*dfd0*/  LDC.64 R8, c[0x0][0x618] ;  /* 0x00018600ff087b82 */ /* 0x002e620000000a00 */
        /* <DEDUP_REMOVED lines=18> */
.L_x_1661:
[----:B------:R-:W-:Y:S05]  /*e100*/  BSYNC B0 ;  /* 0x0000000000007941 */ /* 0x000fea0003800000 */
.L_x_1660:
[----:B------:R-:W-:Y:S01]  /*e110*/  BAR.SYNC.DEFER_BLOCKING 0x0 ;  /* 0x0000000000007b1d */ /* 0x000fe20000010000 */
[----:B------:R-:W-:-:S09]  /*e120*/  ULEA UR4, UR8, UR7, 0x18 ;  /* 0x0000000708047291 */ /* 0x000fd2000f8ec03f */
[----:B-12---:R-:W1:Y:S02]  /*e130*/  LDS.U8 R8, [UR4] ;  /* 0x00000004ff087984 */ /* 0x006e640008000000 */
[----:B-1----:R-:W-:-:S13]  /*e140*/  ISETP.NE.AND P0, PT, R8, RZ, PT ;  /* 0x000000ff0800720c */ /* 0x002fda0003f05270 */
[----:B------:R-:W-:Y:S05]  /*e150*/  @!P0 EXIT ;  /* 0x000000000000894d */ /* 0x000fea0003800000 */
[----:B------:R-:W-:Y:S01]  /*e160*/  ISETP.NE.AND P0, PT, RZ, UR9, PT ;  /* 0x00000009ff007c0c */ /* 0x000fe2000bf05270 */
        /* <DEDUP_REMOVED lines=16> */
[----:B0-----:R-:W-:-:S05]  /*e270*/  IMAD R10, R3, UR4, R0 ;  /* 0x00000004030a7c24 */ /* 0x001fca000f8e0200 */
        /* <DEDUP_REMOVED lines=9> */
.L_x_1666:
        /* <DEDUP_REMOVED lines=9> */
.L_x_1665:
[----:B------:R-:W-:Y:S05]  /*e3a0*/  BRA `(.L_x_1664) ;  /* 0x0000000000487947 */ /* 0x000fea0003800000 */
.L_x_1663:
[----:B------:R-:W-:Y:S02]  /*e3b0*/  ULDC UR5, c[0x0][0x234] ;  /* 0x00008d0000057ab9 */ /* 0x000fe40000000800 */
[----:B------:R-:W-:-:S13]  /*e3c0*/  ISETP.GE.U32.AND P0, PT, R3, UR5, PT ;  /* 0x0000000503007c0c */ /* 0x000fda000bf06070 */
[----:B------:R-:W-:Y:S05]  /*e3d0*/  @P0 BRA `(.L_x_1664) ;  /* 0x00000000003c0947 */ /* 0x000fea0003800000 */
[----:B------:R-:W-:Y:S01]  /*e3e0*/  ULDC UR4, c[0x0][0x10] ;  /* 0x0000040000047ab9 */ /* 0x000fe20000000800 */
[----:B------:R-:W1:Y:S01]  /*e3f0*/  LDC R14, c[0x0][RZ] ;  /* 0x00000000ff0e7b82 */ /* 0x000e620000000800 */
[----:B------:R-:W-:Y:S02]  /*e400*/  IMAD.MOV.U32 R13, RZ, RZ, R3 ;  /* 0x000000ffff0d7224 */ /* 0x000fe400078e0003 */
[----:B------:R-:W-:-:S05]  /*e410*/  IMAD R2, R2, UR4, RZ ;  /* 0x0000000402027c24 */ /* 0x000fca000f8e02ff */
[----:B------:R-:W2:Y:S08]  /*e420*/  LDC.64 R8, c[0x0][0x610] ;  /* 0x00018400ff087b82 */ /* 0x000eb00000000a00 */
[----:B0-----:R-:W0:Y:S02]  /*e430*/  LDC R20, c[0x0][0x4] ;  /* 0x00000100ff147b82 */ /* 0x001e240000000800 */
.L_x_1667:
[----:B------:R-:W-:-:S05]  /*e440*/  IADD3 R11, R2, R13, RZ ;  /* 0x0000000d020b7210 */ /* 0x000fca0007ffe0ff */
[----:B-1----:R-:W-:-:S04]  /*e450*/  IMAD R11, R11, R14, R0 ;  /* 0x0000000e0b0b7224 */ /* 0x002fc800078e0200 */
[----:B--2---:R-:W-:-:S06]  /*e460*/  IMAD.WIDE.U32 R10, R11, 0x8, R8 ;  /* 0x000000080b0a7825 */ /* 0x004fcc00078e0008 */
[----:B------:R-:W2:Y:S01]  /*e470*/  LDG.E.64 R10, desc[UR36][R10.64] ;  /* 0x000000240a0a7981 */ /* 0x000ea2000c1e1b00 */
[----:B0-----:R-:W-:-:S05]  /*e480*/  IMAD.IADD R13, R20, 0x1, R13 ;  /* 0x00000001140d7824 */ /* 0x001fca00078e020d */
[----:B------:R-:W-:Y:S02]  /*e490*/  ISETP.GE.U32.AND P0, PT, R13, UR5, PT ;  /* 0x000000050d007c0c */ /* 0x000fe4000bf06070 */
[----:B--2---:R-:W-:Y:S02]  /*e4a0*/  LOP3.LUT R16, R16, R10, RZ, 0x3c, !PT ;  /* 0x0000000a10107212 */ /* 0x004fe400078e3cff */
[----:B------:R-:W-:-:S09]  /*e4b0*/  LOP3.LUT R17, R17, R11, RZ, 0x3c, !PT ;  /* 0x0000000b11117212 */ /* 0x000fd200078e3cff */
[----:B------:R-:W-:Y:S05]  /*e4c0*/  @!P0 BRA `(.L_x_1667) ;  /* 0xfffffffc00dc8947 */ /* 0x000fea000383ffff */
.L_x_1664:
[----:B------:R-:W-:Y:S05]  /*e4d0*/  BSYNC B0 ;  /* 0x0000000000007941 */ /* 0x000fea0003800000 */
.L_x_1662:
[----:B------:R-:W1:Y:S01]  /*e4e0*/  LDC R9, c[0x0][RZ] ;  /* 0x00000000ff097b82 */ /* 0x000e620000000800 */
[----:B------:R-:W-:Y:S01]  /*e4f0*/  UIADD3 UR7, UR7, 0x10, URZ ;  /* 0x0000001007077890 */ /* 0x000fe2000fffe03f */
[----:B------:R-:W-:Y:S01]  /*e500*/  ULDC UR5, c[0x0][0x4] ;  /* 0x0000010000057ab9 */ /* 0x000fe20000000800 */
[----:B------:R-:W-:Y:S02]  /*e510*/  ULDC UR6, c[0x0][0x238] ;  /* 0x00008e0000067ab9 */ /* 0x000fe40000000800 */
[----:B------:R-:W-:Y:S01]  /*e520*/  ULEA UR7, UR8, UR7, 0x18 ;  /* 0x0000000708077291 */ /* 0x000fe2000f8ec03f */
[----:B------:R-:W-:Y:S01]  /*e530*/  ISETP.NE.AND P2, PT, RZ, UR6, PT ;  /* 0x00000006ff007c0c */ /* 0x000fe2000bf45270 */
[----:B------:R-:W-:-:S06]  /*e540*/  USHF.R.U32.HI UR4, URZ, 0x1, UR5 ;  /* 0x000000013f047899 */ /* 0x000fcc0008011605 */
[----:B------:R-:W-:Y:S01]  /*e550*/  ISETP.NE.AND P0, PT, RZ, UR4, PT ;  /* 0x00000004ff007c0c */ /* 0x000fe2000bf05270 */
[----:B-1----:R-:W-:-:S05]  /*e560*/  IMAD R2, R3, R9, R0 ;  /* 0x0000000903027224 */ /* 0x002fca00078e0200 */
[----:B------:R-:W-:-:S05]  /*e570*/  LEA R2, R2, UR7, 0x3 ;  /* 0x0000000702027c11 */ /* 0x000fca000f8e18ff */
[----:B------:R1:W-:Y:S02]  /*e580*/  STS.64 [R2], R16 ;  /* 0x0000001002007388 */ /* 0x0003e40000000a00 */
[----:B------:R-:W-:Y:S05]  /*e590*/  @!P0 BRA `(.L_x_1668) ;  /* 0x0000000000388947 */ /* 0x000fea0003800000 */
[----:B------:R-:W-:-:S07]  /*e5a0*/  MOV R8, UR4 ;  /* 0x0000000400087c02 */ /* 0x000fce0008000f00 */
.L_x_1669:
[----:B0-----:R-:W-:Y:S01]  /*e5b0*/  IMAD.IADD R10, R3, 0x1, R8 ;  /* 0x00000001030a7824 */ /* 0x001fe200078e0208 */
[----:B------:R-:W-:Y:S04]  /*e5c0*/  BAR.SYNC.DEFER_BLOCKING 0x0 ;  /* 0x0000000000007b1d */ /* 0x000fe80000010000 */
[----:B------:R-:W-:-:S04]  /*e5d0*/  ISETP.GE.U32.AND P0, PT, R10, UR5, PT ;  /* 0x000000050a007c0c */ /* 0x000fc8000bf06070 */
[----:B------:R-:W-:-:S13]  /*e5e0*/  ISETP.GE.U32.OR P0, PT, R3, R8, P0 ;  /* 0x000000080300720c */ /* 0x000fda0000706470 */
[----:B------:R-:W-:-:S05]  /*e5f0*/  @!P0 IMAD R10, R10, R9, R0 ;  /* 0x000000090a0a8224 */ /* 0x000fca00078e0200 */
        /* <DEDUP_REMOVED lines=8> */
.L_x_1668:
[----:B------:R-:W-:Y:S05]  /*e680*/  @!P2 BRA `(.L_x_1670) ;  /* 0x000000000084a947 */ /* 0x000fea0003800000 */
[----:B------:R-:W-:Y:S02]  /*e690*/  ISETP.GT.AND P0, PT, R9, 0x20, PT ;  /* 0x000000200900780c */ /* 0x000fe40003f04270 */
[----:B------:R-:W-:-:S11]  /*e6a0*/  MOV R3, R9 ;  /* 0x0000000900037202 */ /* 0x000fd60000000f00 */
[----:B------:R-:W-:Y:S05]  /*e6b0*/  @!P0 BRA `(.L_x_1671) ;  /* 0x00000000004c8947 */ /* 0x000fea0003800000 */
[----:B------:R-:W-:Y:S01]  /*e6c0*/  LEA.HI R3, R9, R9, RZ, 0x1 ;  /* 0x0000000909037211 */ /* 0x000fe200078f08ff */
[----:B------:R2:W-:Y:S03]  /*e6d0*/  STS.64 [R2], R16 ;  /* 0x0000001002007388 */ /* 0x0005e60000000a00 */
[----:B------:R-:W-:Y:S01]  /*e6e0*/  SHF.R.S32.HI R8, RZ, 0x1, R3 ;  /* 0x00000001ff087819 */ /* 0x000fe20000011403 */
[----:B------:R-:W-:-:S03]  /*e6f0*/  IMAD.MOV.U32 R3, RZ, RZ, 0x20 ;  /* 0x00000020ff037424 */ /* 0x000fc600078e00ff */
[----:B------:R-:W-:-:S13]  /*e700*/  ISETP.GE.AND P0, PT, R8, 0x20, PT ;  /* 0x000000200800780c */ /* 0x000fda0003f06270 */
[----:B--2---:R-:W-:Y:S05]  /*e710*/  @!P0 BRA `(.L_x_1671) ;  /* 0x0000000000348947 */ /* 0x004fea0003800000 */
.L_x_1672:
[----:B0-----:R-:W-:Y:S01]  /*e720*/  IADD3 R10, R0, R8, RZ ;  /* 0x00000008000a7210 */ /* 0x001fe20007ffe0ff */
[----:B------:R-:W-:Y:S03]  /*e730*/  BAR.SYNC.DEFER_BLOCKING 0x0 ;  /* 0x0000000000007b1d */ /* 0x000fe60000010000 */
[----:B------:R-:W-:-:S04]  /*e740*/  ISETP.GE.U32.AND P0, PT, R10, R9, PT ;  /* 0x000000090a00720c */ /* 0x000fc80003f06070 */
[----:B------:R-:W-:-:S13]  /*e750*/  ISETP.GE.U32.OR P0, PT, R0, R8, P0 ;  /* 0x000000080000720c */ /* 0x000fda0000706470 */
[----:B------:R-:W-:Y:S01]  /*e760*/  @!P0 IMAD R10, R8, 0x8, R2 ;  /* 0x00000008080a8824 */ /* 0x000fe200078e0202 */
[----:B------:R-:W-:-:S05]  /*e770*/  SHF.R.S32.HI R8, RZ, 0x1, R8 ;  /* 0x00000001ff087819 */ /* 0x000fca0000011408 */
[----:B------:R-:W1:Y:S02]  /*e780*/  @!P0 LDS.64 R10, [R10] ;  /* 0x000000000a0a8984 */ /* 0x000e640000000a00 */
[----:B-1----:R-:W-:Y:S02]  /*e790*/  @!P0 LOP3.LUT R16, R10, R16, RZ, 0x3c, !PT ;  /* 0x000000100a108212 */ /* 0x002fe400078e3cff */
[----:B------:R-:W-:-:S05]  /*e7a0*/  @!P0 LOP3.LUT R17, R11, R17, RZ, 0x3c, !PT ;  /* 0x000000110b118212 */ /* 0x000fca00078e3cff */
[----:B------:R2:W-:Y:S01]  /*e7b0*/  @!P0 STS.64 [R2], R16 ;  /* 0x0000001002008388 */ /* 0x0005e20000000a00 */
[----:B------:R-:W-:-:S13]  /*e7c0*/  ISETP.GE.AND P0, PT, R8, 0x20, PT ;  /* 0x000000200800780c */ /* 0x000fda0003f06270 */
[----:B--2---:R-:W-:Y:S05]  /*e7d0*/  @P0 BRA `(.L_x_1672) ;  /* 0xfffffffc00d00947 */ /* 0x004fea000383ffff */
[----:B------:R-:W-:-:S11]  /*e7e0*/  HFMA2.MMA R3, -RZ, RZ, 0, 1.9073486328125e-06 ;  /* 0x00000020ff037435 */ /* 0x000fd600000001ff */
.L_x_1671:
[----:B------:R-:W-:Y:S01]  /*e7f0*/  BAR.SYNC.DEFER_BLOCKING 0x0 ;  /* 0x0000000000007b1d */ /* 0x000fe20000010000 */
[----:B------:R-:W-:-:S13]  /*e800*/  ISETP.GE.AND P0, PT, R3, 0x2, PT ;  /* 0x000000020300780c */ /* 0x000fda0003f06270 */
[----:B------:R-:W-:Y:S05]  /*e810*/  @!P0 BRA `(.L_x_1670) ;  /* 0x0000000000208947 */ /* 0x000fea0003800000 */
[----:B------:R-:W-:-:S07]  /*e820*/  IMAD.MOV.U32 R0, RZ, RZ, 0x1 ;  /* 0x00000001ff007424 */ /* 0x000fce00078e00ff */
.L_x_1673:
[----:B-1----:R-:W1:Y:S04]  /*e830*/  SHFL.DOWN PT, R2, R17, R0, 0x1f ;  /* 0x08001f0011027589 */ /* 0x002e6800000e0000 */
[----:B------:R2:W3:Y:S02]  /*e840*/  SHFL.DOWN PT, R9, R16, R0, 0x1f ;  /* 0x08001f0010097589 */ /* 0x0004e400000e0000 */
[----:B--2---:R-:W-:-:S04]  /*e850*/  SHF.L.U32 R0, R0, 0x1, RZ ;  /* 0x0000000100007819 */ /* 0x004fc800000006ff */
[----:B------:R-:W-:Y:S02]  /*e860*/  ISETP.GE.AND P0, PT, R0, R3, PT ;  /* 0x000000030000720c */ /* 0x000fe40003f06270 */
[----:B-1----:R-:W-:Y:S02]  /*e870*/  LOP3.LUT R17, R2, R17, RZ, 0x3c, !PT ;  /* 0x0000001102117212 */ /* 0x002fe400078e3cff */
[----:B---3--:R-:W-:-:S09]  /*e880*/  LOP3.LUT R16, R9, R16, RZ, 0x3c, !PT ;  /* 0x0000001009107212 */ /* 0x008fd200078e3cff */
[----:B------:R-:W-:Y:S05]  /*e890*/  @!P0 BRA `(.L_x_1673) ;  /* 0xfffffffc00e48947 */ /* 0x000fea000383ffff */
.L_x_1670:
        /* <DEDUP_REMOVED lines=9> */
[----:B-1----:R-:W2:Y:S02]  /*e930*/  LDG.E.64 R2, desc[UR36][R4.64] ;  /* 0x0000002404027981 */ /* 0x002ea4000c1e1b00 */
[----:B--2---:R-:W-:Y:S02]  /*e940*/  LOP3.LUT R16, R16, R2, RZ, 0x3c, !PT ;  /* 0x0000000210107212 */ /* 0x004fe400078e3cff */
[----:B------:R-:W-:-:S07]  /*e950*/  LOP3.LUT R17, R17, R3, RZ, 0x3c, !PT ;  /* 0x0000000311117212 */ /* 0x000fce00078e3cff */
.L_x_1675:
[----:B------:R-:W-:Y:S05]  /*e960*/  @!P1 BRA `(.L_x_1676) ;  /* 0x0000000000609947 */ /* 0x000fea0003800000 */
[----:B------:R-:W2:Y:S02]  /*e970*/  LDC R0, c[0x0][0x62c] ;  /* 0x00018b00ff007b82 */ /* 0x000ea40000000800 */
[----:B--2---:R-:W-:-:S13]  /*e980*/  ISETP.NE.AND P0, PT, R0, 0x1, PT ;  /* 0x000000010000780c */ /* 0x004fda0003f05270 */
[----:B------:R-:W-:Y:S05]  /*e990*/  @!P0 BRA `(.L_x_1677) ;  /* 0x0000000000408947 */ /* 0x000fea0003800000 */
[----:B-1----:R-:W-:Y:S01]  /*e9a0*/  MOV R2, 0x0 ;  /* 0x0000000000027802 */ /* 0x002fe20000000f00 */
        /* <DEDUP_REMOVED lines=9> */
[----:B0-----:R-:W-:Y:S01]  /*ea40*/  IMAD.U32 R10, RZ, RZ, UR6 ;  /* 0x00000006ff0a7e24 */ /* 0x001fe2000f8e00ff */
[----:B------:R-:W-:Y:S01]  /*ea50*/  MOV R11, UR7 ;  /* 0x00000007000b7c02 */ /* 0x000fe20008000f00 */
[----:B------:R-:W-:-:S02]  /*ea60*/  IMAD.MOV.U32 R8, RZ, RZ, 0x2ef ;  /* 0x000002efff087424 */ /* 0x000fc400078e00ff */
[----:B------:R-:W-:-:S07]  /*ea70*/  IMAD.MOV.U32 R13, RZ, RZ, RZ ;  /* 0x000000ffff0d7224 */ /* 0x000fce00078e00ff */
[----:B------:R-:W-:-:S07]  /*ea80*/  LEPC R20, `(.L_x_1677) ;  /* 0x000000001014794e */ /* 0x000fce0000000000 */
[----:B-1----:R-:W-:Y:S05]  /*ea90*/  CALL.ABS.NOINC R2 ;  /* 0x0000000002007343 */ /* 0x002fea0003c00000 */
.L_x_1677:
[----:B------:R-:W-:Y:S02]  /*eaa0*/  ULDC.64 UR4, c[0x0][0x5f8] ;  /* 0x00017e0000047ab9 */ /* 0x000fe40000000a00 */
[----:B------:R-:W-:-:S04]  /*eab0*/  IADD3 R18, P0, R18, UR4, RZ ;  /* 0x0000000412127c10 */ /* 0x000fc8000ff1e0ff */
[----:B------:R-:W-:-:S05]  /*eac0*/  IADD3.X R19, RZ, UR5, RZ, P0, !PT ;  /* 0x00000005ff137c10 */ /* 0x000fca00087fe4ff */
[----:B------:R-:W-:Y:S01]  /*ead0*/  STG.E.64 desc[UR36][R18.64], R16 ;  /* 0x0000001012007986 */ /* 0x000fe2000c101b24 */
[----:B------:R-:W-:Y:S05]  /*eae0*/  EXIT ;  /* 0x000000000000794d */ /* 0x000fea0003800000 */
.L_x_1676:
[----:B------:R-:W-:Y:S01]  /*eaf0*/  STG.E.64 desc[UR36][R4.64], R16 ;  /* 0x0000001004007986 */ /* 0x000fe2000c101b24 */
[----:B------:R-:W-:Y:S05]  /*eb00*/  EXIT ;  /* 0x000000000000794d */ /* 0x000fea0003800000 */
.L_x_1674:
[----:B------:R-:W-:Y:S01]  /*eb10*/  ISETP.NE.AND P0, PT, RZ, UR38, PT ;  /* 0x00000026ff007c0c */ /* 0x000fe2000bf05270 */
[----:B------:R-:W-:Y:S02]  /*eb20*/  ULDC.U8 UR4, c[0x0][0x629] ;  /* 0x00018a4000047ab9 */ /* 0x000fe40000000000 */
[----:B------:R-:W-:-:S10]  /*eb30*/  ISETP.NE.AND P1, PT, RZ, UR4, PT ;  /* 0x00000004ff007c0c */ /* 0x000fd4000bf25270 */
[----:B------:R-:W-:Y:S05]  /*eb40*/  @!P0 BRA `(.L_x_1678) ;  /* 0x00000000000c8947 */ /* 0x000fea0003800000 */
[----:B-1----:R-:W2:Y:S02]  /*eb50*/  LDG.E.64 R2, desc[UR36][R6.64] ;  /* 0x0000002406027981 */ /* 0x002ea4000c1e1b00 */
[----:B--2---:R-:W-:Y:S02]  /*eb60*/  LOP3.LUT R16, R2, R16, RZ, 0x3c, !PT ;  /* 0x0000001002107212 */ /* 0x004fe400078e3cff */
[----:B------:R-:W-:-:S07]  /*eb70*/  LOP3.LUT R17, R3, R17, RZ, 0x3c, !PT ;  /* 0x0000001103117212 */ /* 0x000fce00078e3cff */
.L_x_1678:
        /* <DEDUP_REMOVED lines=20> */
.L_x_1680:
[----:B------:R-:W-:Y:S02]  /*ecc0*/  ULDC.64 UR4, c[0x0][0x5f8] ;  /* 0x00017e0000047ab9 */ /* 0x000fe40000000a00 */
[----:B------:R-:W-:-:S04]  /*ecd0*/  IADD3 R18, P0, R18, UR4, RZ ;  /* 0x0000000412127c10 */ /* 0x000fc8000ff1e0ff */
[----:B------:R-:W-:-:S05]  /*ece0*/  IADD3.X R19, RZ, UR5, RZ, P0, !PT ;  /* 0x00000005ff137c10 */ /* 0x000fca00087fe4ff */
[----:B------:R-:W-:Y:S01]  /*ecf0*/  STG.E.64 desc[UR36][R18.64], R16 ;  /* 0x0000001012007986 */ /* 0x000fe2000c101b24 */
[----:B------:R-:W-:Y:S05]  /*ed00*/  EXIT ;  /* 0x000000000000794d */ /* 0x000fea0003800000 */
.L_x_1679:
[----:B------:R-:W-:Y:S01]  /*ed10*/  STG.E.64 desc[UR36][R6.64], R16 ;  /* 0x0000001006007986 */ /* 0x000fe2000c101b24 */
[----:B------:R-:W-:Y:S05]  /*ed20*/  EXIT ;  /* 0x000000000000794d */ /* 0x000fea0003800000 */
.L_x_1654:
        /* <DEDUP_REMOVED lines=22> */
.L_x_1682:
        /* <DEDUP_REMOVED lines=20> */
.L_x_1684:
[----:B------:R-:W-:Y:S02]  /*efd0*/  ULDC.64 UR4, c[0x0][0x5f8] ;  /* 0x00017e0000047ab9 */ /* 0x000fe40000000a00 */
[----:B------:R-:W-:-:S04]  /*efe0*/  IADD3 R18, P0, R18, UR4, RZ ;  /* 0x0000000412127c10 */ /* 0x000fc8000ff1e0ff */
[----:B------:R-:W-:-:S05]  /*eff0*/  IADD3.X R19, RZ, UR5, RZ, P0, !PT ;  /* 0x00000005ff137c10 */ /* 0x000fca00087fe4ff */
[----:B------:R-:W-:Y:S01]  /*f000*/  STG.E.64 desc[UR36][R18.64], R16 ;  /* 0x0000001012007986 */ /* 0x000fe2000c101b24 */
[----:B------:R-:W-:Y:S05]  /*f010*/  EXIT ;  /* 0x000000000000794d */ /* 0x000fea0003800000 */
.L_x_1683:
[----:B------:R-:W-:Y:S01]  /*f020*/  STG.E.64 desc[UR36][R4.64], R16 ;  /* 0x0000001004007986 */ /* 0x000fe2000c101b24 */
[----:B------:R-:W-:Y:S05]  /*f030*/  EXIT ;  /* 0x000000000000794d */ /* 0x000fea0003800000 */
.L_x_1681:
[----:B------:R-:W-:Y:S01]  /*f040*/  ISETP.NE.AND P0, PT, RZ, UR38, PT ;  /* 0x00000026ff007c0c */ /* 0x000fe2000bf05270 */
[----:B------:R-:W-:Y:S02]  /*f050*/  ULDC.U8 UR4, c[0x0][0x629] ;  /* 0x00018a4000047ab9 */ /* 0x000fe40000000000 */
[----:B------:R-:W-:-:S10]  /*f060*/  ISETP.NE.AND P1, PT, RZ, UR4, PT ;  /* 0x00000004ff007c0c */ /* 0x000fd4000bf25270 */
[----:B------:R-:W-:Y:S05]  /*f070*/  @!P0 BRA `(.L_x_1685) ;  /* 0x00000000000c8947 */ /* 0x000fea0003800000 */
[----:B------:R-:W2:Y:S02]  /*f080*/  LDG.E.64 R2, desc[UR36][R6.64] ;  /* 0x0000002406027981 */ /* 0x000ea4000c1e1b00 */
[----:B--2---:R-:W-:Y:S02]  /*f090*/  LOP3.LUT R16, R2, R16, RZ, 0x3c, !PT ;  /* 0x0000001002107212 */ /* 0x004fe400078e3cff */
[----:B------:R-:W-:-:S07]  /*f0a0*/  LOP3.LUT R17, R3, R17, RZ, 0x3c, !PT ;  /* 0x0000001103117212 */ /* 0x000fce00078e3cff */
.L_x_1685:
        /* <DEDUP_REMOVED lines=20> */
.L_x_1687:
[----:B------:R-:W-:Y:S02]  /*f1f0*/  ULDC.64 UR4, c[0x0][0x5f8] ;  /* 0x00017e0000047ab9 */ /* 0x000fe40000000a00 */
[----:B------:R-:W-:-:S04]  /*f200*/  IADD3 R18, P0, R18, UR4, RZ ;  /* 0x0000000412127c10 */ /* 0x000fc8000ff1e0ff */
[----:B------:R-:W-:-:S05]  /*f210*/  IADD3.X R19, RZ, UR5, RZ, P0, !PT ;  /* 0x00000005ff137c10 */ /* 0x000fca00087fe4ff */
[----:B------:R-:W-:Y:S01]  /*f220*/  STG.E.64 desc[UR36][R18.64], R16 ;  /* 0x0000001012007986 */ /* 0x000fe2000c101b24 */
[----:B------:R-:W-:Y:S05]  /*f230*/  EXIT ;  /* 0x000000000000794d */ /* 0x000fea0003800000 */
.L_x_1686:
[----:B------:R-:W-:Y:S01]  /*f240*/  STG.E.64 desc[UR36][R6.64], R16 ;  /* 0x0000001006007986 */ /* 0x000fe2000c101b24 */
[----:B------:R-:W-:Y:S05]  /*f250*/  EXIT ;  /* 0x000000000000794d */ /* 0x000fea0003800000 */
.L_x_1688:
        /* <DEDUP_REMOVED lines=10> */
.L_x_9821:


//--------------------- .text._ZN2at6native13reduce_kernelILi256ELi2ENS0_8ReduceOpIsNS0_14func_wrapper_tImZNS0_15xor_sum_functorIsvEclERNS_14TensorIteratorEEUlmmE_EEjmLi4ELi4EEEEEvT1_ --------------------------
	.section	.text._ZN2at6native13reduce_kernelILi256ELi2ENS0_8ReduceOpIsNS0_14func_wrapper_tImZNS0_15xor_sum_functorIsvEclERNS_14TensorIteratorEEUlmmE_EEjmLi4ELi4EEEEEvT1_,"ax",@progbits
	.align	128
        .global         _ZN2at6native13reduce_kernelILi256ELi2ENS0_8ReduceOpIsNS0_14func_wrapper_tImZNS0_15xor_sum_functorIsvEclERNS_14TensorIteratorEEUlmmE_EEjmLi4ELi4EEEEEvT1_
        .type           _ZN2at6native13reduce_kernelILi256ELi2ENS0_8ReduceOpIsNS0_14func_wrapper_tImZNS0_15xor_sum_functorIsvEclERNS_14TensorIteratorEEUlmmE_EEjmLi4ELi4EEEEEvT1_,@function
        .size           _ZN2at6native13reduce_kernelILi256ELi2ENS0_8ReduceOpIsNS0_14func_wrapper_tImZNS0_15xor_sum_functorIsvEclERNS_14TensorIteratorEEUlmmE_EEjmLi4ELi4EEEEEvT1_,(.L_x_9822 - _ZN2at6native13reduce_kernelILi256ELi2ENS0_8ReduceOpIsNS0_14func_wrapper_tImZNS0_15xor_sum_functorIsvEclERNS_14TensorIteratorEEUlmmE_EEjmLi4ELi4EEEEEvT1_)
        .other          _ZN2at6native13reduce_kernelILi256ELi2ENS0_8ReduceOpIsNS0_14func_wrapper_tImZNS0_15xor_sum_functorIsvEclERNS_14TensorIteratorEEUlmmE_EEjmLi4ELi4EEEEEvT1_,@"STO_CUDA_ENTRY STV_DEFAULT"
_ZN2at6native13reduce_kernelILi256ELi2ENS0_8ReduceOpIsNS0_14func_wrapper_tImZNS0_15xor_sum_functorIsvEclERNS_14TensorIteratorEEUlmmE_EEjmLi4ELi4EEEEEvT1_:
.text._ZN2at6native13reduce_kernelILi256ELi2ENS0_8ReduceOpIsNS0_14func_wrapper_tImZNS0_15xor_sum_functorIsvEclERNS_14TensorIteratorEEUlmmE_EEjmLi4ELi4EEEEEvT1_:
        /* <DEDUP_REMOVED lines=288> */
.L_x_1689:
        /* <DEDUP_REMOVED lines=44> */
.L_x_1693:
        /* <DEDUP_REMOVED lines=27> */
.L_x_1699:
[----:B------:R-:W-:Y:S05]  /*1670*/  BSYNC B2 ;  /* 0x0000000000027941 */ /* 0x000fea0003800000 */
.L_x_1698:
        /* <DEDUP_REMOVED lines=8> */
[----:B------:R-:W2:Y:S02]  /*1700*/  LDG.E.S16 R4, desc[UR60][R4.64] ;  /* 0x0000003c04047981 */ /* 0x000ea4000c1e1700 */
[----:B--2---:R-:W-:Y:S02]  /*1710*/  SHF.R.S32.HI R3, RZ, 0x1f, R4 ;  /* 0x0000001fff037819 */ /* 0x004fe40000011404 */
[----:B------:R-:W-:Y:S02]  /*1720*/  LOP3.LUT R0, R4, UR4, RZ, 0x3c, !PT ;  /* 0x0000000404007c12 */ /* 0x000fe4000f8e3cff */
[----:B------:R-:W-:-:S07]  /*1730*/  LOP3.LUT R3, R3, UR5, RZ, 0x3c, !PT ;  /* 0x0000000503037c12 */ /* 0x000fce000f8e3cff */
.L_x_1697:
[----:B------:R-:W-:Y:S05]  /*1740*/  BSYNC B1 ;  /* 0x0000000000017941 */ /* 0x000fea0003800000 */
.L_x_1696:
[----:B------:R-:W0:Y:S01]  /*1750*/  LDC R11, c[0x0][0x224] ;  /* 0x00008900ff0b7b82 */ /* 0x000e220000000800 */
[----:B------:R-:W-:-:S04]  /*1760*/  IADD3 R5, P0, -R8, 0x4, RZ ;  /* 0x0000000408057810 */ /* 0x000fc80007f1e1ff */
[----:B------:R-:W-:Y:S01]  /*1770*/  LEA R18, P1, R5, R18, 0x1 ;  /* 0x0000001205127211 */ /* 0x000fe200078208ff */
[----:B------:R-:W-:-:S05]  /*1780*/  IMAD.X R6, RZ, RZ, -0x1, P0 ;  /* 0xffffffffff067424 */ /* 0x000fca00000e06ff */
[----:B------:R-:W-:Y:S02]  /*1790*/  LEA.HI.X R19, R5, R19, R6, 0x1, P1 ;  /* 0x0000001305137211 */ /* 0x000fe400008f0c06 */
[----:B0-----:R-:W-:-:S07]  /*17a0*/  IADD3 R4, R8, -0x4, R11 ;  /* 0xfffffffc08047810 */ /* 0x001fce0007ffe00b */
.L_x_1695:
[----:B------:R-:W-:Y:S05]  /*17b0*/  BSYNC B0 ;  /* 0x0000000000007941 */ /* 0x000fea0003800000 */
.L_x_1694:
[----:B------:R-:W0:Y:S01]  /*17c0*/  LDC.64 R10, c[0x0][0x238] ;  /* 0x00008e00ff0a7b82 */ /* 0x000e220000000a00 */
[----:B------:R-:W-:Y:S01]  /*17d0*/  BSSY B0, `(.L_x_1700) ;  /* 0x0000029000007945 */ /* 0x000fe20003800000 */
[----:B------:R-:W-:Y:S01]  /*17e0*/  ISETP.NE.AND P2, PT, R2, RZ, PT ;  /* 0x000000ff0200720c */ /* 0x000fe20003f45270 */
[----:B------:R-:W-:Y:S02]  /*17f0*/  IMAD.MOV.U32 R6, RZ, RZ, R9 ;  /* 0x000000ffff067224 */ /* 0x000fe400078e0009 */
[----:B------:R-:W-:-:S03]  /*1800*/  IMAD.MOV.U32 R8, RZ, RZ, R7 ;  /* 0x000000ffff087224 */ /* 0x000fc600078e0007 */
[----:B------:R-:W1:Y:S01]  /*1810*/  LDC R24, c[0x0][0x240] ;  /* 0x00009000ff187b82 */ /* 0x000e620000000800 */
[----:B0-----:R-:W-:Y:S01]  /*1820*/  IMAD R10, R17, R10, RZ ;  /* 0x0000000a110a7224 */ /* 0x001fe200078e02ff */
[----:B------:R-:W-:-:S03]  /*1830*/  ISETP.NE.AND P1, PT, R11, RZ, PT ;  /* 0x000000ff0b00720c */ /* 0x000fc60003f25270 */
[----:B------:R-:W-:Y:S02]  /*1840*/  IMAD R5, R2, R11, R10 ;  /* 0x0000000b02057224 */ /* 0x000fe400078e020a */
[----:B------:R-:W-:Y:S02]  /*1850*/  IMAD.MOV.U32 R10, RZ, RZ, R9 ;  /* 0x000000ffff0a7224 */ /* 0x000fe400078e0009 */
[----:B-1----:R-:W-:-:S05]  /*1860*/  IMAD R12, R16, R24, R5 ;  /* 0x00000018100c7224 */ /* 0x002fca00078e0205 */
[----:B------:R-:W-:-:S04]  /*1870*/  LEA R5, R12, 0x3, 0x2 ;  /* 0x000000030c057811 */ /* 0x000fc800078e10ff */
[----:B------:R-:W-:Y:S02]  /*1880*/  ISETP.GE.U32.AND P0, PT, R5, R4, PT ;  /* 0x000000040500720c */ /* 0x000fe40003f06070 */
[----:B------:R-:W-:-:S11]  /*1890*/  MOV R5, R7 ;  /* 0x0000000700057202 */ /* 0x000fd60000000f00 */
[----:B------:R-:W-:Y:S05]  /*18a0*/  @P0 BRA `(.L_x_1701) ;  /* 0x00000000006c0947 */ /* 0x000fea0003800000 */
[----:B------:R-:W-:Y:S01]  /*18b0*/  MOV R11, R12 ;  /* 0x0000000c000b7202 */ /* 0x000fe20000000f00 */
[----:B------:R-:W-:Y:S02]  /*18c0*/  IMAD.MOV.U32 R10, RZ, RZ, R9 ;  /* 0x000000ffff0a7224 */ /* 0x000fe400078e0009 */
[----:B------:R-:W-:-:S07]  /*18d0*/  IMAD.MOV.U32 R8, RZ, RZ, R7 ;  /* 0x000000ffff087224 */ /* 0x000fce00078e0007 */
.L_x_1702:
[----:B------:R-:W-:Y:S01]  /*18e0*/  IMAD.WIDE.U32 R12, R11, 0x8, R18 ;  /* 0x000000080b0c7825 */ /* 0x000fe200078e0012 */
[----:B------:R-:W-:-:S05]  /*18f0*/  ULDC UR4, c[0x0][0x22c] ;  /* 0x00008b0000047ab9 */ /* 0x000fca0000000800 */
[----:B------:R-:W2:Y:S01]  /*1900*/  LDG.E.64 R12, desc[UR60][R12.64] ;  /* 0x0000003c0c0c7981 */ /* 0x000ea2000c1e1b00 */
[----:B------:R-:W-:-:S04]  /*1910*/  IADD3 R11, R11, UR4, RZ ;  /* 0x000000040b0b7c10 */ /* 0x000fc8000fffe0ff */
[----:B------:R-:W-:-:S04]  /*1920*/  LEA R15, R11, 0x3, 0x2 ;  /* 0x000000030b0f7811 */ /* 0x000fc800078e10ff */
[----:B------:R-:W-:Y:S02]  /*1930*/  ISETP.GE.U32.AND P0, PT, R15, R4, PT ;  /* 0x000000040f00720c */ /* 0x000fe40003f06070 */
[C---:B--2---:R-:W-:Y:S02]  /*1940*/  PRMT R14, R12.reuse, 0x9910, RZ ;  /* 0x000099100c0e7816 */ /* 0x044fe400000000ff */
[C---:B------:R-:W-:Y:S02]  /*1950*/  PRMT R20, R13.reuse, 0x9910, RZ ;  /* 0x000099100d147816 */ /* 0x040fe400000000ff */
[----:B------:R-:W-:Y:S01]  /*1960*/  PRMT R21, R12, 0xbb32, RZ ;  /* 0x0000bb320c157816 */ /* 0x000fe200000000ff */
[----:B------:R-:W-:Y:S01]  /*1970*/  IMAD.MOV.U32 R15, RZ, RZ, R14 ;  /* 0x000000ffff0f7224 */ /* 0x000fe200078e000e */
[----:B------:R-:W-:Y:S02]  /*1980*/  PRMT R25, R13, 0xbb32, RZ ;  /* 0x0000bb320d197816 */ /* 0x000fe400000000ff */
[----:B------:R-:W-:-:S02]  /*1990*/  LOP3.LUT R9, R9, R20, RZ, 0x3c, !PT ;  /* 0x0000001409097212 */ /* 0x000fc400078e3cff */
[----:B------:R-:W-:Y:S02]  /*19a0*/  SHF.R.S32.HI R13, RZ, 0x1f, R20 ;  /* 0x0000001fff0d7819 */ /* 0x000fe40000011414 */
[----:B------:R-:W-:Y:S02]  /*19b0*/  SHF.R.S32.HI R12, RZ, 0x1f, R15 ;  /* 0x0000001fff0c7819 */ /* 0x000fe4000001140f */
[----:B------:R-:W-:Y:S02]  /*19c0*/  SHF.R.S32.HI R14, RZ, 0x1f, R21 ;  /* 0x0000001fff0e7819 */ /* 0x000fe40000011415 */
[----:B------:R-:W-:Y:S02]  /*19d0*/  SHF.R.S32.HI R20, RZ, 0x1f, R25 ;  /* 0x0000001fff147819 */ /* 0x000fe40000011419 */
[----:B------:R-:W-:Y:S02]  /*19e0*/  LOP3.LUT R0, R0, R15, RZ, 0x3c, !PT ;  /* 0x0000000f00007212 */ /* 0x000fe400078e3cff */
[----:B------:R-:W-:-:S02]  /*19f0*/  LOP3.LUT R10, R10, R21, RZ, 0x3c, !PT ;  /* 0x000000150a0a7212 */ /* 0x000fc400078e3cff */
[----:B------:R-:W-:Y:S02]  /*1a00*/  LOP3.LUT R6, R6, R25, RZ, 0x3c, !PT ;  /* 0x0000001906067212 */ /* 0x000fe400078e3cff */
[----:B------:R-:W-:Y:S02]  /*1a10*/  LOP3.LUT R3, R3, R12, RZ, 0x3c, !PT ;  /* 0x0000000c03037212 */ /* 0x000fe400078e3cff */
[----:B------:R-:W-:Y:S02]  /*1a20*/  LOP3.LUT R7, R7, R14, RZ, 0x3c, !PT ;  /* 0x0000000e07077212 */ /* 0x000fe400078e3cff */
[----:B------:R-:W-:Y:S02]  /*1a30*/  LOP3.LUT R8, R8, R13, RZ, 0x3c, !PT ;  /* 0x0000000d08087212 */ /* 0x000fe400078e3cff */
[----:B------:R-:W-:Y:S01]  /*1a40*/  LOP3.LUT R5, R5, R20, RZ, 0x3c, !PT ;  /* 0x0000001405057212 */ /* 0x000fe200078e3cff */
[----:B------:R-:W-:Y:S06]  /*1a50*/  @!P0 BRA `(.L_x_1702) ;  /* 0xfffffffc00a08947 */ /* 0x000fec000383ffff */
.L_x_1701:
[----:B------:R-:W-:Y:S05]  /*1a60*/  BSYNC B0 ;  /* 0x0000000000007941 */ /* 0x000fea0003800000 */
.L_x_1700:
        /* <DEDUP_REMOVED lines=8> */
.L_x_1704:
[----:B------:R-:W-:Y:S05]  /*1af0*/  BSYNC B0 ;  /* 0x0000000000007941 */ /* 0x000fea0003800000 */
.L_x_1703:
        /* <DEDUP_REMOVED lines=13> */
.L_x_1706:
[----:B------:R-:W-:Y:S05]  /*1bd0*/  BSYNC B0 ;  /* 0x0000000000007941 */ /* 0x000fea0003800000 */
.L_x_1705:
[----:B------:R-:W-:Y:S01]  /*1be0*/  LOP3.LUT R9, R9, R10, R0, 0x96, !PT ;  /* 0x0000000a09097212 */ /* 0x000fe200078e9600 */
[----:B------:R-:W-:Y:S01]  /*1bf0*/  IMAD.MOV.U32 R14, RZ, RZ, RZ ;  /* 0x000000ffff0e7224 */ /* 0x000fe200078e00ff */
[----:B------:R-:W-:Y:S01]  /*1c00*/  LOP3.LUT R8, R8, R7, R3, 0x96, !PT ;  /* 0x0000000708087212 */ /* 0x000fe200078e9603 */
[----:B------:R-:W-:Y:S01]  /*1c10*/  IMAD.MOV.U32 R11, RZ, RZ, RZ ;  /* 0x000000ffff0b7224 */ /* 0x000fe200078e00ff */
[----:B------:R-:W-:Y:S02]  /*1c20*/  LOP3.LUT R18, R6, R9, RZ, 0x3c, !PT ;  /* 0x0000000906127212 */ /* 0x000fe400078e3cff */
[----:B------:R-:W-:Y:S01]  /*1c30*/  LOP3.LUT R19, R5, R8, RZ, 0x3c, !PT ;  /* 0x0000000805137212 */ /* 0x000fe200078e3cff */
[----:B------:R-:W-:Y:S06]  /*1c40*/  BRA `(.L_x_1691) ;  /* 0x000000a800387947 */ /* 0x000fec0003800000 */
.L_x_1692:
        /* <DEDUP_REMOVED lines=12> */
[----:B0-----:R-:W-:Y:S02]  /*1d10*/  IMAD.MOV.U32 R21, RZ, RZ, R12 ;  /* 0x000000ffff157224 */ /* 0x001fe400078e000c */
        /* <DEDUP_REMOVED lines=8> */
[----:B------:R-:W-:Y:S01]  /*1da0*/  MOV R10, R5 ;  /* 0x00000005000a7202 */ /* 0x000fe20000000f00 */
[----:B------:R-:W-:Y:S01]  /*1db0*/  IMAD.MOV.U32 R11, RZ, RZ, R5 ;  /* 0x000000ffff0b7224 */ /* 0x000fe200078e0005 */
[----:B------:R-:W-:Y:S01]  /*1dc0*/  MOV R6, R12 ;  /* 0x0000000c00067202 */ /* 0x000fe20000000f00 */
[--C-:B------:R-:W-:Y:S02]  /*1dd0*/  IMAD.MOV.U32 R9, RZ, RZ, R12.reuse ;  /* 0x000000ffff097224 */ /* 0x100fe400078e000c */
[----:B------:R-:W-:-:S02]  /*1de0*/  IMAD.MOV.U32 R7, RZ, RZ, R12 ;  /* 0x000000ffff077224 */ /* 0x000fc400078e000c */
[--C-:B------:R-:W-:Y:S02]  /*1df0*/  IMAD.MOV.U32 R8, RZ, RZ, R5.reuse ;  /* 0x000000ffff087224 */ /* 0x100fe400078e0005 */
[----:B------:R-:W-:Y:S02]  /*1e00*/  IMAD.MOV.U32 R4, RZ, RZ, R12 ;  /* 0x000000ffff047224 */ /* 0x000fe400078e000c */
        /* <DEDUP_REMOVED lines=8> */
[----:B------:R-:W-:Y:S01]  /*1e90*/  MOV R7, R12 ;  /* 0x0000000c00077202 */ /* 0x000fe20000000f00 */
[--C-:B------:R-:W-:Y:S01]  /*1ea0*/  IMAD.MOV.U32 R6, RZ, RZ, R12.reuse ;  /* 0x000000ffff067224 */ /* 0x100fe200078e000c */
[-C--:B------:R-:W-:Y:S01]  /*1eb0*/  MOV R15, R5.reuse ;  /* 0x00000005000f7202 */ /* 0x080fe20000000f00 */
[----:B------:R-:W-:Y:S01]  /*1ec0*/  IMAD.MOV.U32 R4, RZ, RZ, R12 ;  /* 0x000000ffff047224 */ /* 0x000fe200078e000c */
[----:B------:R-:W-:Y:S01]  /*1ed0*/  MOV R10, R5 ;  /* 0x00000005000a7202 */ /* 0x000fe20000000f00 */
[----:B------:R-:W-:-:S02]  /*1ee0*/  IMAD.MOV.U32 R13, RZ, RZ, R5 ;  /* 0x000000ffff0d7224 */ /* 0x000fc400078e0005 */
[--C-:B------:R-:W-:Y:S02]  /*1ef0*/  IMAD.MOV.U32 R11, RZ, RZ, R5.reuse ;  /* 0x000000ffff0b7224 */ /* 0x100fe400078e0005 */
[--C-:B------:R-:W-:Y:S02]  /*1f00*/  IMAD.MOV.U32 R8, RZ, RZ, R5.reuse ;  /* 0x000000ffff087224 */ /* 0x100fe400078e0005 */
[----:B------:R-:W-:-:S07]  /*1f10*/  IMAD.MOV.U32 R3, RZ, RZ, R5 ;  /* 0x000000ffff037224 */ /* 0x000fce00078e0005 */
.L_x_1716:
        /* <DEDUP_REMOVED lines=298> */
.L_x_1712:
[----:B------:R-:W-:Y:S01]  /*31c0*/  LOP3.LUT R27, R0, 0xfffffffc, RZ, 0xc0, !PT ;  /* 0xfffffffc001b7812 */ /* 0x000fe200078ec0ff */
[----:B------:R-:W-:-:S03]  /*31d0*/  ULDC UR36, c[0x0][0x22c] ;  /* 0x00008b0000247ab9 */ /* 0x000fc60000000800 */
[----:B------:R-:W-:-:S05]  /*31e0*/  IADD3 R26, P1, R18, R27, RZ ;  /* 0x0000001b121a7210 */ /* 0x000fca0007f3e0ff */
[----:B------:R-:W-:-:S05]  /*31f0*/  IMAD.X R27, RZ, RZ, R19, P1 ;  /* 0x000000ffff1b7224 */ /* 0x000fca00008e0613 */
[----:B------:R-:W2:Y:S01]  /*3200*/  LDG.E R26, desc[UR60][R26.64] ;  /* 0x0000003c1a1a7981 */ /* 0x000ea2000c1e1900 */
[----:B------:R-:W-:-:S05]  /*3210*/  IMAD.U32 R0, RZ, RZ, UR36 ;  /* 0x00000024ff007e24 */ /* 0x000fca000f8e00ff */
[----:B------:R-:W-:Y:S02]  /*3220*/  IADD3 R33, R33, R0, RZ ;  /* 0x0000000021217210 */ /* 0x000fe40007ffe0ff */
[C---:B--2---:R-:W-:Y:S02]  /*3230*/  PRMT R28, R26.reuse, 0x7610, R28 ;  /* 0x000076101a1c7816 */ /* 0x044fe4000000001c */
[----:B------:R-:W-:Y:S01]  /*3240*/  PRMT R29, R26, 0x7632, R29 ;  /* 0x000076321a1d7816 */ /* 0x000fe2000000001d */
[----:B------:R-:W-:Y:S06]  /*3250*/  @!P0 BRA `(.L_x_1713) ;  /* 0x0000000c00d08947 */ /* 0x000fec0003800000 */
        /* <DEDUP_REMOVED lines=244> */
.L_x_1713:
        /* <DEDUP_REMOVED lines=253> */
.L_x_1714:
        /* <DEDUP_REMOVED lines=242> */
.L_x_1715:
[----:B------:R-:W-:Y:S01]  /*6090*/  LOP3.LUT R27, R33, 0xfffffffc, RZ, 0xc0, !PT ;  /* 0xfffffffc211b7812 */ /* 0x000fe200078ec0ff */
[----:B------:R-:W-:-:S03]  /*60a0*/  ULDC UR4, c[0x0][0x224] ;  /* 0x0000890000047ab9 */ /* 0x000fc60000000800 */
[----:B------:R-:W-:-:S05]  /*60b0*/  IADD3 R26, P1, R18, R27, RZ ;  /* 0x0000001b121a7210 */ /* 0x000fca0007f3e0ff */
[----:B------:R-:W-:-:S05]  /*60c0*/  IMAD.X R27, RZ, RZ, R19, P1 ;  /* 0x000000ffff1b7224 */ /* 0x000fca00008e0613 */
[----:B------:R1:W2:Y:S01]  /*60d0*/  LDG.E R26, desc[UR60][R26.64] ;  /* 0x0000003c1a1a7981 */ /* 0x0002a2000c1e1900 */
[----:B------:R-:W-:Y:S01]  /*60e0*/  IMAD.IADD R33, R35, 0x1, R0 ;  /* 0x0000000123217824 */ /* 0x000fe200078e0200 */
[----:B------:R-:W-:Y:S02]  /*60f0*/  MOV R36, UR4 ;  /* 0x0000000400247c02 */ /* 0x000fe40008000f00 */
[----:B------:R-:W-:Y:S01]  /*6100*/  PRMT R38, R29, 0x9910, RZ ;  /* 0x000099101d267816 */ /* 0x000fe200000000ff */
[----:B------:R-:W-:Y:S01]  /*6110*/  IMAD R35, R0, 0x3, R33 ;  /* 0x0000000300237824 */ /* 0x000fe200078e0221 */
[----:B------:R-:W-:Y:S02]  /*6120*/  PRMT R37, R28, 0x9910, RZ ;  /* 0x000099101c257816 */ /* 0x000fe400000000ff */
[----:B------:R-:W-:Y:S02]  /*6130*/  PRMT R39, R30, 0x9910, RZ ;  /* 0x000099101e277816 */ /* 0x000fe400000000ff */
[----:B------:R-:W-:Y:S01]  /*6140*/  ISETP.GE.U32.AND P1, PT, R35, R36, PT ;  /* 0x000000242300720c */ /* 0x000fe20003f26070 */
[----:B------:R-:W-:Y:S01]  /*6150*/  IMAD.MOV.U32 R35, RZ, RZ, R38 ;  /* 0x000000ffff237224 */ /* 0x000fe200078e0026 */
[----:B------:R-:W-:-:S02]  /*6160*/  SHF.R.S32.HI R38, RZ, 0x1f, R37 ;  /* 0x0000001fff267819 */ /* 0x000fc40000011425 */
[----:B-1----:R-:W-:Y:S02]  /*6170*/  PRMT R27, R31, 0x9910, RZ ;  /* 0x000099101f1b7816 */ /* 0x002fe400000000ff */
[----:B------:R-:W-:Y:S02]  /*6180*/  SHF.R.S32.HI R40, RZ, 0x1f, R35 ;  /* 0x0000001fff287819 */ /* 0x000fe40000011423 */
[----:B------:R-:W-:Y:S01]  /*6190*/  LOP3.LUT R3, R3, R38, RZ, 0x3c, !PT ;  /* 0x0000002603037212 */ /* 0x000fe200078e3cff */
[----:B------:R-:W-:Y:S01]  /*61a0*/  IMAD.MOV.U32 R38, RZ, RZ, R39 ;  /* 0x000000ffff267224 */ /* 0x000fe200078e0027 */
[----:B------:R-:W-:Y:S02]  /*61b0*/  LOP3.LUT R5, R5, R40, RZ, 0x3c, !PT ;  /* 0x0000002805057212 */ /* 0x000fe400078e3cff */
[----:B------:R-:W-:Y:S02]  /*61c0*/  MOV R40, R27 ;  /* 0x0000001b00287202 */ /* 0x000fe40000000f00 */
[----:B------:R-:W-:-:S02]  /*61d0*/  LOP3.LUT R7, R7, R38, RZ, 0x3c, !PT ;  /* 0x0000002607077212 */ /* 0x000fc400078e3cff */
[----:B------:R-:W-:Y:S02]  /*61e0*/  SHF.R.S32.HI R27, RZ, 0x1f, R38 ;  /* 0x0000001fff1b7819 */ /* 0x000fe40000011426 */
[----:B------:R-:W-:Y:S02]  /*61f0*/  LOP3.LUT R6, R6, R35, RZ, 0x3c, !PT ;  /* 0x0000002306067212 */ /* 0x000fe400078e3cff */
[----:B------:R-:W-:Y:S02]  /*6200*/  PRMT R38, R32, 0x9910, RZ ;  /* 0x0000991020267816 */ /* 0x000fe400000000ff */
[----:B------:R-:W-:Y:S02]  /*6210*/  SHF.R.S32.HI R35, RZ, 0x1f, R40 ;  /* 0x0000001fff237819 */ /* 0x000fe40000011428 */
[----:B------:R-:W-:Y:S01]  /*6220*/  LOP3.LUT R8, R8, R27, RZ, 0x3c, !PT ;  /* 0x0000001b08087212 */ /* 0x000fe200078e3cff */
[----:B------:R-:W-:Y:S01]  /*6230*/  IMAD.MOV.U32 R27, RZ, RZ, R38 ;  /* 0x000000ffff1b7224 */ /* 0x000fe200078e0026 */
[----:B------:R-:W-:-:S02]  /*6240*/  LOP3.LUT R10, R10, R35, RZ, 0x3c, !PT ;  /* 0x000000230a0a7212 */ /* 0x000fc400078e3cff */
[----:B------:R-:W-:Y:S02]  /*6250*/  LOP3.LUT R4, R4, R37, RZ, 0x3c, !PT ;  /* 0x0000002504047212 */ /* 0x000fe400078e3cff */
[----:B------:R-:W-:Y:S02]  /*6260*/  PRMT R37, R34, 0x9910, RZ ;  /* 0x0000991022257816 */ /* 0x000fe400000000ff */
[----:B------:R-:W-:Y:S02]  /*6270*/  LOP3.LUT R9, R9, R40, RZ, 0x3c, !PT ;  /* 0x0000002809097212 */ /* 0x000fe400078e3cff */
[----:B------:R-:W-:Y:S02]  /*6280*/  LOP3.LUT R14, R14, R27, RZ, 0x3c, !PT ;  /* 0x0000001b0e0e7212 */ /* 0x000fe400078e3cff */
[----:B------:R-:W-:Y:S02]  /*6290*/  SHF.R.S32.HI R40, RZ, 0x1f, R27 ;  /* 0x0000001fff287819 */ /* 0x000fe4000001141b */
[----:B------:R-:W-:-:S02]  /*62a0*/  SHF.R.S32.HI R38, RZ, 0x1f, R37 ;  /* 0x0000001fff267819 */ /* 0x000fc40000011425 */
[----:B------:R-:W-:Y:S02]  /*62b0*/  LOP3.LUT R12, R12, R37, RZ, 0x3c, !PT ;  /* 0x000000250c0c7212 */ /* 0x000fe400078e3cff */
[----:B------:R-:W-:Y:S02]  /*62c0*/  LOP3.LUT R11, R11, R38, RZ, 0x3c, !PT ;  /* 0x000000260b0b7212 */ /* 0x000fe400078e3cff */
[----:B------:R-:W-:Y:S02]  /*62d0*/  LOP3.LUT R13, R13, R40, RZ, 0x3c, !PT ;  /* 0x000000280d0d7212 */ /* 0x000fe400078e3cff */
[C---:B--2---:R-:W-:Y:S02]  /*62e0*/  PRMT R35, R26.reuse, 0x9910, RZ ;  /* 0x000099101a237816 */ /* 0x044fe400000000ff */
[----:B------:R-:W-:-:S03]  /*62f0*/  PRMT R42, R26, 0xbb32, RZ ;  /* 0x0000bb321a2a7816 */ /* 0x000fc600000000ff */
[----:B------:R-:W-:Y:S01]  /*6300*/  IMAD.MOV.U32 R27, RZ, RZ, R35 ;  /* 0x000000ffff1b7224 */ /* 0x000fe200078e0023 */
[----:B------:R-:W-:Y:S02]  /*6310*/  SHF.R.S32.HI R35, RZ, 0x1f, R42 ;  /* 0x0000001fff237819 */ /* 0x000fe4000001142a */
[----:B------:R-:W-:Y:S02]  /*6320*/  LOP3.LUT R21, R21, R42, RZ, 0x3c, !PT ;  /* 0x0000002a15157212 */ /* 0x000fe400078e3cff */
[----:B------:R-:W-:Y:S02]  /*6330*/  SHF.R.S32.HI R38, RZ, 0x1f, R27 ;  /* 0x0000001fff267819 */ /* 0x000fe4000001141b */
[----:B------:R-:W-:Y:S02]  /*6340*/  LOP3.LUT R16, R16, R27, RZ, 0x3c, !PT ;  /* 0x0000001b10107212 */ /* 0x000fe400078e3cff */
[----:B------:R-:W-:Y:S02]  /*6350*/  LOP3.LUT R15, R15, R38, RZ, 0x3c, !PT ;  /* 0x000000260f0f7212 */ /* 0x000fe400078e3cff */
[----:B------:R-:W-:Y:S01]  /*6360*/  LOP3.LUT R20, R20, R35, RZ, 0x3c, !PT ;  /* 0x0000002314147212 */ /* 0x000fe200078e3cff */
[----:B------:R-:W-:Y:S06]  /*6370*/  @!P1 BRA `(.L_x_1716) ;  /* 0xffffffb800e89947 */ /* 0x000fec000383ffff */
[----:B------:R-:W-:Y:S05]  /*6380*/  BSYNC B1 ;  /* 0x0000000000017941 */ /* 0x000fea0003800000 */
.L_x_1711:
[C---:B------:R-:W-:Y:S02]  /*6390*/  PRMT R37, R26.reuse, 0x7610, R37 ;  /* 0x000076101a257816 */ /* 0x040fe40000000025 */
[----:B------:R-:W-:-:S07]  /*63a0*/  PRMT R38, R26, 0x7632, R38 ;  /* 0x000076321a267816 */ /* 0x000fce0000000026 */
.L_x_1710:
[----:B------:R-:W-:Y:S05]  /*63b0*/  BSYNC B0 ;  /* 0x0000000000007941 */ /* 0x000fea0003800000 */
.L_x_1709:
[----:B------:R-:W-:Y:S01]  /*63c0*/  ISETP.GE.U32.AND P0, PT, R33, R36, PT ;  /* 0x000000242100720c */ /* 0x000fe20003f06070 */
[----:B------:R-:W-:-:S12]  /*63d0*/  BSSY B0, `(.L_x_1717) ;  /* 0x000046e000007945 */ /* 0x000fd80003800000 */
[----:B------:R-:W-:Y:S05]  /*63e0*/  @P0 BRA `(.L_x_1718) ;  /* 0x0000004400b00947 */ /* 0x000fea0003800000 */
[----:B------:R-:W1:Y:S01]  /*63f0*/  LDC R35, c[0x0][0x260] ;  /* 0x00009800ff237b82 */ /* 0x000e620000000800 */
[----:B------:R-:W-:Y:S01]  /*6400*/  HFMA2.MMA R39, -RZ, RZ, 0, 0 ;  /* 0x00000000ff277435 */ /* 0x000fe200000001ff */
[----:B-1----:R-:W-:-:S13]  /*6410*/  ISETP.NE.AND P1, PT, R35, RZ, PT ;  /* 0x000000ff2300720c */ /* 0x002fda0003f25270 */
[----:B------:R-:W-:Y:S05]  /*6420*/  @!P1 BRA `(.L_x_1719) ;  /* 0x0000001000449947 */ /* 0x000fea0003800000 */
[----:B0-----:R-:W-:Y:S01]  /*6430*/  IMAD.MOV.U32 R24, RZ, RZ, RZ ;  /* 0x000000ffff187224 */ /* 0x001fe200078e00ff */
[----:B------:R-:W-:Y:S01]  /*6440*/  ULDC.64 UR4, c[0x0][0x268] ;  /* 0x00009a0000047ab9 */ /* 0x000fe20000000a00 */
[----:B------:R-:W-:Y:S01]  /*6450*/  IMAD.MOV.U32 R25, RZ, RZ, R33 ;  /* 0x000000ffff197224 */ /* 0x000fe200078e0021 */
[----:B------:R-:W-:Y:S01]  /*6460*/  ISETP.NE.AND P2, PT, R35, 0x1, PT ;  /* 0x000000012300780c */ /* 0x000fe20003f45270 */
        /* <DEDUP_REMOVED lines=258> */
[----:B------:R-:W-:-:S03]  /*7490*/  ULDC UR4, c[0x0][0x3ec] ;  /* 0x0000fb0000047ab9 */ /* 0x000fc60000000800 */
[----:B------:R-:W1:Y:S01]  /*74a0*/  @P2 LDC R41, c[0x0][0x384] ;  /* 0x0000e100ff292b82 */ /* 0x000e620000000800 */
[----:B------:R-:W-:-:S07]  /*74b0*/  IMAD.MOV R43, RZ, RZ, -R27 ;  /* 0x000000ffff2b7224 */ /* 0x000fce00078e0a1b */
[----:B------:R-:W2:Y:S01]  /*74c0*/  @P2 LDC R28, c[0x0][0x3f0] ;  /* 0x0000fc00ff1c2b82 */ /* 0x000ea20000000800 */
[----:B0-----:R-:W-:-:S05]  /*74d0*/  @P2 IMAD.HI.U32 R24, R27, R24, R26 ;  /* 0x000000181b182227 */ /* 0x001fca00078e001a */
[----:B------:R-:W-:Y:S01]  /*74e0*/  @P2 SHF.R.U32.HI R25, RZ, R25, R24 ;  /* 0x00000019ff192219 */ /* 0x000fe20000011618 */
[----:B------:R-:W-:-:S03]  /*74f0*/  IMAD R24, R43, UR6, R29 ;  /* 0x000000062b187c24 */ /* 0x000fc6000f8e021d */
[----:B------:R-:W-:Y:S01]  /*7500*/  @P2 IADD3 R26, -R25, RZ, RZ ;  /* 0x000000ff191a2210 */ /* 0x000fe20007ffe1ff */
[----:B------:R-:W-:-:S04]  /*7510*/  IMAD R39, R24, UR4, R39 ;  /* 0x0000000418277c24 */ /* 0x000fc8000f8e0227 */
[----:B-1----:R-:W-:-:S04]  /*7520*/  @P2 IMAD R41, R41, R26, R27 ;  /* 0x0000001a29292224 */ /* 0x002fc800078e021b */
[----:B--2---:R-:W-:-:S07]  /*7530*/  @P2 IMAD R39, R41, R28, R39 ;  /* 0x0000001c29272224 */ /* 0x004fce00078e0227 */
.L_x_1719:
[----:B0-----:R-:W-:-:S04]  /*7540*/  LOP3.LUT R25, R39, 0xfffffffc, RZ, 0xc0, !PT ;  /* 0xfffffffc27197812 */ /* 0x001fc800078ec0ff */
[----:B------:R-:W-:-:S05]  /*7550*/  IADD3 R24, P2, R18, R25, RZ ;  /* 0x0000001912187210 */ /* 0x000fca0007f5e0ff */
[----:B------:R-:W-:-:S05]  /*7560*/  IMAD.X R25, RZ, RZ, R19, P2 ;  /* 0x000000ffff197224 */ /* 0x000fca00010e0613 */
[----:B------:R-:W2:Y:S01]  /*7570*/  LDG.E R24, desc[UR60][R24.64] ;  /* 0x0000003c18187981 */ /* 0x000ea2000c1e1900 */
[----:B------:R-:W-:-:S05]  /*7580*/  IMAD.IADD R27, R33, 0x1, R0 ;  /* 0x00000001211b7824 */ /* 0x000fca00078e0200 */
[----:B------:R-:W-:Y:S02]  /*7590*/  ISETP.GE.U32.AND P2, PT, R27, R36, PT ;  /* 0x000000241b00720c */ /* 0x000fe40003f46070 */
[C---:B--2---:R-:W-:Y:S02]  /*75a0*/  PRMT R28, R24.reuse, 0x7610, R28 ;  /* 0x00007610181c7816 */ /* 0x044fe4000000001c */
[----:B------:R-:W-:-:S09]  /*75b0*/  PRMT R29, R24, 0x7632, R29 ;  /* 0x00007632181d7816 */ /* 0x000fd2000000001d */
        /* <DEDUP_REMOVED lines=265> */
[C---:B------:R-:W-:Y:S01]  /*8650*/  IADD3 R45, -R31.reuse, RZ, RZ ;  /* 0x000000ff1f2d7210 */ /* 0x040fe20007ffe1ff */
        /* <DEDUP_REMOVED lines=9> */
.L_x_1720:
        /* <DEDUP_REMOVED lines=283> */
.L_x_1721:
        /* <DEDUP_REMOVED lines=283> */
.L_x_1722:
[----:B------:R-:W-:-:S04]  /*aa50*/  LOP3.LUT R37, R37, 0xfffffffc, RZ, 0xc0, !PT ;  /* 0xfffffffc25257812 */ /* 0x000fc800078ec0ff */
[----:B------:R-:W-:-:S04]  /*aa60*/  IADD3 R18, P1, R18, R37, RZ ;  /* 0x0000002512127210 */ /* 0x000fc80007f3e0ff */
[----:B------:R-:W-:-:S05]  /*aa70*/  IADD3.X R19, RZ, R19, RZ, P1, !PT ;  /* 0x00000013ff137210 */ /* 0x000fca0000ffe4ff */
[----:B------:R-:W2:Y:S02]  /*aa80*/  LDG.E R18, desc[UR60][R18.64] ;  /* 0x0000003c12127981 */ /* 0x000ea4000c1e1900 */
[C---:B--2---:R-:W-:Y:S02]  /*aa90*/  PRMT R37, R18.reuse, 0x7610, R37 ;  /* 0x0000761012257816 */ /* 0x044fe40000000025 */
[----:B------:R-:W-:-:S07]  /*aaa0*/  PRMT R38, R18, 0x7632, R38 ;  /* 0x0000763212267816 */ /* 0x000fce0000000026 */
.L_x_1718:
[----:B------:R-:W-:Y:S05]  /*aab0*/  BSYNC B0 ;  /* 0x0000000000007941 */ /* 0x000fea0003800000 */
.L_x_1717:
[----:B------:R-:W-:Y:S04]  /*aac0*/  BSSY B0, `(.L_x_1723) ;  /* 0x000002a000007945 */ /* 0x000fe80003800000 */
[----:B------:R-:W-:Y:S05]  /*aad0*/  @P0 BRA `(.L_x_1724) ;  /* 0x0000000000a00947 */ /* 0x000fea0003800000 */
[----:B------:R-:W-:Y:S01]  /*aae0*/  IMAD.IADD R27, R33, 0x1, R0 ;  /* 0x00000001211b7824 */ /* 0x000fe200078e0200 */
[----:B------:R-:W-:Y:S02]  /*aaf0*/  PRMT R19, R28, 0x9910, RZ ;  /* 0x000099101c137816 */ /* 0x000fe400000000ff */
[----:B0-----:R-:W-:Y:S02]  /*ab00*/  PRMT R25, R29, 0x9910, RZ ;  /* 0x000099101d197816 */ /* 0x001fe400000000ff */
[----:B------:R-:W-:Y:S02]  /*ab10*/  ISETP.GE.U32.AND P0, PT, R27, R36, PT ;  /* 0x000000241b00720c */ /* 0x000fe40003f06070 */
[----:B------:R-:W-:Y:S02]  /*ab20*/  SHF.R.S32.HI R18, RZ, 0x1f, R19 ;  /* 0x0000001fff127819 */ /* 0x000fe40000011413 */
[----:B------:R-:W-:Y:S02]  /*ab30*/  SHF.R.S32.HI R24, RZ, 0x1f, R25 ;  /* 0x0000001fff187819 */ /* 0x000fe40000011419 */
[----:B------:R-:W-:-:S02]  /*ab40*/  LOP3.LUT R4, R4, R19, RZ, 0x3c, !PT ;  /* 0x0000001304047212 */ /* 0x000fc400078e3cff */
[----:B------:R-:W-:Y:S02]  /*ab50*/  LOP3.LUT R6, R6, R25, RZ, 0x3c, !PT ;  /* 0x0000001906067212 */ /* 0x000fe400078e3cff */
[----:B------:R-:W-:Y:S02]  /*ab60*/  LOP3.LUT R3, R3, R18, RZ, 0x3c, !PT ;  /* 0x0000001203037212 */ /* 0x000fe400078e3cff */
[----:B------:R-:W-:Y:S01]  /*ab70*/  LOP3.LUT R5, R5, R24, RZ, 0x3c, !PT ;  /* 0x0000001805057212 */ /* 0x000fe200078e3cff */
[----:B------:R-:W-:Y:S06]  /*ab80*/  @P0 BRA `(.L_x_1724) ;  /* 0x0000000000740947 */ /* 0x000fec0003800000 */
[----:B------:R-:W-:Y:S02]  /*ab90*/  IADD3 R27, R27, R0, RZ ;  /* 0x000000001b1b7210 */ /* 0x000fe40007ffe0ff */
[----:B------:R-:W-:Y:S02]  /*aba0*/  PRMT R18, R30, 0x9910, RZ ;  /* 0x000099101e127816 */ /* 0x000fe400000000ff */
[----:B------:R-:W-:Y:S02]  /*abb0*/  ISETP.GE.U32.AND P0, PT, R27, R36, PT ;  /* 0x000000241b00720c */ /* 0x000fe40003f06070 */
[----:B------:R-:W-:Y:S02]  /*abc0*/  PRMT R24, R31, 0x9910, RZ ;  /* 0x000099101f187816 */ /* 0x000fe400000000ff */
[----:B------:R-:W-:Y:S02]  /*abd0*/  SHF.R.S32.HI R19, RZ, 0x1f, R18 ;  /* 0x0000001fff137819 */ /* 0x000fe40000011412 */
[----:B------:R-:W-:-:S02]  /*abe0*/  SHF.R.S32.HI R25, RZ, 0x1f, R24 ;  /* 0x0000001fff197819 */ /* 0x000fc40000011418 */
[----:B------:R-:W-:Y:S02]  /*abf0*/  LOP3.LUT R7, R7, R18, RZ, 0x3c, !PT ;  /* 0x0000001207077212 */ /* 0x000fe400078e3cff */
[----:B------:R-:W-:Y:S02]  /*ac00*/  LOP3.LUT R9, R9, R24, RZ, 0x3c, !PT ;  /* 0x0000001809097212 */ /* 0x000fe400078e3cff */
[----:B------:R-:W-:Y:S02]  /*ac10*/  LOP3.LUT R8, R8, R19, RZ, 0x3c, !PT ;  /* 0x0000001308087212 */ /* 0x000fe400078e3cff */
[----:B------:R-:W-:Y:S01]  /*ac20*/  LOP3.LUT R10, R10, R25, RZ, 0x3c, !PT ;  /* 0x000000190a0a7212 */ /* 0x000fe200078e3cff */
[----:B------:R-:W-:Y:S06]  /*ac30*/  @P0 BRA `(.L_x_1724) ;  /* 0x0000000000480947 */ /* 0x000fec0003800000 */
[----:B------:R-:W-:Y:S01]  /*ac40*/  IMAD.IADD R19, R27, 0x1, R0 ;  /* 0x000000011b137824 */ /* 0x000fe200078e0200 */
[----:B------:R-:W-:-:S04]  /*ac50*/  PRMT R25, R32, 0x9910, RZ ;  /* 0x0000991020197816 */ /* 0x000fc800000000ff */
[----:B------:R-:W-:Y:S02]  /*ac60*/  ISETP.GE.U32.AND P0, PT, R19, R36, PT ;  /* 0x000000241300720c */ /* 0x000fe40003f06070 */
[----:B------:R-:W-:Y:S02]  /*ac70*/  PRMT R19, R34, 0x9910, RZ ;  /* 0x0000991022137816 */ /* 0x000fe400000000ff */
[----:B------:R-:W-:Y:S02]  /*ac80*/  LOP3.LUT R14, R14, R25, RZ, 0x3c, !PT ;  /* 0x000000190e0e7212 */ /* 0x000fe400078e3cff */
[----:B------:R-:W-:Y:S02]  /*ac90*/  LOP3.LUT R12, R12, R19, RZ, 0x3c, !PT ;  /* 0x000000130c0c7212 */ /* 0x000fe400078e3cff */
[----:B------:R-:W-:Y:S02]  /*aca0*/  SHF.R.S32.HI R0, RZ, 0x1f, R19 ;  /* 0x0000001fff007819 */ /* 0x000fe40000011413 */
[----:B------:R-:W-:-:S02]  /*acb0*/  SHF.R.S32.HI R18, RZ, 0x1f, R25 ;  /* 0x0000001fff127819 */ /* 0x000fc40000011419 */
[----:B------:R-:W-:Y:S02]  /*acc0*/  LOP3.LUT R11, R11, R0, RZ, 0x3c, !PT ;  /* 0x000000000b0b7212 */ /* 0x000fe400078e3cff */
[----:B------:R-:W-:Y:S02]  /*acd0*/  @!P0 PRMT R19, R37, 0x9910, RZ ;  /* 0x0000991025138816 */ /* 0x000fe400000000ff */
[----:B------:R-:W-:Y:S02]  /*ace0*/  @!P0 PRMT R24, R38, 0x9910, RZ ;  /* 0x0000991026188816 */ /* 0x000fe400000000ff */
[----:B------:R-:W-:Y:S02]  /*acf0*/  @!P0 SHF.R.S32.HI R0, RZ, 0x1f, R19 ;  /* 0x0000001fff008819 */ /* 0x000fe40000011413 */
[----:B------:R-:W-:Y:S02]  /*ad00*/  @!P0 SHF.R.S32.HI R25, RZ, 0x1f, R24 ;  /* 0x0000001fff198819 */ /* 0x000fe40000011418 */
[----:B------:R-:W-:-:S02]  /*ad10*/  LOP3.LUT R13, R13, R18, RZ, 0x3c, !PT ;  /* 0x000000120d0d7212 */ /* 0x000fc400078e3cff */
[----:B------:R-:W-:Y:S02]  /*ad20*/  @!P0 LOP3.LUT R16, R16, R19, RZ, 0x3c, !PT ;  /* 0x0000001310108212 */ /* 0x000fe400078e3cff */
[----:B------:R-:W-:Y:S02]  /*ad30*/  @!P0 LOP3.LUT R21, R21, R24, RZ, 0x3c, !PT ;  /* 0x0000001815158212 */ /* 0x000fe400078e3cff */
[----:B------:R-:W-:Y:S02]  /*ad40*/  @!P0 LOP3.LUT R15, R15, R0, RZ, 0x3c, !PT ;  /* 0x000000000f0f8212 */ /* 0x000fe400078e3cff */
[----:B------:R-:W-:-:S07]  /*ad50*/  @!P0 LOP3.LUT R20, R20, R25, RZ, 0x3c, !PT ;  /* 0x0000001914148212 */ /* 0x000fce00078e3cff */
.L_x_1724:
[----:B------:R-:W-:Y:S05]  /*ad60*/  BSYNC B0 ;  /* 0x0000000000007941 */ /* 0x000fea0003800000 */
.L_x_1723:
        /* <DEDUP_REMOVED lines=9> */
.L_x_1708:
        /* <DEDUP_REMOVED lines=30> */
.L_x_1728:
[-C--:B------:R-:W-:Y:S01]  /*afe0*/  IMAD R4, R32, R33.reuse, RZ ;  /* 0x0000002120047224 */ /* 0x080fe200078e02ff */
[----:B------:R-:W-:-:S04]  /*aff0*/  IADD3 R33, R0, R33, RZ ;  /* 0x0000002100217210 */ /* 0x000fc80007ffe0ff */
[----:B------:R-:W-:Y:S01]  /*b000*/  SHF.R.U32.HI R5, RZ, 0x1, R4 ;  /* 0x00000001ff057819 */ /* 0x000fe20000011604 */
[----:B------:R-:W-:Y:S02]  /*b010*/  IMAD R6, R32, R33, RZ ;  /* 0x0000002120067224 */ /* 0x000fe400078e02ff */
[----:B------:R-:W-:Y:S02]  /*b020*/  IMAD.IADD R33, R33, 0x1, R0 ;  /* 0x0000000121217824 */ /* 0x000fe400078e0200 */
[----:B------:R-:W-:Y:S01]  /*b030*/  IMAD.WIDE.U32 R4, R5, 0x4, R18 ;  /* 0x0000000405047825 */ /* 0x000fe200078e0012 */
[----:B------:R-:W-:-:S03]  /*b040*/  SHF.R.U32.HI R7, RZ, 0x1, R6 ;  /* 0x00000001ff077819 */ /* 0x000fc60000011606 */
[C---:B------:R-:W-:Y:S02]  /*b050*/  IMAD R8, R32.reuse, R33, RZ ;  /* 0x0000002120087224 */ /* 0x040fe400078e02ff */
[----:B------:R-:W-:Y:S01]  /*b060*/  IMAD.WIDE.U32 R6, R7, 0x4, R18 ;  /* 0x0000000407067825 */ /* 0x000fe200078e0012 */
[----:B------:R-:W2:Y:S01]  /*b070*/  LDG.E R4, desc[UR60][R4.64] ;  /* 0x0000003c04047981 */ /* 0x000ea2000c1e1900 */
[----:B------:R-:W-:Y:S02]  /*b080*/  IADD3 R33, R33, R0, RZ ;  /* 0x0000000021217210 */ /* 0x000fe40007ffe0ff */
[----:B------:R-:W-:Y:S02]  /*b090*/  SHF.R.U32.HI R9, RZ, 0x1, R8 ;  /* 0x00000001ff097819 */ /* 0x000fe40000011608 */
[----:B------:R0:W3:Y:S01]  /*b0a0*/  LDG.E R6, desc[UR60][R6.64] ;  /* 0x0000003c06067981 */ /* 0x0000e2000c1e1900 */
[----:B------:R-:W-:Y:S02]  /*b0b0*/  IMAD R10, R32, R33, RZ ;  /* 0x00000021200a7224 */ /* 0x000fe400078e02ff */
[----:B------:R-:W-:-:S03]  /*b0c0*/  IMAD.WIDE.U32 R8, R9, 0x4, R18 ;  /* 0x0000000409087825 */ /* 0x000fc600078e0012 */
[----:B------:R-:W-:Y:S02]  /*b0d0*/  SHF.R.U32.HI R11, RZ, 0x1, R10 ;  /* 0x00000001ff0b7819 */ /* 0x000fe4000001160a */
[----:B------:R-:W4:Y:S03]  /*b0e0*/  LDG.E R35, desc[UR60][R8.64] ;  /* 0x0000003c08237981 */ /* 0x000f26000c1e1900 */
[----:B------:R-:W-:-:S05]  /*b0f0*/  IMAD.WIDE.U32 R10, R11, 0x4, R18 ;  /* 0x000000040b0a7825 */ /* 0x000fca00078e0012 */
[----:B------:R1:W5:Y:S01]  /*b100*/  LDG.E R5, desc[UR60][R10.64] ;  /* 0x0000003c0a057981 */ /* 0x000362000c1e1900 */
[----:B------:R-:W-:-:S04]  /*b110*/  IMAD.IADD R33, R33, 0x1, R0 ;  /* 0x0000000121217824 */ /* 0x000fc800078e0200 */
[----:B------:R-:W-:-:S05]  /*b120*/  IMAD R37, R0, 0x3, R33 ;  /* 0x0000000300257824 */ /* 0x000fca00078e0221 */
[----:B------:R-:W-:Y:S02]  /*b130*/  ISETP.GE.U32.AND P0, PT, R37, R36, PT ;  /* 0x000000242500720c */ /* 0x000fe40003f06070 */
[C---:B--2---:R-:W-:Y:S02]  /*b140*/  PRMT R34, R4.reuse, 0xbb32, RZ ;  /* 0x0000bb3204227816 */ /* 0x044fe400000000ff */
[----:B0-----:R-:W-:Y:S02]  /*b150*/  PRMT R7, R4, 0x9910, RZ ;  /* 0x0000991004077816 */ /* 0x001fe400000000ff */
[----:B------:R-:W-:Y:S02]  /*b160*/  MOV R37, R34 ;  /* 0x0000002200257202 */ /* 0x000fe40000000f00 */
[----:B---3--:R-:W-:Y:S02]  /*b170*/  PRMT R34, R6, 0x9910, RZ ;  /* 0x0000991006227816 */ /* 0x008fe400000000ff */
[----:B-1----:R-:W-:-:S02]  /*b180*/  SHF.R.S32.HI R10, RZ, 0x1f, R37 ;  /* 0x0000001fff0a7819 */ /* 0x002fc40000011425 */
[----:B------:R-:W-:Y:S02]  /*b190*/  PRMT R9, R6, 0xbb32, RZ ;  /* 0x0000bb3206097816 */ /* 0x000fe400000000ff */
[----:B------:R-:W-:Y:S02]  /*b1a0*/  LOP3.LUT R30, R30, R7, RZ, 0x3c, !PT ;  /* 0x000000071e1e7212 */ /* 0x000fe400078e3cff */
[----:B------:R-:W-:Y:S01]  /*b1b0*/  SHF.R.S32.HI R8, RZ, 0x1f, R7 ;  /* 0x0000001fff087819 */ /* 0x000fe20000011407 */
[----:B------:R-:W-:Y:S01]  /*b1c0*/  IMAD.MOV.U32 R7, RZ, RZ, R34 ;  /* 0x000000ffff077224 */ /* 0x000fe200078e0022 */
[----:B------:R-:W-:Y:S02]  /*b1d0*/  LOP3.LUT R29, R29, R10, RZ, 0x3c, !PT ;  /* 0x0000000a1d1d7212 */ /* 0x000fe400078e3cff */
[----:B------:R-:W-:Y:S02]  /*b1e0*/  LOP3.LUT R24, R24, R9, RZ, 0x3c, !PT ;  /* 0x0000000918187212 */ /* 0x000fe400078e3cff */
[----:B------:R-:W-:-:S02]  /*b1f0*/  SHF.R.S32.HI R10, RZ, 0x1f, R9 ;  /* 0x0000001fff0a7819 */ /* 0x000fc40000011409 */
[----:B------:R-:W-:Y:S02]  /*b200*/  LOP3.LUT R31, R31, R8, RZ, 0x3c, !PT ;  /* 0x000000081f1f7212 */ /* 0x000fe400078e3cff */
[C---:B----4-:R-:W-:Y:S02]  /*b210*/  PRMT R9, R35.reuse, 0xbb32, RZ ;  /* 0x0000bb3223097816 */ /* 0x050fe400000000ff */
[----:B------:R-:W-:Y:S02]  /*b220*/  LOP3.LUT R26, R26, R7, RZ, 0x3c, !PT ;  /* 0x000000071a1a7212 */ /* 0x000fe400078e3cff */
[----:B------:R-:W-:Y:S02]  /*b230*/  SHF.R.S32.HI R8, RZ, 0x1f, R7 ;  /* 0x0000001fff087819 */ /* 0x000fe40000011407 */
[----:B------:R-:W-:Y:S02]  /*b240*/  PRMT R7, R35, 0x9910, RZ ;  /* 0x0000991023077816 */ /* 0x000fe400000000ff */
[----:B------:R-:W-:Y:S01]  /*b250*/  LOP3.LUT R25, R25, R10, RZ, 0x3c, !PT ;  /* 0x0000000a19197212 */ /* 0x000fe200078e3cff */
[----:B------:R-:W-:Y:S01]  /*b260*/  IMAD.MOV.U32 R10, RZ, RZ, R9 ;  /* 0x000000ffff0a7224 */ /* 0x000fe200078e0009 */
[----:B------:R-:W-:-:S02]  /*b270*/  LOP3.LUT R27, R27, R8, RZ, 0x3c, !PT ;  /* 0x000000081b1b7212 */ /* 0x000fc400078e3cff */
[----:B------:R-:W-:Y:S02]  /*b280*/  MOV R8, R7 ;  /* 0x0000000700087202 */ /* 0x000fe40000000f00 */
[----:B-----5:R-:W-:Y:S02]  /*b290*/  PRMT R34, R5, 0xbb32, RZ ;  /* 0x0000bb3205227816 */ /* 0x020fe400000000ff */
[----:B------:R-:W-:Y:S02]  /*b2a0*/  SHF.R.S32.HI R7, RZ, 0x1f, R8 ;  /* 0x0000001fff077819 */ /* 0x000fe40000011408 */
[----:B------:R-:W-:Y:S02]  /*b2b0*/  LOP3.LUT R13, R13, R10, RZ, 0x3c, !PT ;  /* 0x0000000a0d0d7212 */ /* 0x000fe400078e3cff */
[----:B------:R-:W-:Y:S02]  /*b2c0*/  SHF.R.S32.HI R9, RZ, 0x1f, R10 ;  /* 0x0000001fff097819 */ /* 0x000fe4000001140a */
[----:B------:R-:W-:-:S02]  /*b2d0*/  PRMT R11, R5, 0x9910, RZ ;  /* 0x00009910050b7816 */ /* 0x000fc400000000ff */
[----:B------:R-:W-:Y:S02]  /*b2e0*/  MOV R10, R34 ;  /* 0x00000022000a7202 */ /* 0x000fe40000000f00 */
[----:B------:R-:W-:Y:S02]  /*b2f0*/  LOP3.LUT R15, R15, R8, RZ, 0x3c, !PT ;  /* 0x000000080f0f7212 */ /* 0x000fe400078e3cff */
[----:B------:R-:W-:Y:S02]  /*b300*/  LOP3.LUT R16, R16, R7, RZ, 0x3c, !PT ;  /* 0x0000000710107212 */ /* 0x000fe400078e3cff */
[----:B------:R-:W-:Y:S02]  /*b310*/  SHF.R.S32.HI R8, RZ, 0x1f, R11 ;  /* 0x0000001fff087819 */ /* 0x000fe4000001140b */
[----:B------:R-:W-:Y:S02]  /*b320*/  SHF.R.S32.HI R7, RZ, 0x1f, R10 ;  /* 0x0000001fff077819 */ /* 0x000fe4000001140a */
[----:B------:R-:W-:-:S02]  /*b330*/  LOP3.LUT R28, R28, R37, RZ, 0x3c, !PT ;  /* 0x000000251c1c7212 */ /* 0x000fc400078e3cff */
[----:B------:R-:W-:Y:S02]  /*b340*/  LOP3.LUT R14, R14, R9, RZ, 0x3c, !PT ;  /* 0x000000090e0e7212 */ /* 0x000fe400078e3cff */
[----:B------:R-:W-:Y:S02]  /*b350*/  LOP3.LUT R12, R12, R11, RZ, 0x3c, !PT ;  /* 0x0000000b0c0c7212 */ /* 0x000fe400078e3cff */
[----:B------:R-:W-:Y:S02]  /*b360*/  LOP3.LUT R21, R21, R10, RZ, 0x3c, !PT ;  /* 0x0000000a15157212 */ /* 0x000fe400078e3cff */
[----:B------:R-:W-:Y:S02]  /*b370*/  LOP3.LUT R3, R3, R8, RZ, 0x3c, !PT ;  /* 0x0000000803037212 */ /* 0x000fe400078e3cff */
[----:B------:R-:W-:Y:S01]  /*b380*/  LOP3.LUT R20, R20, R7, RZ, 0x3c, !PT ;  /* 0x0000000714147212 */ /* 0x000fe200078e3cff */
[----:B------:R-:W-:Y:S06]  /*b390*/  @!P0 BRA `(.L_x_1728) ;  /* 0xfffffffc00108947 */ /* 0x000fec000383ffff */
[----:B------:R-:W-:Y:S05]  /*b3a0*/  BSYNC B1 ;  /* 0x0000000000017941 */ /* 0x000fea0003800000 */
.L_x_1727:
[C---:B------:R-:W-:Y:S02]  /*b3b0*/  PRMT R10, R6.reuse, 0x7610, R10 ;  /* 0x00007610060a7816 */ /* 0x040fe4000000000a */
[----:B------:R-:W-:Y:S02]  /*b3c0*/  PRMT R11, R6, 0x7632, R11 ;  /* 0x00007632060b7816 */ /* 0x000fe4000000000b */
[C---:B------:R-:W-:Y:S02]  /*b3d0*/  PRMT R34, R35.reuse, 0x7610, R34 ;  /* 0x0000761023227816 */ /* 0x040fe40000000022 */
[C---:B------:R-:W-:Y:S02]  /*b3e0*/  PRMT R8, R4.reuse, 0x7610, R8 ;  /* 0x0000761004087816 */ /* 0x040fe40000000008 */
[----:B------:R-:W-:Y:S02]  /*b3f0*/  PRMT R9, R4, 0x7632, R9 ;  /* 0x0000763204097816 */ /* 0x000fe40000000009 */
[----:B------:R-:W-:-:S02]  /*b400*/  PRMT R35, R35, 0x7632, R35 ;  /* 0x0000763223237816 */ /* 0x000fc40000000023 */
[C---:B------:R-:W-:Y:S02]  /*b410*/  PRMT R7, R5.reuse, 0x7610, R7 ;  /* 0x0000761005077816 */ /* 0x040fe40000000007 */
[----:B------:R-:W-:-:S07]  /*b420*/  PRMT R6, R5, 0x7632, R6 ;  /* 0x0000763205067816 */ /* 0x000fce0000000006 */
.L_x_1726:
[----:B------:R-:W-:Y:S05]  /*b430*/  BSYNC B0 ;  /* 0x0000000000007941 */ /* 0x000fea0003800000 */
.L_x_1725:
[----:B------:R-:W-:Y:S01]  /*b440*/  ISETP.GE.U32.AND P1, PT, R33, R36, PT ;  /* 0x000000242100720c */ /* 0x000fe20003f26070 */
[----:B------:R-:W-:-:S12]  /*b450*/  BSSY B0, `(.L_x_1729) ;  /* 0x0000022000007945 */ /* 0x000fd80003800000 */
        /* <DEDUP_REMOVED lines=33> */
.L_x_1730:
[----:B------:R-:W-:Y:S05]  /*b670*/  BSYNC B0 ;  /* 0x0000000000007941 */ /* 0x000fea0003800000 */
.L_x_1729:
[----:B------:R-:W-:Y:S04]  /*b680*/  BSSY B0, `(.L_x_1731) ;  /* 0x000002b000007945 */ /* 0x000fe80003800000 */
[----:B------:R-:W-:Y:S05]  /*b690*/  @P1 BRA `(.L_x_1732) ;  /* 0x0000000000a41947 */ /* 0x000fea0003800000 */
        /* <DEDUP_REMOVED lines=11> */
[----:B------:R-:W-:Y:S01]  /*b750*/  PRMT R9, R11, 0x9910, RZ ;  /* 0x000099100b097816 */ /* 0x000fe200000000ff */
[----:B------:R-:W-:Y:S01]  /*b760*/  IMAD.IADD R11, R33, 0x1, R0 ;  /* 0x00000001210b7824 */ /* 0x000fe200078e0200 */
[----:B------:R-:W-:Y:S02]  /*b770*/  PRMT R5, R10, 0x9910, RZ ;  /* 0x000099100a057816 */ /* 0x000fe400000000ff */
[----:B------:R-:W-:Y:S02]  /*b780*/  SHF.R.S32.HI R8, RZ, 0x1f, R9 ;  /* 0x0000001fff087819 */ /* 0x000fe40000011409 */
[----:B------:R-:W-:Y:S02]  /*b790*/  ISETP.GE.U32.AND P0, PT, R11, R36, PT ;  /* 0x000000240b00720c */ /* 0x000fe40003f06070 */
[----:B------:R-:W-:Y:S02]  /*b7a0*/  SHF.R.S32.HI R4, RZ, 0x1f, R5 ;  /* 0x0000001fff047819 */ /* 0x000fe40000011405 */
[----:B------:R-:W-:-:S02]  /*b7b0*/  LOP3.LUT R26, R26, R5, RZ, 0x3c, !PT ;  /* 0x000000051a1a7212 */ /* 0x000fc400078e3cff */
[----:B------:R-:W-:Y:S02]  /*b7c0*/  LOP3.LUT R24, R24, R9, RZ, 0x3c, !PT ;  /* 0x0000000918187212 */ /* 0x000fe400078e3cff */
[----:B------:R-:W-:Y:S02]  /*b7d0*/  LOP3.LUT R27, R27, R4, RZ, 0x3c, !PT ;  /* 0x000000041b1b7212 */ /* 0x000fe400078e3cff */
[----:B------:R-:W-:-:S03]  /*b7e0*/  LOP3.LUT R25, R25, R8, RZ, 0x3c, !PT ;  /* 0x0000000819197212 */ /* 0x000fc600078e3cff */
[----:B------:R-:W-:Y:S05]  /*b7f0*/  @P0 BRA `(.L_x_1732) ;  /* 0x00000000004c0947 */ /* 0x000fea0003800000 */
[----:B------:R-:W-:Y:S02]  /*b800*/  IADD3 R5, R11, R0, RZ ;  /* 0x000000000b057210 */ /* 0x000fe40007ffe0ff */
[----:B------:R-:W-:Y:S02]  /*b810*/  PRMT R4, R35, 0x9910, RZ ;  /* 0x0000991023047816 */ /* 0x000fe400000000ff */
[----:B------:R-:W-:Y:S02]  /*b820*/  ISETP.GE.U32.AND P0, PT, R5, R36, PT ;  /* 0x000000240500720c */ /* 0x000fe40003f06070 */
[----:B------:R-:W-:Y:S02]  /*b830*/  PRMT R0, R34, 0x9910, RZ ;  /* 0x0000991022007816 */ /* 0x000fe400000000ff */
[----:B------:R-:W-:Y:S02]  /*b840*/  LOP3.LUT R13, R13, R4, RZ, 0x3c, !PT ;  /* 0x000000040d0d7212 */ /* 0x000fe400078e3cff */
[----:B------:R-:W-:-:S02]  /*b850*/  SHF.R.S32.HI R5, RZ, 0x1f, R0 ;  /* 0x0000001fff057819 */ /* 0x000fc40000011400 */
[----:B------:R-:W-:Y:S02]  /*b860*/  LOP3.LUT R15, R15, R0, RZ, 0x3c, !PT ;  /* 0x000000000f0f7212 */ /* 0x000fe400078e3cff */
[----:B------:R-:W-:-:S03]  /*b870*/  LOP3.LUT R16, R16, R5, RZ, 0x3c, !PT ;  /* 0x0000000510107212 */ /* 0x000fc600078e3cff */
[----:B------:R-:W-:Y:S02]  /*b880*/  @!P0 PRMT R6, R6, 0x9910, RZ ;  /* 0x0000991006068816 */ /* 0x000fe400000000ff */
[----:B------:R-:W-:Y:S02]  /*b890*/  @!P0 PRMT R9, R7, 0x9910, RZ ;  /* 0x0000991007098816 */ /* 0x000fe400000000ff */
[----:B------:R-:W-:Y:S01]  /*b8a0*/  SHF.R.S32.HI R7, RZ, 0x1f, R4 ;  /* 0x0000001fff077819 */ /* 0x000fe20000011404 */
[----:B------:R-:W-:Y:S01]  /*b8b0*/  @!P0 IMAD.MOV.U32 R4, RZ, RZ, R6 ;  /* 0x000000ffff048224 */ /* 0x000fe200078e0006 */
[----:B------:R-:W-:Y:S02]  /*b8c0*/  @!P0 SHF.R.S32.HI R0, RZ, 0x1f, R9 ;  /* 0x0000001fff008819 */ /* 0x000fe40000011409 */
[----:B------:R-:W-:Y:S02]  /*b8d0*/  LOP3.LUT R14, R14, R7, RZ, 0x3c, !PT ;  /* 0x000000070e0e7212 */ /* 0x000fe400078e3cff */
[----:B------:R-:W-:-:S02]  /*b8e0*/  @!P0 SHF.R.S32.HI R5, RZ, 0x1f, R4 ;  /* 0x0000001fff058819 */ /* 0x000fc40000011404 */
[----:B------:R-:W-:Y:S02]  /*b8f0*/  @!P0 LOP3.LUT R12, R12, R9, RZ, 0x3c, !PT ;  /* 0x000000090c0c8212 */ /* 0x000fe400078e3cff */
[----:B------:R-:W-:Y:S02]  /*b900*/  @!P0 LOP3.LUT R21, R21, R4, RZ, 0x3c, !PT ;  /* 0x0000000415158212 */ /* 0x000fe400078e3cff */
[----:B------:R-:W-:Y:S02]  /*b910*/  @!P0 LOP3.LUT R3, R3, R0, RZ, 0x3c, !PT ;  /* 0x0000000003038212 */ /* 0x000fe400078e3cff */
[----:B------:R-:W-:-:S07]  /*b920*/  @!P0 LOP3.LUT R20, R20, R5, RZ, 0x3c, !PT ;  /* 0x0000000514148212 */ /* 0x000fce00078e3cff */
.L_x_1732:
[----:B------:R-:W-:Y:S05]  /*b930*/  BSYNC B0 ;  /* 0x0000000000007941 */ /* 0x000fea0003800000 */
.L_x_1731:
        /* <DEDUP_REMOVED lines=9> */
.L_x_1707:
        /* <DEDUP_REMOVED lines=35> */
.L_x_1736:
[----:B------:R-:W-:Y:S01]  /*bc00*/  SHF.R.U32.HI R5, RZ, 0x1, R32 ;  /* 0x00000001ff057819 */ /* 0x000fe20000011620 */
[----:B------:R-:W-:-:S04]  /*bc10*/  IMAD.IADD R32, R32, 0x1, R13 ;  /* 0x0000000120207824 */ /* 0x000fc800078e020d */
[----:B------:R-:W-:Y:S01]  /*bc20*/  IMAD.WIDE.U32 R4, R5, 0x4, R18 ;  /* 0x0000000405047825 */ /* 0x000fe200078e0012 */
[----:B------:R-:W-:Y:S02]  /*bc30*/  SHF.R.U32.HI R7, RZ, 0x1, R32 ;  /* 0x00000001ff077819 */ /* 0x000fe40000011620 */
[----:B------:R-:W-:-:S03]  /*bc40*/  IADD3 R32, R32, R13, RZ ;  /* 0x0000000d20207210 */ /* 0x000fc60007ffe0ff */
[----:B------:R0:W2:Y:S01]  /*bc50*/  LDG.E R4, desc[UR60][R4.64] ;  /* 0x0000003c04047981 */ /* 0x0000a2000c1e1900 */
[----:B------:R-:W-:Y:S01]  /*bc60*/  IMAD.WIDE.U32 R6, R7, 0x4, R18 ;  /* 0x0000000407067825 */ /* 0x000fe200078e0012 */
[----:B------:R-:W-:-:S03]  /*bc70*/  SHF.R.U32.HI R9, RZ, 0x1, R32 ;  /* 0x00000001ff097819 */ /* 0x000fc60000011620 */
[----:B------:R-:W-:Y:S02]  /*bc80*/  IMAD.IADD R32, R32, 0x1, R13 ;  /* 0x0000000120207824 */ /* 0x000fe400078e020d */
[----:B------:R-:W3:Y:S01]  /*bc90*/  LDG.E R6, desc[UR60][R6.64] ;  /* 0x0000003c06067981 */ /* 0x000ee2000c1e1900 */
[----:B------:R-:W-:Y:S02]  /*bca0*/  IMAD.WIDE.U32 R8, R9, 0x4, R18 ;  /* 0x0000000409087825 */ /* 0x000fe400078e0012 */
[----:B------:R-:W-:-:S03]  /*bcb0*/  SHF.R.U32.HI R11, RZ, 0x1, R32 ;  /* 0x00000001ff0b7819 */ /* 0x000fc60000011620 */
[----:B------:R3:W4:Y:S02]  /*bcc0*/  LDG.E R33, desc[UR60][R8.64] ;  /* 0x0000003c08217981 */ /* 0x000724000c1e1900 */
[----:B------:R-:W-:-:S05]  /*bcd0*/  IMAD.WIDE.U32 R10, R11, 0x4, R18 ;  /* 0x000000040b0a7825 */ /* 0x000fca00078e0012 */
[----:B------:R1:W5:Y:S01]  /*bce0*/  LDG.E R34, desc[UR60][R10.64] ;  /* 0x0000003c0a227981 */ /* 0x000362000c1e1900 */
[----:B------:R-:W-:-:S05]  /*bcf0*/  IADD3 R32, R32, R13, RZ ;  /* 0x0000000d20207210 */ /* 0x000fca0007ffe0ff */
[----:B0-----:R-:W-:-:S05]  /*bd00*/  IMAD R5, R13, 0x3, R32 ;  /* 0x000000030d057824 */ /* 0x001fca00078e0220 */
[----:B------:R-:W-:Y:S02]  /*bd10*/  ISETP.GE.U32.AND P0, PT, R5, R36, PT ;  /* 0x000000240500720c */ /* 0x000fe40003f06070 */
[C---:B--2---:R-:W-:Y:S02]  /*bd20*/  PRMT R35, R4.reuse, 0x9910, RZ ;  /* 0x0000991004237816 */ /* 0x044fe400000000ff */
[----:B------:R-:W-:-:S03]  /*bd30*/  PRMT R38, R4, 0xbb32, RZ ;  /* 0x0000bb3204267816 */ /* 0x000fc600000000ff */
[----:B------:R-:W-:Y:S01]  /*bd40*/  IMAD.MOV.U32 R5, RZ, RZ, R35 ;  /* 0x000000ffff057224 */ /* 0x000fe200078e0023 */
[----:B------:R-:W-:Y:S02]  /*bd50*/  LOP3.LUT R31, R31, R38, RZ, 0x3c, !PT ;  /* 0x000000261f1f7212 */ /* 0x000fe400078e3cff */
[----:B---3--:R-:W-:Y:S02]  /*bd60*/  PRMT R8, R6, 0x9910, RZ ;  /* 0x0000991006087816 */ /* 0x008fe400000000ff */
[----:B------:R-:W-:Y:S02]  /*bd70*/  LOP3.LUT R30, R30, R5, RZ, 0x3c, !PT ;  /* 0x000000051e1e7212 */ /* 0x000fe400078e3cff */
[----:B------:R-:W-:Y:S02]  /*bd80*/  SHF.R.S32.HI R5, RZ, 0x1f, R5 ;  /* 0x0000001fff057819 */ /* 0x000fe40000011405 */
[----:B------:R-:W-:Y:S02]  /*bd90*/  PRMT R7, R6, 0xbb32, RZ ;  /* 0x0000bb3206077816 */ /* 0x000fe400000000ff */
[----:B------:R-:W-:-:S02]  /*bda0*/  LOP3.LUT R28, R28, R5, RZ, 0x3c, !PT ;  /* 0x000000051c1c7212 */ /* 0x000fc400078e3cff */
[----:B------:R-:W-:Y:S02]  /*bdb0*/  LOP3.LUT R21, R21, R8, RZ, 0x3c, !PT ;  /* 0x0000000815157212 */ /* 0x000fe400078e3cff */
[----:B------:R-:W-:Y:S02]  /*bdc0*/  SHF.R.S32.HI R5, RZ, 0x1f, R8 ;  /* 0x0000001fff057819 */ /* 0x000fe40000011408 */
[----:B------:R-:W-:Y:S02]  /*bdd0*/  LOP3.LUT R20, R20, R7, RZ, 0x3c, !PT ;  /* 0x0000000714147212 */ /* 0x000fe400078e3cff */
[----:B------:R-:W-:Y:S02]  /*bde0*/  SHF.R.S32.HI R8, RZ, 0x1f, R7 ;  /* 0x0000001fff087819 */ /* 0x000fe40000011407 */
[----:B----4-:R-:W-:Y:S02]  /*bdf0*/  PRMT R7, R33, 0x9910, RZ ;  /* 0x0000991021077816 */ /* 0x010fe400000000ff */
[----:B------:R-:W-:-:S02]  /*be00*/  LOP3.LUT R26, R26, R5, RZ, 0x3c, !PT ;  /* 0x000000051a1a7212 */ /* 0x000fc400078e3cff */
[----:B------:R-:W-:Y:S02]  /*be10*/  MOV R5, R7 ;  /* 0x0000000700057202 */ /* 0x000fe40000000f00 */
[----:B-1----:R-:W-:Y:S02]  /*be20*/  PRMT R10, R33, 0xbb32, RZ ;  /* 0x0000bb32210a7816 */ /* 0x002fe400000000ff */
[C---:B-----5:R-:W-:Y:S02]  /*be30*/  PRMT R7, R34.reuse, 0x9910, RZ ;  /* 0x0000991022077816 */ /* 0x060fe400000000ff */
[----:B------:R-:W-:Y:S02]  /*be40*/  LOP3.LUT R27, R27, R8, RZ, 0x3c, !PT ;  /* 0x000000081b1b7212 */ /* 0x000fe400078e3cff */
[----:B------:R-:W-:Y:S02]  /*be50*/  PRMT R9, R34, 0xbb32, RZ ;  /* 0x0000bb3222097816 */ /* 0x000fe400000000ff */
[----:B------:R-:W-:-:S02]  /*be60*/  LOP3.LUT R16, R16, R5, RZ, 0x3c, !PT ;  /* 0x0000000510107212 */ /* 0x000fc400078e3cff */
[----:B------:R-:W-:Y:S02]  /*be70*/  SHF.R.S32.HI R8, RZ, 0x1f, R5 ;  /* 0x0000001fff087819 */ /* 0x000fe40000011405 */
[----:B------:R-:W-:Y:S02]  /*be80*/  LOP3.LUT R15, R15, R10, RZ, 0x3c, !PT ;  /* 0x0000000a0f0f7212 */ /* 0x000fe400078e3cff */
[----:B------:R-:W-:Y:S01]  /*be90*/  SHF.R.S32.HI R5, RZ, 0x1f, R10 ;  /* 0x0000001fff057819 */ /* 0x000fe2000001140a */
[----:B------:R-:W-:Y:S01]  /*bea0*/  IMAD.MOV.U32 R10, RZ, RZ, R7 ;  /* 0x000000ffff0a7224 */ /* 0x000fe200078e0007 */
[----:B------:R-:W-:Y:S02]  /*beb0*/  MOV R7, R9 ;  /* 0x0000000900077202 */ /* 0x000fe40000000f00 */
[----:B------:R-:W-:Y:S02]  /*bec0*/  LOP3.LUT R24, R24, R5, RZ, 0x3c, !PT ;  /* 0x0000000518187212 */ /* 0x000fe400078e3cff */
[----:B------:R-:W-:-:S02]  /*bed0*/  SHF.R.S32.HI R38, RZ, 0x1f, R38 ;  /* 0x0000001fff267819 */ /* 0x000fc40000011426 */
[----:B------:R-:W-:Y:S02]  /*bee0*/  SHF.R.S32.HI R5, RZ, 0x1f, R10 ;  /* 0x0000001fff057819 */ /* 0x000fe4000001140a */
[----:B------:R-:W-:Y:S02]  /*bef0*/  SHF.R.S32.HI R9, RZ, 0x1f, R7 ;  /* 0x0000001fff097819 */ /* 0x000fe40000011407 */
[----:B------:R-:W-:Y:S02]  /*bf00*/  LOP3.LUT R29, R29, R38, RZ, 0x3c, !PT ;  /* 0x000000261d1d7212 */ /* 0x000fe400078e3cff */
[----:B------:R-:W-:Y:S02]  /*bf10*/  LOP3.LUT R25, R25, R8, RZ, 0x3c, !PT ;  /* 0x0000000819197212 */ /* 0x000fe400078e3cff */
[----:B------:R-:W-:Y:S02]  /*bf20*/  LOP3.LUT R3, R3, R10, RZ, 0x3c, !PT ;  /* 0x0000000a03037212 */ /* 0x000fe400078e3cff */
[----:B------:R-:W-:-:S02]  /*bf30*/  LOP3.LUT R14, R14, R7, RZ, 0x3c, !PT ;  /* 0x000000070e0e7212 */ /* 0x000fc400078e3cff */
[----:B------:R-:W-:Y:S02]  /*bf40*/  LOP3.LUT R0, R0, R5, RZ, 0x3c, !PT ;  /* 0x0000000500007212 */ /* 0x000fe400078e3cff */
[----:B------:R-:W-:Y:S01]  /*bf50*/  LOP3.LUT R12, R12, R9, RZ, 0x3c, !PT ;  /* 0x000000090c0c7212 */ /* 0x000fe200078e3cff */
[----:B------:R-:W-:Y:S06]  /*bf60*/  @!P0 BRA `(.L_x_1736) ;  /* 0xfffffffc00248947 */ /* 0x000fec000383ffff */
[----:B------:R-:W-:Y:S05]  /*bf70*/  BSYNC B1 ;  /* 0x0000000000017941 */ /* 0x000fea0003800000 */
.L_x_1735:
[C---:B------:R-:W-:Y:S02]  /*bf80*/  PRMT R10, R6.reuse, 0x7610, R10 ;  /* 0x00007610060a7816 */ /* 0x040fe4000000000a */
[----:B------:R-:W-:Y:S02]  /*bf90*/  PRMT R11, R6, 0x7632, R11 ;  /* 0x00007632060b7816 */ /* 0x000fe4000000000b */
[C---:B------:R-:W-:Y:S02]  /*bfa0*/  PRMT R8, R4.reuse, 0x7610, R8 ;  /* 0x0000761004087816 */ /* 0x040fe40000000008 */
[----:B------:R-:W-:Y:S02]  /*bfb0*/  PRMT R9, R4, 0x7632, R9 ;  /* 0x0000763204097816 */ /* 0x000fe40000000009 */
[----:B------:R-:W-:Y:S02]  /*bfc0*/  PRMT R35, R33, 0x7632, R35 ;  /* 0x0000763221237816 */ /* 0x000fe40000000023 */
[----:B------:R-:W-:-:S02]  /*bfd0*/  PRMT R6, R34, 0x7610, R6 ;  /* 0x0000761022067816 */ /* 0x000fc40000000006 */
[----:B------:R-:W-:-:S07]  /*bfe0*/  PRMT R7, R34, 0x7632, R7 ;  /* 0x0000763222077816 */ /* 0x000fce0000000007 */
.L_x_1734:
[----:B------:R-:W-:Y:S05]  /*bff0*/  BSYNC B0 ;  /* 0x0000000000007941 */ /* 0x000fea0003800000 */
.L_x_1733:
[----:B------:R-:W-:Y:S01]  /*c000*/  ISETP.GE.U32.AND P1, PT, R32, R36, PT ;  /* 0x000000242000720c */ /* 0x000fe20003f26070 */
[----:B------:R-:W-:-:S12]  /*c010*/  BSSY B0, `(.L_x_1737) ;  /* 0x000001e000007945 */ /* 0x000fd80003800000 */
        /* <DEDUP_REMOVED lines=17> */
[----:B------:R-:W-:Y:S01]  /*c130*/  IMAD.IADD R33, R34, 0x1, R13 ;  /* 0x0000000122217824 */ /* 0x000fe200078e020d */
[----:B------:R-:W-:-:S04]  /*c140*/  SHF.R.U32.HI R5, RZ, 0x1, R34 ;  /* 0x00000001ff057819 */ /* 0x000fc80000011622 */
[----:B------:R-:W-:Y:S01]  /*c150*/  ISETP.GE.U32.AND P0, PT, R33, R36, PT ;  /* 0x000000242100720c */ /* 0x000fe20003f06070 */
[----:B------:R-:W-:-:S06]  /*c160*/  IMAD.WIDE.U32 R4, R5, 0x4, R18 ;  /* 0x0000000405047825 */ /* 0x000fcc00078e0012 */
[----:B------:R-:W2:Y:S06]  /*c170*/  LDG.E R4, desc[UR60][R4.64] ;  /* 0x0000003c04047981 */ /* 0x000eac000c1e1900 */
[----:B------:R-:W-:-:S05]  /*c180*/  @!P0 SHF.R.U32.HI R33, RZ, 0x1, R33 ;  /* 0x00000001ff218819 */ /* 0x000fca0000011621 */
[----:B------:R-:W-:-:S06]  /*c190*/  @!P0 IMAD.WIDE.U32 R18, R33, 0x4, R18 ;  /* 0x0000000421128825 */ /* 0x000fcc00078e0012 */
[----:B------:R-:W3:Y:S01]  /*c1a0*/  @!P0 LDG.E R18, desc[UR60][R18.64] ;  /* 0x0000003c12128981 */ /* 0x000ee2000c1e1900 */
[C---:B--2---:R-:W-:Y:S02]  /*c1b0*/  PRMT R33, R4.reuse, 0x7610, R33 ;  /* 0x0000761004217816 */ /* 0x044fe40000000021 */
[----:B------:R-:W-:Y:S02]  /*c1c0*/  PRMT R35, R4, 0x7632, R35 ;  /* 0x0000763204237816 */ /* 0x000fe40000000023 */
[C---:B---3--:R-:W-:Y:S02]  /*c1d0*/  @!P0 PRMT R6, R18.reuse, 0x7610, R6 ;  /* 0x0000761012068816 */ /* 0x048fe40000000006 */
[----:B------:R-:W-:-:S07]  /*c1e0*/  @!P0 PRMT R7, R18, 0x7632, R7 ;  /* 0x0000763212078816 */ /* 0x000fce0000000007 */
.L_x_1738:
[----:B------:R-:W-:Y:S05]  /*c1f0*/  BSYNC B0 ;  /* 0x0000000000007941 */ /* 0x000fea0003800000 */
.L_x_1737:
        /* <DEDUP_REMOVED lines=30> */
[----:B------:R-:W-:Y:S02]  /*c3e0*/  SHF.R.S32.HI R5, RZ, 0x1f, R8 ;  /* 0x0000001fff057819 */ /* 0x000fe40000011408 */
[----:B------:R-:W-:Y:S02]  /*c3f0*/  LOP3.LUT R15, R15, R8, RZ, 0x3c, !PT ;  /* 0x000000080f0f7212 */ /* 0x000fe400078e3cff */
[----:B------:R-:W-:Y:S02]  /*c400*/  LOP3.LUT R24, R24, R5, RZ, 0x3c, !PT ;  /* 0x0000000518187212 */ /* 0x000fe400078e3cff */
[----:B------:R-:W-:Y:S02]  /*c410*/  @!P0 PRMT R6, R6, 0x9910, RZ ;  /* 0x0000991006068816 */ /* 0x000fe400000000ff */
[----:B------:R-:W-:Y:S02]  /*c420*/  @!P0 PRMT R7, R7, 0x9910, RZ ;  /* 0x0000991007078816 */ /* 0x000fe400000000ff */
[----:B------:R-:W-:-:S02]  /*c430*/  @!P0 SHF.R.S32.HI R5, RZ, 0x1f, R6 ;  /* 0x0000001fff058819 */ /* 0x000fc40000011406 */
[----:B------:R-:W-:Y:S02]  /*c440*/  @!P0 SHF.R.S32.HI R9, RZ, 0x1f, R7 ;  /* 0x0000001fff098819 */ /* 0x000fe40000011407 */
[----:B------:R-:W-:Y:S02]  /*c450*/  LOP3.LUT R25, R25, R4, RZ, 0x3c, !PT ;  /* 0x0000000419197212 */ /* 0x000fe400078e3cff */
[----:B------:R-:W-:Y:S02]  /*c460*/  @!P0 LOP3.LUT R3, R3, R6, RZ, 0x3c, !PT ;  /* 0x0000000603038212 */ /* 0x000fe400078e3cff */
[----:B------:R-:W-:Y:S02]  /*c470*/  @!P0 LOP3.LUT R14, R14, R7, RZ, 0x3c, !PT ;  /* 0x000000070e0e8212 */ /* 0x000fe400078e3cff */
[----:B------:R-:W-:Y:S02]  /*c480*/  @!P0 LOP3.LUT R0, R0, R5, RZ, 0x3c, !PT ;  /* 0x0000000500008212 */ /* 0x000fe400078e3cff */
[----:B------:R-:W-:-:S07]  /*c490*/  @!P0 LOP3.LUT R12, R12, R9, RZ, 0x3c, !PT ;  /* 0x000000090c0c8212 */ /* 0x000fce00078e3cff */
.L_x_1740:
[----:B------:R-:W-:Y:S05]  /*c4a0*/  BSYNC B0 ;  /* 0x0000000000007941 */ /* 0x000fea0003800000 */
.L_x_1739:
        /* <DEDUP_REMOVED lines=8> */
.L_x_1691:
[----:B------:R-:W-:Y:S05]  /*c530*/  BSYNC B6 ;  /* 0x0000000000067941 */ /* 0x000fea0003800000 */
.L_x_1690:
        /* <DEDUP_REMOVED lines=12> */
[----:B-1----:R-:W-:-:S04]  /*c600*/  LEA R3, R4, R3, 0x18 ;  /* 0x0000000304037211 */ /* 0x002fc800078ec0ff */
[----:B------:R-:W-:Y:S02]  /*c610*/  LEA R13, R0, R3, 0x4 ;  /* 0x00000003000d7211 */ /* 0x000fe400078e20ff */
[----:B---3--:R-:W-:-:S03]  /*c620*/  SHF.R.U32.HI R0, RZ, 0x1, R15 ;  /* 0x00000001ff007819 */ /* 0x008fc6000001160f */
[----:B------:R1:W-:Y:S01]  /*c630*/  STS.128 [R13], R8 ;  /* 0x000000080d007388 */ /* 0x0003e20000000c00 */
[----:B------:R-:W-:-:S13]  /*c640*/  ISETP.NE.AND P0, PT, R0, RZ, PT ;  /* 0x000000ff0000720c */ /* 0x000fda0003f05270 */
[----:B------:R-:W-:Y:S05]  /*c650*/  @!P0 BRA `(.L_x_1741) ;  /* 0x00000000005c8947 */ /* 0x000fea0003800000 */
.L_x_1744:
[-C--:B------:R-:W-:Y:S01]  /*c660*/  IADD3 R4, R2, R0.reuse, RZ ;  /* 0x0000000002047210 */ /* 0x080fe20007ffe0ff */
        /* <DEDUP_REMOVED lines=19> */
.L_x_1743:
[----:B------:R-:W-:Y:S05]  /*c7a0*/  BSYNC B0 ;  /* 0x0000000000007941 */ /* 0x000fea0003800000 */
.L_x_1742:
[----:B------:R-:W-:Y:S01]  /*c7b0*/  IMAD.MOV.U32 R0, RZ, RZ, R12 ;  /* 0x000000ffff007224 */ /* 0x000fe200078e000c */
[----:B------:R-:W-:Y:S06]  /*c7c0*/  @P1 BRA `(.L_x_1744) ;  /* 0xfffffffc00a41947 */ /* 0x000fec000383ffff */
.L_x_1741:
[----:B------:R-:W-:Y:S02]  /*c7d0*/  ULDC UR4, c[0x0][0x238] ;  /* 0x00008e0000047ab9 */ /* 0x000fe40000000800 */
[----:B------:R-:W-:-:S13]  /*c7e0*/  ISETP.NE.AND P0, PT, RZ, UR4, PT ;  /* 0x00000004ff007c0c */ /* 0x000fda000bf05270 */
[----:B------:R-:W-:Y:S05]  /*c7f0*/  @!P0 BRA `(.L_x_1745) ;  /* 0x0000000000e88947 */ /* 0x000fea0003800000 */
[----:B-12---:R-:W1:Y:S02]  /*c800*/  LDC R13, c[0x0][RZ] ;  /* 0x00000000ff0d7b82 */ /* 0x006e640000000800 */
[----:B-1----:R-:W-:Y:S02]  /*c810*/  ISETP.GT.AND P0, PT, R13, 0x20, PT ;  /* 0x000000200d00780c */ /* 0x002fe40003f04270 */
[----:B------:R-:W-:-:S11]  /*c820*/  MOV R0, R13 ;  /* 0x0000000d00007202 */ /* 0x000fd60000000f00 */
        /* <DEDUP_REMOVED lines=16> */
[----:B------:R-:W-:-:S07]  /*c930*/  IMAD.MOV.U32 R0, RZ, RZ, R4 ;  /* 0x000000ffff007224 */ /* 0x000fce00078e0004 */
.L_x_1749:
[----:B------:R-:W-:Y:S01]  /*c940*/  IADD3 R4, R17, R0, RZ ;  /* 0x0000000011047210 */ /* 0x000fe20007ffe0ff */
[----:B------:R-:W-:Y:S05]  /*c950*/  WARPSYNC.ALL ;  /* 0x0000000000007948 */ /* 0x000fea0003800000 */
[----:B------:R-:W-:Y:S01]  /*c960*/  BAR.SYNC.DEFER_BLOCKING 0x0 ;  /* 0x0000000000007b1d */ /* 0x000fe20000010000 */
[----:B------:R-:W-:-:S04]  /*c970*/  ISETP.GE.U32.AND P0, PT, R4, R13, PT ;  /* 0x0000000d0400720c */ /* 0x000fc80003f06070 */
[----:B------:R-:W-:Y:S01]  /*c980*/  ISETP.GE.U32.OR P0, PT, R17, R0, P0 ;  /* 0x000000001100720c */ /* 0x000fe20000706470 */
[----:B------:R-:W-:-:S12]  /*c990*/  BSSY B0, `(.L_x_1747) ;  /* 0x000000c000007945 */ /* 0x000fd80003800000 */
[----:B-1----:R-:W-:Y:S05]  /*c9a0*/  @P0 BRA `(.L_x_1748) ;  /* 0x0000000000280947 */ /* 0x002fea0003800000 */
[----:B------:R-:W-:-:S06]  /*c9b0*/  IMAD R4, R0, 0x10, R3 ;  /* 0x0000001000047824 */ /* 0x000fcc00078e0203 */
[----:B------:R-:W1:Y:S02]  /*c9c0*/  LDS.128 R4, [R4] ;  /* 0x0000000004047984 */ /* 0x000e640000000c00 */
[----:B-1----:R-:W-:Y:S02]  /*c9d0*/  LOP3.LUT R19, R5, R19, RZ, 0x3c, !PT ;  /* 0x0000001305137212 */ /* 0x002fe400078e3cff */
[----:B------:R-:W-:Y:S02]  /*c9e0*/  LOP3.LUT R18, R4, R18, RZ, 0x3c, !PT ;  /* 0x0000001204127212 */ /* 0x000fe400078e3cff */
[----:B------:R-:W-:Y:S01]  /*c9f0*/  LOP3.LUT R14, R6, R14, RZ, 0x3c, !PT ;  /* 0x0000000e060e7212 */ /* 0x000fe200078e3cff */
[----:B------:R-:W-:Y:S01]  /*ca00*/  IMAD.MOV.U32 R9, RZ, RZ, R19 ;  /* 0x000000ffff097224 */ /* 0x000fe200078e0013 */
[----:B------:R-:W-:Y:S02]  /*ca10*/  LOP3.LUT R11, R7, R11, RZ, 0x3c, !PT ;  /* 0x0000000b070b7212 */ /* 0x000fe400078e3cff */
[----:B------:R-:W-:-:S02]  /*ca20*/  MOV R8, R18 ;  /* 0x0000001200087202 */ /* 0x000fc40000000f00 */
[----:B------:R-:W-:-:S05]  /*ca30*/  MOV R10, R14 ;  /* 0x0000000e000a7202 */ /* 0x000fca0000000f00 */
[----:B------:R1:W-:Y:S02]  /*ca40*/  STS.128 [R3], R8 ;  /* 0x0000000803007388 */ /* 0x0003e40000000c00 */
.L_x_1748:
[----:B------:R-:W-:Y:S05]  /*ca50*/  BSYNC B0 ;  /* 0x0000000000007941 */ /* 0x000fea0003800000 */
.L_x_1747:
[----:B------:R-:W-:-:S04]  /*ca60*/  SHF.R.S32.HI R0, RZ, 0x1, R0 ;  /* 0x00000001ff007819 */ /* 0x000fc80000011400 */
[----:B------:R-:W-:-:S13]  /*ca70*/  ISETP.GE.AND P0, PT, R0, 0x20, PT ;  /* 0x000000200000780c */ /* 0x000fda0003f06270 */
[----:B------:R-:W-:Y:S05]  /*ca80*/  @P0 BRA `(.L_x_1749) ;  /* 0xfffffffc00ac0947 */ /* 0x000fea000383ffff */
[----:B------:R-:W-:-:S07]  /*ca90*/  IMAD.MOV.U32 R0, RZ, RZ, 0x20 ;  /* 0x00000020ff007424 */ /* 0x000fce00078e00ff */
.L_x_1746:
[----:B------:R-:W-:Y:S01]  /*caa0*/  ISETP.GE.AND P0, PT, R0, 0x2, PT ;  /* 0x000000020000780c */ /* 0x000fe20003f06270 */
[----:B------:R-:W-:Y:S05]  /*cab0*/  WARPSYNC.ALL ;  /* 0x0000000000007948 */ /* 0x000fea0003800000 */
[----:B------:R-:W-:Y:S07]  /*cac0*/  BAR.SYNC.DEFER_BLOCKING 0x0 ;  /* 0x0000000000007b1d */ /* 0x000fee0000010000 */
[----:B------:R-:W-:Y:S05]  /*cad0*/  @!P0 BRA `(.L_x_1745) ;  /* 0x0000000000308947 */ /* 0x000fea0003800000 */
[----:B-1----:R-:W-:-:S11]  /*cae0*/  HFMA2.MMA R3, -RZ, RZ, 0, 5.9604644775390625e-08 ;  /* 0x00000001ff037435 */ /* 0x002fd600000001ff */
.L_x_1750:
        /* <DEDUP_REMOVED lines=11> */
.L_x_1745:
[----:B-1----:R-:W1:Y:S01]  /*cba0*/  LDC R3, c[0x0][0x3f4] ;  /* 0x0000fd00ff037b82 */ /* 0x002e620000000800 */
[----:B0-----:R-:W-:Y:S02]  /*cbb0*/  CS2R R24, SRZ ;  /* 0x0000000000187805 */ /* 0x001fe4000001ff00 */
[----:B-1----:R-:W-:-:S13]  /*cbc0*/  ISETP.NE.AND P1, PT, R3, RZ, PT ;  /* 0x000000ff0300720c */ /* 0x002fda0003f25270 */
[----:B------:R-:W-:Y:S05]  /*cbd0*/  @!P1 BRA `(.L_x_1751) ;  /* 0x0000001000449947 */ /* 0x000fea0003800000 */
        /* <DEDUP_REMOVED lines=273> */
.L_x_1751:
        /* <DEDUP_REMOVED lines=9> */
[----:B--2---:R-:W-:-:S05]  /*dd80*/  IMAD.HI.U32 R8, R5, UR9, R4 ;  /* 0x0000000905087c27 */ /* 0x004fca000f8e0004 */
        /* <DEDUP_REMOVED lines=268> */
.L_x_1752:
[----:B------:R-:W-:Y:S01]  /*ee50*/  ULDC.64 UR6, c[0x0][0x608] ;  /* 0x0001820000067ab9 */ /* 0x000fe20000000a00 */
[----:B------:R-:W-:Y:S02]  /*ee60*/  CS2R R4, SRZ ;  /* 0x0000000000047805 */ /* 0x000fe4000001ff00 */
[----:B------:R-:W-:Y:S01]  /*ee70*/  ISETP.NE.U32.AND P0, PT, RZ, UR6, PT ;  /* 0x00000006ff007c0c */ /* 0x000fe2000bf05070 */
[----:B------:R-:W-:Y:S01]  /*ee80*/  IMAD.MOV.U32 R0, RZ, RZ, RZ ;  /* 0x000000ffff007224 */ /* 0x000fe200078e00ff */
[----:B--2---:R-:W-:Y:S02]  /*ee90*/  IADD3 R8, P2, R24, UR4, RZ ;  /* 0x0000000418087c10 */ /* 0x004fe4000ff5e0ff */
        /* <DEDUP_REMOVED lines=291> */
.L_x_1754:
        /* <DEDUP_REMOVED lines=277> */
.L_x_1755:
        /* <DEDUP_REMOVED lines=16> */
.L_x_1757:
[----:B------:R-:W-:Y:S05]  /*11320*/  BSYNC B0 ;  /* 0x0000000000007941 */ /* 0x000fea0003800000 */
.L_x_1756:
[----:B------:R-:W-:Y:S01]  /*11330*/  PRMT R3, R3, 0x9910, RZ ;  /* 0x0000991003037816 */ /* 0x000fe200000000ff */
[----:B------:R-:W-:Y:S01]  /*11340*/  BSSY B0, `(.L_x_1758) ;  /* 0x000000f000007945 */ /* 0x000fe20003800000 */
[----:B------:R-:W-:Y:S02]  /*11350*/  LOP3.LUT P0, RZ, R17, R2, RZ, 0xfc, !PT ;  /* 0x0000000211ff7212 */ /* 0x000fe4000780fcff */
[----:B------:R-:W-:-:S13]  /*11360*/  ISETP.NE.AND P1, PT, R3, RZ, PT ;  /* 0x000000ff0300720c */ /* 0x000fda0003f25270 */
[----:B------:R-:W-:Y:S05]  /*11370*/  @!P1 BRA `(.L_x_1759) ;  /* 0x00000000002c9947 */ /* 0x000fea0003800000 */
[----:B------:R-:W0:Y:S01]  /*11380*/  S2UR UR4, SR_CTAID.Y ;  /* 0x00000000000479c3 */ /* 0x000e220000002600 */
[----:B------:R-:W-:Y:S01]  /*11390*/  ISETP.NE.AND P2, PT, R16, RZ, PT ;  /* 0x000000ff1000720c */ /* 0x000fe20003f45270 */
[----:B------:R-:W-:-:S06]  /*113a0*/  IMAD.MOV.U32 R15, RZ, RZ, R11 ;  /* 0x000000ffff0f7224 */ /* 0x000fcc00078e000b */
        /* <DEDUP_REMOVED lines=8> */
.L_x_1759:
[----:B------:R-:W-:Y:S05]  /*11430*/  BSYNC B0 ;  /* 0x0000000000007941 */ /* 0x000fea0003800000 */
.L_x_1758:
        /* <DEDUP_REMOVED lines=31> */
[----:B0-----:R-:W-:-:S04]  /*11630*/  IADD3 R3, R3, R18, RZ ;  /* 0x0000001203037210 */ /* 0x001fc80007ffe0ff */
[----:B------:R-:W-:-:S04]  /*11640*/  ISETP.NE.AND P0, PT, R3, UR4, PT ;  /* 0x0000000403007c0c */ /* 0x000fc8000bf05270 */
[----:B------:R-:W-:-:S05]  /*11650*/  SEL R3, RZ, 0x1, P0 ;  /* 0x00000001ff037807 */ /* 0x000fca0000000000 */
[----:B------:R1:W-:Y:S04]  /*11660*/  STS.U8 [UR5], R3 ;  /* 0x00000003ff007988 */ /* 0x0003e80008000005 */
.L_x_1761:
[----:B------:R-:W-:Y:S05]  /*11670*/  BSYNC B0 ;  /* 0x0000000000007941 */ /* 0x000fea0003800000 */
.L_x_1760:
        /* <DEDUP_REMOVED lines=19> */
[----:B0-----:R-:W-:Y:S01]  /*117b0*/  IMAD.U32 R18, RZ, RZ, UR10 ;  /* 0x0000000aff127e24 */ /* 0x001fe2000f8e00ff */
[----:B------:R-:W-:-:S02]  /*117c0*/  MOV R19, UR11 ;  /* 0x0000000b00137c02 */ /* 0x000fc40008000f00 */
        /* <DEDUP_REMOVED lines=9> */
[----:B------:R-:W0:Y:S01]  /*11860*/  LDC R27, c[0x0][0x4] ;  /* 0x00000100ff1b7b82 */ /* 0x000e220000000800 */
[----:B------:R-:W-:Y:S01]  /*11870*/  BSSY B1, `(.L_x_1765) ;  /* 0x0000012000017945 */ /* 0x000fe20003800000 */
[----:B------:R-:W-:Y:S01]  /*11880*/  IMAD.MOV.U32 R24, RZ, RZ, R11 ;  /* 0x000000ffff187224 */ /* 0x000fe200078e000b */
[----:B------:R-:W-:Y:S01]  /*11890*/  MOV R16, UR10 ;  /* 0x0000000a00107c02 */ /* 0x000fe20008000f00 */
[----:B------:R-:W-:Y:S02]  /*118a0*/  IMAD.U32 R3, RZ, RZ, UR11 ;  /* 0x0000000bff037e24 */ /* 0x000fe4000f8e00ff */
[----:B------:R-:W-:Y:S02]  /*118b0*/  IMAD R25, R10, UR7, RZ ;  /* 0x000000070a197c24 */ /* 0x000fe4000f8e02ff */
[----:B------:R-:W1:Y:S01]  /*118c0*/  LDC.64 R12, c[0x0][0x610] ;  /* 0x00018400ff0c7b82 */ /* 0x000e620000000a00 */
[----:B0-----:R-:W-:-:S07]  /*118d0*/  IMAD R27, R27, UR6, RZ ;  /* 0x000000061b1b7c24 */ /* 0x001fce000f8e02ff */
.L_x_1766:
[----:B------:R-:W-:-:S05]  /*118e0*/  IADD3 R11, R25, R24, RZ ;  /* 0x00000018190b7210 */ /* 0x000fca0007ffe0ff */
[----:B-1----:R-:W-:-:S05]  /*118f0*/  IMAD.WIDE.U32 R10, R11, 0x10, R12 ;  /* 0x000000100b0a7825 */ /* 0x002fca00078e000c */
        /* <DEDUP_REMOVED lines=10> */
.L_x_1765:
[----:B------:R-:W-:Y:S05]  /*119a0*/  BRA `(.L_x_1764) ;  /* 0x0000000000647947 */ /* 0x000fea0003800000 */
.L_x_1763:
[----:B------:R-:W-:Y:S01]  /*119b0*/  ULDC UR7, c[0x0][0x234] ;  /* 0x00008d0000077ab9 */ /* 0x000fe20000000800 */
[----:B------:R-:W-:Y:S01]  /*119c0*/  MOV R16, UR10 ;  /* 0x0000000a00107c02 */ /* 0x000fe20008000f00 */
[----:B------:R-:W-:Y:S01]  /*119d0*/  IMAD.U32 R3, RZ, RZ, UR11 ;  /* 0x0000000bff037e24 */ /* 0x000fe2000f8e00ff */
[----:B------:R-:W-:-:S13]  /*119e0*/  ISETP.GE.U32.AND P0, PT, R2, UR7, PT ;  /* 0x0000000702007c0c */ /* 0x000fda000bf06070 */
[----:B------:R-:W-:Y:S05]  /*119f0*/  @P0 BRA `(.L_x_1764) ;  /* 0x0000000000500947 */ /* 0x000fea0003800000 */
[----:B------:R-:W-:Y:S01]  /*11a00*/  ULDC UR6, c[0x0][0x10] ;  /* 0x0000040000067ab9 */ /* 0x000fe20000000800 */
[----:B------:R-:W0:Y:S01]  /*11a10*/  LDC R26, c[0x0][RZ] ;  /* 0x00000000ff1a7b82 */ /* 0x000e220000000800 */
[----:B------:R-:W-:Y:S01]  /*11a20*/  MOV R16, UR10 ;  /* 0x0000000a00107c02 */ /* 0x000fe20008000f00 */
[----:B------:R-:W-:Y:S01]  /*11a30*/  IMAD.U32 R3, RZ, RZ, UR11 ;  /* 0x0000000bff037e24 */ /* 0x000fe2000f8e00ff */
[----:B------:R-:W-:Y:S01]  /*11a40*/  MOV R25, R2 ;  /* 0x0000000200197202 */ /* 0x000fe20000000f00 */
[----:B------:R-:W-:-:S04]  /*11a50*/  IMAD R24, R10, UR6, RZ ;  /* 0x000000060a187c24 */ /* 0x000fc8000f8e02ff */
[----:B------:R-:W1:Y:S08]  /*11a60*/  LDC.64 R12, c[0x0][0x610] ;  /* 0x00018400ff0c7b82 */ /* 0x000e700000000a00 */
[----:B------:R-:W2:Y:S02]  /*11a70*/  LDC R28, c[0x0][0x4] ;  /* 0x00000100ff1c7b82 */ /* 0x000ea40000000800 */
.L_x_1767:
[----:B------:R-:W-:-:S04]  /*11a80*/  IMAD.IADD R10, R24, 0x1, R25 ;  /* 0x00000001180a7824 */ /* 0x000fc800078e0219 */
[----:B0-----:R-:W-:-:S04]  /*11a90*/  IMAD R11, R10, R26, R17 ;  /* 0x0000001a0a0b7224 */ /* 0x001fc800078e0211 */
[----:B-1----:R-:W-:-:S05]  /*11aa0*/  IMAD.WIDE.U32 R10, R11, 0x10, R12 ;  /* 0x000000100b0a7825 */ /* 0x002fca00078e000c */
[----:B------:R-:W3:Y:S04]  /*11ab0*/  LDG.E.64 R14, desc[UR60][R10.64] ;  /* 0x0000003c0a0e7981 */ /* 0x000ee8000c1e1b00 */
[----:B------:R-:W4:Y:S01]  /*11ac0*/  LDG.E.64 R20, desc[UR60][R10.64+0x8] ;  /* 0x0000083c0a147981 */ /* 0x000f22000c1e1b00 */
[----:B--2---:R-:W-:-:S04]  /*11ad0*/  IADD3 R25, R28, R25, RZ ;  /* 0x000000191c197210 */ /* 0x004fc80007ffe0ff */
[----:B------:R-:W-:Y:S02]  /*11ae0*/  ISETP.GE.U32.AND P0, PT, R25, UR7, PT ;  /* 0x0000000719007c0c */ /* 0x000fe4000bf06070 */
[----:B---3--:R-:W-:Y:S02]  /*11af0*/  LOP3.LUT R18, R14, R18, RZ, 0x3c, !PT ;  /* 0x000000120e127212 */ /* 0x008fe400078e3cff */
[----:B------:R-:W-:Y:S02]  /*11b00*/  LOP3.LUT R19, R15, R19, RZ, 0x3c, !PT ;  /* 0x000000130f137212 */ /* 0x000fe400078e3cff */
[----:B----4-:R-:W-:Y:S02]  /*11b10*/  LOP3.LUT R16, R20, R16, RZ, 0x3c, !PT ;  /* 0x0000001014107212 */ /* 0x010fe400078e3cff */
[----:B------:R-:W-:-:S05]  /*11b20*/  LOP3.LUT R3, R21, R3, RZ, 0x3c, !PT ;  /* 0x0000000315037212 */ /* 0x000fca00078e3cff */
[----:B------:R-:W-:Y:S05]  /*11b30*/  @!P0 BRA `(.L_x_1767) ;  /* 0xfffffffc00d08947 */ /* 0x000fea000383ffff */
.L_x_1764:
[----:B------:R-:W-:Y:S05]  /*11b40*/  BSYNC B0 ;  /* 0x0000000000007941 */ /* 0x000fea0003800000 */
.L_x_1762:
[----:B------:R-:W0:Y:S01]  /*11b50*/  LDC R10, c[0x0][RZ] ;  /* 0x00000000ff0a7b82 */ /* 0x000e220000000800 */
        /* <DEDUP_REMOVED lines=9> */
[----:B0-----:R-:W-:-:S05]  /*11bf0*/  IMAD R11, R2, R10, R17 ;  /* 0x0000000a020b7224 */ /* 0x001fca00078e0211 */
[----:B------:R-:W-:-:S05]  /*11c00*/  LEA R11, R11, UR4, 0x4 ;  /* 0x000000040b0b7c11 */ /* 0x000fca000f8e20ff */
[----:B------:R0:W-:Y:S02]  /*11c10*/  STS.128 [R11], R12 ;  /* 0x0000000c0b007388 */ /* 0x0001e40000000c00 */
[----:B------:R-:W-:Y:S05]  /*11c20*/  @!P0 BRA `(.L_x_1768) ;  /* 0x0000000000608947 */ /* 0x000fea0003800000 */
[----:B0-----:R-:W-:-:S07]  /*11c30*/  IMAD.U32 R13, RZ, RZ, UR5 ;  /* 0x00000005ff0d7e24 */ /* 0x001fce000f8e00ff */
.L_x_1771:
        /* <DEDUP_REMOVED lines=20> */
.L_x_1770:
[----:B------:R-:W-:Y:S05]  /*11d80*/  BSYNC B0 ;  /* 0x0000000000007941 */ /* 0x000fea0003800000 */
.L_x_1769:
[----:B0-----:R-:W-:Y:S01]  /*11d90*/  IMAD.MOV.U32 R13, RZ, RZ, R20 ;  /* 0x000000ffff0d7224 */ /* 0x001fe200078e0014 */
[----:B------:R-:W-:Y:S06]  /*11da0*/  @P2 BRA `(.L_x_1771) ;  /* 0xfffffffc00a42947 */ /* 0x000fec000383ffff */
.L_x_1768:
        /* <DEDUP_REMOVED lines=15> */
[----:B-1----:R-:W-:Y:S05]  /*11ea0*/  @!P0 BRA `(.L_x_1773) ;  /* 0x0000000000588947 */ /* 0x002fea0003800000 */
.L_x_1776:
[----:B0-----:R-:W-:Y:S01]  /*11eb0*/  IADD3 R13, R17, R20, RZ ;  /* 0x00000014110d7210 */ /* 0x001fe20007ffe0ff */
[----:B------:R-:W-:Y:S03]  /*11ec0*/  BAR.SYNC.DEFER_BLOCKING 0x0 ;  /* 0x0000000000007b1d */ /* 0x000fe60000010000 */
[----:B------:R-:W-:-:S03]  /*11ed0*/  ISETP.GE.U32.AND P0, PT, R13, R10, PT ;  /* 0x0000000a0d00720c */ /* 0x000fc60003f06070 */
[----:B------:R-:W-:Y:S01]  /*11ee0*/  BSSY B0, `(.L_x_1774) ;  /* 0x000000e000007945 */ /* 0x000fe20003800000 */
[----:B------:R-:W-:-:S13]  /*11ef0*/  ISETP.GE.U32.OR P0, PT, R17, R20, P0 ;  /* 0x000000141100720c */ /* 0x000fda0000706470 */
[----:B------:R-:W-:Y:S05]  /*11f00*/  @P0 BRA `(.L_x_1775) ;  /* 0x00000000002c0947 */ /* 0x000fea0003800000 */
        /* <DEDUP_REMOVED lines=11> */
.L_x_1775:
[----:B------:R-:W-:Y:S05]  /*11fc0*/  BSYNC B0 ;  /* 0x0000000000007941 */ /* 0x000fea0003800000 */
.L_x_1774:
[----:B------:R-:W-:-:S04]  /*11fd0*/  SHF.R.S32.HI R20, RZ, 0x1, R20 ;  /* 0x00000001ff147819 */ /* 0x000fc80000011414 */
[----:B------:R-:W-:-:S13]  /*11fe0*/  ISETP.GE.AND P0, PT, R20, 0x20, PT ;  /* 0x000000201400780c */ /* 0x000fda0003f06270 */
[----:B------:R-:W-:Y:S05]  /*11ff0*/  @P0 BRA `(.L_x_1776) ;  /* 0xfffffffc00ac0947 */ /* 0x000fea000383ffff */
[----:B------:R-:W-:-:S11]  /*12000*/  HFMA2.MMA R2, -RZ, RZ, 0, 1.9073486328125e-06 ;  /* 0x00000020ff027435 */ /* 0x000fd600000001ff */
.L_x_1773:
[----:B------:R-:W-:Y:S01]  /*12010*/  BAR.SYNC.DEFER_BLOCKING 0x0 ;  /* 0x0000000000007b1d */ /* 0x000fe20000010000 */
[----:B------:R-:W-:-:S13]  /*12020*/  ISETP.GE.AND P0, PT, R2, 0x2, PT ;  /* 0x000000020200780c */ /* 0x000fda0003f06270 */
[----:B------:R-:W-:Y:S05]  /*12030*/  @!P0 BRA `(.L_x_1772) ;  /* 0x0000000000308947 */ /* 0x000fea0003800000 */
[----:B0-----:R-:W-:-:S07]  /*12040*/  IMAD.MOV.U32 R11, RZ, RZ, 0x1 ;  /* 0x00000001ff0b7424 */ /* 0x001fce00078e00ff */
.L_x_1777:
        /* <DEDUP_REMOVED lines=11> */
.L_x_1772:
        /* <DEDUP_REMOVED lines=15> */
.L_x_1779:
        /* <DEDUP_REMOVED lines=17> */
[----:B0-----:R-:W-:Y:S01]  /*12300*/  IMAD.U32 R11, RZ, RZ, UR5 ;  /* 0x00000005ff0b7e24 */ /* 0x001fe2000f8e00ff */
[----:B------:R-:W-:Y:S01]  /*12310*/  MOV R13, RZ ;  /* 0x000000ff000d7202 */ /* 0x000fe20000000f00 */
[----:B-1----:R-:W-:-:S07]  /*12320*/  IMAD.MOV.U32 R12, RZ, RZ, 0x1 ;  /* 0x00000001ff0c7424 */ /* 0x002fce00078e00ff */
[----:B------:R-:W-:-:S07]  /*12330*/  LEPC R20, `(.L_x_1781) ;  /* 0x000000001014794e */ /* 0x000fce0000000000 */
[----:B--2---:R-:W-:Y:S05]  /*12340*/  CALL.ABS.NOINC R2 ;  /* 0x0000000002007343 */ /* 0x004fea0003c00000 */
.L_x_1781:
        /* <DEDUP_REMOVED lines=22> */
.L_x_1782:
[----:B------:R-:W-:Y:S02]  /*124b0*/  ULDC.64 UR4, c[0x0][0x5f8] ;  /* 0x00017e0000047ab9 */ /* 0x000fe40000000a00 */
[----:B------:R-:W-:-:S05]  /*124c0*/  IADD3 R22, P0, R22, UR4, RZ ;  /* 0x0000000416167c10 */ /* 0x000fca000ff1e0ff */
[----:B------:R-:W-:-:S05]  /*124d0*/  IMAD.X R23, RZ, RZ, UR5, P0 ;  /* 0x00000005ff177e24 */ /* 0x000fca00080e06ff */
[----:B------:R-:W-:Y:S01]  /*124e0*/  STG.E.64 desc[UR60][R22.64], R16 ;  /* 0x0000001016007986 */ /* 0x000fe2000c101b3c */
[----:B------:R-:W-:Y:S05]  /*124f0*/  EXIT ;  /* 0x000000000000794d */ /* 0x000fea0003800000 */
.L_x_1780:
[----:B------:R-:W-:Y:S04]  /*12500*/  STG.E.64 desc[UR60][R4.64], R18 ;  /* 0x0000001204007986 */ /* 0x000fe8000c101b3c */
[----:B------:R-:W-:Y:S01]  /*12510*/  STG.E.64 desc[UR60][R4.64+0x8], R16 ;  /* 0x0000081004007986 */ /* 0x000fe2000c101b3c */
[----:B------:R-:W-:Y:S05]  /*12520*/  EXIT ;  /* 0x000000000000794d */ /* 0x000fea0003800000 */
.L_x_1778:
        /* <DEDUP_REMOVED lines=10> */
.L_x_1783:
        /* <DEDUP_REMOVED lines=13> */
[----:B0-----:R-:W-:Y:S01]  /*126a0*/  HFMA2.MMA R12, -RZ, RZ, 0, 5.9604644775390625e-08 ;  /* 0x00000001ff0c7435 */ /* 0x001fe200000001ff */
[----:B------:R-:W-:Y:S01]  /*126b0*/  IMAD.U32 R6, RZ, RZ, UR4 ;  /* 0x00000004ff067e24 */ /* 0x000fe2000f8e00ff */
[----:B------:R-:W-:Y:S01]  /*126c0*/  MOV R7, UR5 ;  /* 0x0000000500077c02 */ /* 0x000fe20008000f00 */
[----:B------:R-:W-:Y:S01]  /*126d0*/  IMAD.U32 R10, RZ, RZ, UR6 ;  /* 0x00000006ff0a7e24 */ /* 0x000fe2000f8e00ff */
[----:B------:R-:W-:Y:S01]  /*126e0*/  MOV R11, UR7 ;  /* 0x00000007000b7c02 */ /* 0x000fe20008000f00 */
[----:B------:R-:W-:-:S02]  /*126f0*/  IMAD.MOV.U32 R8, RZ, RZ, 0x2ef ;  /* 0x000002efff087424 */ /* 0x000fc400078e00ff */
[----:B-1----:R-:W-:-:S07]  /*12700*/  IMAD.MOV.U32 R13, RZ, RZ, RZ ;  /* 0x000000ffff0d7224 */ /* 0x002fce00078e00ff */
[----:B------:R-:W-:-:S07]  /*12710*/  LEPC R20, `(.L_x_1785) ;  /* 0x000000001014794e */ /* 0x000fce0000000000 */
[----:B--2---:R-:W-:Y:S05]  /*12720*/  CALL.ABS.NOINC R2 ;  /* 0x0000000002007343 */ /* 0x004fea0003c00000 */
.L_x_1785:
        /* <DEDUP_REMOVED lines=22> */
.L_x_1786:
[----:B------:R-:W-:Y:S02]  /*12890*/  ULDC.64 UR4, c[0x0][0x5f8] ;  /* 0x00017e0000047ab9 */ /* 0x000fe40000000a00 */
[----:B------:R-:W-:-:S04]  /*128a0*/  IADD3 R22, P0, R22, UR4, RZ ;  /* 0x0000000416167c10 */ /* 0x000fc8000ff1e0ff */
[----:B------:R-:W-:-:S05]  /*128b0*/  IADD3.X R23, RZ, UR5, RZ, P0, !PT ;  /* 0x00000005ff177c10 */ /* 0x000fca00087fe4ff */
[----:B------:R-:W-:Y:S01]  /*128c0*/  STG.E.64 desc[UR60][R22.64], R16 ;  /* 0x0000001016007986 */ /* 0x000fe2000c101b3c */
[----:B------:R-:W-:Y:S05]  /*128d0*/  EXIT ;  /* 0x000000000000794d */ /* 0x000fea0003800000 */
.L_x_1784:
[----:B------:R-:W-:Y:S04]  /*128e0*/  STG.E.64 desc[UR60][R8.64], R18 ;  /* 0x0000001208007986 */ /* 0x000fe8000c101b3c */
[----:B------:R-:W-:Y:S01]  /*128f0*/  STG.E.64 desc[UR60][R6.64], R16 ;  /* 0x0000001006007986 */ /* 0x000fe2000c101b3c */
[----:B------:R-:W-:Y:S05]  /*12900*/  EXIT ;  /* 0x000000000000794d */ /* 0x000fea0003800000 */
.L_x_1753:
        /* <DEDUP_REMOVED lines=25> */
.L_x_1788:
        /* <DEDUP_REMOVED lines=23> */
.L_x_1790:
        /* <DEDUP_REMOVED lines=22> */
.L_x_1791:
[----:B------:R-:W-:Y:S02]  /*12d70*/  ULDC.64 UR4, c[0x0][0x5f8] ;  /* 0x00017e0000047ab9 */ /* 0x000fe40000000a00 */
[----:B------:R-:W-:-:S04]  /*12d80*/  IADD3 R24, P0, R24, UR4, RZ ;  /* 0x0000000418187c10 */ /* 0x000fc8000ff1e0ff */
[----:B------:R-:W-:-:S05]  /*12d90*/  IADD3.X R25, RZ, UR5, RZ, P0, !PT ;  /* 0x00000005ff197c10 */ /* 0x000fca00087fe4ff */
[----:B------:R-:W-:Y:S01]  /*12da0*/  STG.E.64 desc[UR60][R24.64], R16 ;  /* 0x0000001018007986 */ /* 0x000fe2000c101b3c */
[----:B------:R-:W-:Y:S05]  /*12db0*/  EXIT ;  /* 0x000000000000794d */ /* 0x000fea0003800000 */
.L_x_1789:
[----:B------:R-:W-:Y:S04]  /*12dc0*/  STG.E.64 desc[UR60][R4.64], R18 ;  /* 0x0000001204007986 */ /* 0x000fe8000c101b3c */
[----:B------:R-:W-:Y:S01]  /*12dd0*/  STG.E.64 desc[UR60][R4.64+0x8], R16 ;  /* 0x0000081004007986 */ /* 0x000fe2000c101b3c */
[----:B------:R-:W-:Y:S05]  /*12de0*/  EXIT ;  /* 0x000000000000794d */ /* 0x000fea0003800000 */
.L_x_1787:
        /* <DEDUP_REMOVED lines=10> */
.L_x_1792:
        /* <DEDUP_REMOVED lines=23> */
.L_x_1794:
        /* <DEDUP_REMOVED lines=22> */
.L_x_1795:
[----:B------:R-:W-:Y:S02]  /*13160*/  ULDC.64 UR4, c[0x0][0x5f8] ;  /* 0x00017e0000047ab9 */ /* 0x000fe40000000a00 */
[----:B------:R-:W-:-:S04]  /*13170*/  IADD3 R24, P0, R24, UR4, RZ ;  /* 0x0000000418187c10 */ /* 0x000fc8000ff1e0ff */
[----:B------:R-:W-:-:S05]  /*13180*/  IADD3.X R25, RZ, UR5, RZ, P0, !PT ;  /* 0x00000005ff197c10 */ /* 0x000fca00087fe4ff */
[----:B------:R-:W-:Y:S01]  /*13190*/  STG.E.64 desc[UR60][R24.64], R16 ;  /* 0x0000001018007986 */ /* 0x000fe2000c101b3c */
[----:B------:R-:W-:Y:S05]  /*131a0*/  EXIT ;  /* 0x000000000000794d */ /* 0x000fea0003800000 */
.L_x_1793:
[----:B------:R-:W-:Y:S04]  /*131b0*/  STG.E.64 desc[UR60][R6.64], R18 ;  /* 0x0000001206007986 */ /* 0x000fe8000c101b3c */
[----:B------:R-:W-:Y:S01]  /*131c0*/  STG.E.64 desc[UR60][R8.64], R16 ;  /* 0x0000001008007986 */ /* 0x000fe2000c101b3c */
[----:B------:R-:W-:Y:S05]  /*131d0*/  EXIT ;  /* 0x000000000000794d */ /* 0x000fea0003800000 */
.L_x_1796:
        /* <DEDUP_REMOVED lines=10> */
.L_x_9822:


//--------------------- .text._ZN2at6native13reduce_kernelILi128ELi4ENS0_8ReduceOpIsNS0_14func_wrapper_tImZNS0_15xor_sum_functorIsvEclERNS_14TensorIteratorEEUlmmE_EEjmLi4ELi4EEEEEvT1_ --------------------------
	.section	.text._ZN2at6native13reduce_kernelILi128ELi4ENS0_8ReduceOpIsNS0_14func_wrapper_tImZNS0_15xor_sum_functorIsvEclERNS_14TensorIteratorEEUlmmE_EEjmLi4ELi4EEEEEvT1_,"ax",@progbits
	.align	128
        .global         _ZN2at6native13reduce_kernelILi128ELi4ENS0_8ReduceOpIsNS0_14func_wrapper_tImZNS0_15xor_sum_functorIsvEclERNS_14TensorIteratorEEUlmmE_EEjmLi4ELi4EEEEEvT1_
        .type           _ZN2at6native13reduce_kernelILi128ELi4ENS0_8ReduceOpIsNS0_14func_wrapper_tImZNS0_15xor_sum_functorIsvEclERNS_14TensorIteratorEEUlmmE_EEjmLi4ELi4EEEEEvT1_,@function
        .size           _ZN2at6native13reduce_kernelILi128ELi4ENS0_8ReduceOpIsNS0_14func_wrapper_tImZNS0_15xor_sum_functorIsvEclERNS_14TensorIteratorEEUlmmE_EEjmLi4ELi4EEEEEvT1_,(.L_x_9823 - _ZN2at6native13reduce_kernelILi128ELi4ENS0_8ReduceOpIsNS0_14func_wrapper_tImZNS0_15xor_sum_functorIsvEclERNS_14TensorIteratorEEUlmmE_EEjmLi4ELi4EEEEEvT1_)
        .other          _ZN2at6native13reduce_kernelILi128ELi4ENS0_8ReduceOpIsNS0_14func_wrapper_tImZNS0_15xor_sum_functorIsvEclERNS_14TensorIteratorEEUlmmE_EEjmLi4ELi4EEEEEvT1_,@"STO_CUDA_ENTRY STV_DEFAULT"
_ZN2at6native13reduce_kernelILi128ELi4ENS0_8ReduceOpIsNS0_14func_wrapper_tImZNS0_15xor_sum_functorIsvEclERNS_14TensorIteratorEEUlmmE_EEjmLi4ELi4EEEEEvT1_:
.text._ZN2at6native13reduce_kernelILi128ELi4ENS0_8ReduceOpIsNS0_14func_wrapper_tImZNS0_15xor_sum_functorIsvEclERNS_14TensorIteratorEEUlmmE_EEjmLi4ELi4EEEEEvT1_:
        /* <DEDUP_REMOVED lines=293> */
.L_x_1797:
        /* <DEDUP_REMOVED lines=30> */
.L_x_1801:
        /* <DEDUP_REMOVED lines=27> */
.L_x_1807:
[----:B------:R-:W-:Y:S05]  /*15e0*/  BSYNC B2 ;  /* 0x0000000000027941 */ /* 0x000fea0003800000 */
.L_x_1806:
        /* <DEDUP_REMOVED lines=12> */
.L_x_1805:
[----:B------:R-:W-:Y:S05]  /*16b0*/  BSYNC B1 ;  /* 0x0000000000017941 */ /* 0x000fea0003800000 */
.L_x_1804:
[----:B------:R-:W0:Y:S01]  /*16c0*/  LDC R5, c[0x0][0x224] ;  /* 0x00008900ff057b82 */ /* 0x000e220000000800 */
[----:B------:R-:W-:-:S04]  /*16d0*/  IADD3 R3, P0, -R6, 0x4, RZ ;  /* 0x0000000406037810 */ /* 0x000fc80007f1e1ff */
[----:B------:R-:W-:Y:S02]  /*16e0*/  LEA R42, P1, R3, R42, 0x1 ;  /* 0x0000002a032a7211 */ /* 0x000fe400078208ff */
[----:B------:R-:W-:-:S04]  /*16f0*/  IADD3.X R4, RZ, -0x1, RZ, P0, !PT ;  /* 0xffffffffff047810 */ /* 0x000fc800007fe4ff */
[----:B------:R-:W-:Y:S02]  /*1700*/  LEA.HI.X R43, R3, R43, R4, 0x1, P1 ;  /* 0x0000002b032b7211 */ /* 0x000fe400008f0c04 */
[----:B0-----:R-:W-:-:S07]  /*1710*/  IADD3 R0, R6, -0x4, R5 ;  /* 0xfffffffc06007810 */ /* 0x001fce0007ffe005 */
.L_x_1803:
[----:B------:R-:W-:Y:S05]  /*1720*/  BSYNC B0 ;  /* 0x0000000000007941 */ /* 0x000fea0003800000 */
.L_x_1802:
        /* <DEDUP_REMOVED lines=18> */
.L_x_1810:
        /* <DEDUP_REMOVED lines=9> */
[----:B------:R-:W-:Y:S02]  /*18e0*/  PRMT R5, R5, 0xbb32, RZ ;  /* 0x0000bb3205057816 */ /* 0x000fe400000000ff */
[----:B------:R-:W-:-:S02]  /*18f0*/  MOV R7, R19 ;  /* 0x0000001300077202 */ /* 0x000fc40000000f00 */
[----:B------:R-:W-:Y:S02]  /*1900*/  LOP3.LUT R13, R13, R6, RZ, 0x3c, !PT ;  /* 0x000000060d0d7212 */ /* 0x000fe400078e3cff */
[----:B------:R-:W-:Y:S02]  /*1910*/  LOP3.LUT R8, R8, R7, RZ, 0x3c, !PT ;  /* 0x0000000708087212 */ /* 0x000fe400078e3cff */
[----:B------:R-:W-:Y:S02]  /*1920*/  LOP3.LUT R9, R9, R4, RZ, 0x3c, !PT ;  /* 0x0000000409097212 */ /* 0x000fe400078e3cff */
[----:B------:R-:W-:Y:S02]  /*1930*/  LOP3.LUT R12, R12, R5, RZ, 0x3c, !PT ;  /* 0x000000050c0c7212 */ /* 0x000fe400078e3cff */
[----:B------:R-:W-:Y:S02]  /*1940*/  SHF.R.S32.HI R6, RZ, 0x1f, R6 ;  /* 0x0000001fff067819 */ /* 0x000fe40000011406 */
[----:B------:R-:W-:-:S02]  /*1950*/  SHF.R.S32.HI R7, RZ, 0x1f, R7 ;  /* 0x0000001fff077819 */ /* 0x000fc40000011407 */
[----:B------:R-:W-:Y:S02]  /*1960*/  SHF.R.S32.HI R4, RZ, 0x1f, R4 ;  /* 0x0000001fff047819 */ /* 0x000fe40000011404 */
[----:B------:R-:W-:Y:S02]  /*1970*/  SHF.R.S32.HI R5, RZ, 0x1f, R5 ;  /* 0x0000001fff057819 */ /* 0x000fe40000011405 */
[----:B------:R-:W-:Y:S02]  /*1980*/  LOP3.LUT R15, R15, R6, RZ, 0x3c, !PT ;  /* 0x000000060f0f7212 */ /* 0x000fe400078e3cff */
[----:B------:R-:W-:Y:S02]  /*1990*/  LOP3.LUT R10, R10, R7, RZ, 0x3c, !PT ;  /* 0x000000070a0a7212 */ /* 0x000fe400078e3cff */
[----:B------:R-:W-:Y:S02]  /*19a0*/  LOP3.LUT R11, R11, R4, RZ, 0x3c, !PT ;  /* 0x000000040b0b7212 */ /* 0x000fe400078e3cff */
[----:B------:R-:W-:Y:S01]  /*19b0*/  LOP3.LUT R14, R14, R5, RZ, 0x3c, !PT ;  /* 0x000000050e0e7212 */ /* 0x000fe200078e3cff */
[----:B------:R-:W-:Y:S06]  /*19c0*/  @!P0 BRA `(.L_x_1810) ;  /* 0xfffffffc00a08947 */ /* 0x000fec000383ffff */
.L_x_1809:
[----:B------:R-:W-:Y:S05]  /*19d0*/  BSYNC B0 ;  /* 0x0000000000007941 */ /* 0x000fea0003800000 */
.L_x_1808:
        /* <DEDUP_REMOVED lines=8> */
.L_x_1812:
[----:B------:R-:W-:Y:S05]  /*1a60*/  BSYNC B0 ;  /* 0x0000000000007941 */ /* 0x000fea0003800000 */
.L_x_1811:
        /* <DEDUP_REMOVED lines=9> */
[----:B------:R-:W2:Y:S02]  /*1b00*/  LDG.E.S16 R42, desc[UR60][R42.64] ;  /* 0x0000003c2a2a7981 */ /* 0x000ea4000c1e1700 */
[----:B--2---:R-:W-:Y:S02]  /*1b10*/  SHF.R.S32.HI R0, RZ, 0x1f, R42 ;  /* 0x0000001fff007819 */ /* 0x004fe4000001142a */
[----:B------:R-:W-:Y:S02]  /*1b20*/  LOP3.LUT R13, R13, R42, RZ, 0x3c, !PT ;  /* 0x0000002a0d0d7212 */ /* 0x000fe400078e3cff */
[----:B------:R-:W-:-:S07]  /*1b30*/  LOP3.LUT R15, R15, R0, RZ, 0x3c, !PT ;  /* 0x000000000f0f7212 */ /* 0x000fce00078e3cff */
.L_x_1814:
[----:B------:R-:W-:Y:S05]  /*1b40*/  BSYNC B0 ;  /* 0x0000000000007941 */ /* 0x000fea0003800000 */
.L_x_1813:
[----:B------:R-:W-:Y:S02]  /*1b50*/  LOP3.LUT R8, R9, R8, R13, 0x96, !PT ;  /* 0x0000000809087212 */ /* 0x000fe400078e960d */
[----:B------:R-:W-:Y:S02]  /*1b60*/  CS2R R24, SRZ ;  /* 0x0000000000187805 */ /* 0x000fe4000001ff00 */
[----:B------:R-:W-:Y:S02]  /*1b70*/  LOP3.LUT R9, R11, R10, R15, 0x96, !PT ;  /* 0x0000000a0b097212 */ /* 0x000fe400078e960f */
[----:B------:R-:W-:Y:S02]  /*1b80*/  CS2R R26, SRZ ;  /* 0x00000000001a7805 */ /* 0x000fe4000001ff00 */
[----:B------:R-:W-:Y:S02]  /*1b90*/  LOP3.LUT R8, R12, R8, RZ, 0x3c, !PT ;  /* 0x000000080c087212 */ /* 0x000fe400078e3cff */
[----:B------:R-:W-:-:S02]  /*1ba0*/  CS2R R28, SRZ ;  /* 0x00000000001c7805 */ /* 0x000fc4000001ff00 */
[----:B------:R-:W-:Y:S01]  /*1bb0*/  LOP3.LUT R9, R14, R9, RZ, 0x3c, !PT ;  /* 0x000000090e097212 */ /* 0x000fe200078e3cff */
[----:B------:R-:W-:Y:S06]  /*1bc0*/  BRA `(.L_x_1799) ;  /* 0x000000bc005c7947 */ /* 0x000fec0003800000 */
.L_x_1800:
        /* <DEDUP_REMOVED lines=77> */
.L_x_1824:
        /* <DEDUP_REMOVED lines=287> */
.L_x_1820:
[----:B------:R-:W-:Y:S01]  /*3290*/  LOP3.LUT R37, R39, 0xfffffff8, RZ, 0xc0, !PT ;  /* 0xfffffff827257812 */ /* 0x000fe200078ec0ff */
[----:B------:R-:W-:-:S03]  /*32a0*/  ULDC UR36, c[0x0][0x22c] ;  /* 0x00008b0000247ab9 */ /* 0x000fc60000000800 */
[----:B------:R-:W-:-:S05]  /*32b0*/  IADD3 R36, P1, R42, R37, RZ ;  /* 0x000000252a247210 */ /* 0x000fca0007f3e0ff */
[----:B------:R-:W-:-:S06]  /*32c0*/  IMAD.X R37, RZ, RZ, R43, P1 ;  /* 0x000000ffff257224 */ /* 0x000fcc00008e062b */
[----:B------:R-:W2:Y:S01]  /*32d0*/  LDG.E.64 R36, desc[UR60][R36.64] ;  /* 0x0000003c24247981 */ /* 0x000ea2000c1e1b00 */
[----:B------:R-:W-:-:S05]  /*32e0*/  IMAD.U32 R39, RZ, RZ, UR36 ;  /* 0x00000024ff277e24 */ /* 0x000fca000f8e00ff */
[----:B------:R-:W-:Y:S02]  /*32f0*/  IADD3 R50, R50, R39, RZ ;  /* 0x0000002732327210 */ /* 0x000fe40007ffe0ff */
[C---:B--2---:R-:W-:Y:S02]  /*3300*/  PRMT R44, R36.reuse, 0x7610, R44 ;  /* 0x00007610242c7816 */ /* 0x044fe4000000002c */
[----:B------:R-:W-:Y:S02]  /*3310*/  PRMT R45, R36, 0x7632, R45 ;  /* 0x00007632242d7816 */ /* 0x000fe4000000002d */
[C---:B------:R-:W-:Y:S02]  /*3320*/  PRMT R46, R37.reuse, 0x7610, R46 ;  /* 0x00007610252e7816 */ /* 0x040fe4000000002e */
        /* <DEDUP_REMOVED lines=236> */
.L_x_1821:
[----:B------:R-:W-:-:S04]  /*41f0*/  LOP3.LUT R37, R51, 0xfffffff8, RZ, 0xc0, !PT ;  /* 0xfffffff833257812 */ /* 0x000fc800078ec0ff */
[----:B------:R-:W-:-:S05]  /*4200*/  IADD3 R36, P1, R42, R37, RZ ;  /* 0x000000252a247210 */ /* 0x000fca0007f3e0ff */
[----:B------:R-:W-:-:S06]  /*4210*/  IMAD.X R37, RZ, RZ, R43, P1 ;  /* 0x000000ffff257224 */ /* 0x000fcc00008e062b */
[----:B------:R-:W2:Y:S01]  /*4220*/  LDG.E.64 R36, desc[UR60][R36.64] ;  /* 0x0000003c24247981 */ /* 0x000ea2000c1e1b00 */
[----:B------:R-:W-:Y:S01]  /*4230*/  IMAD.IADD R60, R50, 0x1, R39 ;  /* 0x00000001323c7824 */ /* 0x000fe200078e0227 */
[----:B------:R-:W-:Y:S01]  /*4240*/  MOV R50, RZ ;  /* 0x000000ff00327202 */ /* 0x000fe20000000f00 */
[----:B------:R-:W-:Y:S01]  /*4250*/  IMAD.MOV.U32 R53, RZ, RZ, RZ ;  /* 0x000000ffff357224 */ /* 0x000fe200078e00ff */
[C---:B--2---:R-:W-:Y:S02]  /*4260*/  PRMT R48, R36.reuse, 0x7610, R48 ;  /* 0x0000761024307816 */ /* 0x044fe40000000030 */
[----:B------:R-:W-:Y:S02]  /*4270*/  PRMT R49, R36, 0x7632, R49 ;  /* 0x0000763224317816 */ /* 0x000fe40000000031 */
[C---:B------:R-:W-:Y:S02]  /*4280*/  PRMT R52, R37.reuse, 0x7610, R52 ;  /* 0x0000761025347816 */ /* 0x040fe40000000034 */
[----:B------:R-:W-:Y:S01]  /*4290*/  PRMT R51, R37, 0x7632, R51 ;  /* 0x0000763225337816 */ /* 0x000fe20000000033 */
        /* <DEDUP_REMOVED lines=235> */
.L_x_1822:
[----:B------:R-:W-:-:S04]  /*5150*/  LOP3.LUT R37, R53, 0xfffffff8, RZ, 0xc0, !PT ;  /* 0xfffffff835257812 */ /* 0x000fc800078ec0ff */
[----:B------:R-:W-:-:S05]  /*5160*/  IADD3 R36, P1, R42, R37, RZ ;  /* 0x000000252a247210 */ /* 0x000fca0007f3e0ff */
[----:B------:R-:W-:-:S06]  /*5170*/  IMAD.X R37, RZ, RZ, R43, P1 ;  /* 0x000000ffff257224 */ /* 0x000fcc00008e062b */
[----:B------:R-:W2:Y:S01]  /*5180*/  LDG.E.64 R36, desc[UR60][R36.64] ;  /* 0x0000003c24247981 */ /* 0x000ea2000c1e1b00 */
        /* <DEDUP_REMOVED lines=251> */
.L_x_1823:
[----:B------:R-:W-:Y:S01]  /*6140*/  LOP3.LUT R37, R50, 0xfffffff8, RZ, 0xc0, !PT ;  /* 0xfffffff832257812 */ /* 0x000fe200078ec0ff */
[----:B------:R-:W-:-:S03]  /*6150*/  ULDC UR4, c[0x0][0x224] ;  /* 0x0000890000047ab9 */ /* 0x000fc60000000800 */
[----:B------:R-:W-:-:S04]  /*6160*/  IADD3 R36, P1, R42, R37, RZ ;  /* 0x000000252a247210 */ /* 0x000fc80007f3e0ff */
[----:B------:R-:W-:-:S06]  /*6170*/  IADD3.X R37, RZ, R43, RZ, P1, !PT ;  /* 0x0000002bff257210 */ /* 0x000fcc0000ffe4ff */
[----:B------:R-:W2:Y:S01]  /*6180*/  LDG.E.64 R36, desc[UR60][R36.64] ;  /* 0x0000003c24247981 */ /* 0x000ea2000c1e1b00 */
[----:B------:R-:W-:Y:S01]  /*6190*/  IMAD.IADD R50, R60, 0x1, R39 ;  /* 0x000000013c327824 */ /* 0x000fe200078e0227 */
[----:B------:R-:W-:Y:S01]  /*61a0*/  PRMT R59, R44, 0x9910, RZ ;  /* 0x000099102c3b7816 */ /* 0x000fe200000000ff */
[----:B------:R-:W-:Y:S01]  /*61b0*/  IMAD.U32 R53, RZ, RZ, UR4 ;  /* 0x00000004ff357e24 */ /* 0x000fe2000f8e00ff */
[----:B------:R-:W-:Y:S01]  /*61c0*/  PRMT R60, R45, 0x9910, RZ ;  /* 0x000099102d3c7816 */ /* 0x000fe200000000ff */
[----:B------:R-:W-:Y:S01]  /*61d0*/  IMAD R58, R39, 0x3, R50 ;  /* 0x00000003273a7824 */ /* 0x000fe200078e0232 */
[----:B------:R-:W-:Y:S02]  /*61e0*/  PRMT R62, R46, 0x9910, RZ ;  /* 0x000099102e3e7816 */ /* 0x000fe400000000ff */
[----:B------:R-:W-:Y:S02]  /*61f0*/  LOP3.LUT R31, R31, R60, RZ, 0x3c, !PT ;  /* 0x0000003c1f1f7212 */ /* 0x000fe400078e3cff */
[----:B------:R-:W-:-:S02]  /*6200*/  ISETP.GE.U32.AND P1, PT, R58, R53, PT ;  /* 0x000000353a00720c */ /* 0x000fc40003f26070 */
[----:B------:R-:W-:Y:S02]  /*6210*/  MOV R58, R59 ;  /* 0x0000003b003a7202 */ /* 0x000fe40000000f00 */
[----:B------:R-:W-:Y:S02]  /*6220*/  SHF.R.S32.HI R61, RZ, 0x1f, R60 ;  /* 0x0000001fff3d7819 */ /* 0x000fe4000001143c */
[----:B------:R-:W-:Y:S02]  /*6230*/  SHF.R.S32.HI R59, RZ, 0x1f, R58 ;  /* 0x0000001fff3b7819 */ /* 0x000fe4000001143a */
[----:B------:R-:W-:Y:S02]  /*6240*/  PRMT R60, R49, 0x9910, RZ ;  /* 0x00009910313c7816 */ /* 0x000fe400000000ff */
[----:B------:R-:W-:Y:S02]  /*6250*/  LOP3.LUT R38, R38, R59, RZ, 0x3c, !PT ;  /* 0x0000003b26267212 */ /* 0x000fe400078e3cff */
[----:B------:R-:W-:-:S02]  /*6260*/  PRMT R65, R47, 0x9910, RZ ;  /* 0x000099102f417816 */ /* 0x000fc400000000ff */
[----:B------:R-:W-:Y:S02]  /*6270*/  LOP3.LUT R29, R29, R62, RZ, 0x3c, !PT ;  /* 0x0000003e1d1d7212 */ /* 0x000fe400078e3cff */
[----:B------:R-:W-:Y:S02]  /*6280*/  SHF.R.S32.HI R63, RZ, 0x1f, R62 ;  /* 0x0000001fff3f7819 */ /* 0x000fe4000001143e */
[----:B------:R-:W-:Y:S02]  /*6290*/  SHF.R.S32.HI R59, RZ, 0x1f, R60 ;  /* 0x0000001fff3b7819 */ /* 0x000fe4000001143c */
[----:B------:R-:W-:Y:S02]  /*62a0*/  PRMT R62, R52, 0x9910, RZ ;  /* 0x00009910343e7816 */ /* 0x000fe400000000ff */
[----:B------:R-:W-:Y:S02]  /*62b0*/  PRMT R64, R51, 0x9910, RZ ;  /* 0x0000991033407816 */ /* 0x000fe400000000ff */
[----:B------:R-:W-:-:S02]  /*62c0*/  LOP3.LUT R33, R33, R58, RZ, 0x3c, !PT ;  /* 0x0000003a21217212 */ /* 0x000fc400078e3cff */
[----:B------:R-:W-:Y:S02]  /*62d0*/  LOP3.LUT R26, R26, R65, RZ, 0x3c, !PT ;  /* 0x000000411a1a7212 */ /* 0x000fe400078e3cff */
[----:B------:R-:W-:Y:S02]  /*62e0*/  LOP3.LUT R32, R32, R61, RZ, 0x3c, !PT ;  /* 0x0000003d20207212 */ /* 0x000fe400078e3cff */
[----:B------:R-:W-:Y:S02]  /*62f0*/  LOP3.LUT R30, R30, R63, RZ, 0x3c, !PT ;  /* 0x0000003f1e1e7212 */ /* 0x000fe400078e3cff */
[----:B------:R-:W-:Y:S02]  /*6300*/  PRMT R58, R48, 0x9910, RZ ;  /* 0x00009910303a7816 */ /* 0x000fe400000000ff */
[----:B------:R-:W-:Y:S02]  /*6310*/  LOP3.LUT R24, R24, R59, RZ, 0x3c, !PT ;  /* 0x0000003b18187212 */ /* 0x000fe400078e3cff */
[----:B------:R-:W-:-:S02]  /*6320*/  SHF.R.S32.HI R65, RZ, 0x1f, R65 ;  /* 0x0000001fff417819 */ /* 0x000fc40000011441 */
[----:B------:R-:W-:Y:S02]  /*6330*/  SHF.R.S32.HI R61, RZ, 0x1f, R62 ;  /* 0x0000001fff3d7819 */ /* 0x000fe4000001143e */
[----:B------:R-:W-:Y:S02]  /*6340*/  SHF.R.S32.HI R63, RZ, 0x1f, R64 ;  /* 0x0000001fff3f7819 */ /* 0x000fe40000011440 */
[----:B------:R-:W-:Y:S02]  /*6350*/  PRMT R59, R55, 0x9910, RZ ;  /* 0x00009910373b7816 */ /* 0x000fe400000000ff */
[----:B------:R-:W-:Y:S02]  /*6360*/  LOP3.LUT R25, R25, R58, RZ, 0x3c, !PT ;  /* 0x0000003a19197212 */ /* 0x000fe400078e3cff */
[----:B------:R-:W-:Y:S02]  /*6370*/  LOP3.LUT R28, R28, R65, RZ, 0x3c, !PT ;  /* 0x000000411c1c7212 */ /* 0x000fe400078e3cff */
[----:B------:R-:W-:-:S02]  /*6380*/  SHF.R.S32.HI R58, RZ, 0x1f, R58 ;  /* 0x0000001fff3a7819 */ /* 0x000fc4000001143a */
[----:B------:R-:W-:Y:S02]  /*6390*/  LOP3.LUT R22, R22, R61, RZ, 0x3c, !PT ;  /* 0x0000003d16167212 */ /* 0x000fe400078e3cff */
[----:B------:R-:W-:Y:S02]  /*63a0*/  LOP3.LUT R20, R20, R63, RZ, 0x3c, !PT ;  /* 0x0000003f14147212 */ /* 0x000fe400078e3cff */
[----:B------:R-:W-:Y:S02]  /*63b0*/  LOP3.LUT R16, R16, R59, RZ, 0x3c, !PT ;  /* 0x0000003b10107212 */ /* 0x000fe400078e3cff */
[----:B------:R-:W-:Y:S02]  /*63c0*/  PRMT R61, R54, 0x9910, RZ ;  /* 0x00009910363d7816 */ /* 0x000fe400000000ff */
[----:B------:R-:W-:Y:S02]  /*63d0*/  PRMT R63, R57, 0x9910, RZ ;  /* 0x00009910393f7816 */ /* 0x000fe400000000ff */
[----:B------:R-:W-:-:S02]  /*63e0*/  PRMT R65, R56, 0x9910, RZ ;  /* 0x0000991038417816 */ /* 0x000fc400000000ff */
[----:B------:R-:W-:Y:S02]  /*63f0*/  SHF.R.S32.HI R59, RZ, 0x1f, R59 ;  /* 0x0000001fff3b7819 */ /* 0x000fe4000001143b */
[----:B------:R-:W-:Y:S02]  /*6400*/  LOP3.LUT R23, R23, R60, RZ, 0x3c, !PT ;  /* 0x0000003c17177212 */ /* 0x000fe400078e3cff */
[----:B------:R-:W-:Y:S02]  /*6410*/  LOP3.LUT R21, R21, R62, RZ, 0x3c, !PT ;  /* 0x0000003e15157212 */ /* 0x000fe400078e3cff */
[----:B------:R-:W-:Y:S02]  /*6420*/  LOP3.LUT R27, R27, R58, RZ, 0x3c, !PT ;  /* 0x0000003a1b1b7212 */ /* 0x000fe400078e3cff */
[----:B------:R-:W-:Y:S02]  /*6430*/  LOP3.LUT R14, R14, R61, RZ, 0x3c, !PT ;  /* 0x0000003d0e0e7212 */ /* 0x000fe400078e3cff */
[----:B------:R-:W-:-:S02]  /*6440*/  SHF.R.S32.HI R58, RZ, 0x1f, R61 ;  /* 0x0000001fff3a7819 */ /* 0x000fc4000001143d */
[----:B------:R-:W-:Y:S02]  /*6450*/  LOP3.LUT R12, R12, R63, RZ, 0x3c, !PT ;  /* 0x0000003f0c0c7212 */ /* 0x000fe400078e3cff */
[----:B------:R-:W-:Y:S02]  /*6460*/  SHF.R.S32.HI R60, RZ, 0x1f, R63 ;  /* 0x0000001fff3c7819 */ /* 0x000fe4000001143f */
[----:B------:R-:W-:Y:S02]  /*6470*/  LOP3.LUT R10, R10, R65, RZ, 0x3c, !PT ;  /* 0x000000410a0a7212 */ /* 0x000fe400078e3cff */
[----:B------:R-:W-:Y:S02]  /*6480*/  SHF.R.S32.HI R62, RZ, 0x1f, R65 ;  /* 0x0000001fff3e7819 */ /* 0x000fe40000011441 */
[----:B------:R-:W-:Y:S02]  /*6490*/  LOP3.LUT R18, R18, R59, RZ, 0x3c, !PT ;  /* 0x0000003b12127212 */ /* 0x000fe400078e3cff */
[----:B------:R-:W-:-:S02]  /*64a0*/  LOP3.LUT R19, R19, R64, RZ, 0x3c, !PT ;  /* 0x0000004013137212 */ /* 0x000fc400078e3cff */
[----:B------:R-:W-:Y:S02]  /*64b0*/  LOP3.LUT R15, R15, R58, RZ, 0x3c, !PT ;  /* 0x0000003a0f0f7212 */ /* 0x000fe400078e3cff */
[----:B------:R-:W-:Y:S02]  /*64c0*/  LOP3.LUT R13, R13, R60, RZ, 0x3c, !PT ;  /* 0x0000003c0d0d7212 */ /* 0x000fe400078e3cff */
[----:B------:R-:W-:Y:S02]  /*64d0*/  LOP3.LUT R11, R11, R62, RZ, 0x3c, !PT ;  /* 0x0000003e0b0b7212 */ /* 0x000fe400078e3cff */
[C---:B--2---:R-:W-:Y:S02]  /*64e0*/  PRMT R59, R36.reuse, 0x9910, RZ ;  /* 0x00009910243b7816 */ /* 0x044fe400000000ff */
[----:B------:R-:W-:Y:S02]  /*64f0*/  PRMT R61, R36, 0xbb32, RZ ;  /* 0x0000bb32243d7816 */ /* 0x000fe400000000ff */
[----:B------:R-:W-:-:S02]  /*6500*/  PRMT R63, R37, 0x9910, RZ ;  /* 0x00009910253f7816 */ /* 0x000fc400000000ff */
[----:B------:R-:W-:Y:S02]  /*6510*/  PRMT R65, R37, 0xbb32, RZ ;  /* 0x0000bb3225417816 */ /* 0x000fe400000000ff */
[----:B------:R-:W-:Y:S02]  /*6520*/  SHF.R.S32.HI R58, RZ, 0x1f, R59 ;  /* 0x0000001fff3a7819 */ /* 0x000fe4000001143b */
[----:B------:R-:W-:Y:S02]  /*6530*/  SHF.R.S32.HI R60, RZ, 0x1f, R61 ;  /* 0x0000001fff3c7819 */ /* 0x000fe4000001143d */
[----:B------:R-:W-:Y:S02]  /*6540*/  SHF.R.S32.HI R62, RZ, 0x1f, R63 ;  /* 0x0000001fff3e7819 */ /* 0x000fe4000001143f */
[----:B------:R-:W-:Y:S02]  /*6550*/  SHF.R.S32.HI R64, RZ, 0x1f, R65 ;  /* 0x0000001fff407819 */ /* 0x000fe40000011441 */
[----:B------:R-:W-:-:S02]  /*6560*/  LOP3.LUT R8, R8, R59, RZ, 0x3c, !PT ;  /* 0x0000003b08087212 */ /* 0x000fc400078e3cff */
[----:B------:R-:W-:Y:S02]  /*6570*/  LOP3.LUT R6, R6, R61, RZ, 0x3c, !PT ;  /* 0x0000003d06067212 */ /* 0x000fe400078e3cff */
[----:B------:R-:W-:Y:S02]  /*6580*/  LOP3.LUT R4, R4, R63, RZ, 0x3c, !PT ;  /* 0x0000003f04047212 */ /* 0x000fe400078e3cff */
[----:B------:R-:W-:Y:S02]  /*6590*/  LOP3.LUT R0, R0, R65, RZ, 0x3c, !PT ;  /* 0x0000004100007212 */ /* 0x000fe400078e3cff */
[----:B------:R-:W-:Y:S02]  /*65a0*/  LOP3.LUT R9, R9, R58, RZ, 0x3c, !PT ;  /* 0x0000003a09097212 */ /* 0x000fe400078e3cff */
[----:B------:R-:W-:Y:S02]  /*65b0*/  LOP3.LUT R7, R7, R60, RZ, 0x3c, !PT ;  /* 0x0000003c07077212 */ /* 0x000fe400078e3cff */
[----:B------:R-:W-:-:S02]  /*65c0*/  LOP3.LUT R5, R5, R62, RZ, 0x3c, !PT ;  /* 0x0000003e05057212 */ /* 0x000fc400078e3cff */
[----:B------:R-:W-:Y:S01]  /*65d0*/  LOP3.LUT R3, R3, R64, RZ, 0x3c, !PT ;  /* 0x0000004003037212 */ /* 0x000fe200078e3cff */
[----:B------:R-:W-:Y:S06]  /*65e0*/  @!P1 BRA `(.L_x_1824) ;  /* 0xffffffb800ac9947 */ /* 0x000fec000383ffff */
[----:B------:R-:W-:Y:S05]  /*65f0*/  BSYNC B1 ;  /* 0x0000000000017941 */ /* 0x000fea0003800000 */
.L_x_1819:
[C---:B------:R-:W-:Y:S02]  /*6600*/  PRMT R60, R37.reuse, 0x7610, R60 ;  /* 0x00007610253c7816 */ /* 0x040fe4000000003c */
[----:B------:R-:W-:Y:S02]  /*6610*/  PRMT R58, R36, 0x7632, R58 ;  /* 0x00007632243a7816 */ /* 0x000fe4000000003a */
[----:B------:R-:W-:-:S07]  /*6620*/  PRMT R37, R37, 0x7632, R37 ;  /* 0x0000763225257816 */ /* 0x000fce0000000025 */
.L_x_1818:
[----:B------:R-:W-:Y:S05]  /*6630*/  BSYNC B0 ;  /* 0x0000000000007941 */ /* 0x000fea0003800000 */
.L_x_1817:
[----:B------:R-:W-:Y:S01]  /*6640*/  ISETP.GE.U32.AND P0, PT, R50, R53, PT ;  /* 0x000000353200720c */ /* 0x000fe20003f06070 */
[----:B------:R-:W-:-:S12]  /*6650*/  BSSY B0, `(.L_x_1825) ;  /* 0x0000476000007945 */ /* 0x000fd80003800000 */
[----:B------:R-:W-:Y:S05]  /*6660*/  @P0 BRA `(.L_x_1826) ;  /* 0x0000004400d00947 */ /* 0x000fea0003800000 */
[----:B------:R-:W1:Y:S01]  /*6670*/  LDC R59, c[0x0][0x260] ;  /* 0x00009800ff3b7b82 */ /* 0x000e620000000800 */
[----:B------:R-:W-:Y:S01]  /*6680*/  IMAD.MOV.U32 R61, RZ, RZ, RZ ;  /* 0x000000ffff3d7224 */ /* 0x000fe200078e00ff */
        /* <DEDUP_REMOVED lines=275> */
.L_x_1827:
[----:B0-----:R-:W-:-:S04]  /*77c0*/  LOP3.LUT R35, R61, 0xfffffff8, RZ, 0xc0, !PT ;  /* 0xfffffff83d237812 */ /* 0x001fc800078ec0ff */
[----:B------:R-:W-:-:S05]  /*77d0*/  IADD3 R34, P2, R42, R35, RZ ;  /* 0x000000232a227210 */ /* 0x000fca0007f5e0ff */
[----:B------:R-:W-:-:S06]  /*77e0*/  IMAD.X R35, RZ, RZ, R43, P2 ;  /* 0x000000ffff237224 */ /* 0x000fcc00010e062b */
        /* <DEDUP_REMOVED lines=282> */
.L_x_1828:
[----:B------:R-:W-:-:S04]  /*8990*/  LOP3.LUT R35, R51, 0xfffffff8, RZ, 0xc0, !PT ;  /* 0xfffffff833237812 */ /* 0x000fc800078ec0ff */
[----:B------:R-:W-:-:S05]  /*89a0*/  IADD3 R34, P2, R42, R35, RZ ;  /* 0x000000232a227210 */ /* 0x000fca0007f5e0ff */
[----:B------:R-:W-:-:S06]  /*89b0*/  IMAD.X R35, RZ, RZ, R43, P2 ;  /* 0x000000ffff237224 */ /* 0x000fcc00010e062b */
        /* <DEDUP_REMOVED lines=282> */
.L_x_1829:
        /* <DEDUP_REMOVED lines=276> */
[----:B------:R-:W-:Y:S01]  /*aca0*/  IMAD R37, R36, UR6, R37 ;  /* 0x0000000624257c24 */ /* 0x000fe2000f8e0225 */
[----:B------:R-:W1:Y:S03]  /*acb0*/  @P1 LDC R59, c[0x0][0x384] ;  /* 0x0000e100ff3b1b82 */ /* 0x000e660000000800 */
[----:B------:R-:W-:-:S05]  /*acc0*/  IMAD R58, R37, UR4, R58 ;  /* 0x00000004253a7c24 */ /* 0x000fca000f8e023a */
[----:B------:R-:W2:Y:S01]  /*acd0*/  @P1 LDC R62, c[0x0][0x3f0] ;  /* 0x0000fc00ff3e1b82 */ /* 0x000ea20000000800 */
[----:B0-----:R-:W-:-:S05]  /*ace0*/  @P1 IMAD.HI.U32 R34, R61, R34, R60 ;  /* 0x000000223d221227 */ /* 0x001fca00078e003c */
[----:B------:R-:W-:-:S05]  /*acf0*/  @P1 SHF.R.U32.HI R34, RZ, R35, R34 ;  /* 0x00000023ff221219 */ /* 0x000fca0000011622 */
[----:B------:R-:W-:-:S04]  /*ad00*/  @P1 IMAD.MOV R35, RZ, RZ, -R34 ;  /* 0x000000ffff231224 */ /* 0x000fc800078e0a22 */
[----:B-1----:R-:W-:-:S04]  /*ad10*/  @P1 IMAD R61, R59, R35, R61 ;  /* 0x000000233b3d1224 */ /* 0x002fc800078e023d */
[----:B--2---:R-:W-:-:S07]  /*ad20*/  @P1 IMAD R58, R61, R62, R58 ;  /* 0x0000003e3d3a1224 */ /* 0x004fce00078e023a */
.L_x_1830:
        /* <DEDUP_REMOVED lines=8> */
.L_x_1826:
[----:B------:R-:W-:Y:S05]  /*adb0*/  BSYNC B0 ;  /* 0x0000000000007941 */ /* 0x000fea0003800000 */
.L_x_1825:
[----:B------:R-:W-:Y:S04]  /*adc0*/  BSSY B0, `(.L_x_1831) ;  /* 0x000004c000007945 */ /* 0x000fe80003800000 */
[----:B------:R-:W-:Y:S05]  /*add0*/  @P0 BRA `(.L_x_1832) ;  /* 0x0000000400280947 */ /* 0x000fea0003800000 */
[----:B------:R-:W-:Y:S02]  /*ade0*/  IADD3 R50, R50, R39, RZ ;  /* 0x0000002732327210 */ /* 0x000fe40007ffe0ff */
[----:B0-----:R-:W-:Y:S02]  /*adf0*/  PRMT R34, R44, 0x9910, RZ ;  /* 0x000099102c227816 */ /* 0x001fe400000000ff */
[----:B------:R-:W-:Y:S02]  /*ae00*/  ISETP.GE.U32.AND P0, PT, R50, R53, PT ;  /* 0x000000353200720c */ /* 0x000fe40003f06070 */
[----:B------:R-:W-:Y:S02]  /*ae10*/  PRMT R47, R47, 0x9910, RZ ;  /* 0x000099102f2f7816 */ /* 0x000fe400000000ff */
[----:B------:R-:W-:Y:S02]  /*ae20*/  PRMT R42, R45, 0x9910, RZ ;  /* 0x000099102d2a7816 */ /* 0x000fe400000000ff */
[----:B------:R-:W-:-:S02]  /*ae30*/  PRMT R44, R46, 0x9910, RZ ;  /* 0x000099102e2c7816 */ /* 0x000fc400000000ff */
[----:B------:R-:W-:Y:S02]  /*ae40*/  LOP3.LUT R26, R26, R47, RZ, 0x3c, !PT ;  /* 0x0000002f1a1a7212 */ /* 0x000fe400078e3cff */
        /* <DEDUP_REMOVED lines=15> */
[----:B------:R-:W-:Y:S02]  /*af40*/  PRMT R44, R52, 0x9910, RZ ;  /* 0x00009910342c7816 */ /* 0x000fe400000000ff */
[----:B------:R-:W-:Y:S02]  /*af50*/  ISETP.GE.U32.AND P0, PT, R48, R53, PT ;  /* 0x000000353000720c */ /* 0x000fe40003f06070 */
        /* <DEDUP_REMOVED lines=13> */
[----:B------:R-:W-:Y:S06]  /*b030*/  @P0 BRA `(.L_x_1832) ;  /* 0x0000000000900947 */ /* 0x000fec0003800000 */
[----:B------:R-:W-:Y:S01]  /*b040*/  IMAD.IADD R34, R48, 0x1, R39 ;  /* 0x0000000130227824 */ /* 0x000fe200078e0227 */
[----:B------:R-:W-:Y:S02]  /*b050*/  PRMT R35, R55, 0x9910, RZ ;  /* 0x0000991037237816 */ /* 0x000fe400000000ff */
[----:B------:R-:W-:Y:S02]  /*b060*/  PRMT R39, R54, 0x9910, RZ ;  /* 0x0000991036277816 */ /* 0x000fe400000000ff */
[----:B------:R-:W-:Y:S02]  /*b070*/  ISETP.GE.U32.AND P0, PT, R34, R53, PT ;  /* 0x000000352200720c */ /* 0x000fe40003f06070 */
[----:B------:R-:W-:Y:S02]  /*b080*/  PRMT R43, R57, 0x9910, RZ ;  /* 0x00009910392b7816 */ /* 0x000fe400000000ff */
        /* <DEDUP_REMOVED lines=14> */
[----:B------:R-:W-:Y:S02]  /*b170*/  PRMT R58, R58, 0x9910, RZ ;  /* 0x000099103a3a7816 */ /* 0x000fe400000000ff */
[----:B------:R-:W-:Y:S02]  /*b180*/  PRMT R43, R37, 0x9910, RZ ;  /* 0x00009910252b7816 */ /* 0x000fe400000000ff */
[----:B------:R-:W-:Y:S02]  /*b190*/  PRMT R35, R36, 0x9910, RZ ;  /* 0x0000991024237816 */ /* 0x000fe400000000ff */
[----:B------:R-:W-:Y:S02]  /*b1a0*/  PRMT R39, R60, 0x9910, RZ ;  /* 0x000099103c277816 */ /* 0x000fe400000000ff */
[----:B------:R-:W-:Y:S02]  /*b1b0*/  MOV R37, R58 ;  /* 0x0000003a00257202 */ /* 0x000fe40000000f00 */
[----:B------:R-:W-:-:S02]  /*b1c0*/  SHF.R.S32.HI R34, RZ, 0x1f, R35 ;  /* 0x0000001fff227819 */ /* 0x000fc40000011423 */
[----:B------:R-:W-:Y:S02]  /*b1d0*/  SHF.R.S32.HI R36, RZ, 0x1f, R37 ;  /* 0x0000001fff247819 */ /* 0x000fe40000011425 */
[----:B------:R-:W-:Y:S02]  /*b1e0*/  SHF.R.S32.HI R42, RZ, 0x1f, R39 ;  /* 0x0000001fff2a7819 */ /* 0x000fe40000011427 */
[----:B------:R-:W-:Y:S02]  /*b1f0*/  SHF.R.S32.HI R44, RZ, 0x1f, R43 ;  /* 0x0000001fff2c7819 */ /* 0x000fe4000001142b */
[----:B------:R-:W-:Y:S02]  /*b200*/  LOP3.LUT R8, R8, R35, RZ, 0x3c, !PT ;  /* 0x0000002308087212 */ /* 0x000fe400078e3cff */
[----:B------:R-:W-:Y:S02]  /*b210*/  LOP3.LUT R6, R6, R37, RZ, 0x3c, !PT ;  /* 0x0000002506067212 */ /* 0x000fe400078e3cff */
[----:B------:R-:W-:-:S02]  /*b220*/  LOP3.LUT R4, R4, R39, RZ, 0x3c, !PT ;  /* 0x0000002704047212 */ /* 0x000fc400078e3cff */
[----:B------:R-:W-:Y:S02]  /*b230*/  LOP3.LUT R0, R0, R43, RZ, 0x3c, !PT ;  /* 0x0000002b00007212 */ /* 0x000fe400078e3cff */
[----:B------:R-:W-:Y:S02]  /*b240*/  LOP3.LUT R9, R9, R34, RZ, 0x3c, !PT ;  /* 0x0000002209097212 */ /* 0x000fe400078e3cff */
[----:B------:R-:W-:Y:S02]  /*b250*/  LOP3.LUT R7, R7, R36, RZ, 0x3c, !PT ;  /* 0x0000002407077212 */ /* 0x000fe400078e3cff */
[----:B------:R-:W-:Y:S02]  /*b260*/  LOP3.LUT R5, R5, R42, RZ, 0x3c, !PT ;  /* 0x0000002a05057212 */ /* 0x000fe400078e3cff */
[----:B------:R-:W-:-:S07]  /*b270*/  LOP3.LUT R3, R3, R44, RZ, 0x3c, !PT ;  /* 0x0000002c03037212 */ /* 0x000fce00078e3cff */
.L_x_1832:
[----:B------:R-:W-:Y:S05]  /*b280*/  BSYNC B0 ;  /* 0x0000000000007941 */ /* 0x000fea0003800000 */
.L_x_1831:
        /* <DEDUP_REMOVED lines=17> */
.L_x_1816:
        /* <DEDUP_REMOVED lines=60> */
.L_x_1836:
[-C--:B------:R-:W-:Y:S01]  /*b760*/  IMAD R26, R55, R50.reuse, RZ ;  /* 0x00000032371a7224 */ /* 0x080fe200078e02ff */
[----:B------:R-:W-:-:S04]  /*b770*/  IADD3 R50, R39, R50, RZ ;  /* 0x0000003227327210 */ /* 0x000fc80007ffe0ff */
[----:B------:R-:W-:Y:S01]  /*b780*/  SHF.R.U32.HI R27, RZ, 0x2, R26 ;  /* 0x00000002ff1b7819 */ /* 0x000fe2000001161a */
[----:B------:R-:W-:-:S04]  /*b790*/  IMAD R28, R55, R50, RZ ;  /* 0x00000032371c7224 */ /* 0x000fc800078e02ff */
[----:B------:R-:W-:Y:S01]  /*b7a0*/  IMAD.WIDE.U32 R26, R27, 0x8, R42 ;  /* 0x000000081b1a7825 */ /* 0x000fe200078e002a */
[----:B------:R-:W-:-:S03]  /*b7b0*/  SHF.R.U32.HI R29, RZ, 0x2, R28 ;  /* 0x00000002ff1d7819 */ /* 0x000fc6000001161c */
[----:B------:R-:W-:Y:S02]  /*b7c0*/  IMAD.IADD R50, R50, 0x1, R39 ;  /* 0x0000000132327824 */ /* 0x000fe400078e0227 */
[----:B------:R-:W2:Y:S01]  /*b7d0*/  LDG.E.64 R26, desc[UR60][R26.64] ;  /* 0x0000003c1a1a7981 */ /* 0x000ea2000c1e1b00 */
[----:B------:R-:W-:-:S04]  /*b7e0*/  IMAD.WIDE.U32 R28, R29, 0x8, R42 ;  /* 0x000000081d1c7825 */ /* 0x000fc800078e002a */
[C---:B------:R-:W-:Y:S02]  /*b7f0*/  IMAD R30, R55.reuse, R50, RZ ;  /* 0x00000032371e7224 */ /* 0x040fe400078e02ff */
[----:B------:R-:W-:Y:S01]  /*b800*/  IMAD.IADD R50, R50, 0x1, R39 ;  /* 0x0000000132327824 */ /* 0x000fe200078e0227 */
[----:B------:R-:W3:Y:S02]  /*b810*/  LDG.E.64 R28, desc[UR60][R28.64] ;  /* 0x0000003c1c1c7981 */ /* 0x000ee4000c1e1b00 */
[----:B------:R-:W-:Y:S01]  /*b820*/  SHF.R.U32.HI R31, RZ, 0x2, R30 ;  /* 0x00000002ff1f7819 */ /* 0x000fe2000001161e */
[----:B------:R-:W-:-:S04]  /*b830*/  IMAD R32, R55, R50, RZ ;  /* 0x0000003237207224 */ /* 0x000fc800078e02ff */
[----:B------:R-:W-:Y:S01]  /*b840*/  IMAD.WIDE.U32 R30, R31, 0x8, R42 ;  /* 0x000000081f1e7825 */ /* 0x000fe200078e002a */
[----:B------:R-:W-:-:S05]  /*b850*/  SHF.R.U32.HI R33, RZ, 0x2, R32 ;  /* 0x00000002ff217819 */ /* 0x000fca0000011620 */
[----:B------:R-:W4:Y:S01]  /*b860*/  LDG.E.64 R30, desc[UR60][R30.64] ;  /* 0x0000003c1e1e7981 */ /* 0x000f22000c1e1b00 */
[----:B------:R-:W-:-:S06]  /*b870*/  IMAD.WIDE.U32 R32, R33, 0x8, R42 ;  /* 0x0000000821207825 */ /* 0x000fcc00078e002a */
[----:B------:R-:W5:Y:S01]  /*b880*/  LDG.E.64 R32, desc[UR60][R32.64] ;  /* 0x0000003c20207981 */ /* 0x000f62000c1e1b00 */
[----:B------:R-:W-:-:S05]  /*b890*/  IADD3 R50, R50, R39, RZ ;  /* 0x0000002732327210 */ /* 0x000fca0007ffe0ff */
[----:B------:R-:W-:-:S05]  /*b8a0*/  IMAD R48, R39, 0x3, R50 ;  /* 0x0000000327307824 */ /* 0x000fca00078e0232 */
[----:B------:R-:W-:Y:S02]  /*b8b0*/  ISETP.GE.U32.AND P0, PT, R48, R53, PT ;  /* 0x000000353000720c */ /* 0x000fe40003f06070 */
[C---:B--2---:R-:W-:Y:S02]  /*b8c0*/  PRMT R52, R26.reuse, 0xbb32, RZ ;  /* 0x0000bb321a347816 */ /* 0x044fe400000000ff */
[----:B------:R-:W-:Y:S02]  /*b8d0*/  PRMT R54, R27, 0x9910, RZ ;  /* 0x000099101b367816 */ /* 0x000fe400000000ff */
[----:B------:R-:W-:Y:S02]  /*b8e0*/  PRMT R48, R26, 0x9910, RZ ;  /* 0x000099101a307816 */ /* 0x000fe400000000ff */
[----:B------:R-:W-:Y:S02]  /*b8f0*/  SHF.R.S32.HI R51, RZ, 0x1f, R52 ;  /* 0x0000001fff337819 */ /* 0x000fe40000011434 */
[----:B------:R-:W-:-:S02]  /*b900*/  SHF.R.S32.HI R57, RZ, 0x1f, R54 ;  /* 0x0000001fff397819 */ /* 0x000fc40000011436 */
[----:B------:R-:W-:Y:S02]  /*b910*/  SHF.R.S32.HI R49, RZ, 0x1f, R48 ;  /* 0x0000001fff317819 */ /* 0x000fe40000011430 */
[----:B------:R-:W-:Y:S02]  /*b920*/  LOP3.LUT R12, R12, R51, RZ, 0x3c, !PT ;  /* 0x000000330c0c7212 */ /* 0x000fe400078e3cff */
[----:B------:R-:W-:Y:S02]  /*b930*/  LOP3.LUT R14, R14, R57, RZ, 0x3c, !PT ;  /* 0x000000390e0e7212 */ /* 0x000fe400078e3cff */
[----:B---3--:R-:W-:Y:S02]  /*b940*/  PRMT R51, R28, 0xbb32, RZ ;  /* 0x0000bb321c337816 */ /* 0x008fe400000000ff */
[----:B------:R-:W-:Y:S02]  /*b950*/  PRMT R57, R29, 0x9910, RZ ;  /* 0x000099101d397816 */ /* 0x000fe400000000ff */
[----:B------:R-:W-:-:S02]  /*b960*/  LOP3.LUT R10, R10, R49, RZ, 0x3c, !PT ;  /* 0x000000310a0a7212 */ /* 0x000fc400078e3cff */
[----:B------:R-:W-:Y:S02]  /*b970*/  LOP3.LUT R13, R13, R52, RZ, 0x3c, !PT ;  /* 0x000000340d0d7212 */ /* 0x000fe400078e3cff */
[----:B------:R-:W-:Y:S02]  /*b980*/  LOP3.LUT R15, R15, R54, RZ, 0x3c, !PT ;  /* 0x000000360f0f7212 */ /* 0x000fe400078e3cff */
[----:B------:R-:W-:Y:S02]  /*b990*/  PRMT R49, R28, 0x9910, RZ ;  /* 0x000099101c317816 */ /* 0x000fe400000000ff */
[----:B------:R-:W-:Y:S02]  /*b9a0*/  SHF.R.S32.HI R52, RZ, 0x1f, R51 ;  /* 0x0000001fff347819 */ /* 0x000fe40000011433 */
[----:B------:R-:W-:Y:S02]  /*b9b0*/  SHF.R.S32.HI R54, RZ, 0x1f, R57 ;  /* 0x0000001fff367819 */ /* 0x000fe40000011439 */
[----:B------:R-:W-:-:S02]  /*b9c0*/  LOP3.LUT R11, R11, R48, RZ, 0x3c, !PT ;  /* 0x000000300b0b7212 */ /* 0x000fc400078e3cff */
[----:B------:R-:W-:Y:S02]  /*b9d0*/  LOP3.LUT R20, R20, R49, RZ, 0x3c, !PT ;  /* 0x0000003114147212 */ /* 0x000fe400078e3cff */
[----:B------:R-:W-:Y:S02]  /*b9e0*/  SHF.R.S32.HI R48, RZ, 0x1f, R49 ;  /* 0x0000001fff307819 */ /* 0x000fe40000011431 */
[----:B------:R-:W-:Y:S02]  /*b9f0*/  LOP3.LUT R22, R22, R51, RZ, 0x3c, !PT ;  /* 0x0000003316167212 */ /* 0x000fe400078e3cff */
[----:B------:R-:W-:Y:S02]  /*ba00*/  PRMT R59, R27, 0xbb32, RZ ;  /* 0x0000bb321b3b7816 */ /* 0x000fe400000000ff */
[----:B------:R-:W-:Y:S02]  /*ba10*/  LOP3.LUT R21, R21, R52, RZ, 0x3c, !PT ;  /* 0x0000003415157212 */ /* 0x000fe400078e3cff */
[----:B------:R-:W-:-:S02]  /*ba20*/  LOP3.LUT R23, R23, R54, RZ, 0x3c, !PT ;  /* 0x0000003617177212 */ /* 0x000fc400078e3cff */
[C---:B----4-:R-:W-:Y:S02]  /*ba30*/  PRMT R49, R30.reuse, 0x9910, RZ ;  /* 0x000099101e317816 */ /* 0x050fe400000000ff */
[----:B------:R-:W-:Y:S02]  /*ba40*/  PRMT R51, R30, 0xbb32, RZ ;  /* 0x0000bb321e337816 */ /* 0x000fe400000000ff */
[C---:B------:R-:W-:Y:S02]  /*ba50*/  PRMT R52, R31.reuse, 0x9910, RZ ;  /* 0x000099101f347816 */ /* 0x040fe400000000ff */
[----:B------:R-:W-:Y:S02]  /*ba60*/  PRMT R54, R31, 0xbb32, RZ ;  /* 0x0000bb321f367816 */ /* 0x000fe400000000ff */
[----:B------:R-:W-:Y:S02]  /*ba70*/  LOP3.LUT R19, R19, R48, RZ, 0x3c, !PT ;  /* 0x0000003013137212 */ /* 0x000fe400078e3cff */
[----:B------:R-:W-:-:S02]  /*ba80*/  LOP3.LUT R18, R18, R59, RZ, 0x3c, !PT ;  /* 0x0000003b12127212 */ /* 0x000fc400078e3cff */
[----:B------:R-:W-:Y:S02]  /*ba90*/  PRMT R56, R29, 0xbb32, RZ ;  /* 0x0000bb321d387816 */ /* 0x000fe400000000ff */
[----:B------:R-:W-:Y:S02]  /*baa0*/  LOP3.LUT R24, R24, R57, RZ, 0x3c, !PT ;  /* 0x0000003918187212 */ /* 0x000fe400078e3cff */
[----:B------:R-:W-:Y:S02]  /*bab0*/  LOP3.LUT R36, R36, R49, RZ, 0x3c, !PT ;  /* 0x0000003124247212 */ /* 0x000fe400078e3cff */
[----:B------:R-:W-:Y:S02]  /*bac0*/  LOP3.LUT R38, R38, R51, RZ, 0x3c, !PT ;  /* 0x0000003326267212 */ /* 0x000fe400078e3cff */
[----:B------:R-:W-:Y:S02]  /*bad0*/  SHF.R.S32.HI R48, RZ, 0x1f, R51 ;  /* 0x0000001fff307819 */ /* 0x000fe40000011433 */
[----:B------:R-:W-:-:S02]  /*bae0*/  SHF.R.S32.HI R59, RZ, 0x1f, R59 ;  /* 0x0000001fff3b7819 */ /* 0x000fc4000001143b */
[----:B------:R-:W-:Y:S02]  /*baf0*/  SHF.R.S32.HI R49, RZ, 0x1f, R49 ;  /* 0x0000001fff317819 */ /* 0x000fe40000011431 */
[----:B------:R-:W-:Y:S02]  /*bb00*/  SHF.R.S32.HI R51, RZ, 0x1f, R52 ;  /* 0x0000001fff337819 */ /* 0x000fe40000011434 */
[----:B------:R-:W-:Y:S02]  /*bb10*/  SHF.R.S32.HI R57, RZ, 0x1f, R54 ;  /* 0x0000001fff397819 */ /* 0x000fe40000011436 */
[----:B------:R-:W-:Y:S02]  /*bb20*/  LOP3.LUT R35, R35, R56, RZ, 0x3c, !PT ;  /* 0x0000003823237212 */ /* 0x000fe400078e3cff */
[----:B------:R-:W-:Y:S02]  /*bb30*/  LOP3.LUT R16, R16, R59, RZ, 0x3c, !PT ;  /* 0x0000003b10107212 */ /* 0x000fe400078e3cff */
[----:B------:R-:W-:-:S02]  /*bb40*/  SHF.R.S32.HI R56, RZ, 0x1f, R56 ;  /* 0x0000001fff387819 */ /* 0x000fc40000011438 */
[----:B------:R-:W-:Y:S02]  /*bb50*/  LOP3.LUT R34, R34, R49, RZ, 0x3c, !PT ;  /* 0x0000003122227212 */ /* 0x000fe400078e3cff */
[----:B------:R-:W-:Y:S02]  /*bb60*/  LOP3.LUT R44, R44, R51, RZ, 0x3c, !PT ;  /* 0x000000332c2c7212 */ /* 0x000fe400078e3cff */
[----:B------:R-:W-:Y:S02]  /*bb70*/  LOP3.LUT R46, R46, R57, RZ, 0x3c, !PT ;  /* 0x000000392e2e7212 */ /* 0x000fe400078e3cff */
[C---:B-----5:R-:W-:Y:S02]  /*bb80*/  PRMT R49, R32.reuse, 0x9910, RZ ;  /* 0x0000991020317816 */ /* 0x060fe400000000ff */
[----:B------:R-:W-:Y:S02]  /*bb90*/  PRMT R51, R32, 0xbb32, RZ ;  /* 0x0000bb3220337816 */ /* 0x000fe400000000ff */
[----:B------:R-:W-:-:S02]  /*bba0*/  PRMT R57, R33, 0x9910, RZ ;  /* 0x0000991021397816 */ /* 0x000fc400000000ff */
[----:B------:R-:W-:Y:S02]  /*bbb0*/  PRMT R59, R33, 0xbb32, RZ ;  /* 0x0000bb32213b7816 */ /* 0x000fe400000000ff */
[----:B------:R-:W-:Y:S02]  /*bbc0*/  LOP3.LUT R25, R25, R56, RZ, 0x3c, !PT ;  /* 0x0000003819197212 */ /* 0x000fe400078e3cff */
[----:B------:R-:W-:Y:S02]  /*bbd0*/  LOP3.LUT R45, R45, R52, RZ, 0x3c, !PT ;  /* 0x000000342d2d7212 */ /* 0x000fe400078e3cff */
[----:B------:R-:W-:Y:S02]  /*bbe0*/  LOP3.LUT R47, R47, R54, RZ, 0x3c, !PT ;  /* 0x000000362f2f7212 */ /* 0x000fe400078e3cff */
[----:B------:R-:W-:Y:S02]  /*bbf0*/  LOP3.LUT R37, R37, R48, RZ, 0x3c, !PT ;  /* 0x0000003025257212 */ /* 0x000fe400078e3cff */
        /* <DEDUP_REMOVED lines=14> */
.L_x_1835:
[C---:B------:R-:W-:Y:S02]  /*bce0*/  PRMT R56, R29.reuse, 0x7610, R56 ;  /* 0x000076101d387816 */ /* 0x040fe40000000038 */
[----:B------:R-:W-:Y:S02]  /*bcf0*/  PRMT R57, R29, 0x7632, R57 ;  /* 0x000076321d397816 */ /* 0x000fe40000000039 */
[C---:B------:R-:W-:Y:S02]  /*bd00*/  PRMT R58, R30.reuse, 0x7610, R58 ;  /* 0x000076101e3a7816 */ /* 0x040fe4000000003a */
[----:B------:R-:W-:Y:S02]  /*bd10*/  PRMT R59, R30, 0x7632, R59 ;  /* 0x000076321e3b7816 */ /* 0x000fe4000000003b */
[----:B------:R-:W-:Y:S02]  /*bd20*/  PRMT R29, R32, 0x7610, R29 ;  /* 0x00007610201d7816 */ /* 0x000fe4000000001d */
[----:B------:R-:W-:-:S02]  /*bd30*/  PRMT R30, R33, 0x7610, R30 ;  /* 0x00007610211e7816 */ /* 0x000fc4000000001e */
[C---:B------:R-:W-:Y:S02]  /*bd40*/  PRMT R48, R26.reuse, 0x7610, R48 ;  /* 0x000076101a307816 */ /* 0x040fe40000000030 */
[----:B------:R-:W-:Y:S02]  /*bd50*/  PRMT R49, R26, 0x7632, R49 ;  /* 0x000076321a317816 */ /* 0x000fe40000000031 */
[C---:B------:R-:W-:Y:S02]  /*bd60*/  PRMT R51, R27.reuse, 0x7610, R51 ;  /* 0x000076101b337816 */ /* 0x040fe40000000033 */
[----:B------:R-:W-:Y:S02]  /*bd70*/  PRMT R52, R27, 0x7632, R52 ;  /* 0x000076321b347816 */ /* 0x000fe40000000034 */
[----:B------:R-:W-:Y:S02]  /*bd80*/  PRMT R54, R28, 0x7632, R54 ;  /* 0x000076321c367816 */ /* 0x000fe40000000036 */
[----:B------:R-:W-:-:S02]  /*bd90*/  PRMT R60, R31, 0x7632, R60 ;  /* 0x000076321f3c7816 */ /* 0x000fc4000000003c */
[----:B------:R-:W-:Y:S02]  /*bda0*/  PRMT R32, R32, 0x7632, R32 ;  /* 0x0000763220207816 */ /* 0x000fe40000000020 */
[----:B------:R-:W-:-:S07]  /*bdb0*/  PRMT R33, R33, 0x7632, R33 ;  /* 0x0000763221217816 */ /* 0x000fce0000000021 */
.L_x_1834:
[----:B------:R-:W-:Y:S05]  /*bdc0*/  BSYNC B0 ;  /* 0x0000000000007941 */ /* 0x000fea0003800000 */
.L_x_1833:
        /* <DEDUP_REMOVED lines=25> */
[----:B------:R-:W-:-:S04]  /*bf60*/  IADD3 R26, R62, R39, RZ ;  /* 0x000000273e1a7210 */ /* 0x000fc80007ffe0ff */
        /* <DEDUP_REMOVED lines=17> */
.L_x_1838:
[----:B------:R-:W-:Y:S05]  /*c080*/  BSYNC B0 ;  /* 0x0000000000007941 */ /* 0x000fea0003800000 */
.L_x_1837:
[----:B------:R-:W-:Y:S04]  /*c090*/  BSSY B0, `(.L_x_1839) ;  /* 0x000004c000007945 */ /* 0x000fe80003800000 */
[----:B------:R-:W-:Y:S05]  /*c0a0*/  @P1 BRA `(.L_x_1840) ;  /* 0x0000000400281947 */ /* 0x000fea0003800000 */
        /* <DEDUP_REMOVED lines=38> */
[----:B------:R-:W-:Y:S02]  /*c310*/  IADD3 R26, R50, R39, RZ ;  /* 0x00000027321a7210 */ /* 0x000fe40007ffe0ff */
[----:B------:R-:W-:Y:S02]  /*c320*/  PRMT R59, R59, 0x9910, RZ ;  /* 0x000099103b3b7816 */ /* 0x000fe400000000ff */
[----:B------:R-:W-:Y:S02]  /*c330*/  ISETP.GE.U32.AND P0, PT, R26, R53, PT ;  /* 0x000000351a00720c */ /* 0x000fe40003f06070 */
[----:B------:R-:W-:Y:S01]  /*c340*/  PRMT R28, R31, 0x9910, RZ ;  /* 0x000099101f1c7816 */ /* 0x000fe200000000ff */
[----:B------:R-:W-:Y:S01]  /*c350*/  IMAD.MOV.U32 R31, RZ, RZ, R59 ;  /* 0x000000ffff1f7224 */ /* 0x000fe200078e003b */
[----:B------:R-:W-:Y:S02]  /*c360*/  PRMT R27, R58, 0x9910, RZ ;  /* 0x000099103a1b7816 */ /* 0x000fe400000000ff */
[----:B------:R-:W-:-:S02]  /*c370*/  PRMT R42, R60, 0x9910, RZ ;  /* 0x000099103c2a7816 */ /* 0x000fc400000000ff */
[----:B------:R-:W-:Y:S02]  /*c380*/  LOP3.LUT R36, R36, R27, RZ, 0x3c, !PT ;  /* 0x0000001b24247212 */ /* 0x000fe400078e3cff */
[----:B------:R-:W-:Y:S02]  /*c390*/  LOP3.LUT R38, R38, R31, RZ, 0x3c, !PT ;  /* 0x0000001f26267212 */ /* 0x000fe400078e3cff */
[----:B------:R-:W-:Y:S02]  /*c3a0*/  SHF.R.S32.HI R26, RZ, 0x1f, R31 ;  /* 0x0000001fff1a7819 */ /* 0x000fe4000001141f */
[----:B------:R-:W-:Y:S02]  /*c3b0*/  SHF.R.S32.HI R27, RZ, 0x1f, R27 ;  /* 0x0000001fff1b7819 */ /* 0x000fe4000001141b */
[----:B------:R-:W-:Y:S02]  /*c3c0*/  SHF.R.S32.HI R31, RZ, 0x1f, R28 ;  /* 0x0000001fff1f7819 */ /* 0x000fe4000001141c */
[----:B------:R-:W-:-:S02]  /*c3d0*/  SHF.R.S32.HI R39, RZ, 0x1f, R42 ;  /* 0x0000001fff277819 */ /* 0x000fc4000001142a */
[----:B------:R-:W-:Y:S02]  /*c3e0*/  LOP3.LUT R45, R45, R28, RZ, 0x3c, !PT ;  /* 0x0000001c2d2d7212 */ /* 0x000fe400078e3cff */
        /* <DEDUP_REMOVED lines=10> */
[----:B------:R-:W-:Y:S02]  /*c490*/  SHF.R.S32.HI R26, RZ, 0x1f, R27 ;  /* 0x0000001fff1a7819 */ /* 0x000fe4000001141b */
        /* <DEDUP_REMOVED lines=11> */
.L_x_1840:
[----:B------:R-:W-:Y:S05]  /*c550*/  BSYNC B0 ;  /* 0x0000000000007941 */ /* 0x000fea0003800000 */
.L_x_1839:
        /* <DEDUP_REMOVED lines=17> */
.L_x_1815:
[----:B------:R-:W0:Y:S01]  /*c670*/  LDC R0, c[0x0][0x22c] ;  /* 0x00008b00ff007b82 */ /* 0x000e220000000800 */
[----:B------:R-:W-:Y:S01]  /*c680*/  BSSY B0, `(.L_x_1841) ;  /* 0x00000a5000007945 */ /* 0x000fe20003800000 */
[----:B------:R-:W-:-:S06]  /*c690*/  IMAD.MOV.U32 R49, RZ, RZ, R50 ;  /* 0x000000ffff317224 */ /* 0x000fcc00078e0032 */
        /* <DEDUP_REMOVED lines=32> */
[--C-:B------:R-:W-:Y:S02]  /*c8a0*/  IMAD.MOV.U32 R46, RZ, RZ, R21.reuse ;  /* 0x000000ffff2e7224 */ /* 0x100fe400078e0015 */
        /* <DEDUP_REMOVED lines=30> */
[----:B------:R-:W-:-:S07]  /*ca90*/  IMAD.MOV.U32 R46, RZ, RZ, R21 ;  /* 0x000000ffff2e7224 */ /* 0x000fce00078e0015 */
.L_x_1844:
[----:B------:R-:W-:Y:S01]  /*caa0*/  SHF.R.U32.HI R29, RZ, 0x2, R49 ;  /* 0x00000002ff1d7819 */ /* 0x000fe20000011631 */
[----:B------:R-:W-:-:S04]  /*cab0*/  IMAD.IADD R49, R49, 0x1, R0 ;  /* 0x0000000131317824 */ /* 0x000fc800078e0200 */
[----:B------:R-:W-:Y:S01]  /*cac0*/  IMAD.WIDE.U32 R28, R29, 0x8, R42 ;  /* 0x000000081d1c7825 */ /* 0x000fe200078e002a */
[----:B------:R-:W-:-:S05]  /*cad0*/  SHF.R.U32.HI R31, RZ, 0x2, R49 ;  /* 0x00000002ff1f7819 */ /* 0x000fca0000011631 */
[----:B------:R-:W2:Y:S01]  /*cae0*/  LDG.E.64 R28, desc[UR60][R28.64] ;  /* 0x0000003c1c1c7981 */ /* 0x000ea2000c1e1b00 */
[----:B------:R-:W-:-:S04]  /*caf0*/  IMAD.WIDE.U32 R30, R31, 0x8, R42 ;  /* 0x000000081f1e7825 */ /* 0x000fc800078e002a */
[----:B------:R-:W-:Y:S02]  /*cb00*/  IMAD.IADD R49, R49, 0x1, R0 ;  /* 0x0000000131317824 */ /* 0x000fe400078e0200 */
[----:B------:R-:W3:Y:S03]  /*cb10*/  LDG.E.64 R30, desc[UR60][R30.64] ;  /* 0x0000003c1e1e7981 */ /* 0x000ee6000c1e1b00 */
[----:B------:R-:W-:Y:S02]  /*cb20*/  SHF.R.U32.HI R33, RZ, 0x2, R49 ;  /* 0x00000002ff217819 */ /* 0x000fe40000011631 */
[----:B------:R-:W-:-:S03]  /*cb30*/  IADD3 R49, R49, R0, RZ ;  /* 0x0000000031317210 */ /* 0x000fc60007ffe0ff */
[----:B------:R-:W-:Y:S01]  /*cb40*/  IMAD.WIDE.U32 R32, R33, 0x8, R42 ;  /* 0x0000000821207825 */ /* 0x000fe200078e002a */
[----:B------:R-:W-:-:S05]  /*cb50*/  SHF.R.U32.HI R35, RZ, 0x2, R49 ;  /* 0x00000002ff237819 */ /* 0x000fca0000011631 */
[----:B------:R-:W4:Y:S01]  /*cb60*/  LDG.E.64 R32, desc[UR60][R32.64] ;  /* 0x0000003c20207981 */ /* 0x000f22000c1e1b00 */
[----:B------:R-:W-:-:S06]  /*cb70*/  IMAD.WIDE.U32 R34, R35, 0x8, R42 ;  /* 0x0000000823227825 */ /* 0x000fcc00078e002a */
[----:B------:R-:W5:Y:S01]  /*cb80*/  LDG.E.64 R34, desc[UR60][R34.64] ;  /* 0x0000003c22227981 */ /* 0x000f62000c1e1b00 */
[----:B------:R-:W-:-:S04]  /*cb90*/  IMAD.IADD R49, R49, 0x1, R0 ;  /* 0x0000000131317824 */ /* 0x000fc800078e0200 */
[----:B------:R-:W-:-:S05]  /*cba0*/  IMAD R48, R0, 0x3, R49 ;  /* 0x0000000300307824 */ /* 0x000fca00078e0231 */
[----:B------:R-:W-:Y:S02]  /*cbb0*/  ISETP.GE.U32.AND P0, PT, R48, R53, PT ;  /* 0x000000353000720c */ /* 0x000fe40003f06070 */
[C---:B--2---:R-:W-:Y:S02]  /*cbc0*/  PRMT R48, R28.reuse, 0x9910, RZ ;  /* 0x000099101c307816 */ /* 0x044fe400000000ff */
[C---:B------:R-:W-:Y:S02]  /*cbd0*/  PRMT R55, R29.reuse, 0x9910, RZ ;  /* 0x000099101d377816 */ /* 0x040fe400000000ff */
[----:B------:R-:W-:Y:S02]  /*cbe0*/  PRMT R52, R29, 0xbb32, RZ ;  /* 0x0000bb321d347816 */ /* 0x000fe400000000ff */
[----:B------:R-:W-:Y:S02]  /*cbf0*/  PRMT R51, R28, 0xbb32, RZ ;  /* 0x0000bb321c337816 */ /* 0x000fe400000000ff */
[----:B------:R-:W-:-:S02]  /*cc00*/  LOP3.LUT R19, R19, R48, RZ, 0x3c, !PT ;  /* 0x0000003013137212 */ /* 0x000fc400078e3cff */
[----:B------:R-:W-:Y:S02]  /*cc10*/  SHF.R.S32.HI R48, RZ, 0x1f, R48 ;  /* 0x0000001fff307819 */ /* 0x000fe40000011430 */
[----:B------:R-:W-:Y:S02]  /*cc20*/  LOP3.LUT R16, R16, R55, RZ, 0x3c, !PT ;  /* 0x0000003710107212 */ /* 0x000fe400078e3cff */
[----:B------:R-:W-:Y:S02]  /*cc30*/  SHF.R.S32.HI R50, RZ, 0x1f, R55 ;  /* 0x0000001fff327819 */ /* 0x000fe40000011437 */
[----:B------:R-:W-:Y:S02]  /*cc40*/  SHF.R.S32.HI R55, RZ, 0x1f, R52 ;  /* 0x0000001fff377819 */ /* 0x000fe40000011434 */
[----:B------:R-:W-:Y:S02]  /*cc50*/  LOP3.LUT R18, R18, R51, RZ, 0x3c, !PT ;  /* 0x0000003312127212 */ /* 0x000fe400078e3cff */
[----:B------:R-:W-:-:S02]  /*cc60*/  SHF.R.S32.HI R51, RZ, 0x1f, R51 ;  /* 0x0000001fff337819 */ /* 0x000fc40000011433 */
[----:B------:R-:W-:Y:S02]  /*cc70*/  LOP3.LUT R47, R47, R48, RZ, 0x3c, !PT ;  /* 0x000000302f2f7212 */ /* 0x000fe400078e3cff */
[----:B------:R-:W-:Y:S02]  /*cc80*/  LOP3.LUT R44, R44, R55, RZ, 0x3c, !PT ;  /* 0x000000372c2c7212 */ /* 0x000fe400078e3cff */
[C---:B---3--:R-:W-:Y:S02]  /*cc90*/  PRMT R48, R30.reuse, 0x9910, RZ ;  /* 0x000099101e307816 */ /* 0x048fe400000000ff */
[----:B------:R-:W-:Y:S02]  /*cca0*/  LOP3.LUT R45, R45, R50, RZ, 0x3c, !PT ;  /* 0x000000322d2d7212 */ /* 0x000fe400078e3cff */
[----:B------:R-:W-:Y:S02]  /*ccb0*/  PRMT R55, R30, 0xbb32, RZ ;  /* 0x0000bb321e377816 */ /* 0x000fe400000000ff */
[----:B------:R-:W-:-:S02]  /*ccc0*/  PRMT R50, R31, 0x9910, RZ ;  /* 0x000099101f327816 */ /* 0x000fc400000000ff */
[----:B------:R-:W-:Y:S02]  /*ccd0*/  LOP3.LUT R46, R46, R51, RZ, 0x3c, !PT ;  /* 0x000000332e2e7212 */ /* 0x000fe400078e3cff */
[----:B------:R-:W-:Y:S02]  /*cce0*/  PRMT R57, R31, 0xbb32, RZ ;  /* 0x0000bb321f397816 */ /* 0x000fe400000000ff */
[----:B------:R-:W-:Y:S02]  /*ccf0*/  LOP3.LUT R13, R13, R48, RZ, 0x3c, !PT ;  /* 0x000000300d0d7212 */ /* 0x000fe400078e3cff */
[----:B------:R-:W-:Y:S02]  /*cd00*/  SHF.R.S32.HI R51, RZ, 0x1f, R48 ;  /* 0x0000001fff337819 */ /* 0x000fe40000011430 */
[----:B------:R-:W-:Y:S02]  /*cd10*/  LOP3.LUT R14, R14, R55, RZ, 0x3c, !PT ;  /* 0x000000370e0e7212 */ /* 0x000fe400078e3cff */
[----:B------:R-:W-:-:S02]  /*cd20*/  SHF.R.S32.HI R48, RZ, 0x1f, R55 ;  /* 0x0000001fff307819 */ /* 0x000fc40000011437 */
[----:B------:R-:W-:Y:S02]  /*cd30*/  LOP3.LUT R11, R11, R50, RZ, 0x3c, !PT ;  /* 0x000000320b0b7212 */ /* 0x000fe400078e3cff */
[----:B------:R-:W-:Y:S02]  /*cd40*/  SHF.R.S32.HI R55, RZ, 0x1f, R50 ;  /* 0x0000001fff377819 */ /* 0x000fe40000011432 */
[----:B------:R-:W-:Y:S02]  /*cd50*/  SHF.R.S32.HI R50, RZ, 0x1f, R57 ;  /* 0x0000001fff327819 */ /* 0x000fe40000011439 */
[----:B------:R-:W-:Y:S02]  /*cd60*/  LOP3.LUT R38, R38, R51, RZ, 0x3c, !PT ;  /* 0x0000003326267212 */ /* 0x000fe400078e3cff */
[----:B------:R-:W-:Y:S02]  /*cd70*/  LOP3.LUT R37, R37, R50, RZ, 0x3c, !PT ;  /* 0x0000003225257212 */ /* 0x000fe400078e3cff */
[----:B----4-:R-:W-:-:S02]  /*cd80*/  PRMT R51, R32, 0x9910, RZ ;  /* 0x0000991020337816 */ /* 0x010fc400000000ff */
[----:B------:R-:W-:Y:S02]  /*cd90*/  LOP3.LUT R36, R36, R55, RZ, 0x3c, !PT ;  /* 0x0000003724247212 */ /* 0x000fe400078e3cff */
[----:B------:R-:W-:Y:S02]  /*cda0*/  PRMT R50, R32, 0xbb32, RZ ;  /* 0x0000bb3220327816 */ /* 0x000fe400000000ff */
[----:B------:R-:W-:Y:S02]  /*cdb0*/  LOP3.LUT R15, R15, R52, RZ, 0x3c, !PT ;  /* 0x000000340f0f7212 */ /* 0x000fe400078e3cff */
[----:B------:R-:W-:Y:S02]  /*cdc0*/  PRMT R55, R33, 0x9910, RZ ;  /* 0x0000991021377816 */ /* 0x000fe400000000ff */
[----:B------:R-:W-:Y:S02]  /*cdd0*/  LOP3.LUT R39, R39, R48, RZ, 0x3c, !PT ;  /* 0x0000003027277212 */ /* 0x000fe400078e3cff */
[----:B------:R-:W-:-:S02]  /*cde0*/  PRMT R52, R33, 0xbb32, RZ ;  /* 0x0000bb3221347816 */ /* 0x000fc400000000ff */
[----:B------:R-:W-:Y:S02]  /*cdf0*/  LOP3.LUT R10, R10, R51, RZ, 0x3c, !PT ;  /* 0x000000330a0a7212 */ /* 0x000fe400078e3cff */
[----:B------:R-:W-:Y:S02]  /*ce00*/  SHF.R.S32.HI R48, RZ, 0x1f, R51 ;  /* 0x0000001fff307819 */ /* 0x000fe40000011433 */
[----:B------:R-:W-:Y:S02]  /*ce10*/  LOP3.LUT R9, R9, R50, RZ, 0x3c, !PT ;  /* 0x0000003209097212 */ /* 0x000fe400078e3cff */
[----:B------:R-:W-:Y:S02]  /*ce20*/  SHF.R.S32.HI R51, RZ, 0x1f, R50 ;  /* 0x0000001fff337819 */ /* 0x000fe40000011432 */
[----:B------:R-:W-:Y:S02]  /*ce30*/  LOP3.LUT R8, R8, R55, RZ, 0x3c, !PT ;  /* 0x0000003708087212 */ /* 0x000fe400078e3cff */
[----:B------:R-:W-:-:S02]  /*ce40*/  SHF.R.S32.HI R50, RZ, 0x1f, R55 ;  /* 0x0000001fff327819 */ /* 0x000fc40000011437 */
[----:B------:R-:W-:Y:S02]  /*ce50*/  SHF.R.S32.HI R55, RZ, 0x1f, R52 ;  /* 0x0000001fff377819 */ /* 0x000fe40000011434 */
[----:B------:R-:W-:Y:S02]  /*ce60*/  LOP3.LUT R26, R26, R51, RZ, 0x3c, !PT ;  /* 0x000000331a1a7212 */ /* 0x000fe400078e3cff */
[----:B------:R-:W-:Y:S02]  /*ce70*/  LOP3.LUT R25, R25, R50, RZ, 0x3c, !PT ;  /* 0x0000003219197212 */ /* 0x000fe400078e3cff */
[----:B-----5:R-:W-:Y:S02]  /*ce80*/  PRMT R51, R34, 0x9910, RZ ;  /* 0x0000991022337816 */ /* 0x020fe400000000ff */
[----:B------:R-:W-:Y:S02]  /*ce90*/  LOP3.LUT R24, R24, R55, RZ, 0x3c, !PT ;  /* 0x0000003718187212 */ /* 0x000fe400078e3cff */
[----:B------:R-:W-:-:S02]  /*cea0*/  PRMT R50, R34, 0xbb32, RZ ;  /* 0x0000bb3222327816 */ /* 0x000fc400000000ff */
[----:B------:R-:W-:Y:S02]  /*ceb0*/  LOP3.LUT R7, R7, R52, RZ, 0x3c, !PT ;  /* 0x0000003407077212 */ /* 0x000fe400078e3cff */
[----:B------:R-:W-:Y:S02]  /*cec0*/  PRMT R55, R35, 0x9910, RZ ;  /* 0x0000991023377816 */ /* 0x000fe400000000ff */
[----:B------:R-:W-:Y:S02]  /*ced0*/  LOP3.LUT R27, R27, R48, RZ, 0x3c, !PT ;  /* 0x000000301b1b7212 */ /* 0x000fe400078e3cff */
[----:B------:R-:W-:Y:S02]  /*cee0*/  PRMT R52, R35, 0xbb32, RZ ;  /* 0x0000bb3223347816 */ /* 0x000fe400000000ff */
[----:B------:R-:W-:Y:S02]  /*cef0*/  LOP3.LUT R6, R6, R51, RZ, 0x3c, !PT ;  /* 0x0000003306067212 */ /* 0x000fe400078e3cff */
[----:B------:R-:W-:-:S02]  /*cf00*/  SHF.R.S32.HI R48, RZ, 0x1f, R51 ;  /* 0x0000001fff307819 */ /* 0x000fc40000011433 */
[----:B------:R-:W-:Y:S02]  /*cf10*/  LOP3.LUT R5, R5, R50, RZ, 0x3c, !PT ;  /* 0x0000003205057212 */ /* 0x000fe400078e3cff */
[----:B------:R-:W-:Y:S02]  /*cf20*/  SHF.R.S32.HI R51, RZ, 0x1f, R50 ;  /* 0x0000001fff337819 */ /* 0x000fe40000011432 */
        /* <DEDUP_REMOVED lines=11> */
.L_x_1843:
[C---:B------:R-:W-:Y:S02]  /*cfe0*/  PRMT R55, R31.reuse, 0x7610, R55 ;  /* 0x000076101f377816 */ /* 0x040fe40000000037 */
[----:B------:R-:W-:Y:S02]  /*cff0*/  PRMT R56, R31, 0x7632, R56 ;  /* 0x000076321f387816 */ /* 0x000fe40000000038 */
[C---:B------:R-:W-:Y:S02]  /*d000*/  PRMT R57, R32.reuse, 0x7610, R57 ;  /* 0x0000761020397816 */ /* 0x040fe40000000039 */
[----:B------:R-:W-:Y:S02]  /*d010*/  PRMT R58, R32, 0x7632, R58 ;  /* 0x00007632203a7816 */ /* 0x000fe4000000003a */
[----:B------:R-:W-:Y:S02]  /*d020*/  PRMT R59, R33, 0x7610, R59 ;  /* 0x00007610213b7816 */ /* 0x000fe4000000003b */
[----:B------:R-:W-:-:S02]  /*d030*/  PRMT R31, R34, 0x7610, R31 ;  /* 0x00007610221f7816 */ /* 0x000fc4000000001f */
[----:B------:R-:W-:Y:S02]  /*d040*/  PRMT R32, R35, 0x7610, R32 ;  /* 0x0000761023207816 */ /* 0x000fe40000000020 */
[C---:B------:R-:W-:Y:S02]  /*d050*/  PRMT R48, R28.reuse, 0x7610, R48 ;  /* 0x000076101c307816 */ /* 0x040fe40000000030 */
[----:B------:R-:W-:Y:S02]  /*d060*/  PRMT R50, R28, 0x7632, R50 ;  /* 0x000076321c327816 */ /* 0x000fe40000000032 */
[C---:B------:R-:W-:Y:S02]  /*d070*/  PRMT R51, R29.reuse, 0x7610, R51 ;  /* 0x000076101d337816 */ /* 0x040fe40000000033 */
[----:B------:R-:W-:Y:S02]  /*d080*/  PRMT R52, R29, 0x7632, R52 ;  /* 0x000076321d347816 */ /* 0x000fe40000000034 */
[----:B------:R-:W-:-:S02]  /*d090*/  PRMT R54, R30, 0x7632, R54 ;  /* 0x000076321e367816 */ /* 0x000fc40000000036 */
[----:B------:R-:W-:Y:S02]  /*d0a0*/  PRMT R33, R33, 0x7632, R33 ;  /* 0x0000763221217816 */ /* 0x000fe40000000021 */
[----:B------:R-:W-:Y:S02]  /*d0b0*/  PRMT R34, R34, 0x7632, R34 ;  /* 0x0000763222227816 */ /* 0x000fe40000000022 */
[----:B------:R-:W-:-:S07]  /*d0c0*/  PRMT R35, R35, 0x7632, R35 ;  /* 0x0000763223237816 */ /* 0x000fce0000000023 */
.L_x_1842:
[----:B------:R-:W-:Y:S05]  /*d0d0*/  BSYNC B0 ;  /* 0x0000000000007941 */ /* 0x000fea0003800000 */
.L_x_1841:
        /* <DEDUP_REMOVED lines=25> */
[----:B------:R-:W-:-:S13]  /*d270*/  ISETP.GE.U32.AND P0, PT, R28, R53, PT ;  /* 0x000000351c00720c */ /* 0x000fda0003f06070 */
[----:B------:R-:W-:-:S05]  /*d280*/  @!P0 SHF.R.U32.HI R29, RZ, 0x2, R28 ;  /* 0x00000002ff1d8819 */ /* 0x000fca000001161c */
        /* <DEDUP_REMOVED lines=12> */
.L_x_1846:
[----:B------:R-:W-:Y:S05]  /*d350*/  BSYNC B0 ;  /* 0x0000000000007941 */ /* 0x000fea0003800000 */
.L_x_1845:
        /* <DEDUP_REMOVED lines=47> */
[----:B------:R-:W-:-:S02]  /*d650*/  MOV R33, R59 ;  /* 0x0000003b00217202 */ /* 0x000fc40000000f00 */
        /* <DEDUP_REMOVED lines=28> */
[----:B------:R-:W-:-:S07]  /*d820*/  LOP3.LUT R20, R20, R31, RZ, 0x3c, !PT ;  /* 0x0000001f14147212 */ /* 0x000fce00078e3cff */
.L_x_1848:
[----:B------:R-:W-:Y:S05]  /*d830*/  BSYNC B0 ;  /* 0x0000000000007941 */ /* 0x000fea0003800000 */
.L_x_1847:
        /* <DEDUP_REMOVED lines=16> */
.L_x_1799:
[----:B------:R-:W-:Y:S05]  /*d940*/  BSYNC B6 ;  /* 0x0000000000067941 */ /* 0x000fea0003800000 */
.L_x_1798:
        /* <DEDUP_REMOVED lines=12> */
[----:B------:R-:W-:-:S02]  /*da10*/  IMAD.MOV.U32 R7, RZ, RZ, R29 ;  /* 0x000000ffff077224 */ /* 0x000fc400078e001d */
[----:B--2---:R-:W-:Y:S01]  /*da20*/  IMAD R0, R2, R18, R17 ;  /* 0x0000001202007224 */ /* 0x004fe200078e0211 */
[----:B-1----:R-:W-:Y:S01]  /*da30*/  LEA R3, R4, R3, 0x18 ;  /* 0x0000000304037211 */ /* 0x002fe200078ec0ff */
[----:B------:R-:W-:-:S04]  /*da40*/  IMAD.MOV.U32 R4, RZ, RZ, R26 ;  /* 0x000000ffff047224 */ /* 0x000fc800078e001a */
[----:B------:R-:W-:Y:S01]  /*da50*/  IMAD R19, R0, 0x20, R3 ;  /* 0x0000002000137824 */ /* 0x000fe200078e0203 */
[----:B---3--:R-:W-:-:S04]  /*da60*/  SHF.R.U32.HI R0, RZ, 0x1, R20 ;  /* 0x00000001ff007819 */ /* 0x008fc80000011614 */
[----:B------:R1:W-:Y:S01]  /*da70*/  STS.128 [R19], R8 ;  /* 0x0000000813007388 */ /* 0x0003e20000000c00 */
[----:B------:R-:W-:-:S03]  /*da80*/  ISETP.NE.AND P0, PT, R0, RZ, PT ;  /* 0x000000ff0000720c */ /* 0x000fc60003f05270 */
[----:B------:R1:W-:Y:S10]  /*da90*/  STS.128 [R19+0x10], R4 ;  /* 0x0000100413007388 */ /* 0x0003f40000000c00 */
[----:B------:R-:W-:Y:S05]  /*daa0*/  @!P0 BRA `(.L_x_1849) ;  /* 0x0000000000808947 */ /* 0x000fea0003800000 */
.L_x_1852:
[----:B-1----:R-:W-:Y:S01]  /*dab0*/  IADD3 R5, R2, R0, RZ ;  /* 0x0000000002057210 */ /* 0x002fe20007ffe0ff */
        /* <DEDUP_REMOVED lines=10> */
[----:B------:R-:W1:Y:S04]  /*db60*/  LDS.128 R4, [R0] ;  /* 0x0000000000047984 */ /* 0x000e680000000c00 */
[----:B------:R-:W2:Y:S01]  /*db70*/  LDS.128 R12, [R0+0x10] ;  /* 0x00001000000c7984 */ /* 0x000ea20000000c00 */
[----:B-1----:R-:W-:Y:S02]  /*db80*/  LOP3.LUT R24, R6, R24, RZ, 0x3c, !PT ;  /* 0x0000001806187212 */ /* 0x002fe400078e3cff */
[----:B------:R-:W-:Y:S02]  /*db90*/  LOP3.LUT R25, R7, R25, RZ, 0x3c, !PT ;  /* 0x0000001907197212 */ /* 0x000fe400078e3cff */
[----:B--2---:R-:W-:Y:S01]  /*dba0*/  LOP3.LUT R26, R12, R26, RZ, 0x3c, !PT ;  /* 0x0000001a0c1a7212 */ /* 0x004fe200078e3cff */
[----:B------:R-:W-:Y:S01]  /*dbb0*/  IMAD.MOV.U32 R10, RZ, RZ, R24 ;  /* 0x000000ffff0a7224 */ /* 0x000fe200078e0018 */
[----:B------:R-:W-:-:S02]  /*dbc0*/  LOP3.LUT R27, R13, R27, RZ, 0x3c, !PT ;  /* 0x0000001b0d1b7212 */ /* 0x000fc400078e3cff */
[----:B------:R-:W-:Y:S02]  /*dbd0*/  LOP3.LUT R29, R15, R29, RZ, 0x3c, !PT ;  /* 0x0000001d0f1d7212 */ /* 0x000fe400078e3cff */
[----:B------:R-:W-:Y:S02]  /*dbe0*/  LOP3.LUT R28, R14, R28, RZ, 0x3c, !PT ;  /* 0x0000001c0e1c7212 */ /* 0x000fe400078e3cff */
[----:B------:R-:W-:Y:S01]  /*dbf0*/  LOP3.LUT R8, R4, R8, RZ, 0x3c, !PT ;  /* 0x0000000804087212 */ /* 0x000fe200078e3cff */
[----:B------:R-:W-:Y:S01]  /*dc00*/  IMAD.MOV.U32 R4, RZ, RZ, R26 ;  /* 0x000000ffff047224 */ /* 0x000fe200078e001a */
[----:B------:R-:W-:Y:S01]  /*dc10*/  LOP3.LUT R9, R5, R9, RZ, 0x3c, !PT ;  /* 0x0000000905097212 */ /* 0x000fe200078e3cff */
[----:B------:R-:W-:Y:S01]  /*dc20*/  IMAD.MOV.U32 R5, RZ, RZ, R27 ;  /* 0x000000ffff057224 */ /* 0x000fe200078e001b */
[----:B------:R-:W-:Y:S01]  /*dc30*/  MOV R11, R25 ;  /* 0x00000019000b7202 */ /* 0x000fe20000000f00 */
[----:B------:R-:W-:Y:S01]  /*dc40*/  IMAD.MOV.U32 R7, RZ, RZ, R29 ;  /* 0x000000ffff077224 */ /* 0x000fe200078e001d */
[----:B------:R-:W-:-:S03]  /*dc50*/  MOV R6, R28 ;  /* 0x0000001c00067202 */ /* 0x000fc60000000f00 */
[----:B------:R1:W-:Y:S04]  /*dc60*/  STS.128 [R19], R8 ;  /* 0x0000000813007388 */ /* 0x0003e80000000c00 */
[----:B------:R1:W-:Y:S02]  /*dc70*/  STS.128 [R19+0x10], R4 ;  /* 0x0000100413007388 */ /* 0x0003e40000000c00 */
.L_x_1851:
[----:B------:R-:W-:Y:S05]  /*dc80*/  BSYNC B0 ;  /* 0x0000000000007941 */ /* 0x000fea0003800000 */
.L_x_1850:
[----:B------:R-:W-:Y:S01]  /*dc90*/  IMAD.MOV.U32 R0, RZ, RZ, R16 ;  /* 0x000000ffff007224 */ /* 0x000fe200078e0010 */
[----:B------:R-:W-:Y:S06]  /*dca0*/  @P1 BRA `(.L_x_1852) ;  /* 0xfffffffc00801947 */ /* 0x000fec000383ffff */
.L_x_1849:
[----:B------:R-:W-:Y:S02]  /*dcb0*/  ULDC UR4, c[0x0][0x238] ;  /* 0x00008e0000047ab9 */ /* 0x000fe40000000800 */
[----:B------:R-:W-:-:S13]  /*dcc0*/  ISETP.NE.AND P0, PT, RZ, UR4, PT ;  /* 0x00000004ff007c0c */ /* 0x000fda000bf05270 */
[----:B------:R-:W-:Y:S05]  /*dcd0*/  @!P0 BRA `(.L_x_1853) ;  /* 0x00000004003c8947 */ /* 0x000fea0003800000 */
[----:B-1----:R-:W1:Y:S02]  /*dce0*/  LDC R19, c[0x0][RZ] ;  /* 0x00000000ff137b82 */ /* 0x002e640000000800 */
        /* <DEDUP_REMOVED lines=11> */
[----:B------:R-:W-:Y:S02]  /*dda0*/  IMAD.MOV.U32 R5, RZ, RZ, R27 ;  /* 0x000000ffff057224 */ /* 0x000fe400078e001b */
[----:B------:R-:W-:Y:S01]  /*ddb0*/  IMAD.MOV.U32 R6, RZ, RZ, R28 ;  /* 0x000000ffff067224 */ /* 0x000fe200078e001c */
        /* <DEDUP_REMOVED lines=9> */
[----:B------:R-:W-:-:S07]  /*de50*/  IMAD.MOV.U32 R0, RZ, RZ, R12 ;  /* 0x000000ffff007224 */ /* 0x000fce00078e000c */
.L_x_1857:
[----:B-1----:R-:W-:Y:S01]  /*de60*/  IADD3 R4, R17, R0, RZ ;  /* 0x0000000011047210 */ /* 0x002fe20007ffe0ff */
[----:B------:R-:W-:Y:S05]  /*de70*/  WARPSYNC.ALL ;  /* 0x0000000000007948 */ /* 0x000fea0003800000 */
[----:B------:R-:W-:Y:S01]  /*de80*/  BAR.SYNC.DEFER_BLOCKING 0x0 ;  /* 0x0000000000007b1d */ /* 0x000fe20000010000 */
[----:B------:R-:W-:-:S04]  /*de90*/  ISETP.GE.U32.AND P0, PT, R4, R19, PT ;  /* 0x000000130400720c */ /* 0x000fc80003f06070 */
[----:B------:R-:W-:Y:S01]  /*dea0*/  ISETP.GE.U32.OR P0, PT, R17, R0, P0 ;  /* 0x000000001100720c */ /* 0x000fe20000706470 */
[----:B------:R-:W-:-:S12]  /*deb0*/  BSSY B0, `(.L_x_1855) ;  /* 0x0000015000007945 */ /* 0x000fd80003800000 */
[----:B------:R-:W-:Y:S05]  /*dec0*/  @P0 BRA `(.L_x_1856) ;  /* 0x00000000004c0947 */ /* 0x000fea0003800000 */
        /* <DEDUP_REMOVED lines=19> */
.L_x_1856:
[----:B------:R-:W-:Y:S05]  /*e000*/  BSYNC B0 ;  /* 0x0000000000007941 */ /* 0x000fea0003800000 */
.L_x_1855:
[----:B------:R-:W-:-:S04]  /*e010*/  SHF.R.S32.HI R0, RZ, 0x1, R0 ;  /* 0x00000001ff007819 */ /* 0x000fc80000011400 */
[----:B------:R-:W-:-:S13]  /*e020*/  ISETP.GE.AND P0, PT, R0, 0x20, PT ;  /* 0x000000200000780c */ /* 0x000fda0003f06270 */
[----:B------:R-:W-:Y:S05]  /*e030*/  @P0 BRA `(.L_x_1857) ;  /* 0xfffffffc00880947 */ /* 0x000fea000383ffff */
[----:B------:R-:W-:-:S07]  /*e040*/  IMAD.MOV.U32 R0, RZ, RZ, 0x20 ;  /* 0x00000020ff007424 */ /* 0x000fce00078e00ff */
.L_x_1854:
[----:B------:R-:W-:Y:S01]  /*e050*/  ISETP.GE.AND P0, PT, R0, 0x2, PT ;  /* 0x000000020000780c */ /* 0x000fe20003f06270 */
[----:B------:R-:W-:Y:S05]  /*e060*/  WARPSYNC.ALL ;  /* 0x0000000000007948 */ /* 0x000fea0003800000 */
[----:B------:R-:W-:Y:S07]  /*e070*/  BAR.SYNC.DEFER_BLOCKING 0x0 ;  /* 0x0000000000007b1d */ /* 0x000fee0000010000 */
[----:B------:R-:W-:Y:S05]  /*e080*/  @!P0 BRA `(.L_x_1853) ;  /* 0x0000000000508947 */ /* 0x000fea0003800000 */
[----:B-1----:R-:W-:-:S11]  /*e090*/  HFMA2.MMA R3, -RZ, RZ, 0, 5.9604644775390625e-08 ;  /* 0x00000001ff037435 */ /* 0x002fd600000001ff */
.L_x_1858:
        /* <DEDUP_REMOVED lines=19> */
.L_x_1853:
[----:B-1----:R-:W1:Y:S01]  /*e1d0*/  LDC R3, c[0x0][0x3f4] ;  /* 0x0000fd00ff037b82 */ /* 0x002e620000000800 */
[----:B------:R-:W-:Y:S01]  /*e1e0*/  IMAD.MOV.U32 R19, RZ, RZ, RZ ;  /* 0x000000ffff137224 */ /* 0x000fe200078e00ff */
[----:B------:R-:W-:Y:S02]  /*e1f0*/  MOV R30, RZ ;  /* 0x000000ff001e7202 */ /* 0x000fe40000000f00 */
[----:B-1----:R-:W-:-:S13]  /*e200*/  ISETP.NE.AND P1, PT, R3, RZ, PT ;  /* 0x000000ff0300720c */ /* 0x002fda0003f25270 */
        /* <DEDUP_REMOVED lines=275> */
.L_x_1859:
[----:B------:R-:W-:Y:S02]  /*f340*/  ULDC.64 UR4, c[0x0][0x5f8] ;  /* 0x00017e0000047ab9 */ /* 0x000fe40000000a00 */
[----:B------:R-:W-:-:S05]  /*f350*/  IADD3 R6, P0, R30, UR4, RZ ;  /* 0x000000041e067c10 */ /* 0x000fca000ff1e0ff */
[----:B------:R-:W-:Y:S01]  /*f360*/  IMAD.X R7, RZ, RZ, UR5, P0 ;  /* 0x00000005ff077e24 */ /* 0x000fe200080e06ff */
[----:B------:R-:W-:Y:S07]  /*f370*/  @!P1 BRA `(.L_x_1860) ;  /* 0x0000001000489947 */ /* 0x000fee0003800000 */
        /* <DEDUP_REMOVED lines=274> */
.L_x_1860:
[----:B------:R-:W-:Y:S01]  /*104a0*/  IADD3 R10, P0, R19, UR4, RZ ;  /* 0x00000004130a7c10 */ /* 0x000fe2000ff1e0ff */
[----:B------:R-:W-:Y:S01]  /*104b0*/  IMAD.MOV.U32 R18, RZ, RZ, RZ ;  /* 0x000000ffff127224 */ /* 0x000fe200078e00ff */
[----:B------:R-:W-:-:S03]  /*104c0*/  MOV R16, RZ ;  /* 0x000000ff00107202 */ /* 0x000fc60000000f00 */
[----:B------:R-:W-:Y:S01]  /*104d0*/  IMAD.X R11, RZ, RZ, UR5, P0 ;  /* 0x00000005ff0b7e24 */ /* 0x000fe200080e06ff */
[----:B------:R-:W-:Y:S07]  /*104e0*/  @!P1 BRA `(.L_x_1861) ;  /* 0x0000001000489947 */ /* 0x000fee0003800000 */
        /* <DEDUP_REMOVED lines=274> */
.L_x_1861:
        /* <DEDUP_REMOVED lines=273> */
[----:B------:R-:W-:-:S04]  /*12720*/  ULDC UR6, c[0x0][0x5e4] ;  /* 0x0001790000067ab9 */ /* 0x000fc80000000800 */
[----:B------:R-:W-:-:S04]  /*12730*/  IMAD.MOV R4, RZ, RZ, -R0 ;  /* 0x000000ffff047224 */ /* 0x000fc800078e0a00 */
[----:B------:R-:W-:-:S04]  /*12740*/  IMAD R5, R4, UR8, R5 ;  /* 0x0000000804057c24 */ /* 0x000fc8000f8e0205 */
[----:B------:R-:W-:-:S07]  /*12750*/  IMAD R16, R5, UR6, R16 ;  /* 0x0000000605107c24 */ /* 0x000fce000f8e0210 */
.L_x_1862:
[----:B------:R-:W-:Y:S01]  /*12760*/  ULDC.64 UR6, c[0x0][0x608] ;  /* 0x0001820000067ab9 */ /* 0x000fe20000000a00 */
[----:B------:R-:W-:Y:S02]  /*12770*/  CS2R R4, SRZ ;  /* 0x0000000000047805 */ /* 0x000fe4000001ff00 */
[----:B------:R-:W-:Y:S01]  /*12780*/  ISETP.NE.U32.AND P0, PT, RZ, UR6, PT ;  /* 0x00000006ff007c0c */ /* 0x000fe2000bf05070 */
[----:B------:R-:W-:Y:S01]  /*12790*/  IMAD.MOV.U32 R0, RZ, RZ, RZ ;  /* 0x000000ffff007224 */ /* 0x000fe200078e00ff */
[----:B------:R-:W-:Y:S02]  /*127a0*/  IADD3 R32, P2, R16, UR4, RZ ;  /* 0x0000000410207c10 */ /* 0x000fe4000ff5e0ff */
[----:B------:R-:W-:-:S03]  /*127b0*/  ISETP.NE.AND.EX P0, PT, RZ, UR7, PT, P0 ;  /* 0x00000007ff007c0c */ /* 0x000fc6000bf05300 */
[----:B------:R-:W-:-:S10]  /*127c0*/  IMAD.X R33, RZ, RZ, UR5, P2 ;  /* 0x00000005ff217e24 */ /* 0x000fd400090e06ff */
        /* <DEDUP_REMOVED lines=290> */
.L_x_1864:
[----:B------:R-:W-:-:S04]  /*139f0*/  IADD3 R36, P0, R18, UR4, RZ ;  /* 0x0000000412247c10 */ /* 0x000fc8000ff1e0ff */
[----:B------:R-:W-:Y:S01]  /*13a00*/  IADD3.X R37, RZ, UR5, RZ, P0, !PT ;  /* 0x00000005ff257c10 */ /* 0x000fe200087fe4ff */
[----:B------:R-:W-:Y:S08]  /*13a10*/  @!P1 BRA `(.L_x_1865) ;  /* 0x0000001000489947 */ /* 0x000ff00003800000 */
[----:B------:R-:W-:Y:S01]  /*13a20*/  VIADD R11, R7, 0x1 ;  /* 0x00000001070b7836 */ /* 0x000fe20000000000 */
[----:B------:R-:W-:Y:S01]  /*13a30*/  ULDC.64 UR8, c[0x0][0x3f8] ;  /* 0x0000fe0000087ab9 */ /* 0x000fe20000000a00 */
[----:B------:R-:W-:Y:S01]  /*13a40*/  IMAD.MOV.U32 R10, RZ, RZ, RZ ;  /* 0x000000ffff0a7224 */ /* 0x000fe200078e00ff */
[----:B------:R-:W-:Y:S01]  /*13a50*/  ULDC UR6, c[0x0][0x400] ;  /* 0x0001000000067ab9 */ /* 0x000fe20000000800 */
[----:B------:R-:W-:Y:S02]  /*13a60*/  ISETP.NE.AND P0, PT, R3, 0x1, PT ;  /* 0x000000010300780c */ /* 0x000fe40003f05270 */
        /* <DEDUP_REMOVED lines=269> */
.L_x_1865:
[----:B0-----:R-:W-:Y:S01]  /*14b40*/  IADD3 R34, P0, R16, UR4, RZ ;  /* 0x0000000410227c10 */ /* 0x001fe2000ff1e0ff */
[----:B------:R-:W-:Y:S01]  /*14b50*/  IMAD.MOV.U32 R19, RZ, RZ, RZ ;  /* 0x000000ffff137224 */ /* 0x000fe200078e00ff */
[----:B------:R-:W-:-:S03]  /*14b60*/  MOV R22, RZ ;  /* 0x000000ff00167202 */ /* 0x000fc60000000f00 */
[----:B------:R-:W-:Y:S01]  /*14b70*/  IMAD.X R35, RZ, RZ, UR5, P0 ;  /* 0x00000005ff237e24 */ /* 0x000fe200080e06ff */
[----:B------:R-:W-:Y:S07]  /*14b80*/  @!P1 BRA `(.L_x_1866) ;  /* 0x0000001000489947 */ /* 0x000fee0003800000 */
        /* <DEDUP_REMOVED lines=274> */
.L_x_1866:
        /* <DEDUP_REMOVED lines=277> */
.L_x_1867:
[----:B------:R-:W0:Y:S01]  /*16e00*/  LDC R11, c[0x0][0x238] ;  /* 0x00008e00ff0b7b82 */ /* 0x000e220000000800 */
[----:B------:R-:W-:Y:S01]  /*16e10*/  ULDC UR6, c[0x0][0x228] ;  /* 0x00008a0000067ab9 */ /* 0x000fe20000000800 */
[----:B------:R-:W-:Y:S01]  /*16e20*/  IADD3 R30, P1, R19, UR4, RZ ;  /* 0x00000004131e7c10 */ /* 0x000fe2000ff3e0ff */
[----:B------:R-:W-:Y:S01]  /*16e30*/  BSSY B0, `(.L_x_1868) ;  /* 0x000000d000007945 */ /* 0x000fe20003800000 */
[----:B------:R-:W-:-:S03]  /*16e40*/  PRMT R3, RZ, 0x7610, R3 ;  /* 0x00007610ff037816 */ /* 0x000fc60000000003 */
[----:B------:R-:W-:Y:S01]  /*16e50*/  IMAD.X R31, RZ, RZ, UR5, P1 ;  /* 0x00000005ff1f7e24 */ /* 0x000fe200088e06ff */
[----:B0-----:R-:W-:-:S04]  /*16e60*/  ISETP.NE.AND P0, PT, R11, RZ, PT ;  /* 0x000000ff0b00720c */ /* 0x001fc80003f05270 */
[----:B------:R-:W-:-:S04]  /*16e70*/  ISETP.NE.AND P0, PT, R17, RZ, P0 ;  /* 0x000000ff1100720c */ /* 0x000fc80000705270 */
[----:B------:R-:W-:-:S13]  /*16e80*/  ISETP.GE.OR P0, PT, R7, UR6, P0 ;  /* 0x0000000607007c0c */ /* 0x000fda0008706670 */
[----:B------:R-:W-:Y:S05]  /*16e90*/  @P0 BRA `(.L_x_1869) ;  /* 0x0000000000180947 */ /* 0x000fea0003800000 */
[----:B------:R-:W-:Y:S01]  /*16ea0*/  ULDC UR4, c[0x0][0x23c] ;  /* 0x00008f0000047ab9 */ /* 0x000fe20000000800 */
[----:B------:R-:W-:Y:S02]  /*16eb0*/  MOV R3, 0x1 ;  /* 0x0000000100037802 */ /* 0x000fe40000000f00 */
[----:B------:R-:W-:-:S13]  /*16ec0*/  ISETP.NE.AND P1, PT, RZ, UR4, PT ;  /* 0x00000004ff007c0c */ /* 0x000fda000bf25270 */
[----:B------:R-:W-:-:S04]  /*16ed0*/  @P1 ISETP.NE.AND P0, PT, R2, RZ, PT ;  /* 0x000000ff0200120c */ /* 0x000fc80003f05270 */
[----:B------:R-:W-:-:S04]  /*16ee0*/  @P1 SEL R6, RZ, 0x1, P0 ;  /* 0x00000001ff061807 */ /* 0x000fc80000000000 */
[----:B------:R-:W-:-:S07]  /*16ef0*/  @P1 PRMT R3, R6, 0x7610, R3 ;  /* 0x0000761006031816 */ /* 0x000fce0000000003 */
.L_x_1869:
[----:B------:R-:W-:Y:S05]  /*16f00*/  BSYNC B0 ;  /* 0x0000000000007941 */ /* 0x000fea0003800000 */
.L_x_1868:
        /* <DEDUP_REMOVED lines=17> */
.L_x_1871:
[----:B------:R-:W-:Y:S05]  /*17020*/  BSYNC B0 ;  /* 0x0000000000007941 */ /* 0x000fea0003800000 */
.L_x_1870:
        /* <DEDUP_REMOVED lines=35> */
.L_x_1873:
[----:B------:R-:W-:Y:S05]  /*17260*/  BSYNC B0 ;  /* 0x0000000000007941 */ /* 0x000fea0003800000 */
.L_x_1872:
        /* <DEDUP_REMOVED lines=46> */
.L_x_1878:
        /* <DEDUP_REMOVED lines=18> */
.L_x_1877:
[----:B------:R-:W-:Y:S05]  /*17670*/  BRA `(.L_x_1876) ;  /* 0x00000000009c7947 */ /* 0x000fea0003800000 */
.L_x_1875:
[----:B------:R-:W-:Y:S01]  /*17680*/  ULDC UR7, c[0x0][0x234] ;  /* 0x00008d0000077ab9 */ /* 0x000fe20000000800 */
[----:B------:R-:W-:Y:S01]  /*17690*/  MOV R8, UR10 ;  /* 0x0000000a00087c02 */ /* 0x000fe20008000f00 */
        /* <DEDUP_REMOVED lines=19> */
.L_x_1879:
        /* <DEDUP_REMOVED lines=18> */
.L_x_1876:
[----:B------:R-:W-:Y:S05]  /*178f0*/  BSYNC B0 ;  /* 0x0000000000007941 */ /* 0x000fea0003800000 */
.L_x_1874:
        /* <DEDUP_REMOVED lines=20> */
.L_x_1883:
        /* <DEDUP_REMOVED lines=30> */
.L_x_1882:
[----:B------:R-:W-:Y:S05]  /*17c20*/  BSYNC B0 ;  /* 0x0000000000007941 */ /* 0x000fea0003800000 */
.L_x_1881:
[----:B0-----:R-:W-:Y:S01]  /*17c30*/  IMAD.MOV.U32 R13, RZ, RZ, R29 ;  /* 0x000000ffff0d7224 */ /* 0x001fe200078e001d */
[----:B------:R-:W-:Y:S06]  /*17c40*/  @P2 BRA `(.L_x_1883) ;  /* 0xfffffffc007c2947 */ /* 0x000fec000383ffff */
.L_x_1880:
        /* <DEDUP_REMOVED lines=21> */
.L_x_1888:
[----:B0-----:R-:W-:Y:S01]  /*17da0*/  IADD3 R13, R17, R23, RZ ;  /* 0x00000017110d7210 */ /* 0x001fe20007ffe0ff */
[----:B------:R-:W-:Y:S03]  /*17db0*/  BAR.SYNC.DEFER_BLOCKING 0x0 ;  /* 0x0000000000007b1d */ /* 0x000fe60000010000 */
[----:B------:R-:W-:-:S03]  /*17dc0*/  ISETP.GE.U32.AND P0, PT, R13, R28, PT ;  /* 0x0000001c0d00720c */ /* 0x000fc60003f06070 */
[----:B------:R-:W-:Y:S01]  /*17dd0*/  BSSY B0, `(.L_x_1886) ;  /* 0x0000018000007945 */ /* 0x000fe20003800000 */
[----:B------:R-:W-:-:S13]  /*17de0*/  ISETP.GE.U32.OR P0, PT, R17, R23, P0 ;  /* 0x000000171100720c */ /* 0x000fda0000706470 */
        /* <DEDUP_REMOVED lines=22> */
.L_x_1887:
[----:B------:R-:W-:Y:S05]  /*17f50*/  BSYNC B0 ;  /* 0x0000000000007941 */ /* 0x000fea0003800000 */
.L_x_1886:
[----:B------:R-:W-:-:S04]  /*17f60*/  SHF.R.S32.HI R23, RZ, 0x1, R23 ;  /* 0x00000001ff177819 */ /* 0x000fc80000011417 */
[----:B------:R-:W-:-:S13]  /*17f70*/  ISETP.GE.AND P0, PT, R23, 0x20, PT ;  /* 0x000000201700780c */ /* 0x000fda0003f06270 */
[----:B------:R-:W-:Y:S05]  /*17f80*/  @P0 BRA `(.L_x_1888) ;  /* 0xfffffffc00840947 */ /* 0x000fea000383ffff */
[----:B------:R-:W-:-:S11]  /*17f90*/  HFMA2.MMA R2, -RZ, RZ, 0, 1.9073486328125e-06 ;  /* 0x00000020ff027435 */ /* 0x000fd600000001ff */
.L_x_1885:
[----:B------:R-:W-:Y:S01]  /*17fa0*/  BAR.SYNC.DEFER_BLOCKING 0x0 ;  /* 0x0000000000007b1d */ /* 0x000fe20000010000 */
[----:B------:R-:W-:-:S13]  /*17fb0*/  ISETP.GE.AND P0, PT, R2, 0x2, PT ;  /* 0x000000020200780c */ /* 0x000fda0003f06270 */
[----:B------:R-:W-:Y:S05]  /*17fc0*/  @!P0 BRA `(.L_x_1884) ;  /* 0x0000000000508947 */ /* 0x000fea0003800000 */
[----:B0-----:R-:W-:-:S07]  /*17fd0*/  IMAD.MOV.U32 R13, RZ, RZ, 0x1 ;  /* 0x00000001ff0d7424 */ /* 0x001fce00078e00ff */
.L_x_1889:
        /* <DEDUP_REMOVED lines=19> */
.L_x_1884:
        /* <DEDUP_REMOVED lines=21> */
.L_x_1891:
[----:B------:R-:W-:Y:S01]  /*18260*/  IMAD.MOV.U32 R30, RZ, RZ, R6 ;  /* 0x000000ffff1e7224 */ /* 0x000fe200078e0006 */
[----:B------:R-:W-:Y:S01]  /*18270*/  MOV R31, R7 ;  /* 0x00000007001f7202 */ /* 0x000fe20000000f00 */
[----:B0-----:R-:W-:Y:S01]  /*18280*/  IMAD.MOV.U32 R24, RZ, RZ, R8 ;  /* 0x000000ffff187224 */ /* 0x001fe200078e0008 */
        /* <DEDUP_REMOVED lines=26> */
.L_x_1893:
        /* <DEDUP_REMOVED lines=22> */
.L_x_1894:
        /* <DEDUP_REMOVED lines=22> */
.L_x_1895:
        /* <DEDUP_REMOVED lines=10> */
[----:B0-----:R0:W3:Y:S01]  /*18790*/  LDC.64 R2, c[0x4][R0] ;  /* 0x0100000000027b82 */ /* 0x0010e20000000a00 */
        /* <DEDUP_REMOVED lines=10> */
[----:B-123--:R-:W-:Y:S05]  /*18840*/  CALL.ABS.NOINC R2 ;  /* 0x0000000002007343 */ /* 0x00efea0003c00000 */
.L_x_1896:
[----:B------:R-:W-:Y:S02]  /*18850*/  ULDC.64 UR4, c[0x0][0x5f8] ;  /* 0x00017e0000047ab9 */ /* 0x000fe40000000a00 */
[----:B0-----:R-:W-:-:S04]  /*18860*/  IADD3 R2, P0, R19, UR4, RZ ;  /* 0x0000000413027c10 */ /* 0x001fc8000ff1e0ff */
[----:B------:R-:W-:-:S05]  /*18870*/  IADD3.X R3, RZ, UR5, RZ, P0, !PT ;  /* 0x00000005ff037c10 */ /* 0x000fca00087fe4ff */
[----:B------:R-:W-:Y:S01]  /*18880*/  STG.E.64 desc[UR60][R2.64], R28 ;  /* 0x0000001c02007986 */ /* 0x000fe2000c101b3c */
[----:B------:R-:W-:Y:S05]  /*18890*/  EXIT ;  /* 0x000000000000794d */ /* 0x000fea0003800000 */
.L_x_1892:
[----:B------:R-:W-:Y:S04]  /*188a0*/  STG.E.64 desc[UR60][R4.64], R30 ;  /* 0x0000001e04007986 */ /* 0x000fe8000c101b3c */
[----:B------:R-:W-:Y:S04]  /*188b0*/  STG.E.64 desc[UR60][R4.64+0x8], R24 ;  /* 0x0000081804007986 */ /* 0x000fe8000c101b3c */
[----:B------:R-:W-:Y:S04]  /*188c0*/  STG.E.64 desc[UR60][R4.64+0x10], R26 ;  /* 0x0000101a04007986 */ /* 0x000fe8000c101b3c */
[----:B------:R-:W-:Y:S01]  /*188d0*/  STG.E.64 desc[UR60][R4.64+0x18], R28 ;  /* 0x0000181c04007986 */ /* 0x000fe2000c101b3c */
[----:B------:R-:W-:Y:S05]  /*188e0*/  EXIT ;  /* 0x000000000000794d */ /* 0x000fea0003800000 */
.L_x_1890:
        /* <DEDUP_REMOVED lines=16> */
.L_x_1897:
        /* <DEDUP_REMOVED lines=29> */
.L_x_1899:
        /* <DEDUP_REMOVED lines=22> */
.L_x_1900:
        /* <DEDUP_REMOVED lines=22> */
.L_x_1901:
        /* <DEDUP_REMOVED lines=22> */
.L_x_1902:
[----:B------:R-:W-:Y:S02]  /*18fe0*/  ULDC.64 UR4, c[0x0][0x5f8] ;  /* 0x00017e0000047ab9 */ /* 0x000fe40000000a00 */
[----:B0-----:R-:W-:-:S04]  /*18ff0*/  IADD3 R2, P0, R19, UR4, RZ ;  /* 0x0000000413027c10 */ /* 0x001fc8000ff1e0ff */
[----:B------:R-:W-:-:S05]  /*19000*/  IADD3.X R3, RZ, UR5, RZ, P0, !PT ;  /* 0x00000005ff037c10 */ /* 0x000fca00087fe4ff */
[----:B------:R-:W-:Y:S01]  /*19010*/  STG.E.64 desc[UR60][R2.64], R38 ;  /* 0x0000002602007986 */ /* 0x000fe2000c101b3c */
[----:B------:R-:W-:Y:S05]  /*19020*/  EXIT ;  /* 0x000000000000794d */ /* 0x000fea0003800000 */
.L_x_1898:
[----:B------:R-:W-:Y:S04]  /*19030*/  STG.E.64 desc[UR60][R36.64], R24 ;  /* 0x0000001824007986 */ /* 0x000fe8000c101b3c */
[----:B------:R-:W-:Y:S04]  /*19040*/  STG.E.64 desc[UR60][R34.64], R26 ;  /* 0x0000001a22007986 */ /* 0x000fe8000c101b3c */
[----:B------:R-:W-:Y:S04]  /*19050*/  STG.E.64 desc[UR60][R32.64], R28 ;  /* 0x0000001c20007986 */ /* 0x000fe8000c101b3c */
[----:B------:R-:W-:Y:S01]  /*19060*/  STG.E.64 desc[UR60][R30.64], R38 ;  /* 0x000000261e007986 */ /* 0x000fe2000c101b3c */
[----:B------:R-:W-:Y:S05]  /*19070*/  EXIT ;  /* 0x000000000000794d */ /* 0x000fea0003800000 */
.L_x_1863:
        /* <DEDUP_REMOVED lines=31> */
.L_x_1904:
        /* <DEDUP_REMOVED lines=23> */
.L_x_1906:
        /* <DEDUP_REMOVED lines=22> */
.L_x_1907:
        /* <DEDUP_REMOVED lines=10> */
[----:B--2---:R2:W3:Y:S01]  /*195e0*/  LDC.64 R2, c[0x4][R0] ;  /* 0x0100000000027b82 */ /* 0x0044e20000000a00 */
        /* <DEDUP_REMOVED lines=11> */
.L_x_1908:
        /* <DEDUP_REMOVED lines=10> */
[----:B--2---:R2:W4:Y:S01]  /*19740*/  LDC.64 R2, c[0x4][R0] ;  /* 0x0100000000027b82 */ /* 0x0045220000000a00 */
        /* <DEDUP_REMOVED lines=10> */
[----:B01-34-:R-:W-:Y:S05]  /*197f0*/  CALL.ABS.NOINC R2 ;  /* 0x0000000002007343 */ /* 0x01bfea0003c00000 */
.L_x_1909:
[----:B------:R-:W-:Y:S02]  /*19800*/  ULDC.64 UR4, c[0x0][0x5f8] ;  /* 0x00017e0000047ab9 */ /* 0x000fe40000000a00 */
[----:B------:R-:W-:-:S04]  /*19810*/  IADD3 R16, P0, R16, UR4, RZ ;  /* 0x0000000410107c10 */ /* 0x000fc8000ff1e0ff */
[----:B------:R-:W-:-:S05]  /*19820*/  IADD3.X R17, RZ, UR5, RZ, P0, !PT ;  /* 0x00000005ff117c10 */ /* 0x000fca00087fe4ff */
[----:B------:R-:W-:Y:S01]  /*19830*/  STG.E.64 desc[UR60][R16.64], R28 ;  /* 0x0000001c10007986 */ /* 0x000fe2000c101b3c */
[----:B------:R-:W-:Y:S05]  /*19840*/  EXIT ;  /* 0x000000000000794d */ /* 0x000fea0003800000 */
.L_x_1905:
[----:B------:R-:W-:Y:S04]  /*19850*/  STG.E.64 desc[UR60][R4.64], R22 ;  /* 0x0000001604007986 */ /* 0x000fe8000c101b3c */
[----:B------:R-:W-:Y:S04]  /*19860*/  STG.E.64 desc[UR60][R4.64+0x8], R24 ;  /* 0x0000081804007986 */ /* 0x000fe8000c101b3c */
[----:B------:R-:W-:Y:S04]  /*19870*/  STG.E.64 desc[UR60][R4.64+0x10], R26 ;  /* 0x0000101a04007986 */ /* 0x000fe8000c101b3c */
[----:B------:R-:W-:Y:S01]  /*19880*/  STG.E.64 desc[UR60][R4.64+0x18], R28 ;  /* 0x0000181c04007986 */ /* 0x000fe2000c101b3c */
[----:B------:R-:W-:Y:S05]  /*19890*/  EXIT ;  /* 0x000000000000794d */ /* 0x000fea0003800000 */
.L_x_1903:
        /* <DEDUP_REMOVED lines=16> */
.L_x_1910:
        /* <DEDUP_REMOVED lines=23> */
.L_x_1912:
        /* <DEDUP_REMOVED lines=22> */
.L_x_1913:
        /* <DEDUP_REMOVED lines=22> */
.L_x_1914:
        /* <DEDUP_REMOVED lines=22> */
.L_x_1915:
[----:B------:R-:W-:Y:S02]  /*19f30*/  ULDC.64 UR4, c[0x0][0x5f8] ;  /* 0x00017e0000047ab9 */ /* 0x000fe40000000a00 */
[----:B------:R-:W-:-:S04]  /*19f40*/  IADD3 R16, P0, R16, UR4, RZ ;  /* 0x0000000410107c10 */ /* 0x000fc8000ff1e0ff */
[----:B------:R-:W-:-:S05]  /*19f50*/  IADD3.X R17, RZ, UR5, RZ, P0, !PT ;  /* 0x00000005ff117c10 */ /* 0x000fca00087fe4ff */
[----:B------:R-:W-:Y:S01]  /*19f60*/  STG.E.64 desc[UR60][R16.64], R28 ;  /* 0x0000001c10007986 */ /* 0x000fe2000c101b3c */
[----:B------:R-:W-:Y:S05]  /*19f70*/  EXIT ;  /* 0x000000000000794d */ /* 0x000fea0003800000 */
.L_x_1911:
[----:B------:R-:W-:Y:S04]  /*19f80*/  STG.E.64 desc[UR60][R6.64], R22 ;  /* 0x0000001606007986 */ /* 0x000fe8000c101b3c */
[----:B------:R-:W-:Y:S04]  /*19f90*/  STG.E.64 desc[UR60][R10.64], R24 ;  /* 0x000000180a007986 */ /* 0x000fe8000c101b3c */
[----:B------:R-:W-:Y:S04]  /*19fa0*/  STG.E.64 desc[UR60][R12.64], R26 ;  /* 0x0000001a0c007986 */ /* 0x000fe8000c101b3c */
[----:B------:R-:W-:Y:S01]  /*19fb0*/  STG.E.64 desc[UR60][R32.64], R28 ;  /* 0x0000001c20007986 */ /* 0x000fe2000c101b3c */
[----:B------:R-:W-:Y:S05]  /*19fc0*/  EXIT ;  /* 0x000000000000794d */ /* 0x000fea0003800000 */
.L_x_1916:
        /* <DEDUP_REMOVED lines=11> */
.L_x_9823:


//--------------------- .text._ZN2at6native13reduce_kernelILi512ELi1ENS0_8ReduceOpIlNS0_14func_wrapper_tImZNS0_15xor_sum_functorIlvEclERNS_14TensorIteratorEEUlmmE_EEjmLi4ELi4EEEEEvT1_ --------------------------
	.section	.text._ZN2at6native13reduce_kernelILi512ELi1ENS0_8ReduceOpIlNS0_14func_wrapper_tImZNS0_15xor_sum_functorIlvEclERNS_14TensorIteratorEEUlmmE_EEjmLi4ELi4EEEEEvT1_,"ax",@progbits
	.align	128
        .global         _ZN2at6native13reduce_kernelILi512ELi1ENS0_8ReduceOpIlNS0_14func_wrapper_tImZNS0_15xor_sum_functorIlvEclERNS_14TensorIteratorEEUlmmE_EEjmLi4ELi4EEEEEvT1_
        .type           _ZN2at6native13reduce_kernelILi512ELi1ENS0_8ReduceOpIlNS0_14func_wrapper_tImZNS0_15xor_sum_functorIlvEclERNS_14TensorIteratorEEUlmmE_EEjmLi4ELi4EEEEEvT1_,@function
        .size           _ZN2at6native13reduce_kernelILi512ELi1ENS0_8ReduceOpIlNS0_14func_wrapper_tImZNS0_15xor_sum_functorIlvEclERNS_14TensorIteratorEEUlmmE_EEjmLi4ELi4EEEEEvT1_,(.L_x_9824 - _ZN2at6native13reduce_kernelILi512ELi1ENS0_8ReduceOpIlNS0_14func_wrapper_tImZNS0_15xor_sum_functorIlvEclERNS_14TensorIteratorEEUlmmE_EEjmLi4ELi4EEEEEvT1_)
        .other          _ZN2at6native13reduce_kernelILi512ELi1ENS0_8ReduceOpIlNS0_14func_wrapper_tImZNS0_15xor_sum_functorIlvEclERNS_14TensorIteratorEEUlmmE_EEjmLi4ELi4EEEEEvT1_,@"STO_CUDA_ENTRY STV_DEFAULT"
_ZN2at6native13reduce_kernelILi512ELi1ENS0_8ReduceOpIlNS0_14func_wrapper_tImZNS0_15xor_sum_functorIlvEclERNS_14TensorIteratorEEUlmmE_EEjmLi4ELi4EEEEEvT1_:
.text._ZN2at6native13reduce_kernelILi512ELi1ENS0_8ReduceOpIlNS0_14func_wrapper_tImZNS0_15xor_sum_functorIlvEclERNS_14TensorIteratorEEUlmmE_EEjmLi4ELi4EEEEEvT1_:
        /* <DEDUP_REMOVED lines=287> */
.L_x_1917:
        /* <DEDUP_REMOVED lines=52> */
.L_x_1926:
[----:B------:R-:W-:Y:S05]  /*1530*/  BSYNC B3 ;  /* 0x0000000000037941 */ /* 0x000fea0003800000 */
.L_x_1925:
        /* <DEDUP_REMOVED lines=11> */
.L_x_1924:
[----:B------:R-:W-:Y:S05]  /*15f0*/  BSYNC B2 ;  /* 0x0000000000027941 */ /* 0x000fea0003800000 */
.L_x_1923:
[C---:B------:R-:W-:Y:S02]  /*1600*/  IADD3 R3, P0, -R6.reuse, 0x4, RZ ;  /* 0x0000000406037810 */ /* 0x040fe40007f1e1ff */
[----:B------:R-:W-:Y:S02]  /*1610*/  IADD3 R12, R6, -0x4, R9 ;  /* 0xfffffffc060c7810 */ /* 0x000fe40007ffe009 */
[----:B------:R-:W-:Y:S02]  /*1620*/  LEA R18, P1, R3, R18, 0x3 ;  /* 0x0000001203127211 */ /* 0x000fe400078218ff */
[----:B------:R-:W-:-:S04]  /*1630*/  IADD3.X R2, RZ, -0x1, RZ, P0, !PT ;  /* 0xffffffffff027810 */ /* 0x000fc800007fe4ff */
[----:B------:R-:W-:-:S07]  /*1640*/  LEA.HI.X R19, R3, R19, R2, 0x3, P1 ;  /* 0x0000001303137211 */ /* 0x000fce00008f1c02 */
.L_x_1922:
[----:B------:R-:W-:Y:S05]  /*1650*/  BSYNC B1 ;  /* 0x0000000000017941 */ /* 0x000fea0003800000 */
.L_x_1921:
        /* <DEDUP_REMOVED lines=13> */
.L_x_1929:
        /* <DEDUP_REMOVED lines=16> */
.L_x_1928:
[----:B------:R-:W-:Y:S05]  /*1830*/  BSYNC B1 ;  /* 0x0000000000017941 */ /* 0x000fea0003800000 */
.L_x_1927:
        /* <DEDUP_REMOVED lines=8> */
.L_x_1931:
[----:B------:R-:W-:Y:S05]  /*18c0*/  BSYNC B1 ;  /* 0x0000000000017941 */ /* 0x000fea0003800000 */
.L_x_1930:
        /* <DEDUP_REMOVED lines=13> */
.L_x_1933:
[----:B------:R-:W-:Y:S05]  /*19a0*/  BSYNC B1 ;  /* 0x0000000000017941 */ /* 0x000fea0003800000 */
.L_x_1932:
[----:B------:R-:W-:Y:S02]  /*19b0*/  LOP3.LUT R16, R16, R25, R13, 0x96, !PT ;  /* 0x0000001910107212 */ /* 0x000fe400078e960d */
[----:B------:R-:W-:Y:S02]  /*19c0*/  LOP3.LUT R14, R23, R14, R15, 0x96, !PT ;  /* 0x0000000e170e7212 */ /* 0x000fe400078e960f */
[----:B------:R-:W-:Y:S02]  /*19d0*/  LOP3.LUT R16, R21, R16, RZ, 0x3c, !PT ;  /* 0x0000001015107212 */ /* 0x000fe400078e3cff */
[----:B------:R-:W-:Y:S01]  /*19e0*/  LOP3.LUT R17, R17, R14, RZ, 0x3c, !PT ;  /* 0x0000000e11117212 */ /* 0x000fe200078e3cff */
[----:B------:R-:W-:Y:S06]  /*19f0*/  BRA `(.L_x_1919) ;  /* 0x0000009400a07947 */ /* 0x000fec0003800000 */
.L_x_1920:
        /* <DEDUP_REMOVED lines=28> */
.L_x_1943:
        /* <DEDUP_REMOVED lines=299> */
.L_x_1939:
        /* <DEDUP_REMOVED lines=242> */
.L_x_1940:
        /* <DEDUP_REMOVED lines=244> */
.L_x_1941:
        /* <DEDUP_REMOVED lines=242> */
.L_x_1942:
        /* <DEDUP_REMOVED lines=19> */
.L_x_1938:
[----:B------:R-:W-:Y:S01]  /*5d20*/  MOV R22, R10 ;  /* 0x0000000a00167202 */ /* 0x000fe20000000f00 */
[----:B------:R-:W-:-:S07]  /*5d30*/  IMAD.MOV.U32 R23, RZ, RZ, R11 ;  /* 0x000000ffff177224 */ /* 0x000fce00078e000b */
.L_x_1937:
[----:B------:R-:W-:Y:S05]  /*5d40*/  BSYNC B1 ;  /* 0x0000000000017941 */ /* 0x000fea0003800000 */
.L_x_1936:
        /* <DEDUP_REMOVED lines=280> */
.L_x_1946:
        /* <DEDUP_REMOVED lines=281> */
.L_x_1947:
        /* <DEDUP_REMOVED lines=281> */
.L_x_1948:
        /* <DEDUP_REMOVED lines=281> */
.L_x_1949:
[----:B------:R-:W-:-:S04]  /*a380*/  LOP3.LUT R11, R0, 0xfffffff8, RZ, 0xc0, !PT ;  /* 0xfffffff8000b7812 */ /* 0x000fc800078ec0ff */
[----:B------:R-:W-:-:S05]  /*a390*/  IADD3 R10, P1, R18, R11, RZ ;  /* 0x0000000b120a7210 */ /* 0x000fca0007f3e0ff */
[----:B------:R-:W-:-:S05]  /*a3a0*/  IMAD.X R11, RZ, RZ, R19, P1 ;  /* 0x000000ffff0b7224 */ /* 0x000fca00008e0613 */
[----:B------:R0:W5:Y:S03]  /*a3b0*/  LDG.E.64 R22, desc[UR36][R10.64] ;  /* 0x000000240a167981 */ /* 0x000166000c1e1b00 */
.L_x_1945:
[----:B------:R-:W-:Y:S05]  /*a3c0*/  BSYNC B1 ;  /* 0x0000000000017941 */ /* 0x000fea0003800000 */
.L_x_1944:
        /* <DEDUP_REMOVED lines=19> */
.L_x_1951:
[----:B------:R-:W-:Y:S05]  /*a500*/  BSYNC B1 ;  /* 0x0000000000017941 */ /* 0x000fea0003800000 */
.L_x_1950:
[----:B------:R-:W-:Y:S02]  /*a510*/  LOP3.LUT R7, R4, R24, R26, 0x96, !PT ;  /* 0x0000001804077212 */ /* 0x000fe400078e961a */
[----:B------:R-:W-:Y:S02]  /*a520*/  LOP3.LUT R2, R3, R2, R25, 0x96, !PT ;  /* 0x0000000203027212 */ /* 0x000fe400078e9619 */
[----:B-----5:R-:W-:Y:S02]  /*a530*/  LOP3.LUT R16, R6, R7, RZ, 0x3c, !PT ;  /* 0x0000000706107212 */ /* 0x020fe400078e3cff */
[----:B------:R-:W-:Y:S01]  /*a540*/  LOP3.LUT R17, R5, R2, RZ, 0x3c, !PT ;  /* 0x0000000205117212 */ /* 0x000fe200078e3cff */
[----:B------:R-:W-:Y:S06]  /*a550*/  BRA `(.L_x_1919) ;  /* 0x0000000800c87947 */ /* 0x000fec0003800000 */
.L_x_1935:
        /* <DEDUP_REMOVED lines=12> */
.L_x_1954:
        /* <DEDUP_REMOVED lines=28> */
.L_x_1953:
[----:B------:R-:W-:Y:S05]  /*a7e0*/  BSYNC B1 ;  /* 0x0000000000017941 */ /* 0x000fea0003800000 */
.L_x_1952:
        /* <DEDUP_REMOVED lines=23> */
.L_x_1956:
[----:B------:R-:W-:Y:S05]  /*a960*/  BSYNC B1 ;  /* 0x0000000000017941 */ /* 0x000fea0003800000 */
.L_x_1955:
        /* <DEDUP_REMOVED lines=19> */
.L_x_1958:
[----:B------:R-:W-:Y:S05]  /*aaa0*/  BSYNC B1 ;  /* 0x0000000000017941 */ /* 0x000fea0003800000 */
.L_x_1957:
[----:B------:R-:W-:Y:S02]  /*aab0*/  LOP3.LUT R21, R21, R4, R2, 0x96, !PT ;  /* 0x0000000415157212 */ /* 0x000fe400078e9602 */
[----:B------:R-:W-:Y:S02]  /*aac0*/  LOP3.LUT R0, R20, R3, R0, 0x96, !PT ;  /* 0x0000000314007212 */ /* 0x000fe400078e9600 */
[----:B-----5:R-:W-:Y:S02]  /*aad0*/  LOP3.LUT R16, R6, R21, RZ, 0x3c, !PT ;  /* 0x0000001506107212 */ /* 0x020fe400078e3cff */
[----:B------:R-:W-:Y:S01]  /*aae0*/  LOP3.LUT R17, R5, R0, RZ, 0x3c, !PT ;  /* 0x0000000005117212 */ /* 0x000fe200078e3cff */
[----:B------:R-:W-:Y:S06]  /*aaf0*/  BRA `(.L_x_1919) ;  /* 0x0000000400607947 */ /* 0x000fec0003800000 */
.L_x_1934:
        /* <DEDUP_REMOVED lines=19> */
.L_x_1961:
        /* <DEDUP_REMOVED lines=24> */
.L_x_1960:
[----:B------:R-:W-:Y:S05]  /*adb0*/  BSYNC B1 ;  /* 0x0000000000017941 */ /* 0x000fea0003800000 */
.L_x_1959:
        /* <DEDUP_REMOVED lines=19> */
.L_x_1963:
[----:B------:R-:W-:Y:S05]  /*aef0*/  BSYNC B1 ;  /* 0x0000000000017941 */ /* 0x000fea0003800000 */
.L_x_1962:
        /* <DEDUP_REMOVED lines=19> */
.L_x_1965:
[----:B------:R-:W-:Y:S05]  /*b030*/  BSYNC B1 ;  /* 0x0000000000017941 */ /* 0x000fea0003800000 */
.L_x_1964:
[----:B------:R-:W-:Y:S02]  /*b040*/  LOP3.LUT R3, R3, R4, R5, 0x96, !PT ;  /* 0x0000000403037212 */ /* 0x000fe400078e9605 */
[----:B------:R-:W-:Y:S02]  /*b050*/  LOP3.LUT R7, R7, R8, R20, 0x96, !PT ;  /* 0x0000000807077212 */ /* 0x000fe400078e9614 */
[----:B-----5:R-:W-:Y:S02]  /*b060*/  LOP3.LUT R16, R2, R3, RZ, 0x3c, !PT ;  /* 0x0000000302107212 */ /* 0x020fe400078e3cff */
[----:B------:R-:W-:-:S07]  /*b070*/  LOP3.LUT R17, R6, R7, RZ, 0x3c, !PT ;  /* 0x0000000706117212 */ /* 0x000fce00078e3cff */
.L_x_1919:
[----:B------:R-:W-:Y:S05]  /*b080*/  BSYNC B0 ;  /* 0x0000000000007941 */ /* 0x000fea0003800000 */
.L_x_1918:
        /* <DEDUP_REMOVED lines=18> */
.L_x_1967:
        /* <DEDUP_REMOVED lines=15> */
.L_x_1966:
        /* <DEDUP_REMOVED lines=22> */
.L_x_1970:
        /* <DEDUP_REMOVED lines=14> */
.L_x_1969:
[----:B------:R-:W-:Y:S01]  /*b4e0*/  BAR.SYNC.DEFER_BLOCKING 0x0 ;  /* 0x0000000000007b1d */ /* 0x000fe20000010000 */
[----:B------:R-:W-:-:S13]  /*b4f0*/  ISETP.GE.AND P0, PT, R0, 0x2, PT ;  /* 0x000000020000780c */ /* 0x000fda0003f06270 */
[----:B------:R-:W-:Y:S05]  /*b500*/  @!P0 BRA `(.L_x_1968) ;  /* 0x0000000000208947 */ /* 0x000fea0003800000 */
[----:B------:R-:W-:-:S11]  /*b510*/  HFMA2.MMA R3, -RZ, RZ, 0, 5.9604644775390625e-08 ;  /* 0x00000001ff037435 */ /* 0x000fd600000001ff */
.L_x_1971:
[----:B------:R-:W2:Y:S04]  /*b520*/  SHFL.DOWN PT, R2, R17, R3, 0x1f ;  /* 0x08001f0311027589 */ /* 0x000ea800000e0000 */
[----:B-1----:R1:W3:Y:S02]  /*b530*/  SHFL.DOWN PT, R5, R16, R3, 0x1f ;  /* 0x08001f0310057589 */ /* 0x0022e400000e0000 */
[----:B-1----:R-:W-:-:S05]  /*b540*/  IMAD.SHL.U32 R3, R3, 0x2, RZ ;  /* 0x0000000203037824 */ /* 0x002fca00078e00ff */
[----:B------:R-:W-:Y:S02]  /*b550*/  ISETP.GE.AND P0, PT, R3, R0, PT ;  /* 0x000000000300720c */ /* 0x000fe40003f06270 */
[----:B--2---:R-:W-:Y:S02]  /*b560*/  LOP3.LUT R17, R2, R17, RZ, 0x3c, !PT ;  /* 0x0000001102117212 */ /* 0x004fe400078e3cff */
[----:B---3--:R-:W-:-:S09]  /*b570*/  LOP3.LUT R16, R5, R16, RZ, 0x3c, !PT ;  /* 0x0000001005107212 */ /* 0x008fd200078e3cff */
[----:B------:R-:W-:Y:S05]  /*b580*/  @!P0 BRA `(.L_x_1971) ;  /* 0xfffffffc00e48947 */ /* 0x000fea000383ffff */
.L_x_1968:
        /* <DEDUP_REMOVED lines=277> */
.L_x_1972:
        /* <DEDUP_REMOVED lines=298> */
.L_x_1974:
        /* <DEDUP_REMOVED lines=17> */
.L_x_1976:
[----:B0-----:R-:W-:Y:S05]  /*da90*/  BSYNC B0 ;  /* 0x0000000000007941 */ /* 0x001fea0003800000 */
.L_x_1975:
        /* <DEDUP_REMOVED lines=14> */
.L_x_1978:
[----:B------:R-:W-:Y:S05]  /*db80*/  BSYNC B0 ;  /* 0x0000000000007941 */ /* 0x000fea0003800000 */
.L_x_1977:
        /* <DEDUP_REMOVED lines=35> */
.L_x_1980:
[----:B------:R-:W-:Y:S05]  /*ddc0*/  BSYNC B0 ;  /* 0x0000000000007941 */ /* 0x000fea0003800000 */
.L_x_1979:
        /* <DEDUP_REMOVED lines=32> */
.L_x_1985:
        /* <DEDUP_REMOVED lines=9> */
.L_x_1984:
[----:B------:R-:W-:Y:S05]  /*e060*/  BRA `(.L_x_1983) ;  /* 0x0000000000507947 */ /* 0x000fea0003800000 */
.L_x_1982:
        /* <DEDUP_REMOVED lines=10> */
.L_x_1986:
        /* <DEDUP_REMOVED lines=10> */
.L_x_1983:
[----:B------:R-:W-:Y:S05]  /*e1b0*/  BSYNC B0 ;  /* 0x0000000000007941 */ /* 0x000fea0003800000 */
.L_x_1981:
        /* <DEDUP_REMOVED lines=15> */
.L_x_1988:
        /* <DEDUP_REMOVED lines=15> */
.L_x_1987:
[----:B------:R-:W-:Y:S05]  /*e3a0*/  @!P2 BRA `(.L_x_1989) ;  /* 0x00000000008ca947 */ /* 0x000fea0003800000 */
[----:B------:R-:W-:Y:S01]  /*e3b0*/  ISETP.GT.AND P0, PT, R0, 0x20, PT ;  /* 0x000000200000780c */ /* 0x000fe20003f04270 */
[----:B------:R-:W-:-:S12]  /*e3c0*/  IMAD.MOV.U32 R7, RZ, RZ, R0 ;  /* 0x000000ffff077224 */ /* 0x000fd800078e0000 */
[----:B------:R-:W-:Y:S05]  /*e3d0*/  @!P0 BRA `(.L_x_1990) ;  /* 0x0000000000548947 */ /* 0x000fea0003800000 */
[----:B------:R-:W-:Y:S01]  /*e3e0*/  LEA.HI R7, R0, R0, RZ, 0x1 ;  /* 0x0000000000077211 */ /* 0x000fe200078f08ff */
[----:B------:R1:W-:Y:S03]  /*e3f0*/  STS.64 [R6], R16 ;  /* 0x0000001006007388 */ /* 0x0003e60000000a00 */
[----:B------:R-:W-:Y:S01]  /*e400*/  SHF.R.S32.HI R8, RZ, 0x1, R7 ;  /* 0x00000001ff087819 */ /* 0x000fe20000011407 */
[----:B------:R-:W-:-:S03]  /*e410*/  HFMA2.MMA R7, -RZ, RZ, 0, 1.9073486328125e-06 ;  /* 0x00000020ff077435 */ /* 0x000fc600000001ff */
[----:B------:R-:W-:-:S13]  /*e420*/  ISETP.GE.AND P0, PT, R8, 0x20, PT ;  /* 0x000000200800780c */ /* 0x000fda0003f06270 */
[----:B-1----:R-:W-:Y:S05]  /*e430*/  @!P0 BRA `(.L_x_1990) ;  /* 0x00000000003c8947 */ /* 0x002fea0003800000 */
[----:B------:R-:W-:-:S07]  /*e440*/  MOV R7, R8 ;  /* 0x0000000800077202 */ /* 0x000fce0000000f00 */
.L_x_1991:
[----:B------:R-:W1:Y:S01]  /*e450*/  S2R R8, SR_TID.X ;  /* 0x0000000000087919 */ /* 0x000e620000002100 */
[----:B------:R-:W-:Y:S01]  /*e460*/  BAR.SYNC.DEFER_BLOCKING 0x0 ;  /* 0x0000000000007b1d */ /* 0x000fe20000010000 */
[----:B-1----:R-:W-:-:S05]  /*e470*/  IMAD.IADD R9, R8, 0x1, R7 ;  /* 0x0000000108097824 */ /* 0x002fca00078e0207 */
        /* <DEDUP_REMOVED lines=9> */
[----:B-1----:R-:W-:Y:S05]  /*e510*/  @P0 BRA `(.L_x_1991) ;  /* 0xfffffffc00cc0947 */ /* 0x002fea000383ffff */
[----:B------:R-:W-:-:S07]  /*e520*/  MOV R7, 0x20 ;  /* 0x0000002000077802 */ /* 0x000fce0000000f00 */
.L_x_1990:
[----:B------:R-:W-:Y:S01]  /*e530*/  BAR.SYNC.DEFER_BLOCKING 0x0 ;  /* 0x0000000000007b1d */ /* 0x000fe20000010000 */
[----:B------:R-:W-:-:S13]  /*e540*/  ISETP.GE.AND P0, PT, R7, 0x2, PT ;  /* 0x000000020700780c */ /* 0x000fda0003f06270 */
[----:B------:R-:W-:Y:S05]  /*e550*/  @!P0 BRA `(.L_x_1989) ;  /* 0x0000000000208947 */ /* 0x000fea0003800000 */
[----:B------:R-:W-:-:S07]  /*e560*/  IMAD.MOV.U32 R0, RZ, RZ, 0x1 ;  /* 0x00000001ff007424 */ /* 0x000fce00078e00ff */
.L_x_1992:
[----:B0-----:R-:W0:Y:S04]  /*e570*/  SHFL.DOWN PT, R6, R17, R0, 0x1f ;  /* 0x08001f0011067589 */ /* 0x001e2800000e0000 */
[----:B------:R1:W2:Y:S02]  /*e580*/  SHFL.DOWN PT, R9, R16, R0, 0x1f ;  /* 0x08001f0010097589 */ /* 0x0002a400000e0000 */
[----:B-1----:R-:W-:-:S04]  /*e590*/  SHF.L.U32 R0, R0, 0x1, RZ ;  /* 0x0000000100007819 */ /* 0x002fc800000006ff */
[----:B------:R-:W-:Y:S02]  /*e5a0*/  ISETP.GE.AND P0, PT, R0, R7, PT ;  /* 0x000000070000720c */ /* 0x000fe40003f06270 */
[----:B0-----:R-:W-:Y:S02]  /*e5b0*/  LOP3.LUT R17, R6, R17, RZ, 0x3c, !PT ;  /* 0x0000001106117212 */ /* 0x001fe400078e3cff */
[----:B--2---:R-:W-:-:S09]  /*e5c0*/  LOP3.LUT R16, R9, R16, RZ, 0x3c, !PT ;  /* 0x0000001009107212 */ /* 0x004fd200078e3cff */
[----:B------:R-:W-:Y:S05]  /*e5d0*/  @!P0 BRA `(.L_x_1992) ;  /* 0xfffffffc00e48947 */ /* 0x000fea000383ffff */
.L_x_1989:
        /* <DEDUP_REMOVED lines=12> */
.L_x_1994:
        /* <DEDUP_REMOVED lines=20> */
.L_x_1996:
[----:B------:R-:W-:Y:S02]  /*e7e0*/  ULDC.64 UR4, c[0x0][0x5f8] ;  /* 0x00017e0000047ab9 */ /* 0x000fe40000000a00 */
[----:B------:R-:W-:-:S04]  /*e7f0*/  IADD3 R18, P0, R18, UR4, RZ ;  /* 0x0000000412127c10 */ /* 0x000fc8000ff1e0ff */
[----:B------:R-:W-:-:S05]  /*e800*/  IADD3.X R19, RZ, UR5, RZ, P0, !PT ;  /* 0x00000005ff137c10 */ /* 0x000fca00087fe4ff */
[----:B------:R-:W-:Y:S01]  /*e810*/  STG.E.64 desc[UR36][R18.64], R16 ;  /* 0x0000001012007986 */ /* 0x000fe2000c101b24 */
[----:B------:R-:W-:Y:S05]  /*e820*/  EXIT ;  /* 0x000000000000794d */ /* 0x000fea0003800000 */
.L_x_1995:
[----:B------:R-:W-:Y:S01]  /*e830*/  STG.E.64 desc[UR36][R2.64], R16 ;  /* 0x0000001002007986 */ /* 0x000fe2000c101b24 */
[----:B------:R-:W-:Y:S05]  /*e840*/  EXIT ;  /* 0x000000000000794d */ /* 0x000fea0003800000 */
.L_x_1993:
[----:B------:R-:W-:Y:S01]  /*e850*/  ISETP.NE.AND P0, PT, RZ, UR38, PT ;  /* 0x00000026ff007c0c */ /* 0x000fe2000bf05270 */
[----:B------:R-:W-:Y:S02]  /*e860*/  ULDC.U8 UR4, c[0x0][0x629] ;  /* 0x00018a4000047ab9 */ /* 0x000fe40000000000 */
[----:B------:R-:W-:-:S10]  /*e870*/  ISETP.NE.AND P1, PT, RZ, UR4, PT ;  /* 0x00000004ff007c0c */ /* 0x000fd4000bf25270 */
[----:B------:R-:W-:Y:S05]  /*e880*/  @!P0 BRA `(.L_x_1997) ;  /* 0x00000000000c8947 */ /* 0x000fea0003800000 */
[----:B------:R-:W0:Y:S02]  /*e890*/  LDG.E.64 R2, desc[UR36][R4.64] ;  /* 0x0000002404027981 */ /* 0x000e24000c1e1b00 */
[----:B0-----:R-:W-:Y:S02]  /*e8a0*/  LOP3.LUT R16, R2, R16, RZ, 0x3c, !PT ;  /* 0x0000001002107212 */ /* 0x001fe400078e3cff */
[----:B------:R-:W-:-:S07]  /*e8b0*/  LOP3.LUT R17, R3, R17, RZ, 0x3c, !PT ;  /* 0x0000001103117212 */ /* 0x000fce00078e3cff */
.L_x_1997:
        /* <DEDUP_REMOVED lines=20> */
.L_x_1999:
[----:B------:R-:W-:Y:S02]  /*ea00*/  ULDC.64 UR4, c[0x0][0x5f8] ;  /* 0x00017e0000047ab9 */ /* 0x000fe40000000a00 */
[----:B------:R-:W-:-:S05]  /*ea10*/  IADD3 R18, P0, R18, UR4, RZ ;  /* 0x0000000412127c10 */ /* 0x000fca000ff1e0ff */
[----:B------:R-:W-:-:S05]  /*ea20*/  IMAD.X R19, RZ, RZ, UR5, P0 ;  /* 0x00000005ff137e24 */ /* 0x000fca00080e06ff */
[----:B------:R-:W-:Y:S01]  /*ea30*/  STG.E.64 desc[UR36][R18.64], R16 ;  /* 0x0000001012007986 */ /* 0x000fe2000c101b24 */
[----:B------:R-:W-:Y:S05]  /*ea40*/  EXIT ;  /* 0x000000000000794d */ /* 0x000fea0003800000 */
.L_x_1998:
[----:B------:R-:W-:Y:S01]  /*ea50*/  STG.E.64 desc[UR36][R4.64], R16 ;  /* 0x0000001004007986 */ /* 0x000fe2000c101b24 */
[----:B------:R-:W-:Y:S05]  /*ea60*/  EXIT ;  /* 0x000000000000794d */ /* 0x000fea0003800000 */
.L_x_1973:
        /* <DEDUP_REMOVED lines=24> */
.L_x_2001:
        /* <DEDUP_REMOVED lines=20> */
.L_x_2003:
[----:B------:R-:W-:Y:S02]  /*ed30*/  ULDC.64 UR4, c[0x0][0x5f8] ;  /* 0x00017e0000047ab9 */ /* 0x000fe40000000a00 */
[----:B------:R-:W-:-:S04]  /*ed40*/  IADD3 R18, P0, R18, UR4, RZ ;  /* 0x0000000412127c10 */ /* 0x000fc8000ff1e0ff */
[----:B------:R-:W-:-:S05]  /*ed50*/  IADD3.X R19, RZ, UR5, RZ, P0, !PT ;  /* 0x00000005ff137c10 */ /* 0x000fca00087fe4ff */
[----:B------:R-:W-:Y:S01]  /*ed60*/  STG.E.64 desc[UR36][R18.64], R16 ;  /* 0x0000001012007986 */ /* 0x000fe2000c101b24 */
[----:B------:R-:W-:Y:S05]  /*ed70*/  EXIT ;  /* 0x000000000000794d */ /* 0x000fea0003800000 */
.L_x_2002:
[----:B------:R-:W-:Y:S01]  /*ed80*/  STG.E.64 desc[UR36][R2.64], R16 ;  /* 0x0000001002007986 */ /* 0x000fe2000c101b24 */
[----:B------:R-:W-:Y:S05]  /*ed90*/  EXIT ;  /* 0x000000000000794d */ /* 0x000fea0003800000 */
.L_x_2000:
[----:B------:R-:W-:Y:S01]  /*eda0*/  ISETP.NE.AND P0, PT, RZ, UR38, PT ;  /* 0x00000026ff007c0c */ /* 0x000fe2000bf05270 */
[----:B------:R-:W-:Y:S02]  /*edb0*/  ULDC.U8 UR4, c[0x0][0x629] ;  /* 0x00018a4000047ab9 */ /* 0x000fe40000000000 */
[----:B------:R-:W-:-:S10]  /*edc0*/  ISETP.NE.AND P1, PT, RZ, UR4, PT ;  /* 0x00000004ff007c0c */ /* 0x000fd4000bf25270 */
[----:B------:R-:W-:Y:S05]  /*edd0*/  @!P0 BRA `(.L_x_2004) ;  /* 0x00000000000c8947 */ /* 0x000fea0003800000 */
[----:B------:R-:W2:Y:S02]  /*ede0*/  LDG.E.64 R2, desc[UR36][R4.64] ;  /* 0x0000002404027981 */ /* 0x000ea4000c1e1b00 */
[----:B--2---:R-:W-:Y:S02]  /*edf0*/  LOP3.LUT R16, R2, R16, RZ, 0x3c, !PT ;  /* 0x0000001002107212 */ /* 0x004fe400078e3cff */
[----:B------:R-:W-:-:S07]  /*ee00*/  LOP3.LUT R17, R3, R17, RZ, 0x3c, !PT ;  /* 0x0000001103117212 */ /* 0x000fce00078e3cff */
.L_x_2004:
        /* <DEDUP_REMOVED lines=20> */
.L_x_2006:
[----:B------:R-:W-:Y:S02]  /*ef50*/  ULDC.64 UR4, c[0x0][0x5f8] ;  /* 0x00017e0000047ab9 */ /* 0x000fe40000000a00 */
[----:B------:R-:W-:-:S04]  /*ef60*/  IADD3 R18, P0, R18, UR4, RZ ;  /* 0x0000000412127c10 */ /* 0x000fc8000ff1e0ff */
[----:B------:R-:W-:-:S05]  /*ef70*/  IADD3.X R19, RZ, UR5, RZ, P0, !PT ;  /* 0x00000005ff137c10 */ /* 0x000fca00087fe4ff */
[----:B------:R-:W-:Y:S01]  /*ef80*/  STG.E.64 desc[UR36][R18.64], R16 ;  /* 0x0000001012007986 */ /* 0x000fe2000c101b24 */
[----:B------:R-:W-:Y:S05]  /*ef90*/  EXIT ;  /* 0x000000000000794d */ /* 0x000fea0003800000 */
.L_x_2005:
[----:B------:R-:W-:Y:S01]  /*efa0*/  STG.E.64 desc[UR36][R4.64], R16 ;  /* 0x0000001004007986 */ /* 0x000fe2000c101b24 */
[----:B------:R-:W-:Y:S05]  /*efb0*/  EXIT ;  /* 0x000000000000794d */ /* 0x000fea0003800000 */
.L_x_2007:
        /* <DEDUP_REMOVED lines=12> */
.L_x_9824:


//--------------------- .text._ZN2at6native13reduce_kernelILi256ELi2ENS0_8ReduceOpIlNS0_14func_wrapper_tImZNS0_15xor_sum_functorIlvEclERNS_14TensorIteratorEEUlmmE_EEjmLi4ELi4EEEEEvT1_ --------------------------
	.section	.text._ZN2at6native13reduce_kernelILi256ELi2ENS0_8ReduceOpIlNS0_14func_wrapper_tImZNS0_15xor_sum_functorIlvEclERNS_14TensorIteratorEEUlmmE_EEjmLi4ELi4EEEEEvT1_,"ax",@progbits
	.align	128
        .global         _ZN2at6native13reduce_kernelILi256ELi2ENS0_8ReduceOpIlNS0_14func_wrapper_tImZNS0_15xor_sum_functorIlvEclERNS_14TensorIteratorEEUlmmE_EEjmLi4ELi4EEEEEvT1_
        .type           _ZN2at6native13reduce_kernelILi256ELi2ENS0_8ReduceOpIlNS0_14func_wrapper_tImZNS0_15xor_sum_functorIlvEclERNS_14TensorIteratorEEUlmmE_EEjmLi4ELi4EEEEEvT1_,@function
        .size           _ZN2at6native13reduce_kernelILi256ELi2ENS0_8ReduceOpIlNS0_14func_wrapper_tImZNS0_15xor_sum_functorIlvEclERNS_14TensorIteratorEEUlmmE_EEjmLi4ELi4EEEEEvT1_,(.L_x_9825 - _ZN2at6native13reduce_kernelILi256ELi2ENS0_8ReduceOpIlNS0_14func_wrapper_tImZNS0_15xor_sum_functorIlvEclERNS_14TensorIteratorEEUlmmE_EEjmLi4ELi4EEEEEvT1_)
        .other          _ZN2at6native13reduce_kernelILi256ELi2ENS0_8ReduceOpIlNS0_14func_wrapper_tImZNS0_15xor_sum_functorIlvEclERNS_14TensorIteratorEEUlmmE_EEjmLi4ELi4EEEEEvT1_,@"STO_CUDA_ENTRY STV_DEFAULT"
_ZN2at6native13reduce_kernelILi256ELi2ENS0_8ReduceOpIlNS0_14func_wrapper_tImZNS0_15xor_sum_functorIlvEclERNS_14TensorIteratorEEUlmmE_EEjmLi4ELi4EEEEEvT1_:
.text._ZN2at6native13reduce_kernelILi256ELi2ENS0_8ReduceOpIlNS0_14func_wrapper_tImZNS0_15xor_sum_functorIlvEclERNS_14TensorIteratorEEUlmmE_EEjmLi4ELi4EEEEEvT1_:
        /* <DEDUP_REMOVED lines=288> */
.L_x_2008:
        /* <DEDUP_REMOVED lines=44> */
.L_x_2012:
        /* <DEDUP_REMOVED lines=27> */
.L_x_2018:
[----:B------:R-:W-:Y:S05]  /*1670*/  BSYNC B2 ;  /* 0x0000000000027941 */ /* 0x000fea0003800000 */
.L_x_2017:
        /* <DEDUP_REMOVED lines=11> */
.L_x_2016:
[----:B------:R-:W-:Y:S05]  /*1730*/  BSYNC B1 ;  /* 0x0000000000017941 */ /* 0x000fea0003800000 */
.L_x_2015:
[----:B------:R-:W0:Y:S01]  /*1740*/  LDC R7, c[0x0][0x224] ;  /* 0x00008900ff077b82 */ /* 0x000e220000000800 */
[----:B------:R-:W-:-:S04]  /*1750*/  IADD3 R5, P0, -R6, 0x4, RZ ;  /* 0x0000000406057810 */ /* 0x000fc80007f1e1ff */
[----:B------:R-:W-:Y:S01]  /*1760*/  LEA R32, P1, R5, R32, 0x3 ;  /* 0x0000002005207211 */ /* 0x000fe200078218ff */
[----:B------:R-:W-:-:S05]  /*1770*/  IMAD.X R4, RZ, RZ, -0x1, P0 ;  /* 0xffffffffff047424 */ /* 0x000fca00000e06ff */
[----:B------:R-:W-:Y:S02]  /*1780*/  LEA.HI.X R33, R5, R33, R4, 0x3, P1 ;  /* 0x0000002105217211 */ /* 0x000fe400008f1c04 */
[----:B0-----:R-:W-:-:S07]  /*1790*/  IADD3 R0, R6, -0x4, R7 ;  /* 0xfffffffc06007810 */ /* 0x001fce0007ffe007 */
.L_x_2014:
[----:B------:R-:W-:Y:S05]  /*17a0*/  BSYNC B0 ;  /* 0x0000000000007941 */ /* 0x000fea0003800000 */
.L_x_2013:
        /* <DEDUP_REMOVED lines=16> */
[----:B------:R-:W-:-:S07]  /*18b0*/  IMAD.MOV.U32 R27, RZ, RZ, R20 ;  /* 0x000000ffff1b7224 */ /* 0x000fce00078e0014 */
.L_x_2021:
        /* <DEDUP_REMOVED lines=16> */
.L_x_2020:
[----:B------:R-:W-:Y:S05]  /*19c0*/  BSYNC B0 ;  /* 0x0000000000007941 */ /* 0x000fea0003800000 */
.L_x_2019:
        /* <DEDUP_REMOVED lines=8> */
.L_x_2023:
[----:B------:R-:W-:Y:S05]  /*1a50*/  BSYNC B0 ;  /* 0x0000000000007941 */ /* 0x000fea0003800000 */
.L_x_2022:
        /* <DEDUP_REMOVED lines=9> */
[----:B------:R-:W2:Y:S02]  /*1af0*/  LDG.E.64 R32, desc[UR60][R32.64] ;  /* 0x0000003c20207981 */ /* 0x000ea4000c1e1b00 */
[----:B--2---:R-:W-:Y:S02]  /*1b00*/  LOP3.LUT R3, R3, R32, RZ, 0x3c, !PT ;  /* 0x0000002003037212 */ /* 0x004fe400078e3cff */
[----:B------:R-:W-:-:S07]  /*1b10*/  LOP3.LUT R13, R13, R33, RZ, 0x3c, !PT ;  /* 0x000000210d0d7212 */ /* 0x000fce00078e3cff */
.L_x_2025:
[----:B------:R-:W-:Y:S05]  /*1b20*/  BSYNC B0 ;  /* 0x0000000000007941 */ /* 0x000fea0003800000 */
.L_x_2024:
[----:B------:R-:W-:Y:S02]  /*1b30*/  LOP3.LUT R0, R25, R12, R3, 0x96, !PT ;  /* 0x0000000c19007212 */ /* 0x000fe400078e9603 */
[----:B------:R-:W-:Y:S02]  /*1b40*/  CS2R R10, SRZ ;  /* 0x00000000000a7805 */ /* 0x000fe4000001ff00 */
[----:B------:R-:W-:Y:S02]  /*1b50*/  LOP3.LUT R13, R27, R20, R13, 0x96, !PT ;  /* 0x000000141b0d7212 */ /* 0x000fe400078e960d */
[----:B------:R-:W-:Y:S02]  /*1b60*/  LOP3.LUT R0, R29, R0, RZ, 0x3c, !PT ;  /* 0x000000001d007212 */ /* 0x000fe400078e3cff */
[----:B------:R-:W-:Y:S01]  /*1b70*/  LOP3.LUT R37, R37, R13, RZ, 0x3c, !PT ;  /* 0x0000000d25257212 */ /* 0x000fe200078e3cff */
[----:B------:R-:W-:Y:S06]  /*1b80*/  BRA `(.L_x_2010) ;  /* 0x0000009c00f07947 */ /* 0x000fec0003800000 */
.L_x_2011:
        /* <DEDUP_REMOVED lines=45> */
.L_x_2034:
        /* <DEDUP_REMOVED lines=298> */
.L_x_2030:
        /* <DEDUP_REMOVED lines=253> */
.L_x_2031:
        /* <DEDUP_REMOVED lines=253> */
.L_x_2032:
        /* <DEDUP_REMOVED lines=251> */
.L_x_2033:
[----:B------:R-:W-:Y:S01]  /*6050*/  LOP3.LUT R29, R8, 0xfffffff0, RZ, 0xc0, !PT ;  /* 0xfffffff0081d7812 */ /* 0x000fe200078ec0ff */
[----:B------:R-:W-:-:S03]  /*6060*/  ULDC UR4, c[0x0][0x224] ;  /* 0x0000890000047ab9 */ /* 0x000fc60000000800 */
[----:B------:R-:W-:-:S05]  /*6070*/  IADD3 R28, P1, R32, R29, RZ ;  /* 0x0000001d201c7210 */ /* 0x000fca0007f3e0ff */
[----:B------:R-:W-:-:S06]  /*6080*/  IMAD.X R29, RZ, RZ, R33, P1 ;  /* 0x000000ffff1d7224 */ /* 0x000fcc00008e0621 */
[----:B------:R-:W2:Y:S01]  /*6090*/  LDG.E.128 R28, desc[UR60][R28.64] ;  /* 0x0000003c1c1c7981 */ /* 0x000ea2000c1e1d00 */
        /* <DEDUP_REMOVED lines=16> */
[----:B--2---:R-:W-:Y:S02]  /*61a0*/  LOP3.LUT R5, R28, R5, RZ, 0x3c, !PT ;  /* 0x000000051c057212 */ /* 0x004fe400078e3cff */
[----:B------:R-:W-:Y:S02]  /*61b0*/  LOP3.LUT R7, R29, R7, RZ, 0x3c, !PT ;  /* 0x000000071d077212 */ /* 0x000fe400078e3cff */
[----:B------:R-:W-:Y:S02]  /*61c0*/  LOP3.LUT R4, R30, R4, RZ, 0x3c, !PT ;  /* 0x000000041e047212 */ /* 0x000fe400078e3cff */
[----:B------:R-:W-:Y:S01]  /*61d0*/  LOP3.LUT R0, R31, R0, RZ, 0x3c, !PT ;  /* 0x000000001f007212 */ /* 0x000fe200078e3cff */
[----:B------:R-:W-:Y:S06]  /*61e0*/  @!P1 BRA `(.L_x_2034) ;  /* 0xffffffbc001c9947 */ /* 0x000fec000383ffff */
[----:B------:R-:W-:Y:S05]  /*61f0*/  BSYNC B1 ;  /* 0x0000000000017941 */ /* 0x000fea0003800000 */
.L_x_2029:
[----:B------:R-:W-:Y:S05]  /*6200*/  BSYNC B0 ;  /* 0x0000000000007941 */ /* 0x000fea0003800000 */
.L_x_2028:
        /* <DEDUP_REMOVED lines=280> */
.L_x_2037:
        /* <DEDUP_REMOVED lines=281> */
.L_x_2038:
        /* <DEDUP_REMOVED lines=281> */
.L_x_2039:
        /* <DEDUP_REMOVED lines=281> */
.L_x_2040:
[----:B------:R-:W-:-:S04]  /*a840*/  LOP3.LUT R29, R40, 0xfffffff0, RZ, 0xc0, !PT ;  /* 0xfffffff0281d7812 */ /* 0x000fc800078ec0ff */
[----:B------:R-:W-:-:S05]  /*a850*/  IADD3 R28, P1, R32, R29, RZ ;  /* 0x0000001d201c7210 */ /* 0x000fca0007f3e0ff */
[----:B------:R-:W-:-:S06]  /*a860*/  IMAD.X R29, RZ, RZ, R33, P1 ;  /* 0x000000ffff1d7224 */ /* 0x000fcc00008e0621 */
[----:B------:R-:W5:Y:S02]  /*a870*/  LDG.E.128 R28, desc[UR60][R28.64] ;  /* 0x0000003c1c1c7981 */ /* 0x000f64000c1e1d00 */
.L_x_2036:
[----:B------:R-:W-:Y:S05]  /*a880*/  BSYNC B0 ;  /* 0x0000000000007941 */ /* 0x000fea0003800000 */
.L_x_2035:
        /* <DEDUP_REMOVED lines=26> */
.L_x_2042:
[----:B------:R-:W-:Y:S05]  /*aa30*/  BSYNC B0 ;  /* 0x0000000000007941 */ /* 0x000fea0003800000 */
.L_x_2041:
        /* <DEDUP_REMOVED lines=9> */
.L_x_2027:
        /* <DEDUP_REMOVED lines=28> */
.L_x_2045:
[----:B------:R-:W-:Y:S02]  /*ac90*/  IMAD.IADD R13, R6, 0x1, R3 ;  /* 0x00000001060d7824 */ /* 0x000fe400078e0203 */
[----:B------:R-:W-:-:S03]  /*aca0*/  IMAD R3, R38, R3, RZ ;  /* 0x0000000326037224 */ /* 0x000fc600078e02ff */
[----:B------:R-:W-:Y:S01]  /*acb0*/  IADD3 R15, R13, R6, RZ ;  /* 0x000000060d0f7210 */ /* 0x000fe20007ffe0ff */
[----:B------:R-:W-:Y:S01]  /*acc0*/  IMAD R13, R38, R13, RZ ;  /* 0x0000000d260d7224 */ /* 0x000fe200078e02ff */
[----:B------:R-:W-:-:S03]  /*acd0*/  SHF.R.U32.HI R25, RZ, 0x1, R3 ;  /* 0x00000001ff197819 */ /* 0x000fc60000011603 */
[----:B------:R-:W-:Y:S01]  /*ace0*/  IMAD.IADD R3, R15, 0x1, R6 ;  /* 0x000000010f037824 */ /* 0x000fe200078e0206 */
[----:B------:R-:W-:Y:S01]  /*acf0*/  SHF.R.U32.HI R13, RZ, 0x1, R13 ;  /* 0x00000001ff0d7819 */ /* 0x000fe2000001160d */
[C---:B------:R-:W-:Y:S02]  /*ad00*/  IMAD R15, R38.reuse, R15, RZ ;  /* 0x0000000f260f7224 */ /* 0x040fe400078e02ff */
[----:B------:R-:W-:Y:S02]  /*ad10*/  IMAD R12, R38, R3, RZ ;  /* 0x00000003260c7224 */ /* 0x000fe400078e02ff */
[----:B------:R-:W-:Y:S01]  /*ad20*/  IMAD.WIDE.U32 R28, R13, 0x10, R32 ;  /* 0x000000100d1c7825 */ /* 0x000fe200078e0020 */
[----:B------:R-:W-:Y:S02]  /*ad30*/  SHF.R.U32.HI R15, RZ, 0x1, R15 ;  /* 0x00000001ff0f7819 */ /* 0x000fe4000001160f */
[----:B------:R-:W-:Y:S01]  /*ad40*/  SHF.R.U32.HI R21, RZ, 0x1, R12 ;  /* 0x00000001ff157819 */ /* 0x000fe2000001160c */
[----:B------:R-:W-:-:S02]  /*ad50*/  IMAD.WIDE.U32 R24, R25, 0x10, R32 ;  /* 0x0000001019187825 */ /* 0x000fc400078e0020 */
[----:B------:R-:W2:Y:S02]  /*ad60*/  LDG.E.128 R28, desc[UR60][R28.64] ;  /* 0x0000003c1c1c7981 */ /* 0x000ea4000c1e1d00 */
[--C-:B------:R-:W-:Y:S02]  /*ad70*/  IMAD.WIDE.U32 R12, R15, 0x10, R32.reuse ;  /* 0x000000100f0c7825 */ /* 0x100fe400078e0020 */
        /* <DEDUP_REMOVED lines=9> */
[----:B---3--:R-:W-:Y:S02]  /*ae10*/  LOP3.LUT R36, R24, R36, RZ, 0x3c, !PT ;  /* 0x0000002418247212 */ /* 0x008fe400078e3cff */
[----:B------:R-:W-:Y:S02]  /*ae20*/  LOP3.LUT R34, R25, R34, RZ, 0x3c, !PT ;  /* 0x0000002219227212 */ /* 0x000fe400078e3cff */
[----:B------:R-:W-:-:S02]  /*ae30*/  LOP3.LUT R16, R26, R16, RZ, 0x3c, !PT ;  /* 0x000000101a107212 */ /* 0x000fc400078e3cff */
        /* <DEDUP_REMOVED lines=13> */
.L_x_2044:
[----:B------:R-:W-:Y:S05]  /*af10*/  BSYNC B0 ;  /* 0x0000000000007941 */ /* 0x000fea0003800000 */
.L_x_2043:
        /* <DEDUP_REMOVED lines=27> */
.L_x_2047:
[----:B------:R-:W-:Y:S05]  /*b0d0*/  BSYNC B0 ;  /* 0x0000000000007941 */ /* 0x000fea0003800000 */
.L_x_2046:
        /* <DEDUP_REMOVED lines=26> */
.L_x_2049:
[----:B------:R-:W-:Y:S05]  /*b280*/  BSYNC B0 ;  /* 0x0000000000007941 */ /* 0x000fea0003800000 */
.L_x_2048:
        /* <DEDUP_REMOVED lines=9> */
.L_x_2026:
        /* <DEDUP_REMOVED lines=35> */
.L_x_2052:
[----:B------:R-:W-:Y:S02]  /*b550*/  IADD3 R13, R49, R4, RZ ;  /* 0x00000004310d7210 */ /* 0x000fe40007ffe0ff */
[----:B------:R-:W-:Y:S02]  /*b560*/  SHF.R.U32.HI R25, RZ, 0x1, R49 ;  /* 0x00000001ff197819 */ /* 0x000fe40000011631 */
[----:B------:R-:W-:Y:S01]  /*b570*/  SHF.R.U32.HI R29, RZ, 0x1, R13 ;  /* 0x00000001ff1d7819 */ /* 0x000fe2000001160d */
[----:B------:R-:W-:Y:S02]  /*b580*/  IMAD.IADD R15, R13, 0x1, R4 ;  /* 0x000000010d0f7824 */ /* 0x000fe400078e0204 */
[----:B------:R-:W-:-:S03]  /*b590*/  IMAD.WIDE.U32 R24, R25, 0x10, R32 ;  /* 0x0000001019187825 */ /* 0x000fc600078e0020 */
[----:B------:R-:W-:Y:S01]  /*b5a0*/  IADD3 R49, R15, R4, RZ ;  /* 0x000000040f317210 */ /* 0x000fe20007ffe0ff */
[----:B------:R-:W-:Y:S01]  /*b5b0*/  IMAD.WIDE.U32 R28, R29, 0x10, R32 ;  /* 0x000000101d1c7825 */ /* 0x000fe200078e0020 */
[----:B------:R-:W-:Y:S01]  /*b5c0*/  SHF.R.U32.HI R13, RZ, 0x1, R15 ;  /* 0x00000001ff0d7819 */ /* 0x000fe2000001160f */
[----:B------:R-:W2:Y:S01]  /*b5d0*/  LDG.E.128 R24, desc[UR60][R24.64] ;  /* 0x0000003c18187981 */ /* 0x000ea2000c1e1d00 */
[----:B------:R-:W-:-:S03]  /*b5e0*/  SHF.R.U32.HI R21, RZ, 0x1, R49 ;  /* 0x00000001ff157819 */ /* 0x000fc60000011631 */
[--C-:B------:R-:W-:Y:S01]  /*b5f0*/  IMAD.WIDE.U32 R12, R13, 0x10, R32.reuse ;  /* 0x000000100d0c7825 */ /* 0x100fe200078e0020 */
[----:B------:R-:W3:Y:S03]  /*b600*/  LDG.E.128 R28, desc[UR60][R28.64] ;  /* 0x0000003c1c1c7981 */ /* 0x000ee6000c1e1d00 */
[----:B------:R-:W-:Y:S02]  /*b610*/  IMAD.WIDE.U32 R20, R21, 0x10, R32 ;  /* 0x0000001015147825 */ /* 0x000fe400078e0020 */
        /* <DEDUP_REMOVED lines=23> */
.L_x_2051:
[----:B------:R-:W-:Y:S05]  /*b790*/  BSYNC B0 ;  /* 0x0000000000007941 */ /* 0x000fea0003800000 */
.L_x_2050:
[----:B------:R-:W-:Y:S01]  /*b7a0*/  ISETP.GE.U32.AND P1, PT, R49, R8, PT ;  /* 0x000000083100720c */ /* 0x000fe20003f26070 */
[----:B------:R-:W-:-:S12]  /*b7b0*/  BSSY B0, `(.L_x_2053) ;  /* 0x0000016000007945 */ /* 0x000fd80003800000 */
[----:B------:R-:W-:Y:S05]  /*b7c0*/  @P1 BRA `(.L_x_2054) ;  /* 0x0000000000501947 */ /* 0x000fea0003800000 */
[----:B------:R-:W-:-:S05]  /*b7d0*/  SHF.R.U32.HI R25, RZ, 0x1, R49 ;  /* 0x00000001ff197819 */ /* 0x000fca0000011631 */
[----:B------:R-:W-:-:S06]  /*b7e0*/  IMAD.WIDE.U32 R24, R25, 0x10, R32 ;  /* 0x0000001019187825 */ /* 0x000fcc00078e0020 */
[----:B------:R-:W5:Y:S01]  /*b7f0*/  LDG.E.128 R24, desc[UR60][R24.64] ;  /* 0x0000003c18187981 */ /* 0x000f62000c1e1d00 */
[----:B------:R-:W-:-:S04]  /*b800*/  IADD3 R51, R49, R4, RZ ;  /* 0x0000000431337210 */ /* 0x000fc80007ffe0ff */
[----:B------:R-:W-:-:S13]  /*b810*/  ISETP.GE.U32.AND P0, PT, R51, R8, PT ;  /* 0x000000083300720c */ /* 0x000fda0003f06070 */
[----:B------:R-:W-:Y:S05]  /*b820*/  @P0 BRA `(.L_x_2054) ;  /* 0x0000000000380947 */ /* 0x000fea0003800000 */
[----:B------:R-:W-:-:S05]  /*b830*/  SHF.R.U32.HI R29, RZ, 0x1, R51 ;  /* 0x00000001ff1d7819 */ /* 0x000fca0000011633 */
[----:B------:R-:W-:-:S06]  /*b840*/  IMAD.WIDE.U32 R28, R29, 0x10, R32 ;  /* 0x000000101d1c7825 */ /* 0x000fcc00078e0020 */
[----:B------:R-:W5:Y:S01]  /*b850*/  LDG.E.128 R28, desc[UR60][R28.64] ;  /* 0x0000003c1c1c7981 */ /* 0x000f62000c1e1d00 */
[----:B------:R-:W-:-:S05]  /*b860*/  IMAD.IADD R51, R51, 0x1, R4 ;  /* 0x0000000133337824 */ /* 0x000fca00078e0204 */
[----:B------:R-:W-:-:S13]  /*b870*/  ISETP.GE.U32.AND P0, PT, R51, R8, PT ;  /* 0x000000083300720c */ /* 0x000fda0003f06070 */
[----:B------:R-:W-:Y:S05]  /*b880*/  @P0 BRA `(.L_x_2054) ;  /* 0x0000000000200947 */ /* 0x000fea0003800000 */
[----:B------:R-:W-:Y:S02]  /*b890*/  IADD3 R15, R51, R4, RZ ;  /* 0x00000004330f7210 */ /* 0x000fe40007ffe0ff */
[----:B------:R-:W-:Y:S02]  /*b8a0*/  SHF.R.U32.HI R13, RZ, 0x1, R51 ;  /* 0x00000001ff0d7819 */ /* 0x000fe40000011633 */
[----:B------:R-:W-:-:S03]  /*b8b0*/  ISETP.GE.U32.AND P0, PT, R15, R8, PT ;  /* 0x000000080f00720c */ /* 0x000fc60003f06070 */
[----:B------:R-:W-:-:S10]  /*b8c0*/  IMAD.WIDE.U32 R12, R13, 0x10, R32 ;  /* 0x000000100d0c7825 */ /* 0x000fd400078e0020 */
[----:B------:R-:W-:-:S05]  /*b8d0*/  @!P0 SHF.R.U32.HI R15, RZ, 0x1, R15 ;  /* 0x00000001ff0f8819 */ /* 0x000fca000001160f */
[----:B------:R-:W-:Y:S02]  /*b8e0*/  @!P0 IMAD.WIDE.U32 R32, R15, 0x10, R32 ;  /* 0x000000100f208825 */ /* 0x000fe400078e0020 */
[----:B------:R-:W5:Y:S04]  /*b8f0*/  LDG.E.128 R12, desc[UR60][R12.64] ;  /* 0x0000003c0c0c7981 */ /* 0x000f68000c1e1d00 */
[----:B------:R0:W5:Y:S02]  /*b900*/  @!P0 LDG.E.128 R20, desc[UR60][R32.64] ;  /* 0x0000003c20148981 */ /* 0x000164000c1e1d00 */
.L_x_2054:
[----:B------:R-:W-:Y:S05]  /*b910*/  BSYNC B0 ;  /* 0x0000000000007941 */ /* 0x000fea0003800000 */
.L_x_2053:
        /* <DEDUP_REMOVED lines=26> */
.L_x_2056:
[----:B------:R-:W-:Y:S05]  /*bac0*/  BSYNC B0 ;  /* 0x0000000000007941 */ /* 0x000fea0003800000 */
.L_x_2055:
        /* <DEDUP_REMOVED lines=8> */
.L_x_2010:
[----:B------:R-:W-:Y:S05]  /*bb50*/  BSYNC B6 ;  /* 0x0000000000067941 */ /* 0x000fea0003800000 */
.L_x_2009:
[----:B------:R-:W-:Y:S02]  /*bb60*/  ULDC UR4, c[0x0][0x23c] ;  /* 0x00008f0000047ab9 */ /* 0x000fe40000000800 */
[----:B------:R-:W-:-:S13]  /*bb70*/  ISETP.NE.AND P0, PT, RZ, UR4, PT ;  /* 0x00000004ff007c0c */ /* 0x000fda000bf05270 */
[----:B------:R-:W-:Y:S05]  /*bb80*/  @!P0 BRA `(.L_x_2057) ;  /* 0x0000000000908947 */ /* 0x000fea0003800000 */
[----:B------:R-:W1:Y:S01]  /*bb90*/  S2R R5, SR_CgaCtaId ;  /* 0x0000000000057919 */ /* 0x000e620000008800 */
[----:B-----5:R-:W2:Y:S01]  /*bba0*/  LDC R14, c[0x0][RZ] ;  /* 0x00000000ff0e7b82 */ /* 0x020ea20000000800 */
[----:B------:R-:W-:Y:S01]  /*bbb0*/  MOV R3, 0x400 ;  /* 0x0000040000037802 */ /* 0x000fe20000000f00 */
[----:B------:R-:W-:Y:S01]  /*bbc0*/  IMAD.MOV.U32 R9, RZ, RZ, R37 ;  /* 0x000000ffff097224 */ /* 0x000fe200078e0025 */
[----:B------:R-:W-:Y:S02]  /*bbd0*/  MOV R8, R0 ;  /* 0x0000000000087202 */ /* 0x000fe40000000f00 */
[----:B------:R-:W-:-:S03]  /*bbe0*/  IADD3 R4, R3, 0x10, RZ ;  /* 0x0000001003047810 */ /* 0x000fc60007ffe0ff */
[----:B------:R-:W3:Y:S01]  /*bbf0*/  LDC R15, c[0x0][0x4] ;  /* 0x00000100ff0f7b82 */ /* 0x000ee20000000800 */
[----:B--2---:R-:W-:Y:S01]  /*bc00*/  IMAD R3, R2, R14, R17 ;  /* 0x0000000e02037224 */ /* 0x004fe200078e0211 */
[----:B-1----:R-:W-:Y:S02]  /*bc10*/  LEA R12, R5, R4, 0x18 ;  /* 0x00000004050c7211 */ /* 0x002fe400078ec0ff */
[----:B---3--:R-:W-:-:S03]  /*bc20*/  SHF.R.U32.HI R4, RZ, 0x1, R15 ;  /* 0x00000001ff047819 */ /* 0x008fc6000001160f */
[----:B------:R-:W-:Y:S01]  /*bc30*/  IMAD R3, R3, 0x10, R12 ;  /* 0x0000001003037824 */ /* 0x000fe200078e020c */
[----:B------:R-:W-:-:S04]  /*bc40*/  ISETP.NE.AND P0, PT, R4, RZ, PT ;  /* 0x000000ff0400720c */ /* 0x000fc80003f05270 */
[----:B------:R1:W-:Y:S09]  /*bc50*/  STS.128 [R3], R8 ;  /* 0x0000000803007388 */ /* 0x0003f20000000c00 */
[----:B------:R-:W-:Y:S05]  /*bc60*/  @!P0 BRA `(.L_x_2057) ;  /* 0x0000000000588947 */ /* 0x000fea0003800000 */
.L_x_2060:
        /* <DEDUP_REMOVED lines=10> */
[----:B------:R-:W-:-:S06]  /*bd10*/  IMAD R5, R5, 0x10, R12 ;  /* 0x0000001005057824 */ /* 0x000fcc00078e020c */
[----:B------:R-:W2:Y:S02]  /*bd20*/  LDS.128 R4, [R5] ;  /* 0x0000000005047984 */ /* 0x000ea40000000c00 */
[----:B--2---:R-:W-:Y:S02]  /*bd30*/  LOP3.LUT R37, R5, R37, RZ, 0x3c, !PT ;  /* 0x0000002505257212 */ /* 0x004fe400078e3cff */
[----:B------:R-:W-:Y:S02]  /*bd40*/  LOP3.LUT R0, R4, R0, RZ, 0x3c, !PT ;  /* 0x0000000004007212 */ /* 0x000fe400078e3cff */
[----:B-1----:R-:W-:Y:S01]  /*bd50*/  LOP3.LUT R10, R6, R10, RZ, 0x3c, !PT ;  /* 0x0000000a060a7212 */ /* 0x002fe200078e3cff */
[----:B------:R-:W-:Y:S01]  /*bd60*/  IMAD.MOV.U32 R9, RZ, RZ, R37 ;  /* 0x000000ffff097224 */ /* 0x000fe200078e0025 */
[----:B------:R-:W-:Y:S02]  /*bd70*/  LOP3.LUT R11, R7, R11, RZ, 0x3c, !PT ;  /* 0x0000000b070b7212 */ /* 0x000fe400078e3cff */
[----:B------:R-:W-:-:S05]  /*bd80*/  MOV R8, R0 ;  /* 0x0000000000087202 */ /* 0x000fca0000000f00 */
[----:B------:R2:W-:Y:S02]  /*bd90*/  STS.128 [R3], R8 ;  /* 0x0000000803007388 */ /* 0x0005e40000000c00 */
.L_x_2059:
[----:B------:R-:W-:Y:S05]  /*bda0*/  BSYNC B0 ;  /* 0x0000000000007941 */ /* 0x000fea0003800000 */
.L_x_2058:
[----:B------:R-:W-:Y:S01]  /*bdb0*/  MOV R4, R13 ;  /* 0x0000000d00047202 */ /* 0x000fe20000000f00 */
[----:B------:R-:W-:Y:S06]  /*bdc0*/  @P1 BRA `(.L_x_2060) ;  /* 0xfffffffc00a81947 */ /* 0x000fec000383ffff */
.L_x_2057:
[----:B------:R-:W-:Y:S02]  /*bdd0*/  ULDC UR4, c[0x0][0x238] ;  /* 0x00008e0000047ab9 */ /* 0x000fe40000000800 */
[----:B------:R-:W-:-:S13]  /*bde0*/  ISETP.NE.AND P0, PT, RZ, UR4, PT ;  /* 0x00000004ff007c0c */ /* 0x000fda000bf05270 */
[----:B------:R-:W-:Y:S05]  /*bdf0*/  @!P0 BRA `(.L_x_2061) ;  /* 0x0000000000e08947 */ /* 0x000fea0003800000 */
[----:B-----5:R-:W3:Y:S02]  /*be00*/  LDC R14, c[0x0][RZ] ;  /* 0x00000000ff0e7b82 */ /* 0x020ee40000000800 */
[----:B---3--:R-:W-:Y:S01]  /*be10*/  ISETP.GT.AND P0, PT, R14, 0x20, PT ;  /* 0x000000200e00780c */ /* 0x008fe20003f04270 */
[----:B-12---:R-:W-:-:S12]  /*be20*/  IMAD.MOV.U32 R3, RZ, RZ, R14 ;  /* 0x000000ffff037224 */ /* 0x006fd800078e000e */
[----:B------:R-:W-:Y:S05]  /*be30*/  @!P0 BRA `(.L_x_2062) ;  /* 0x0000000000908947 */ /* 0x000fea0003800000 */
[----:B------:R-:W1:Y:S01]  /*be40*/  S2UR UR5, SR_CgaCtaId ;  /* 0x00000000000579c3 */ /* 0x000e620000008800 */
[----:B------:R-:W-:Y:S01]  /*be50*/  UMOV UR4, 0x400 ;  /* 0x0000040000047882 */ /* 0x000fe20000000000 */
[----:B------:R-:W-:Y:S01]  /*be60*/  IMAD R3, R2, R14, R17 ;  /* 0x0000000e02037224 */ /* 0x000fe200078e0211 */
[----:B------:R-:W-:Y:S01]  /*be70*/  UIADD3 UR4, UR4, 0x10, URZ ;  /* 0x0000001004047890 */ /* 0x000fe2000fffe03f */
[----:B------:R-:W-:Y:S01]  /*be80*/  MOV R8, R0 ;  /* 0x0000000000087202 */ /* 0x000fe20000000f00 */
[----:B------:R-:W-:Y:S02]  /*be90*/  IMAD.MOV.U32 R9, RZ, RZ, R37 ;  /* 0x000000ffff097224 */ /* 0x000fe400078e0025 */
        /* <DEDUP_REMOVED lines=9> */
.L_x_2065:
        /* <DEDUP_REMOVED lines=14> */
[----:B------:R-:W-:-:S05]  /*c010*/  MOV R8, R0 ;  /* 0x0000000000087202 */ /* 0x000fca0000000f00 */
[----:B------:R1:W-:Y:S02]  /*c020*/  STS.128 [R13], R8 ;  /* 0x000000080d007388 */ /* 0x0003e40000000c00 */
.L_x_2064:
[----:B------:R-:W-:Y:S05]  /*c030*/  BSYNC B0 ;  /* 0x0000000000007941 */ /* 0x000fea0003800000 */
.L_x_2063:
[----:B------:R-:W-:-:S04]  /*c040*/  SHF.R.S32.HI R12, RZ, 0x1, R12 ;  /* 0x00000001ff0c7819 */ /* 0x000fc8000001140c */
[----:B------:R-:W-:-:S13]  /*c050*/  ISETP.GE.AND P0, PT, R12, 0x20, PT ;  /* 0x000000200c00780c */ /* 0x000fda0003f06270 */
[----:B------:R-:W-:Y:S05]  /*c060*/  @P0 BRA `(.L_x_2065) ;  /* 0xfffffffc00b00947 */ /* 0x000fea000383ffff */
[----:B------:R-:W-:-:S11]  /*c070*/  HFMA2.MMA R3, -RZ, RZ, 0, 1.9073486328125e-06 ;  /* 0x00000020ff037435 */ /* 0x000fd600000001ff */
.L_x_2062:
[----:B------:R-:W-:Y:S01]  /*c080*/  ISETP.GE.AND P0, PT, R3, 0x2, PT ;  /* 0x000000020300780c */ /* 0x000fe20003f06270 */
[----:B------:R-:W-:Y:S05]  /*c090*/  WARPSYNC.ALL ;  /* 0x0000000000007948 */ /* 0x000fea0003800000 */
[----:B------:R-:W-:Y:S07]  /*c0a0*/  BAR.SYNC.DEFER_BLOCKING 0x0 ;  /* 0x0000000000007b1d */ /* 0x000fee0000010000 */
[----:B------:R-:W-:Y:S05]  /*c0b0*/  @!P0 BRA `(.L_x_2061) ;  /* 0x0000000000308947 */ /* 0x000fea0003800000 */
[----:B------:R-:W-:-:S07]  /*c0c0*/  IMAD.MOV.U32 R4, RZ, RZ, 0x1 ;  /* 0x00000001ff047424 */ /* 0x000fce00078e00ff */
.L_x_2066:
[----:B------:R-:W2:Y:S04]  /*c0d0*/  SHFL.DOWN PT, R6, R37, R4, 0x1f ;  /* 0x08001f0425067589 */ /* 0x000ea800000e0000 */
[----:B------:R-:W3:Y:S04]  /*c0e0*/  SHFL.DOWN PT, R5, R0, R4, 0x1f ;  /* 0x08001f0400057589 */ /* 0x000ee800000e0000 */
[----:B-1----:R-:W1:Y:S04]  /*c0f0*/  SHFL.DOWN PT, R8, R11, R4, 0x1f ;  /* 0x08001f040b087589 */ /* 0x002e6800000e0000 */
[----:B------:R4:W5:Y:S02]  /*c100*/  SHFL.DOWN PT, R7, R10, R4, 0x1f ;  /* 0x08001f040a077589 */ /* 0x00096400000e0000 */
[----:B----4-:R-:W-:-:S02]  /*c110*/  SHF.L.U32 R4, R4, 0x1, RZ ;  /* 0x0000000104047819 */ /* 0x010fc400000006ff */
[----:B--2---:R-:W-:Y:S02]  /*c120*/  LOP3.LUT R37, R37, R6, RZ, 0x3c, !PT ;  /* 0x0000000625257212 */ /* 0x004fe400078e3cff */
[----:B------:R-:W-:Y:S02]  /*c130*/  ISETP.GE.AND P0, PT, R4, R3, PT ;  /* 0x000000030400720c */ /* 0x000fe40003f06270 */
[----:B---3--:R-:W-:Y:S02]  /*c140*/  LOP3.LUT R0, R0, R5, RZ, 0x3c, !PT ;  /* 0x0000000500007212 */ /* 0x008fe400078e3cff */
[----:B-1----:R-:W-:Y:S02]  /*c150*/  LOP3.LUT R11, R11, R8, RZ, 0x3c, !PT ;  /* 0x000000080b0b7212 */ /* 0x002fe400078e3cff */
[----:B-----5:R-:W-:-:S07]  /*c160*/  LOP3.LUT R10, R10, R7, RZ, 0x3c, !PT ;  /* 0x000000070a0a7212 */ /* 0x020fce00078e3cff */
[----:B------:R-:W-:Y:S05]  /*c170*/  @!P0 BRA `(.L_x_2066) ;  /* 0xfffffffc00d48947 */ /* 0x000fea000383ffff */
.L_x_2061:
[----:B-12---:R-:W1:Y:S01]  /*c180*/  LDC R3, c[0x0][0x3f4] ;  /* 0x0000fd00ff037b82 */ /* 0x006e620000000800 */
[----:B------:R-:W-:Y:S01]  /*c190*/  IMAD.MOV.U32 R16, RZ, RZ, RZ ;  /* 0x000000ffff107224 */ /* 0x000fe200078e00ff */
[----:B-----5:R-:W-:Y:S02]  /*c1a0*/  MOV R22, RZ ;  /* 0x000000ff00167202 */ /* 0x020fe40000000f00 */
[----:B-1----:R-:W-:-:S13]  /*c1b0*/  ISETP.NE.AND P1, PT, R3, RZ, PT ;  /* 0x000000ff0300720c */ /* 0x002fda0003f25270 */
        /* <DEDUP_REMOVED lines=274> */
.L_x_2067:
        /* <DEDUP_REMOVED lines=278> */
.L_x_2068:
        /* <DEDUP_REMOVED lines=13> */
[----:B------:R-:W1:Y:S01]  /*e510*/  S2R R12, SR_CTAID.X ;  /* 0x00000000000c7919 */ /* 0x000e620000002500 */
[----:B------:R-:W-:Y:S01]  /*e520*/  ULDC UR6, c[0x0][0x244] ;  /* 0x0000910000067ab9 */ /* 0x000fe20000000800 */
[----:B------:R-:W-:Y:S01]  /*e530*/  CS2R R18, SRZ ;  /* 0x0000000000127805 */ /* 0x000fe2000001ff00 */
        /* <DEDUP_REMOVED lines=280> */
.L_x_2070:
        /* <DEDUP_REMOVED lines=277> */
.L_x_2071:
[----:B------:R-:W1:Y:S01]  /*10810*/  LDC R16, c[0x0][0x238] ;  /* 0x00008e00ff107b82 */ /* 0x000e620000000800 */
[----:B------:R-:W-:Y:S01]  /*10820*/  ULDC UR6, c[0x0][0x228] ;  /* 0x00008a0000067ab9 */ /* 0x000fe20000000800 */
[----:B------:R-:W-:Y:S01]  /*10830*/  IADD3 R4, P1, R18, UR4, RZ ;  /* 0x0000000412047c10 */ /* 0x000fe2000ff3e0ff */
[----:B------:R-:W-:Y:S01]  /*10840*/  BSSY B0, `(.L_x_2072) ;  /* 0x000000d000007945 */ /* 0x000fe20003800000 */
[----:B------:R-:W-:Y:S02]  /*10850*/  PRMT R3, RZ, 0x7610, R3 ;  /* 0x00007610ff037816 */ /* 0x000fe40000000003 */
[----:B-1----:R-:W-:-:S04]  /*10860*/  ISETP.NE.AND P0, PT, R16, RZ, PT ;  /* 0x000000ff1000720c */ /* 0x002fc80003f05270 */
        /* <DEDUP_REMOVED lines=10> */
.L_x_2073:
[----:B------:R-:W-:Y:S05]  /*10910*/  BSYNC B0 ;  /* 0x0000000000007941 */ /* 0x000fea0003800000 */
.L_x_2072:
        /* <DEDUP_REMOVED lines=16> */
.L_x_2075:
[----:B------:R-:W-:Y:S05]  /*10a20*/  BSYNC B0 ;  /* 0x0000000000007941 */ /* 0x000fea0003800000 */
.L_x_2074:
        /* <DEDUP_REMOVED lines=28> */
[----:B------:R-:W-:Y:S01]  /*10bf0*/  UIADD3 UR4, UR4, -0x1, URZ ;  /* 0xffffffff04047890 */ /* 0x000fe2000fffe03f */
[----:B------:R-:W1:Y:S01]  /*10c00*/  POPC R15, R14 ;  /* 0x0000000e000f7309 */ /* 0x000e620000000000 */
[----:B--2---:R-:W1:Y:S02]  /*10c10*/  SHFL.IDX PT, R0, R10, R13, 0x1f ;  /* 0x00001f0d0a007589 */ /* 0x004e6400000e0000 */
[----:B-1----:R-:W-:-:S05]  /*10c20*/  IMAD.IADD R0, R0, 0x1, R15 ;  /* 0x0000000100007824 */ /* 0x002fca00078e020f */
[----:B------:R-:W-:-:S04]  /*10c30*/  ISETP.NE.AND P0, PT, R0, UR4, PT ;  /* 0x0000000400007c0c */ /* 0x000fc8000bf05270 */
[----:B------:R-:W-:-:S05]  /*10c40*/  SEL R0, RZ, 0x1, P0 ;  /* 0x00000001ff007807 */ /* 0x000fca0000000000 */
[----:B------:R2:W-:Y:S04]  /*10c50*/  STS.U8 [UR5], R0 ;  /* 0x00000000ff007988 */ /* 0x0005e80008000005 */
.L_x_2077:
[----:B------:R-:W-:Y:S05]  /*10c60*/  BSYNC B0 ;  /* 0x0000000000007941 */ /* 0x000fea0003800000 */
.L_x_2076:
        /* <DEDUP_REMOVED lines=37> */
.L_x_2082:
[----:B-1----:R-:W-:-:S05]  /*10ec0*/  IADD3 R11, R21, R0, RZ ;  /* 0x00000000150b7210 */ /* 0x002fca0007ffe0ff */
[----:B---3--:R-:W-:-:S05]  /*10ed0*/  IMAD.WIDE.U32 R10, R11, 0x10, R24 ;  /* 0x000000100b0a7825 */ /* 0x008fca00078e0018 */
        /* <DEDUP_REMOVED lines=10> */
.L_x_2081:
[----:B------:R-:W-:Y:S05]  /*10f80*/  BRA `(.L_x_2080) ;  /* 0x0000000000647947 */ /* 0x000fea0003800000 */
.L_x_2079:
        /* <DEDUP_REMOVED lines=13> */
.L_x_2083:
[----:B-1----:R-:W-:-:S04]  /*11060*/  IMAD.IADD R10, R0, 0x1, R21 ;  /* 0x00000001000a7824 */ /* 0x002fc800078e0215 */
[----:B--2---:R-:W-:-:S04]  /*11070*/  IMAD R11, R10, R26, R17 ;  /* 0x0000001a0a0b7224 */ /* 0x004fc800078e0211 */
[----:B---3--:R-:W-:-:S05]  /*11080*/  IMAD.WIDE.U32 R10, R11, 0x10, R24 ;  /* 0x000000100b0a7825 */ /* 0x008fca00078e0018 */
[----:B------:R-:W2:Y:S04]  /*11090*/  LDG.E.64 R12, desc[UR60][R10.64] ;  /* 0x0000003c0a0c7981 */ /* 0x000ea8000c1e1b00 */
[----:B------:R-:W3:Y:S01]  /*110a0*/  LDG.E.64 R14, desc[UR60][R10.64+0x8] ;  /* 0x0000083c0a0e7981 */ /* 0x000ee2000c1e1b00 */
[----:B----4-:R-:W-:-:S04]  /*110b0*/  IADD3 R21, R28, R21, RZ ;  /* 0x000000151c157210 */ /* 0x010fc80007ffe0ff */
[----:B------:R-:W-:Y:S02]  /*110c0*/  ISETP.GE.U32.AND P0, PT, R21, UR7, PT ;  /* 0x0000000715007c0c */ /* 0x000fe4000bf06070 */
[----:B--2---:R-:W-:Y:S02]  /*110d0*/  LOP3.LUT R22, R12, R22, RZ, 0x3c, !PT ;  /* 0x000000160c167212 */ /* 0x004fe400078e3cff */
[----:B------:R-:W-:Y:S02]  /*110e0*/  LOP3.LUT R23, R13, R23, RZ, 0x3c, !PT ;  /* 0x000000170d177212 */ /* 0x000fe400078e3cff */
[----:B---3--:R-:W-:Y:S02]  /*110f0*/  LOP3.LUT R16, R14, R16, RZ, 0x3c, !PT ;  /* 0x000000100e107212 */ /* 0x008fe400078e3cff */
[----:B------:R-:W-:-:S05]  /*11100*/  LOP3.LUT R3, R15, R3, RZ, 0x3c, !PT ;  /* 0x000000030f037212 */ /* 0x000fca00078e3cff */
[----:B------:R-:W-:Y:S05]  /*11110*/  @!P0 BRA `(.L_x_2083) ;  /* 0xfffffffc00d08947 */ /* 0x000fea000383ffff */
.L_x_2080:
[----:B------:R-:W-:Y:S05]  /*11120*/  BSYNC B0 ;  /* 0x0000000000007941 */ /* 0x000fea0003800000 */
.L_x_2078:
[----:B------:R-:W2:Y:S01]  /*11130*/  LDC R0, c[0x0][RZ] ;  /* 0x00000000ff007b82 */ /* 0x000ea20000000800 */
[----:B------:R-:W-:Y:S01]  /*11140*/  UIADD3 UR4, UR4, 0x10, URZ ;  /* 0x0000001004047890 */ /* 0x000fe2000fffe03f */
[----:B------:R-:W-:Y:S01]  /*11150*/  IMAD.MOV.U32 R12, RZ, RZ, R22 ;  /* 0x000000ffff0c7224 */ /* 0x000fe200078e0016 */
[----:B------:R-:W-:Y:S01]  /*11160*/  MOV R13, R23 ;  /* 0x00000017000d7202 */ /* 0x000fe20000000f00 */
[----:B-1----:R-:W-:Y:S01]  /*11170*/  IMAD.MOV.U32 R14, RZ, RZ, R16 ;  /* 0x000000ffff0e7224 */ /* 0x002fe200078e0010 */
        /* <DEDUP_REMOVED lines=10> */
.L_x_2087:
        /* <DEDUP_REMOVED lines=20> */
.L_x_2086:
[----:B------:R-:W-:Y:S05]  /*11360*/  BSYNC B0 ;  /* 0x0000000000007941 */ /* 0x000fea0003800000 */
.L_x_2085:
[----:B-1----:R-:W-:Y:S01]  /*11370*/  IMAD.MOV.U32 R13, RZ, RZ, R21 ;  /* 0x000000ffff0d7224 */ /* 0x002fe200078e0015 */
[----:B------:R-:W-:Y:S06]  /*11380*/  @P2 BRA `(.L_x_2087) ;  /* 0xfffffffc00a42947 */ /* 0x000fec000383ffff */
.L_x_2084:
        /* <DEDUP_REMOVED lines=16> */
.L_x_2092:
        /* <DEDUP_REMOVED lines=17> */
.L_x_2091:
[----:B------:R-:W-:Y:S05]  /*115a0*/  BSYNC B0 ;  /* 0x0000000000007941 */ /* 0x000fea0003800000 */
.L_x_2090:
[----:B------:R-:W-:-:S04]  /*115b0*/  SHF.R.S32.HI R10, RZ, 0x1, R10 ;  /* 0x00000001ff0a7819 */ /* 0x000fc8000001140a */
[----:B------:R-:W-:-:S13]  /*115c0*/  ISETP.GE.AND P0, PT, R10, 0x20, PT ;  /* 0x000000200a00780c */ /* 0x000fda0003f06270 */
[----:B------:R-:W-:Y:S05]  /*115d0*/  @P0 BRA `(.L_x_2092) ;  /* 0xfffffffc00ac0947 */ /* 0x000fea000383ffff */
[----:B------:R-:W-:-:S11]  /*115e0*/  HFMA2.MMA R2, -RZ, RZ, 0, 1.9073486328125e-06 ;  /* 0x00000020ff027435 */ /* 0x000fd600000001ff */
.L_x_2089:
[----:B------:R-:W-:Y:S01]  /*115f0*/  BAR.SYNC.DEFER_BLOCKING 0x0 ;  /* 0x0000000000007b1d */ /* 0x000fe20000010000 */
[----:B------:R-:W-:-:S13]  /*11600*/  ISETP.GE.AND P0, PT, R2, 0x2, PT ;  /* 0x000000020200780c */ /* 0x000fda0003f06270 */
[----:B------:R-:W-:Y:S05]  /*11610*/  @!P0 BRA `(.L_x_2088) ;  /* 0x0000000000308947 */ /* 0x000fea0003800000 */
[----:B-1----:R-:W-:-:S07]  /*11620*/  IMAD.MOV.U32 R11, RZ, RZ, 0x1 ;  /* 0x00000001ff0b7424 */ /* 0x002fce00078e00ff */
.L_x_2093:
        /* <DEDUP_REMOVED lines=11> */
.L_x_2088:
        /* <DEDUP_REMOVED lines=15> */
.L_x_2095:
[----:B------:R-:W-:Y:S01]  /*117d0*/  IMAD.MOV.U32 R17, RZ, RZ, R3 ;  /* 0x000000ffff117224 */ /* 0x000fe200078e0003 */
[----:B------:R-:W-:Y:S06]  /*117e0*/  @!P1 BRA `(.L_x_2096) ;  /* 0x0000000000bc9947 */ /* 0x000fec0003800000 */
[----:B------:R-:W2:Y:S02]  /*117f0*/  LDC R24, c[0x0][0x62c] ;  /* 0x00018b00ff187b82 */ /* 0x000ea40000000800 */
[----:B--2---:R-:W-:-:S04]  /*11800*/  ISETP.NE.AND P0, PT, R24, 0x1, PT ;  /* 0x000000011800780c */ /* 0x004fc80003f05270 */
[----:B------:R-:W-:-:S09]  /*11810*/  P2R R0, PR, RZ, 0x1 ;  /* 0x00000001ff007803 */ /* 0x000fd20000000000 */
        /* <DEDUP_REMOVED lines=12> */
[----:B-1----:R-:W-:Y:S01]  /*118e0*/  IMAD.U32 R11, RZ, RZ, UR5 ;  /* 0x00000005ff0b7e24 */ /* 0x002fe2000f8e00ff */
[----:B------:R-:W-:Y:S01]  /*118f0*/  MOV R13, RZ ;  /* 0x000000ff000d7202 */ /* 0x000fe20000000f00 */
[----:B--2---:R-:W-:-:S07]  /*11900*/  IMAD.MOV.U32 R12, RZ, RZ, 0x1 ;  /* 0x00000001ff0c7424 */ /* 0x004fce00078e00ff */
[----:B------:R-:W-:-:S07]  /*11910*/  LEPC R20, `(.L_x_2097) ;  /* 0x000000001014794e */ /* 0x000fce0000000000 */
[----:B0--3--:R-:W-:Y:S05]  /*11920*/  CALL.ABS.NOINC R2 ;  /* 0x0000000002007343 */ /* 0x009fea0003c00000 */
.L_x_2097:
        /* <DEDUP_REMOVED lines=10> */
[----:B--2---:R2:W3:Y:S01]  /*119d0*/  LDC.64 R2, c[0x4][R0] ;  /* 0x0100000000027b82 */ /* 0x0044e20000000a00 */
        /* <DEDUP_REMOVED lines=11> */
.L_x_2098:
[----:B------:R-:W-:Y:S02]  /*11a90*/  ULDC.64 UR4, c[0x0][0x5f8] ;  /* 0x00017e0000047ab9 */ /* 0x000fe40000000a00 */
[----:B------:R-:W-:-:S05]  /*11aa0*/  IADD3 R18, P0, R18, UR4, RZ ;  /* 0x0000000412127c10 */ /* 0x000fca000ff1e0ff */
[----:B------:R-:W-:-:S05]  /*11ab0*/  IMAD.X R19, RZ, RZ, UR5, P0 ;  /* 0x00000005ff137e24 */ /* 0x000fca00080e06ff */
[----:B------:R-:W-:Y:S01]  /*11ac0*/  STG.E.64 desc[UR60][R18.64], R16 ;  /* 0x0000001012007986 */ /* 0x000fe2000c101b3c */
[----:B------:R-:W-:Y:S05]  /*11ad0*/  EXIT ;  /* 0x000000000000794d */ /* 0x000fea0003800000 */
.L_x_2096:
[----:B------:R-:W-:Y:S04]  /*11ae0*/  STG.E.64 desc[UR60][R8.64], R22 ;  /* 0x0000001608007986 */ /* 0x000fe8000c101b3c */
[----:B------:R-:W-:Y:S01]  /*11af0*/  STG.E.64 desc[UR60][R8.64+0x8], R16 ;  /* 0x0000081008007986 */ /* 0x000fe2000c101b3c */
[----:B------:R-:W-:Y:S05]  /*11b00*/  EXIT ;  /* 0x000000000000794d */ /* 0x000fea0003800000 */
.L_x_2094:
[----:B------:R-:W-:Y:S01]  /*11b10*/  ISETP.NE.AND P0, PT, RZ, UR36, PT ;  /* 0x00000024ff007c0c */ /* 0x000fe2000bf05270 */
[----:B------:R-:W-:Y:S02]  /*11b20*/  ULDC.U8 UR4, c[0x0][0x629] ;  /* 0x00018a4000047ab9 */ /* 0x000fe40000000000 */
[----:B------:R-:W-:-:S10]  /*11b30*/  ISETP.NE.AND P1, PT, RZ, UR4, PT ;  /* 0x00000004ff007c0c */ /* 0x000fd4000bf25270 */
[----:B------:R-:W-:Y:S05]  /*11b40*/  @!P0 BRA `(.L_x_2099) ;  /* 0x0000000000188947 */ /* 0x000fea0003800000 */
[----:B------:R-:W2:Y:S04]  /*11b50*/  LDG.E.64 R8, desc[UR60][R6.64] ;  /* 0x0000003c06087981 */ /* 0x000ea8000c1e1b00 */
[----:B-1----:R-:W3:Y:S01]  /*11b60*/  LDG.E.64 R10, desc[UR60][R4.64] ;  /* 0x0000003c040a7981 */ /* 0x002ee2000c1e1b00 */
[----:B--2---:R-:W-:Y:S02]  /*11b70*/  LOP3.LUT R22, R22, R8, RZ, 0x3c, !PT ;  /* 0x0000000816167212 */ /* 0x004fe400078e3cff */
[----:B------:R-:W-:Y:S02]  /*11b80*/  LOP3.LUT R23, R23, R9, RZ, 0x3c, !PT ;  /* 0x0000000917177212 */ /* 0x000fe400078e3cff */
[----:B---3--:R-:W-:Y:S02]  /*11b90*/  LOP3.LUT R16, R16, R10, RZ, 0x3c, !PT ;  /* 0x0000000a10107212 */ /* 0x008fe400078e3cff */
[----:B------:R-:W-:-:S07]  /*11ba0*/  LOP3.LUT R3, R3, R11, RZ, 0x3c, !PT ;  /* 0x0000000b03037212 */ /* 0x000fce00078e3cff */
.L_x_2099:
[----:B------:R-:W-:Y:S01]  /*11bb0*/  MOV R17, R3 ;  /* 0x0000000300117202 */ /* 0x000fe20000000f00 */
        /* <DEDUP_REMOVED lines=12> */
[----:B-1----:R-:W-:Y:S01]  /*11c80*/  HFMA2.MMA R12, -RZ, RZ, 0, 5.9604644775390625e-08 ;  /* 0x00000001ff0c7435 */ /* 0x002fe200000001ff */
[----:B------:R-:W-:Y:S01]  /*11c90*/  IMAD.U32 R6, RZ, RZ, UR4 ;  /* 0x00000004ff067e24 */ /* 0x000fe2000f8e00ff */
[----:B------:R-:W-:Y:S01]  /*11ca0*/  MOV R7, UR5 ;  /* 0x0000000500077c02 */ /* 0x000fe20008000f00 */
[----:B------:R-:W-:Y:S01]  /*11cb0*/  IMAD.U32 R10, RZ, RZ, UR6 ;  /* 0x00000006ff0a7e24 */ /* 0x000fe2000f8e00ff */
[----:B------:R-:W-:Y:S01]  /*11cc0*/  MOV R11, UR7 ;  /* 0x00000007000b7c02 */ /* 0x000fe20008000f00 */
[----:B------:R-:W-:-:S02]  /*11cd0*/  IMAD.MOV.U32 R8, RZ, RZ, 0x2ef ;  /* 0x000002efff087424 */ /* 0x000fc400078e00ff */
[----:B--2---:R-:W-:-:S07]  /*11ce0*/  IMAD.MOV.U32 R13, RZ, RZ, RZ ;  /* 0x000000ffff0d7224 */ /* 0x004fce00078e00ff */
[----:B------:R-:W-:-:S07]  /*11cf0*/  LEPC R20, `(.L_x_2101) ;  /* 0x000000001014794e */ /* 0x000fce0000000000 */
[----:B0--3--:R-:W-:Y:S05]  /*11d00*/  CALL.ABS.NOINC R2 ;  /* 0x0000000002007343 */ /* 0x009fea0003c00000 */
.L_x_2101:
        /* <DEDUP_REMOVED lines=22> */
.L_x_2102:
[----:B------:R-:W-:Y:S02]  /*11e70*/  ULDC.64 UR4, c[0x0][0x5f8] ;  /* 0x00017e0000047ab9 */ /* 0x000fe40000000a00 */
[----:B------:R-:W-:-:S04]  /*11e80*/  IADD3 R18, P0, R18, UR4, RZ ;  /* 0x0000000412127c10 */ /* 0x000fc8000ff1e0ff */
[----:B------:R-:W-:-:S05]  /*11e90*/  IADD3.X R19, RZ, UR5, RZ, P0, !PT ;  /* 0x00000005ff137c10 */ /* 0x000fca00087fe4ff */
[----:B------:R-:W-:Y:S01]  /*11ea0*/  STG.E.64 desc[UR60][R18.64], R16 ;  /* 0x0000001012007986 */ /* 0x000fe2000c101b3c */
[----:B------:R-:W-:Y:S05]  /*11eb0*/  EXIT ;  /* 0x000000000000794d */ /* 0x000fea0003800000 */
.L_x_2100:
[----:B------:R-:W-:Y:S04]  /*11ec0*/  STG.E.64 desc[UR60][R6.64], R22 ;  /* 0x0000001606007986 */ /* 0x000fe8000c101b3c */
[----:B------:R-:W-:Y:S01]  /*11ed0*/  STG.E.64 desc[UR60][R4.64], R16 ;  /* 0x0000001004007986 */ /* 0x000fe2000c101b3c */
[----:B------:R-:W-:Y:S05]  /*11ee0*/  EXIT ;  /* 0x000000000000794d */ /* 0x000fea0003800000 */
.L_x_2069:
        /* <DEDUP_REMOVED lines=25> */
.L_x_2104:
[----:B------:R-:W-:Y:S01]  /*12080*/  IMAD.MOV.U32 R36, RZ, RZ, R0 ;  /* 0x000000ffff247224 */ /* 0x000fe200078e0000 */
        /* <DEDUP_REMOVED lines=23> */
.L_x_2106:
        /* <DEDUP_REMOVED lines=20> */
[----:B------:R-:W-:-:S07]  /*12340*/  LEPC R20, `(.L_x_2107) ;  /* 0x000000001014794e */ /* 0x000fce0000000000 */
[----:B01-3--:R-:W-:Y:S05]  /*12350*/  CALL.ABS.NOINC R2 ;  /* 0x0000000002007343 */ /* 0x00bfea0003c00000 */
.L_x_2107:
[----:B------:R-:W-:Y:S02]  /*12360*/  ULDC.64 UR4, c[0x0][0x5f8] ;  /* 0x00017e0000047ab9 */ /* 0x000fe40000000a00 */
[----:B------:R-:W-:-:S05]  /*12370*/  IADD3 R16, P0, R16, UR4, RZ ;  /* 0x0000000410107c10 */ /* 0x000fca000ff1e0ff */
[----:B------:R-:W-:-:S05]  /*12380*/  IMAD.X R17, RZ, RZ, UR5, P0 ;  /* 0x00000005ff117e24 */ /* 0x000fca00080e06ff */
[----:B------:R-:W-:Y:S01]  /*12390*/  STG.E.64 desc[UR60][R16.64], R18 ;  /* 0x0000001210007986 */ /* 0x000fe2000c101b3c */
[----:B------:R-:W-:Y:S05]  /*123a0*/  EXIT ;  /* 0x000000000000794d */ /* 0x000fea0003800000 */
.L_x_2105:
[----:B------:R-:W-:Y:S04]  /*123b0*/  STG.E.64 desc[UR60][R8.64], R36 ;  /* 0x0000002408007986 */ /* 0x000fe8000c101b3c */
[----:B------:R-:W-:Y:S01]  /*123c0*/  STG.E.64 desc[UR60][R8.64+0x8], R18 ;  /* 0x0000081208007986 */ /* 0x000fe2000c101b3c */
[----:B------:R-:W-:Y:S05]  /*123d0*/  EXIT ;  /* 0x000000000000794d */ /* 0x000fea0003800000 */
.L_x_2103:
        /* <DEDUP_REMOVED lines=10> */
.L_x_2108:
        /* <DEDUP_REMOVED lines=24> */
.L_x_2110:
        /* <DEDUP_REMOVED lines=22> */
.L_x_2111:
[----:B------:R-:W-:Y:S02]  /*12760*/  ULDC.64 UR4, c[0x0][0x5f8] ;  /* 0x00017e0000047ab9 */ /* 0x000fe40000000a00 */
[----:B------:R-:W-:-:S04]  /*12770*/  IADD3 R16, P0, R16, UR4, RZ ;  /* 0x0000000410107c10 */ /* 0x000fc8000ff1e0ff */
[----:B------:R-:W-:-:S05]  /*12780*/  IADD3.X R17, RZ, UR5, RZ, P0, !PT ;  /* 0x00000005ff117c10 */ /* 0x000fca00087fe4ff */
[----:B------:R-:W-:Y:S01]  /*12790*/  STG.E.64 desc[UR60][R16.64], R18 ;  /* 0x0000001210007986 */ /* 0x000fe2000c101b3c */
[----:B------:R-:W-:Y:S05]  /*127a0*/  EXIT ;  /* 0x000000000000794d */ /* 0x000fea0003800000 */
.L_x_2109:
[----:B------:R-:W-:Y:S04]  /*127b0*/  STG.E.64 desc[UR60][R4.64], R36 ;  /* 0x0000002404007986 */ /* 0x000fe8000c101b3c */
[----:B------:R-:W-:Y:S01]  /*127c0*/  STG.E.64 desc[UR60][R12.64], R18 ;  /* 0x000000120c007986 */ /* 0x000fe2000c101b3c */
[----:B------:R-:W-:Y:S05]  /*127d0*/  EXIT ;  /* 0x000000000000794d */ /* 0x000fea0003800000 */
.L_x_2112:
        /* <DEDUP_REMOVED lines=10> */
.L_x_9825:


//--------------------- .text._ZN2at6native13reduce_kernelILi128ELi4ENS0_8ReduceOpIlNS0_14func_wrapper_tImZNS0_15xor_sum_functorIlvEclERNS_14TensorIteratorEEUlmmE_EEjmLi4ELi4EEEEEvT1_ --------------------------
	.section	.text._ZN2at6native13reduce_kernelILi128ELi4ENS0_8ReduceOpIlNS0_14func_wrapper_tImZNS0_15xor_sum_functorIlvEclERNS_14TensorIteratorEEUlmmE_EEjmLi4ELi4EEEEEvT1_,"ax",@progbits
	.align	128
        .global         _ZN2at6native13reduce_kernelILi128ELi4ENS0_8ReduceOpIlNS0_14func_wrapper_tImZNS0_15xor_sum_functorIlvEclERNS_14TensorIteratorEEUlmmE_EEjmLi4ELi4EEEEEvT1_
        .type           _ZN2at6native13reduce_kernelILi128ELi4ENS0_8ReduceOpIlNS0_14func_wrapper_tImZNS0_15xor_sum_functorIlvEclERNS_14TensorIteratorEEUlmmE_EEjmLi4ELi4EEEEEvT1_,@function
        .size           _ZN2at6native13reduce_kernelILi128ELi4ENS0_8ReduceOpIlNS0_14func_wrapper_tImZNS0_15xor_sum_functorIlvEclERNS_14TensorIteratorEEUlmmE_EEjmLi4ELi4EEEEEvT1_,(.L_x_9826 - _ZN2at6native13reduce_kernelILi128ELi4ENS0_8ReduceOpIlNS0_14func_wrapper_tImZNS0_15xor_sum_functorIlvEclERNS_14TensorIteratorEEUlmmE_EEjmLi4ELi4EEEEEvT1_)
        .other          _ZN2at6native13reduce_kernelILi128ELi4ENS0_8ReduceOpIlNS0_14func_wrapper_tImZNS0_15xor_sum_functorIlvEclERNS_14TensorIteratorEEUlmmE_EEjmLi4ELi4EEEEEvT1_,@"STO_CUDA_ENTRY STV_DEFAULT"
_ZN2at6native13reduce_kernelILi128ELi4ENS0_8ReduceOpIlNS0_14func_wrapper_tImZNS0_15xor_sum_functorIlvEclERNS_14TensorIteratorEEUlmmE_EEjmLi4ELi4EEEEEvT1_:
.text._ZN2at6native13reduce_kernelILi128ELi4ENS0_8ReduceOpIlNS0_14func_wrapper_tImZNS0_15xor_sum_functorIlvEclERNS_14TensorIteratorEEUlmmE_EEjmLi4ELi4EEEEEvT1_:
        /* <DEDUP_REMOVED lines=293> */
.L_x_2113:
        /* <DEDUP_REMOVED lines=30> */
.L_x_2117:
        /* <DEDUP_REMOVED lines=27> */
.L_x_2123:
[----:B------:R-:W-:Y:S05]  /*15e0*/  BSYNC B2 ;  /* 0x0000000000027941 */ /* 0x000fea0003800000 */
.L_x_2122:
        /* <DEDUP_REMOVED lines=11> */
.L_x_2121:
[----:B------:R-:W-:Y:S05]  /*16a0*/  BSYNC B1 ;  /* 0x0000000000017941 */ /* 0x000fea0003800000 */
.L_x_2120:
[----:B------:R-:W0:Y:S01]  /*16b0*/  LDC R0, c[0x0][0x224] ;  /* 0x00008900ff007b82 */ /* 0x000e220000000800 */
[----:B------:R-:W-:-:S04]  /*16c0*/  IADD3 R3, P0, -R7, 0x4, RZ ;  /* 0x0000000407037810 */ /* 0x000fc80007f1e1ff */
[----:B------:R-:W-:Y:S02]  /*16d0*/  LEA R74, P1, R3, R74, 0x3 ;  /* 0x0000004a034a7211 */ /* 0x000fe400078218ff */
[----:B------:R-:W-:-:S04]  /*16e0*/  IADD3.X R4, RZ, -0x1, RZ, P0, !PT ;  /* 0xffffffffff047810 */ /* 0x000fc800007fe4ff */
[----:B------:R-:W-:Y:S02]  /*16f0*/  LEA.HI.X R75, R3, R75, R4, 0x3, P1 ;  /* 0x0000004b034b7211 */ /* 0x000fe400008f1c04 */
[----:B0-----:R-:W-:-:S07]  /*1700*/  IADD3 R0, R7, -0x4, R0 ;  /* 0xfffffffc07007810 */ /* 0x001fce0007ffe000 */
.L_x_2119:
[----:B------:R-:W-:Y:S05]  /*1710*/  BSYNC B0 ;  /* 0x0000000000007941 */ /* 0x000fea0003800000 */
.L_x_2118:
        /* <DEDUP_REMOVED lines=18> */
.L_x_2126:
        /* <DEDUP_REMOVED lines=16> */
.L_x_2125:
[----:B------:R-:W-:Y:S05]  /*1940*/  BSYNC B0 ;  /* 0x0000000000007941 */ /* 0x000fea0003800000 */
.L_x_2124:
        /* <DEDUP_REMOVED lines=8> */
.L_x_2128:
[----:B------:R-:W-:Y:S05]  /*19d0*/  BSYNC B0 ;  /* 0x0000000000007941 */ /* 0x000fea0003800000 */
.L_x_2127:
        /* <DEDUP_REMOVED lines=12> */
.L_x_2130:
[----:B------:R-:W-:Y:S05]  /*1aa0*/  BSYNC B0 ;  /* 0x0000000000007941 */ /* 0x000fea0003800000 */
.L_x_2129:
        /* <DEDUP_REMOVED lines=8> */
.L_x_2116:
        /* <DEDUP_REMOVED lines=35> */
[----:B------:R-:W-:-:S02]  /*1d60*/  IMAD.MOV.U32 R58, RZ, RZ, R3 ;  /* 0x000000ffff3a7224 */ /* 0x000fc400078e0003 */
[--C-:B------:R-:W-:Y:S02]  /*1d70*/  IMAD.MOV.U32 R57, RZ, RZ, R17.reuse ;  /* 0x000000ffff397224 */ /* 0x100fe400078e0011 */
[----:B------:R-:W-:Y:S02]  /*1d80*/  IMAD.MOV.U32 R59, RZ, RZ, R17 ;  /* 0x000000ffff3b7224 */ /* 0x000fe400078e0011 */
[--C-:B------:R-:W-:Y:S02]  /*1d90*/  IMAD.MOV.U32 R62, RZ, RZ, R3.reuse ;  /* 0x000000ffff3e7224 */ /* 0x100fe400078e0003 */
[----:B------:R-:W-:Y:S02]  /*1da0*/  IMAD.MOV.U32 R64, RZ, RZ, R3 ;  /* 0x000000ffff407224 */ /* 0x000fe400078e0003 */
        /* <DEDUP_REMOVED lines=36> */
[----:B------:R-:W-:-:S07]  /*1ff0*/  IMAD.MOV.U32 R67, RZ, RZ, R17 ;  /* 0x000000ffff437224 */ /* 0x000fce00078e0011 */
.L_x_2139:
        /* <DEDUP_REMOVED lines=50> */
[----:B------:R-:W-:Y:S01]  /*2320*/  CS2R R10, SRZ ;  /* 0x00000000000a7805 */ /* 0x000fe2000001ff00 */
        /* <DEDUP_REMOVED lines=246> */
.L_x_2135:
[----:B------:R-:W-:Y:S01]  /*3290*/  LOP3.LUT R29, R10, 0xffffffe0, RZ, 0xc0, !PT ;  /* 0xffffffe00a1d7812 */ /* 0x000fe200078ec0ff */
[----:B------:R-:W-:-:S03]  /*32a0*/  ULDC UR36, c[0x0][0x22c] ;  /* 0x00008b0000247ab9 */ /* 0x000fc60000000800 */
[----:B------:R-:W-:-:S04]  /*32b0*/  IADD3 R28, P1, R74, R29, RZ ;  /* 0x0000001d4a1c7210 */ /* 0x000fc80007f3e0ff */
[----:B------:R-:W-:-:S05]  /*32c0*/  IADD3.X R29, RZ, R75, RZ, P1, !PT ;  /* 0x0000004bff1d7210 */ /* 0x000fca0000ffe4ff */
[----:B------:R1:W5:Y:S04]  /*32d0*/  LDG.E.128 R32, desc[UR60][R28.64] ;  /* 0x0000003c1c207981 */ /* 0x000368000c1e1d00 */
[----:B------:R-:W5:Y:S01]  /*32e0*/  LDG.E.128 R28, desc[UR60][R28.64+0x10] ;  /* 0x0000103c1c1c7981 */ /* 0x000f62000c1e1d00 */
[----:B------:R-:W-:-:S04]  /*32f0*/  IMAD.U32 R10, RZ, RZ, UR36 ;  /* 0x00000024ff0a7e24 */ /* 0x000fc8000f8e00ff */
[----:B------:R-:W-:Y:S01]  /*3300*/  IMAD.IADD R69, R69, 0x1, R10 ;  /* 0x0000000145457824 */ /* 0x000fe200078e020a */
[----:B-1----:R-:W-:Y:S06]  /*3310*/  @!P0 BRA `(.L_x_2136) ;  /* 0x0000000c00a88947 */ /* 0x002fec0003800000 */
[----:B------:R-:W-:Y:S01]  /*3320*/  HFMA2.MMA R4, -RZ, RZ, 0, 0 ;  /* 0x00000000ff047435 */ /* 0x000fe200000001ff */
[----:B------:R-:W-:Y:S01]  /*3330*/  IMAD.MOV.U32 R5, RZ, RZ, R69 ;  /* 0x000000ffff057224 */ /* 0x000fe200078e0045 */
[----:B0-----:R-:W-:-:S08]  /*3340*/  ISETP.NE.AND P1, PT, R52, 0x1, PT ;  /* 0x000000013400780c */ /* 0x001fd00003f25270 */
        /* <DEDUP_REMOVED lines=231> */
.L_x_2136:
[----:B------:R-:W-:-:S04]  /*41c0*/  LOP3.LUT R11, R11, 0xffffffe0, RZ, 0xc0, !PT ;  /* 0xffffffe00b0b7812 */ /* 0x000fc800078ec0ff */
[----:B------:R-:W-:-:S04]  /*41d0*/  IADD3 R20, P1, R74, R11, RZ ;  /* 0x0000000b4a147210 */ /* 0x000fc80007f3e0ff */
[----:B------:R-:W-:-:S05]  /*41e0*/  IADD3.X R21, RZ, R75, RZ, P1, !PT ;  /* 0x0000004bff157210 */ /* 0x000fca0000ffe4ff */
[----:B------:R1:W5:Y:S04]  /*41f0*/  LDG.E.128 R24, desc[UR60][R20.64] ;  /* 0x0000003c14187981 */ /* 0x000368000c1e1d00 */
[----:B------:R-:W5:Y:S01]  /*4200*/  LDG.E.128 R20, desc[UR60][R20.64+0x10] ;  /* 0x0000103c14147981 */ /* 0x000f62000c1e1d00 */
[----:B------:R-:W-:Y:S01]  /*4210*/  IMAD.IADD R69, R69, 0x1, R10 ;  /* 0x0000000145457824 */ /* 0x000fe200078e020a */
[----:B------:R-:W-:Y:S01]  /*4220*/  MOV R12, RZ ;  /* 0x000000ff000c7202 */ /* 0x000fe20000000f00 */
[----:B------:R-:W-:Y:S01]  /*4230*/  IMAD.MOV.U32 R11, RZ, RZ, RZ ;  /* 0x000000ffff0b7224 */ /* 0x000fe200078e00ff */
        /* <DEDUP_REMOVED lines=246> */
.L_x_2137:
[----:B------:R-:W-:-:S04]  /*51a0*/  LOP3.LUT R5, R12, 0xffffffe0, RZ, 0xc0, !PT ;  /* 0xffffffe00c057812 */ /* 0x000fc800078ec0ff */
[----:B------:R-:W-:-:S04]  /*51b0*/  IADD3 R4, P1, R74, R5, RZ ;  /* 0x000000054a047210 */ /* 0x000fc80007f3e0ff */
[----:B------:R-:W-:-:S05]  /*51c0*/  IADD3.X R5, RZ, R75, RZ, P1, !PT ;  /* 0x0000004bff057210 */ /* 0x000fca0000ffe4ff */
[----:B------:R1:W5:Y:S04]  /*51d0*/  LDG.E.128 R12, desc[UR60][R4.64] ;  /* 0x0000003c040c7981 */ /* 0x000368000c1e1d00 */
[----:B------:R-:W5:Y:S01]  /*51e0*/  LDG.E.128 R4, desc[UR60][R4.64+0x10] ;  /* 0x0000103c04047981 */ /* 0x000f62000c1e1d00 */
[----:B------:R-:W-:Y:S01]  /*51f0*/  IMAD.IADD R69, R69, 0x1, R10 ;  /* 0x0000000145457824 */ /* 0x000fe200078e020a */
[----:B-1----:R-:W-:Y:S06]  /*5200*/  @!P0 BRA `(.L_x_2138) ;  /* 0x0000000c00a88947 */ /* 0x002fec0003800000 */
        /* <DEDUP_REMOVED lines=234> */
.L_x_2138:
[----:B------:R-:W-:Y:S01]  /*60b0*/  LOP3.LUT R11, R11, 0xffffffe0, RZ, 0xc0, !PT ;  /* 0xffffffe00b0b7812 */ /* 0x000fe200078ec0ff */
[----:B------:R-:W-:-:S03]  /*60c0*/  ULDC UR4, c[0x0][0x224] ;  /* 0x0000890000047ab9 */ /* 0x000fc60000000800 */
[----:B------:R-:W-:-:S05]  /*60d0*/  IADD3 R36, P1, R74, R11, RZ ;  /* 0x0000000b4a247210 */ /* 0x000fca0007f3e0ff */
[----:B------:R-:W-:-:S05]  /*60e0*/  IMAD.X R37, RZ, RZ, R75, P1 ;  /* 0x000000ffff257224 */ /* 0x000fca00008e064b */
[----:B------:R-:W2:Y:S04]  /*60f0*/  LDG.E.128 R40, desc[UR60][R36.64] ;  /* 0x0000003c24287981 */ /* 0x000ea8000c1e1d00 */
[----:B------:R-:W3:Y:S01]  /*6100*/  LDG.E.128 R36, desc[UR60][R36.64+0x10] ;  /* 0x0000103c24247981 */ /* 0x000ee2000c1e1d00 */
[----:B------:R-:W-:Y:S01]  /*6110*/  IADD3 R69, R69, R10, RZ ;  /* 0x0000000a45457210 */ /* 0x000fe20007ffe0ff */
[----:B------:R-:W-:Y:S01]  /*6120*/  IMAD.U32 R11, RZ, RZ, UR4 ;  /* 0x00000004ff0b7e24 */ /* 0x000fe2000f8e00ff */
[----:B-----5:R-:W-:Y:S02]  /*6130*/  LOP3.LUT R71, R32, R71, RZ, 0x3c, !PT ;  /* 0x0000004720477212 */ /* 0x020fe400078e3cff */
[----:B------:R-:W-:Y:S01]  /*6140*/  LOP3.LUT R70, R33, R70, RZ, 0x3c, !PT ;  /* 0x0000004621467212 */ /* 0x000fe200078e3cff */
[----:B------:R-:W-:Y:S01]  /*6150*/  IMAD R76, R10, 0x3, R69 ;  /* 0x000000030a4c7824 */ /* 0x000fe200078e0245 */
[----:B------:R-:W-:-:S02]  /*6160*/  LOP3.LUT R68, R34, R68, RZ, 0x3c, !PT ;  /* 0x0000004422447212 */ /* 0x000fc400078e3cff */
[----:B------:R-:W-:Y:S02]  /*6170*/  LOP3.LUT R67, R35, R67, RZ, 0x3c, !PT ;  /* 0x0000004323437212 */ /* 0x000fe400078e3cff */
[----:B------:R-:W-:Y:S02]  /*6180*/  ISETP.GE.U32.AND P1, PT, R76, R11, PT ;  /* 0x0000000b4c00720c */ /* 0x000fe40003f26070 */
        /* <DEDUP_REMOVED lines=20> */
[----:B--2---:R-:W-:Y:S02]  /*62d0*/  LOP3.LUT R50, R40, R50, RZ, 0x3c, !PT ;  /* 0x0000003228327212 */ /* 0x004fe400078e3cff */
[----:B------:R-:W-:-:S02]  /*62e0*/  LOP3.LUT R49, R41, R49, RZ, 0x3c, !PT ;  /* 0x0000003129317212 */ /* 0x000fc400078e3cff */
[----:B------:R-:W-:Y:S02]  /*62f0*/  LOP3.LUT R54, R42, R54, RZ, 0x3c, !PT ;  /* 0x000000362a367212 */ /* 0x000fe400078e3cff */
[----:B------:R-:W-:Y:S02]  /*6300*/  LOP3.LUT R51, R43, R51, RZ, 0x3c, !PT ;  /* 0x000000332b337212 */ /* 0x000fe400078e3cff */
[----:B---3--:R-:W-:Y:S02]  /*6310*/  LOP3.LUT R56, R36, R56, RZ, 0x3c, !PT ;  /* 0x0000003824387212 */ /* 0x008fe400078e3cff */
[----:B------:R-:W-:Y:S02]  /*6320*/  LOP3.LUT R55, R37, R55, RZ, 0x3c, !PT ;  /* 0x0000003725377212 */ /* 0x000fe400078e3cff */
[----:B------:R-:W-:Y:S02]  /*6330*/  LOP3.LUT R9, R38, R9, RZ, 0x3c, !PT ;  /* 0x0000000926097212 */ /* 0x000fe400078e3cff */
[----:B------:R-:W-:Y:S01]  /*6340*/  LOP3.LUT R8, R39, R8, RZ, 0x3c, !PT ;  /* 0x0000000827087212 */ /* 0x000fe200078e3cff */
[----:B------:R-:W-:Y:S06]  /*6350*/  @!P1 BRA `(.L_x_2139) ;  /* 0xffffffbc00289947 */ /* 0x000fec000383ffff */
[----:B------:R-:W-:Y:S05]  /*6360*/  BSYNC B1 ;  /* 0x0000000000017941 */ /* 0x000fea0003800000 */
.L_x_2134:
[----:B------:R-:W-:Y:S05]  /*6370*/  BSYNC B0 ;  /* 0x0000000000007941 */ /* 0x000fea0003800000 */
.L_x_2133:
[----:B------:R-:W-:Y:S01]  /*6380*/  ISETP.GE.U32.AND P0, PT, R69, R11, PT ;  /* 0x0000000b4500720c */ /* 0x000fe20003f06070 */
[----:B------:R-:W-:-:S12]  /*6390*/  BSSY B0, `(.L_x_2140) ;  /* 0x000046a000007945 */ /* 0x000fd80003800000 */
[----:B------:R-:W-:Y:S05]  /*63a0*/  @P0 BRA `(.L_x_2141) ;  /* 0x0000004400a00947 */ /* 0x000fea0003800000 */
[----:B0-----:R-:W0:Y:S01]  /*63b0*/  LDC R52, c[0x0][0x260] ;  /* 0x00009800ff347b82 */ /* 0x001e220000000800 */
        /* <DEDUP_REMOVED lines=276> */
.L_x_2142:
        /* <DEDUP_REMOVED lines=282> */
.L_x_2143:
        /* <DEDUP_REMOVED lines=282> */
.L_x_2144:
        /* <DEDUP_REMOVED lines=282> */
.L_x_2145:
[----:B------:R-:W-:-:S04]  /*a9e0*/  LOP3.LUT R37, R40, 0xffffffe0, RZ, 0xc0, !PT ;  /* 0xffffffe028257812 */ /* 0x000fc800078ec0ff */
[----:B------:R-:W-:-:S05]  /*a9f0*/  IADD3 R36, P1, R74, R37, RZ ;  /* 0x000000254a247210 */ /* 0x000fca0007f3e0ff */
[----:B------:R-:W-:-:S05]  /*aa00*/  IMAD.X R37, RZ, RZ, R75, P1 ;  /* 0x000000ffff257224 */ /* 0x000fca00008e064b */
[----:B------:R1:W5:Y:S04]  /*aa10*/  LDG.E.128 R40, desc[UR60][R36.64] ;  /* 0x0000003c24287981 */ /* 0x000368000c1e1d00 */
[----:B-1----:R-:W5:Y:S02]  /*aa20*/  LDG.E.128 R36, desc[UR60][R36.64+0x10] ;  /* 0x0000103c24247981 */ /* 0x002f64000c1e1d00 */
.L_x_2141:
[----:B------:R-:W-:Y:S05]  /*aa30*/  BSYNC B0 ;  /* 0x0000000000007941 */ /* 0x000fea0003800000 */
.L_x_2140:
        /* <DEDUP_REMOVED lines=42> */
.L_x_2147:
[----:B------:R-:W-:Y:S05]  /*ace0*/  BSYNC B0 ;  /* 0x0000000000007941 */ /* 0x000fea0003800000 */
.L_x_2146:
        /* <DEDUP_REMOVED lines=17> */
.L_x_2132:
[----:B------:R-:W-:Y:S01]  /*ae00*/  ISETP.GE.U32.AND P0, PT, R0, R11, PT ;  /* 0x0000000b0000720c */ /* 0x000fe20003f06070 */
[----:B------:R-:W-:Y:S01]  /*ae10*/  BSSY B0, `(.L_x_2148) ;  /* 0x0000077000007945 */ /* 0x000fe20003800000 */
[--C-:B------:R-:W-:Y:S01]  /*ae20*/  IMAD.MOV.U32 R7, RZ, RZ, R3.reuse ;  /* 0x000000ffff077224 */ /* 0x100fe200078e0003 */
        /* <DEDUP_REMOVED lines=57> */
.L_x_2150:
[----:B------:R-:W-:Y:S02]  /*b1c0*/  IMAD R12, R70, R69, RZ ;  /* 0x00000045460c7224 */ /* 0x000fe400078e02ff */
[----:B------:R-:W-:-:S03]  /*b1d0*/  IMAD.IADD R69, R10, 0x1, R69 ;  /* 0x000000010a457824 */ /* 0x000fc600078e0245 */
[----:B------:R-:W-:Y:S01]  /*b1e0*/  SHF.R.U32.HI R37, RZ, 0x2, R12 ;  /* 0x00000002ff257819 */ /* 0x000fe2000001160c */
[----:B------:R-:W-:Y:S01]  /*b1f0*/  IMAD R12, R70, R69, RZ ;  /* 0x00000045460c7224 */ /* 0x000fe200078e02ff */
[----:B------:R-:W-:-:S03]  /*b200*/  IADD3 R69, R69, R10, RZ ;  /* 0x0000000a45457210 */ /* 0x000fc60007ffe0ff */
[----:B------:R-:W-:Y:S01]  /*b210*/  IMAD.WIDE.U32 R36, R37, 0x20, R74 ;  /* 0x0000002025247825 */ /* 0x000fe200078e004a */
[----:B------:R-:W-:-:S03]  /*b220*/  SHF.R.U32.HI R45, RZ, 0x2, R12 ;  /* 0x00000002ff2d7819 */ /* 0x000fc6000001160c */
[----:B------:R-:W-:Y:S01]  /*b230*/  IMAD R12, R70, R69, RZ ;  /* 0x00000045460c7224 */ /* 0x000fe200078e02ff */
[----:B------:R-:W2:Y:S01]  /*b240*/  LDG.E.128 R32, desc[UR60][R36.64] ;  /* 0x0000003c24207981 */ /* 0x000ea2000c1e1d00 */
[----:B------:R-:W-:Y:S02]  /*b250*/  IMAD.IADD R69, R69, 0x1, R10 ;  /* 0x0000000145457824 */ /* 0x000fe400078e020a */
[----:B------:R-:W-:Y:S01]  /*b260*/  IMAD.WIDE.U32 R44, R45, 0x20, R74 ;  /* 0x000000202d2c7825 */ /* 0x000fe200078e004a */
[----:B------:R-:W-:-:S03]  /*b270*/  SHF.R.U32.HI R21, RZ, 0x2, R12 ;  /* 0x00000002ff157819 */ /* 0x000fc6000001160c */
        /* <DEDUP_REMOVED lines=21> */
[----:B----4-:R-:W-:Y:S02]  /*b3d0*/  LOP3.LUT R64, R36, R64, RZ, 0x3c, !PT ;  /* 0x0000004024407212 */ /* 0x010fe400078e3cff */
        /* <DEDUP_REMOVED lines=26> */
.L_x_2149:
[----:B------:R-:W-:Y:S05]  /*b580*/  BSYNC B0 ;  /* 0x0000000000007941 */ /* 0x000fea0003800000 */
.L_x_2148:
        /* <DEDUP_REMOVED lines=19> */
[----:B------:R-:W-:Y:S02]  /*b6c0*/  IMAD.IADD R13, R71, 0x1, R10 ;  /* 0x00000001470d7824 */ /* 0x000fe400078e020a */
        /* <DEDUP_REMOVED lines=11> */
.L_x_2152:
[----:B------:R-:W-:Y:S05]  /*b780*/  BSYNC B0 ;  /* 0x0000000000007941 */ /* 0x000fea0003800000 */
.L_x_2151:
        /* <DEDUP_REMOVED lines=42> */
.L_x_2154:
[----:B------:R-:W-:Y:S05]  /*ba30*/  BSYNC B0 ;  /* 0x0000000000007941 */ /* 0x000fea0003800000 */
.L_x_2153:
[----:B------:R-:W-:Y:S02]  /*ba40*/  LOP3.LUT R50, R50, R58, R66, 0x96, !PT ;  /* 0x0000003a32327212 */ /* 0x000fe400078e9642 */
[----:B------:R-:W-:Y:S02]  /*ba50*/  LOP3.LUT R52, R52, R60, R68, 0x96, !PT ;  /* 0x0000003c34347212 */ /* 0x000fe400078e9644 */
[----:B------:R-:W-:Y:S02]  /*ba60*/  LOP3.LUT R51, R51, R59, R67, 0x96, !PT ;  /* 0x0000003b33337212 */ /* 0x000fe400078e9643 */
[----:B------:R-:W-:Y:S02]  /*ba70*/  LOP3.LUT R49, R49, R57, R65, 0x96, !PT ;  /* 0x0000003931317212 */ /* 0x000fe400078e9641 */
[----:B-----5:R-:W-:Y:S02]  /*ba80*/  LOP3.LUT R14, R18, R54, R62, 0x96, !PT ;  /* 0x00000036120e7212 */ /* 0x020fe400078e963e */
        /* <DEDUP_REMOVED lines=12> */
.L_x_2131:
        /* <DEDUP_REMOVED lines=66> */
.L_x_2157:
[----:B------:R-:W-:Y:S01]  /*bf70*/  SHF.R.U32.HI R37, RZ, 0x2, R69 ;  /* 0x00000002ff257819 */ /* 0x000fe20000011645 */
[----:B------:R-:W-:-:S04]  /*bf80*/  IMAD.IADD R69, R69, 0x1, R4 ;  /* 0x0000000145457824 */ /* 0x000fc800078e0204 */
[----:B------:R-:W-:Y:S01]  /*bf90*/  IMAD.WIDE.U32 R36, R37, 0x20, R74 ;  /* 0x0000002025247825 */ /* 0x000fe200078e004a */
[----:B------:R-:W-:Y:S02]  /*bfa0*/  SHF.R.U32.HI R45, RZ, 0x2, R69 ;  /* 0x00000002ff2d7819 */ /* 0x000fe40000011645 */
[----:B------:R-:W-:Y:S02]  /*bfb0*/  IADD3 R69, R69, R4, RZ ;  /* 0x0000000445457210 */ /* 0x000fe40007ffe0ff */
[----:B------:R-:W2:Y:S01]  /*bfc0*/  LDG.E.128 R32, desc[UR60][R36.64] ;  /* 0x0000003c24207981 */ /* 0x000ea2000c1e1d00 */
[----:B------:R-:W-:Y:S01]  /*bfd0*/  IMAD.WIDE.U32 R44, R45, 0x20, R74 ;  /* 0x000000202d2c7825 */ /* 0x000fe200078e004a */
[----:B------:R-:W-:-:S03]  /*bfe0*/  SHF.R.U32.HI R21, RZ, 0x2, R69 ;  /* 0x00000002ff157819 */ /* 0x000fc60000011645 */
[----:B------:R-:W-:Y:S01]  /*bff0*/  IMAD.IADD R69, R69, 0x1, R4 ;  /* 0x0000000145457824 */ /* 0x000fe200078e0204 */
        /* <DEDUP_REMOVED lines=47> */
.L_x_2156:
[----:B------:R-:W-:Y:S05]  /*c2f0*/  BSYNC B0 ;  /* 0x0000000000007941 */ /* 0x000fea0003800000 */
.L_x_2155:
        /* <DEDUP_REMOVED lines=27> */
.L_x_2159:
[----:B------:R-:W-:Y:S05]  /*c4b0*/  BSYNC B0 ;  /* 0x0000000000007941 */ /* 0x000fea0003800000 */
.L_x_2158:
        /* <DEDUP_REMOVED lines=42> */
.L_x_2161:
[----:B------:R-:W-:Y:S05]  /*c760*/  BSYNC B0 ;  /* 0x0000000000007941 */ /* 0x000fea0003800000 */
.L_x_2160:
[----:B0----5:R-:W-:Y:S02]  /*c770*/  LOP3.LUT R21, R52, R60, R68, 0x96, !PT ;  /* 0x0000003c34157212 */ /* 0x021fe400078e9644 */
        /* <DEDUP_REMOVED lines=15> */
.L_x_2115:
[----:B------:R-:W-:Y:S05]  /*c870*/  BSYNC B6 ;  /* 0x0000000000067941 */ /* 0x000fea0003800000 */
.L_x_2114:
[----:B------:R-:W-:Y:S02]  /*c880*/  ULDC UR4, c[0x0][0x23c] ;  /* 0x00008f0000047ab9 */ /* 0x000fe40000000800 */
[----:B------:R-:W-:-:S13]  /*c890*/  ISETP.NE.AND P0, PT, RZ, UR4, PT ;  /* 0x00000004ff007c0c */ /* 0x000fda000bf05270 */
[----:B------:R-:W-:Y:S05]  /*c8a0*/  @!P0 BRA `(.L_x_2162) ;  /* 0x0000000000bc8947 */ /* 0x000fea0003800000 */
[----:B------:R-:W1:Y:S01]  /*c8b0*/  S2R R4, SR_CgaCtaId ;  /* 0x0000000000047919 */ /* 0x000e620000008800 */
[----:B------:R-:W2:Y:S01]  /*c8c0*/  LDC R19, c[0x0][RZ] ;  /* 0x00000000ff137b82 */ /* 0x000ea20000000800 */
[----:B------:R-:W-:Y:S01]  /*c8d0*/  MOV R0, 0x400 ;  /* 0x0000040000007802 */ /* 0x000fe20000000f00 */
[----:B0-----:R-:W-:Y:S01]  /*c8e0*/  IMAD.MOV.U32 R52, RZ, RZ, R50 ;  /* 0x000000ffff347224 */ /* 0x001fe200078e0032 */
[----:B------:R-:W-:Y:S01]  /*c8f0*/  MOV R53, R51 ;  /* 0x0000003300357202 */ /* 0x000fe20000000f00 */
[----:B------:R-:W-:Y:S01]  /*c900*/  IMAD.MOV.U32 R12, RZ, RZ, R56 ;  /* 0x000000ffff0c7224 */ /* 0x000fe200078e0038 */
[----:B------:R-:W-:Y:S01]  /*c910*/  MOV R13, R57 ;  /* 0x00000039000d7202 */ /* 0x000fe20000000f00 */
[----:B------:R-:W-:Y:S02]  /*c920*/  VIADD R3, R0, 0x10 ;  /* 0x0000001000037836 */ /* 0x000fe40000000000 */
[----:B------:R-:W0:Y:S01]  /*c930*/  LDC R20, c[0x0][0x4] ;  /* 0x00000100ff147b82 */ /* 0x000e220000000800 */
[----:B--2---:R-:W-:-:S02]  /*c940*/  IMAD R0, R2, R19, R16 ;  /* 0x0000001302007224 */ /* 0x004fc400078e0210 */
[----:B-1----:R-:W-:-:S04]  /*c950*/  LEA R3, R4, R3, 0x18 ;  /* 0x0000000304037211 */ /* 0x002fc800078ec0ff */
[----:B------:R-:W-:Y:S02]  /*c960*/  LEA R17, R0, R3, 0x5 ;  /* 0x0000000300117211 */ /* 0x000fe400078e28ff */
[----:B0-----:R-:W-:-:S03]  /*c970*/  SHF.R.U32.HI R0, RZ, 0x1, R20 ;  /* 0x00000001ff007819 */ /* 0x001fc60000011614 */
[----:B------:R1:W-:Y:S01]  /*c980*/  STS.128 [R17], R52 ;  /* 0x0000003411007388 */ /* 0x0003e20000000c00 */
[----:B------:R-:W-:-:S03]  /*c990*/  ISETP.NE.AND P0, PT, R0, RZ, PT ;  /* 0x000000ff0000720c */ /* 0x000fc60003f05270 */
[----:B------:R1:W-:Y:S10]  /*c9a0*/  STS.128 [R17+0x10], R12 ;  /* 0x0000100c11007388 */ /* 0x0003f40000000c00 */
[----:B------:R-:W-:Y:S05]  /*c9b0*/  @!P0 BRA `(.L_x_2162) ;  /* 0x0000000000788947 */ /* 0x000fea0003800000 */
.L_x_2165:
[--C-:B------:R-:W-:Y:S01]  /*c9c0*/  IMAD.IADD R5, R2, 0x1, R0.reuse ;  /* 0x0000000102057824 */ /* 0x100fe200078e0200 */
[----:B------:R-:W-:Y:S05]  /*c9d0*/  WARPSYNC.ALL ;  /* 0x0000000000007948 */ /* 0x000fea0003800000 */
[----:B------:R-:W-:Y:S01]  /*c9e0*/  BAR.SYNC.DEFER_BLOCKING 0x0 ;  /* 0x0000000000007b1d */ /* 0x000fe20000010000 */
[----:B------:R-:W-:Y:S02]  /*c9f0*/  ISETP.GE.U32.AND P0, PT, R5, R20, PT ;  /* 0x000000140500720c */ /* 0x000fe40003f06070 */
[----:B------:R-:W-:Y:S02]  /*ca00*/  ISETP.GT.AND P1, PT, R0, 0x1, PT ;  /* 0x000000010000780c */ /* 0x000fe40003f24270 */
[----:B------:R-:W-:Y:S01]  /*ca10*/  ISETP.GE.U32.OR P0, PT, R2, R0, P0 ;  /* 0x000000000200720c */ /* 0x000fe20000706470 */
[----:B------:R-:W-:Y:S01]  /*ca20*/  BSSY B0, `(.L_x_2163) ;  /* 0x0000015000007945 */ /* 0x000fe20003800000 */
[----:B------:R-:W-:-:S11]  /*ca30*/  SHF.R.S32.HI R18, RZ, 0x1, R0 ;  /* 0x00000001ff127819 */ /* 0x000fd60000011400 */
[----:B0-----:R-:W-:Y:S05]  /*ca40*/  @P0 BRA `(.L_x_2164) ;  /* 0x0000000000480947 */ /* 0x001fea0003800000 */
[----:B------:R-:W-:-:S05]  /*ca50*/  IMAD R0, R5, R19, R16 ;  /* 0x0000001305007224 */ /* 0x000fca00078e0210 */
[----:B------:R-:W-:-:S05]  /*ca60*/  LEA R0, R0, R3, 0x5 ;  /* 0x0000000300007211 */ /* 0x000fca00078e28ff */
[----:B------:R-:W0:Y:S04]  /*ca70*/  LDS.128 R4, [R0] ;  /* 0x0000000000047984 */ /* 0x000e280000000c00 */
[----:B------:R-:W2:Y:S01]  /*ca80*/  LDS.128 R8, [R0+0x10] ;  /* 0x0000100000087984 */ /* 0x000ea20000000c00 */
[----:B0-----:R-:W-:Y:S02]  /*ca90*/  LOP3.LUT R50, R4, R50, RZ, 0x3c, !PT ;  /* 0x0000003204327212 */ /* 0x001fe400078e3cff */
[----:B------:R-:W-:Y:S02]  /*caa0*/  LOP3.LUT R51, R5, R51, RZ, 0x3c, !PT ;  /* 0x0000003305337212 */ /* 0x000fe400078e3cff */
[----:B--2---:R-:W-:Y:S01]  /*cab0*/  LOP3.LUT R56, R8, R56, RZ, 0x3c, !PT ;  /* 0x0000003808387212 */ /* 0x004fe200078e3cff */
[----:B-1----:R-:W-:Y:S01]  /*cac0*/  IMAD.MOV.U32 R52, RZ, RZ, R50 ;  /* 0x000000ffff347224 */ /* 0x002fe200078e0032 */
[----:B------:R-:W-:-:S02]  /*cad0*/  LOP3.LUT R57, R9, R57, RZ, 0x3c, !PT ;  /* 0x0000003909397212 */ /* 0x000fc400078e3cff */
[----:B------:R-:W-:Y:S01]  /*cae0*/  LOP3.LUT R54, R6, R54, RZ, 0x3c, !PT ;  /* 0x0000003606367212 */ /* 0x000fe200078e3cff */
[----:B------:R-:W-:Y:S01]  /*caf0*/  IMAD.MOV.U32 R12, RZ, RZ, R56 ;  /* 0x000000ffff0c7224 */ /* 0x000fe200078e0038 */
[----:B------:R-:W-:Y:S02]  /*cb00*/  LOP3.LUT R55, R7, R55, RZ, 0x3c, !PT ;  /* 0x0000003707377212 */ /* 0x000fe400078e3cff */
[----:B------:R-:W-:Y:S02]  /*cb10*/  LOP3.LUT R14, R10, R14, RZ, 0x3c, !PT ;  /* 0x0000000e0a0e7212 */ /* 0x000fe400078e3cff */
[----:B------:R-:W-:Y:S02]  /*cb20*/  LOP3.LUT R15, R11, R15, RZ, 0x3c, !PT ;  /* 0x0000000f0b0f7212 */ /* 0x000fe400078e3cff */
[----:B------:R-:W-:Y:S02]  /*cb30*/  MOV R53, R51 ;  /* 0x0000003300357202 */ /* 0x000fe40000000f00 */
[----:B------:R-:W-:-:S03]  /*cb40*/  MOV R13, R57 ;  /* 0x00000039000d7202 */ /* 0x000fc60000000f00 */
[----:B------:R0:W-:Y:S04]  /*cb50*/  STS.128 [R17], R52 ;  /* 0x0000003411007388 */ /* 0x0001e80000000c00 */
[----:B------:R0:W-:Y:S02]  /*cb60*/  STS.128 [R17+0x10], R12 ;  /* 0x0000100c11007388 */ /* 0x0001e40000000c00 */
.L_x_2164:
[----:B------:R-:W-:Y:S05]  /*cb70*/  BSYNC B0 ;  /* 0x0000000000007941 */ /* 0x000fea0003800000 */
.L_x_2163:
[----:B------:R-:W-:Y:S01]  /*cb80*/  IMAD.MOV.U32 R0, RZ, RZ, R18 ;  /* 0x000000ffff007224 */ /* 0x000fe200078e0012 */
[----:B------:R-:W-:Y:S06]  /*cb90*/  @P1 BRA `(.L_x_2165) ;  /* 0xfffffffc00881947 */ /* 0x000fec000383ffff */
.L_x_2162:
        /* <DEDUP_REMOVED lines=9> */
[----:B------:R-:W-:Y:S01]  /*cc30*/  IMAD R0, R2, R19, R16 ;  /* 0x0000001302007224 */ /* 0x000fe200078e0210 */
[----:B------:R-:W-:Y:S01]  /*cc40*/  UIADD3 UR4, UR4, 0x10, URZ ;  /* 0x0000001004047890 */ /* 0x000fe2000fffe03f */
[----:B01----:R-:W-:Y:S01]  /*cc50*/  IMAD.MOV.U32 R52, RZ, RZ, R50 ;  /* 0x000000ffff347224 */ /* 0x003fe200078e0032 */
[----:B------:R-:W-:Y:S01]  /*cc60*/  MOV R53, R51 ;  /* 0x0000003300357202 */ /* 0x000fe20000000f00 */
[----:B------:R-:W-:Y:S01]  /*cc70*/  IMAD.MOV.U32 R12, RZ, RZ, R56 ;  /* 0x000000ffff0c7224 */ /* 0x000fe200078e0038 */
[----:B------:R-:W-:Y:S01]  /*cc80*/  MOV R13, R57 ;  /* 0x00000039000d7202 */ /* 0x000fe20000000f00 */
[----:B--2---:R-:W-:-:S06]  /*cc90*/  ULEA UR4, UR5, UR4, 0x18 ;  /* 0x0000000405047291 */ /* 0x004fcc000f8ec03f */
        /* <DEDUP_REMOVED lines=9> */
.L_x_2170:
[----:B------:R-:W-:Y:S01]  /*cd30*/  IMAD.IADD R0, R16, 0x1, R17 ;  /* 0x0000000110007824 */ /* 0x000fe200078e0211 */
[----:B------:R-:W-:Y:S05]  /*cd40*/  WARPSYNC.ALL ;  /* 0x0000000000007948 */ /* 0x000fea0003800000 */
[----:B------:R-:W-:Y:S01]  /*cd50*/  BAR.SYNC.DEFER_BLOCKING 0x0 ;  /* 0x0000000000007b1d */ /* 0x000fe20000010000 */
[----:B------:R-:W-:-:S04]  /*cd60*/  ISETP.GE.U32.AND P0, PT, R0, R19, PT ;  /* 0x000000130000720c */ /* 0x000fc80003f06070 */
[----:B------:R-:W-:Y:S01]  /*cd70*/  ISETP.GE.U32.OR P0, PT, R16, R17, P0 ;  /* 0x000000111000720c */ /* 0x000fe20000706470 */
[----:B------:R-:W-:-:S12]  /*cd80*/  BSSY B0, `(.L_x_2168) ;  /* 0x0000013000007945 */ /* 0x000fd80003800000 */
[----:B0-----:R-:W-:Y:S05]  /*cd90*/  @P0 BRA `(.L_x_2169) ;  /* 0x0000000000440947 */ /* 0x001fea0003800000 */
[----:B------:R-:W-:-:S05]  /*cda0*/  LEA R0, R17, R3, 0x5 ;  /* 0x0000000311007211 */ /* 0x000fca00078e28ff */
[----:B------:R-:W0:Y:S04]  /*cdb0*/  LDS.128 R4, [R0] ;  /* 0x0000000000047984 */ /* 0x000e280000000c00 */
[----:B------:R-:W1:Y:S01]  /*cdc0*/  LDS.128 R8, [R0+0x10] ;  /* 0x0000100000087984 */ /* 0x000e620000000c00 */
[----:B0-----:R-:W-:Y:S02]  /*cdd0*/  LOP3.LUT R50, R4, R50, RZ, 0x3c, !PT ;  /* 0x0000003204327212 */ /* 0x001fe400078e3cff */
[----:B------:R-:W-:Y:S02]  /*cde0*/  LOP3.LUT R51, R5, R51, RZ, 0x3c, !PT ;  /* 0x0000003305337212 */ /* 0x000fe400078e3cff */
[----:B-1----:R-:W-:Y:S01]  /*cdf0*/  LOP3.LUT R56, R8, R56, RZ, 0x3c, !PT ;  /* 0x0000003808387212 */ /* 0x002fe200078e3cff */
[----:B--2---:R-:W-:Y:S01]  /*ce00*/  IMAD.MOV.U32 R52, RZ, RZ, R50 ;  /* 0x000000ffff347224 */ /* 0x004fe200078e0032 */
        /* <DEDUP_REMOVED lines=10> */
.L_x_2169:
[----:B------:R-:W-:Y:S05]  /*ceb0*/  BSYNC B0 ;  /* 0x0000000000007941 */ /* 0x000fea0003800000 */
.L_x_2168:
[----:B------:R-:W-:-:S04]  /*cec0*/  SHF.R.S32.HI R17, RZ, 0x1, R17 ;  /* 0x00000001ff117819 */ /* 0x000fc80000011411 */
[----:B------:R-:W-:-:S13]  /*ced0*/  ISETP.GE.AND P0, PT, R17, 0x20, PT ;  /* 0x000000201100780c */ /* 0x000fda0003f06270 */
[----:B------:R-:W-:Y:S05]  /*cee0*/  @P0 BRA `(.L_x_2170) ;  /* 0xfffffffc00900947 */ /* 0x000fea000383ffff */
[----:B------:R-:W-:-:S07]  /*cef0*/  IMAD.MOV.U32 R0, RZ, RZ, 0x20 ;  /* 0x00000020ff007424 */ /* 0x000fce00078e00ff */
.L_x_2167:
[----:B------:R-:W-:Y:S01]  /*cf00*/  ISETP.GE.AND P0, PT, R0, 0x2, PT ;  /* 0x000000020000780c */ /* 0x000fe20003f06270 */
[----:B------:R-:W-:Y:S05]  /*cf10*/  WARPSYNC.ALL ;  /* 0x0000000000007948 */ /* 0x000fea0003800000 */
[----:B------:R-:W-:Y:S07]  /*cf20*/  BAR.SYNC.DEFER_BLOCKING 0x0 ;  /* 0x0000000000007b1d */ /* 0x000fee0000010000 */
[----:B------:R-:W-:Y:S05]  /*cf30*/  @!P0 BRA `(.L_x_2166) ;  /* 0x0000000000508947 */ /* 0x000fea0003800000 */
[----:B0-2---:R-:W-:-:S11]  /*cf40*/  HFMA2.MMA R3, -RZ, RZ, 0, 5.9604644775390625e-08 ;  /* 0x00000001ff037435 */ /* 0x005fd600000001ff */
.L_x_2171:
[----:B------:R-:W0:Y:S04]  /*cf50*/  SHFL.DOWN PT, R4, R51, R3, 0x1f ;  /* 0x08001f0333047589 */ /* 0x000e2800000e0000 */
[----:B------:R-:W2:Y:S04]  /*cf60*/  SHFL.DOWN PT, R5, R50, R3, 0x1f ;  /* 0x08001f0332057589 */ /* 0x000ea800000e0000 */
[----:B------:R-:W1:Y:S04]  /*cf70*/  SHFL.DOWN PT, R6, R55, R3, 0x1f ;  /* 0x08001f0337067589 */ /* 0x000e6800000e0000 */
[----:B------:R-:W3:Y:S04]  /*cf80*/  SHFL.DOWN PT, R7, R54, R3, 0x1f ;  /* 0x08001f0336077589 */ /* 0x000ee800000e0000 */
[----:B------:R-:W4:Y:S04]  /*cf90*/  SHFL.DOWN PT, R8, R57, R3, 0x1f ;  /* 0x08001f0339087589 */ /* 0x000f2800000e0000 */
[----:B------:R-:W5:Y:S04]  /*cfa0*/  SHFL.DOWN PT, R9, R56, R3, 0x1f ;  /* 0x08001f0338097589 */ /* 0x000f6800000e0000 */
[----:B------:R-:W5:Y:S01]  /*cfb0*/  SHFL.DOWN PT, R10, R15, R3, 0x1f ;  /* 0x08001f030f0a7589 */ /* 0x000f6200000e0000 */
[----:B0-----:R-:W-:-:S03]  /*cfc0*/  LOP3.LUT R51, R51, R4, RZ, 0x3c, !PT ;  /* 0x0000000433337212 */ /* 0x001fc600078e3cff */
[----:B------:R0:W5:Y:S01]  /*cfd0*/  SHFL.DOWN PT, R11, R14, R3, 0x1f ;  /* 0x08001f030e0b7589 */ /* 0x00016200000e0000 */
[----:B--2---:R-:W-:Y:S02]  /*cfe0*/  LOP3.LUT R50, R50, R5, RZ, 0x3c, !PT ;  /* 0x0000000532327212 */ /* 0x004fe400078e3cff */
[----:B-1----:R-:W-:Y:S02]  /*cff0*/  LOP3.LUT R55, R55, R6, RZ, 0x3c, !PT ;  /* 0x0000000637377212 */ /* 0x002fe400078e3cff */
        /* <DEDUP_REMOVED lines=8> */
.L_x_2166:
[----:B------:R-:W3:Y:S01]  /*d080*/  LDC R0, c[0x0][0x3f4] ;  /* 0x0000fd00ff007b82 */ /* 0x000ee20000000800 */
[----:B------:R-:W-:Y:S01]  /*d090*/  MOV R19, RZ ;  /* 0x000000ff00137202 */ /* 0x000fe20000000f00 */
[----:B------:R-:W-:Y:S01]  /*d0a0*/  IMAD.MOV.U32 R22, RZ, RZ, RZ ;  /* 0x000000ffff167224 */ /* 0x000fe200078e00ff */
[----:B---3--:R-:W-:-:S13]  /*d0b0*/  ISETP.NE.AND P1, PT, R0, RZ, PT ;  /* 0x000000ff0000720c */ /* 0x008fda0003f25270 */
        /* <DEDUP_REMOVED lines=9> */
[----:B0-2---:R-:W-:-:S05]  /*d150*/  IADD3 R3, -R5, RZ, RZ ;  /* 0x000000ff05037210 */ /* 0x005fca0007ffe1ff */
        /* <DEDUP_REMOVED lines=265> */
.L_x_2172:
        /* <DEDUP_REMOVED lines=272> */
[----:B0-2---:R-:W-:-:S05]  /*f2f0*/  IMAD.HI.U32 R3, R5, UR9, R4 ;  /* 0x0000000905037c27 */ /* 0x005fca000f8e0004 */
[----:B------:R-:W-:Y:S01]  /*f300*/  SHF.R.U32.HI R3, RZ, UR6, R3 ;  /* 0x00000006ff037c19 */ /* 0x000fe20008011603 */
[----:B------:R-:W-:-:S03]  /*f310*/  ULDC UR6, c[0x0][0x5e4] ;  /* 0x0001790000067ab9 */ /* 0x000fc60000000800 */
[----:B------:R-:W-:-:S05]  /*f320*/  IADD3 R3, -R3, RZ, RZ ;  /* 0x000000ff03037210 */ /* 0x000fca0007ffe1ff */
[----:B------:R-:W-:-:S04]  /*f330*/  IMAD R4, R3, UR8, R5 ;  /* 0x0000000803047c24 */ /* 0x000fc8000f8e0205 */
[----:B------:R-:W-:-:S07]  /*f340*/  IMAD R19, R4, UR6, R19 ;  /* 0x0000000604137c24 */ /* 0x000fce000f8e0213 */
.L_x_2173:
[----:B------:R-:W-:Y:S01]  /*f350*/  IADD3 R8, P0, R19, UR4, RZ ;  /* 0x0000000413087c10 */ /* 0x000fe2000ff1e0ff */
[----:B------:R-:W-:Y:S01]  /*f360*/  IMAD.MOV.U32 R18, RZ, RZ, RZ ;  /* 0x000000ffff127224 */ /* 0x000fe200078e00ff */
[----:B01----:R-:W-:-:S03]  /*f370*/  MOV R17, RZ ;  /* 0x000000ff00117202 */ /* 0x003fc60000000f00 */
        /* <DEDUP_REMOVED lines=276> */
.L_x_2174:
        /* <DEDUP_REMOVED lines=8> */
[----:B--2---:R-:W-:-:S05]  /*10540*/  IMAD.HI.U32 R12, R5, UR9, R4 ;  /* 0x00000009050c7c27 */ /* 0x004fca000f8e0004 */
        /* <DEDUP_REMOVED lines=268> */
.L_x_2175:
        /* <DEDUP_REMOVED lines=17> */
[----:B--2---:R-:W-:Y:S01]  /*11720*/  IMAD R3, R16, UR6, RZ ;  /* 0x0000000610037c24 */ /* 0x004fe2000f8e02ff */
        /* <DEDUP_REMOVED lines=279> */
.L_x_2177:
        /* <DEDUP_REMOVED lines=277> */
.L_x_2178:
        /* <DEDUP_REMOVED lines=279> */
.L_x_2179:
        /* <DEDUP_REMOVED lines=277> */
.L_x_2180:
        /* <DEDUP_REMOVED lines=16> */
.L_x_2182:
[----:B------:R-:W-:Y:S05]  /*15db0*/  BSYNC B0 ;  /* 0x0000000000007941 */ /* 0x000fea0003800000 */
.L_x_2181:
        /* <DEDUP_REMOVED lines=17> */
.L_x_2184:
[----:B------:R-:W-:Y:S05]  /*15ed0*/  BSYNC B0 ;  /* 0x0000000000007941 */ /* 0x000fea0003800000 */
.L_x_2183:
        /* <DEDUP_REMOVED lines=35> */
.L_x_2186:
[----:B------:R-:W-:Y:S05]  /*16110*/  BSYNC B0 ;  /* 0x0000000000007941 */ /* 0x000fea0003800000 */
.L_x_2185:
        /* <DEDUP_REMOVED lines=46> */
.L_x_2191:
        /* <DEDUP_REMOVED lines=18> */
.L_x_2190:
[----:B------:R-:W-:Y:S05]  /*16520*/  BRA `(.L_x_2189) ;  /* 0x00000000009c7947 */ /* 0x000fea0003800000 */
.L_x_2188:
[----:B------:R-:W-:Y:S01]  /*16530*/  ULDC UR7, c[0x0][0x234] ;  /* 0x00008d0000077ab9 */ /* 0x000fe20000000800 */
[----:B0-----:R-:W-:Y:S01]  /*16540*/  MOV R20, UR10 ;  /* 0x0000000a00147c02 */ /* 0x001fe20008000f00 */
        /* <DEDUP_REMOVED lines=19> */
.L_x_2192:
        /* <DEDUP_REMOVED lines=18> */
.L_x_2189:
[----:B------:R-:W-:Y:S05]  /*167a0*/  BSYNC B0 ;  /* 0x0000000000007941 */ /* 0x000fea0003800000 */
.L_x_2187:
        /* <DEDUP_REMOVED lines=20> */
.L_x_2196:
        /* <DEDUP_REMOVED lines=30> */
.L_x_2195:
[----:B------:R-:W-:Y:S05]  /*16ad0*/  BSYNC B0 ;  /* 0x0000000000007941 */ /* 0x000fea0003800000 */
.L_x_2194:
[----:B0-----:R-:W-:Y:S01]  /*16ae0*/  IMAD.MOV.U32 R25, RZ, RZ, R36 ;  /* 0x000000ffff197224 */ /* 0x001fe200078e0024 */
[----:B------:R-:W-:Y:S06]  /*16af0*/  @P2 BRA `(.L_x_2196) ;  /* 0xfffffffc007c2947 */ /* 0x000fec000383ffff */
.L_x_2193:
        /* <DEDUP_REMOVED lines=21> */
.L_x_2201:
        /* <DEDUP_REMOVED lines=27> */
.L_x_2200:
[----:B------:R-:W-:Y:S05]  /*16e00*/  BSYNC B0 ;  /* 0x0000000000007941 */ /* 0x000fea0003800000 */
.L_x_2199:
[----:B------:R-:W-:-:S04]  /*16e10*/  SHF.R.S32.HI R34, RZ, 0x1, R34 ;  /* 0x00000001ff227819 */ /* 0x000fc80000011422 */
[----:B------:R-:W-:-:S13]  /*16e20*/  ISETP.GE.AND P0, PT, R34, 0x20, PT ;  /* 0x000000202200780c */ /* 0x000fda0003f06270 */
[----:B------:R-:W-:Y:S05]  /*16e30*/  @P0 BRA `(.L_x_2201) ;  /* 0xfffffffc00840947 */ /* 0x000fea000383ffff */
[----:B------:R-:W-:-:S11]  /*16e40*/  HFMA2.MMA R2, -RZ, RZ, 0, 1.9073486328125e-06 ;  /* 0x00000020ff027435 */ /* 0x000fd600000001ff */
.L_x_2198:
[----:B------:R-:W-:Y:S01]  /*16e50*/  BAR.SYNC.DEFER_BLOCKING 0x0 ;  /* 0x0000000000007b1d */ /* 0x000fe20000010000 */
[----:B------:R-:W-:-:S13]  /*16e60*/  ISETP.GE.AND P0, PT, R2, 0x2, PT ;  /* 0x000000020200780c */ /* 0x000fda0003f06270 */
[----:B------:R-:W-:Y:S05]  /*16e70*/  @!P0 BRA `(.L_x_2197) ;  /* 0x0000000000508947 */ /* 0x000fea0003800000 */
[----:B0-----:R-:W-:-:S07]  /*16e80*/  IMAD.MOV.U32 R25, RZ, RZ, 0x1 ;  /* 0x00000001ff197424 */ /* 0x001fce00078e00ff */
.L_x_2202:
        /* <DEDUP_REMOVED lines=19> */
.L_x_2197:
        /* <DEDUP_REMOVED lines=21> */
.L_x_2204:
        /* <DEDUP_REMOVED lines=27> */
.L_x_2206:
        /* <DEDUP_REMOVED lines=22> */
.L_x_2207:
        /* <DEDUP_REMOVED lines=22> */
.L_x_2208:
        /* <DEDUP_REMOVED lines=22> */
.L_x_2209:
[----:B------:R-:W-:Y:S02]  /*176e0*/  ULDC.64 UR4, c[0x0][0x5f8] ;  /* 0x00017e0000047ab9 */ /* 0x000fe40000000a00 */
[----:B-1----:R-:W-:-:S04]  /*176f0*/  IADD3 R2, P0, R17, UR4, RZ ;  /* 0x0000000411027c10 */ /* 0x002fc8000ff1e0ff */
[----:B------:R-:W-:-:S05]  /*17700*/  IADD3.X R3, RZ, UR5, RZ, P0, !PT ;  /* 0x00000005ff037c10 */ /* 0x000fca00087fe4ff */
[----:B------:R-:W-:Y:S01]  /*17710*/  STG.E.64 desc[UR60][R2.64], R24 ;  /* 0x0000001802007986 */ /* 0x000fe2000c101b3c */
[----:B------:R-:W-:Y:S05]  /*17720*/  EXIT ;  /* 0x000000000000794d */ /* 0x000fea0003800000 */
.L_x_2205:
[----:B------:R-:W-:Y:S04]  /*17730*/  STG.E.64 desc[UR60][R4.64], R32 ;  /* 0x0000002004007986 */ /* 0x000fe8000c101b3c */
[----:B------:R-:W-:Y:S04]  /*17740*/  STG.E.64 desc[UR60][R4.64+0x8], R28 ;  /* 0x0000081c04007986 */ /* 0x000fe8000c101b3c */
[----:B------:R-:W-:Y:S04]  /*17750*/  STG.E.64 desc[UR60][R4.64+0x10], R26 ;  /* 0x0000101a04007986 */ /* 0x000fe8000c101b3c */
[----:B------:R-:W-:Y:S01]  /*17760*/  STG.E.64 desc[UR60][R4.64+0x18], R24 ;  /* 0x0000181804007986 */ /* 0x000fe2000c101b3c */
[----:B------:R-:W-:Y:S05]  /*17770*/  EXIT ;  /* 0x000000000000794d */ /* 0x000fea0003800000 */
.L_x_2203:
        /* <DEDUP_REMOVED lines=16> */
.L_x_2210:
        /* <DEDUP_REMOVED lines=27> */
.L_x_2212:
        /* <DEDUP_REMOVED lines=22> */
.L_x_2213:
        /* <DEDUP_REMOVED lines=22> */
.L_x_2214:
        /* <DEDUP_REMOVED lines=22> */
.L_x_2215:
[----:B------:R-:W-:Y:S02]  /*17e50*/  ULDC.64 UR4, c[0x0][0x5f8] ;  /* 0x00017e0000047ab9 */ /* 0x000fe40000000a00 */
[----:B-1----:R-:W-:-:S04]  /*17e60*/  IADD3 R2, P0, R17, UR4, RZ ;  /* 0x0000000411027c10 */ /* 0x002fc8000ff1e0ff */
[----:B------:R-:W-:-:S05]  /*17e70*/  IADD3.X R3, RZ, UR5, RZ, P0, !PT ;  /* 0x00000005ff037c10 */ /* 0x000fca00087fe4ff */
[----:B------:R-:W-:Y:S01]  /*17e80*/  STG.E.64 desc[UR60][R2.64], R26 ;  /* 0x0000001a02007986 */ /* 0x000fe2000c101b3c */
[----:B------:R-:W-:Y:S05]  /*17e90*/  EXIT ;  /* 0x000000000000794d */ /* 0x000fea0003800000 */
.L_x_2211:
[----:B------:R-:W-:Y:S04]  /*17ea0*/  STG.E.64 desc[UR60][R12.64], R32 ;  /* 0x000000200c007986 */ /* 0x000fe8000c101b3c */
[----:B------:R-:W-:Y:S04]  /*17eb0*/  STG.E.64 desc[UR60][R10.64], R28 ;  /* 0x0000001c0a007986 */ /* 0x000fe8000c101b3c */
[----:B------:R-:W-:Y:S04]  /*17ec0*/  STG.E.64 desc[UR60][R8.64], R24 ;  /* 0x0000001808007986 */ /* 0x000fe8000c101b3c */
[----:B------:R-:W-:Y:S01]  /*17ed0*/  STG.E.64 desc[UR60][R6.64], R26 ;  /* 0x0000001a06007986 */ /* 0x000fe2000c101b3c */
[----:B------:R-:W-:Y:S05]  /*17ee0*/  EXIT ;  /* 0x000000000000794d */ /* 0x000fea0003800000 */
.L_x_2176:
        /* <DEDUP_REMOVED lines=19> */
[----:B--2---:R-:W2:Y:S04]  /*18020*/  LDG.E.64 R2, desc[UR60][R4.64] ;  /* 0x0000003c04027981 */ /* 0x004ea8000c1e1b00 */
        /* <DEDUP_REMOVED lines=11> */
.L_x_2217:
        /* <DEDUP_REMOVED lines=11> */
[----:B--2---:R0:W1:Y:S01]  /*18190*/  LDC.64 R2, c[0x4][R0] ;  /* 0x0100000000027b82 */ /* 0x0040620000000a00 */
        /* <DEDUP_REMOVED lines=11> */
.L_x_2219:
        /* <DEDUP_REMOVED lines=10> */
[----:B--2---:R1:W2:Y:S01]  /*182f0*/  LDC.64 R2, c[0x4][R0] ;  /* 0x0100000000027b82 */ /* 0x0042a20000000a00 */
        /* <DEDUP_REMOVED lines=11> */
.L_x_2220:
[----:B------:R-:W-:Y:S01]  /*183b0*/  ULDC.64 UR4, c[0x0][0x5f8] ;  /* 0x00017e0000047ab9 */ /* 0x000fe20000000a00 */
[----:B------:R-:W-:Y:S02]  /*183c0*/  ISETP.NE.AND P6, PT, R16, 0x1, PT ;  /* 0x000000011000780c */ /* 0x000fe40003fc5270 */
[----:B------:R-:W-:-:S04]  /*183d0*/  IADD3 R2, P0, R19, UR4, RZ ;  /* 0x0000000413027c10 */ /* 0x000fc8000ff1e0ff */
[----:B--2---:R-:W-:-:S05]  /*183e0*/  IADD3.X R3, RZ, UR5, RZ, P0, !PT ;  /* 0x00000005ff037c10 */ /* 0x004fca00087fe4ff */
        /* <DEDUP_REMOVED lines=18> */
.L_x_2221:
        /* <DEDUP_REMOVED lines=22> */
.L_x_2222:
[----:B------:R-:W-:Y:S02]  /*18670*/  ULDC.64 UR4, c[0x0][0x5f8] ;  /* 0x00017e0000047ab9 */ /* 0x000fe40000000a00 */
[----:B-1----:R-:W-:-:S04]  /*18680*/  IADD3 R2, P0, R17, UR4, RZ ;  /* 0x0000000411027c10 */ /* 0x002fc8000ff1e0ff */
[----:B------:R-:W-:-:S05]  /*18690*/  IADD3.X R3, RZ, UR5, RZ, P0, !PT ;  /* 0x00000005ff037c10 */ /* 0x000fca00087fe4ff */
[----:B------:R-:W-:Y:S01]  /*186a0*/  STG.E.64 desc[UR60][R2.64], R24 ;  /* 0x0000001802007986 */ /* 0x000fe2000c101b3c */
[----:B------:R-:W-:Y:S05]  /*186b0*/  EXIT ;  /* 0x000000000000794d */ /* 0x000fea0003800000 */
.L_x_2218:
[----:B------:R-:W-:Y:S04]  /*186c0*/  STG.E.64 desc[UR60][R4.64], R50 ;  /* 0x0000003204007986 */ /* 0x000fe8000c101b3c */
[----:B------:R-:W-:Y:S04]  /*186d0*/  STG.E.64 desc[UR60][R4.64+0x8], R54 ;  /* 0x0000083604007986 */ /* 0x000fe8000c101b3c */
[----:B------:R-:W-:Y:S04]  /*186e0*/  STG.E.64 desc[UR60][R4.64+0x10], R56 ;  /* 0x0000103804007986 */ /* 0x000fe8000c101b3c */
[----:B------:R-:W-:Y:S01]  /*186f0*/  STG.E.64 desc[UR60][R4.64+0x18], R24 ;  /* 0x0000181804007986 */ /* 0x000fe2000c101b3c */
[----:B------:R-:W-:Y:S05]  /*18700*/  EXIT ;  /* 0x000000000000794d */ /* 0x000fea0003800000 */
.L_x_2216:
        /* <DEDUP_REMOVED lines=16> */
.L_x_2223:
        /* <DEDUP_REMOVED lines=23> */
.L_x_2225:
        /* <DEDUP_REMOVED lines=22> */
.L_x_2226:
        /* <DEDUP_REMOVED lines=22> */
.L_x_2227:
        /* <DEDUP_REMOVED lines=22> */
.L_x_2228:
[----:B------:R-:W-:Y:S02]  /*18da0*/  ULDC.64 UR4, c[0x0][0x5f8] ;  /* 0x00017e0000047ab9 */ /* 0x000fe40000000a00 */
[----:B-1----:R-:W-:-:S04]  /*18db0*/  IADD3 R2, P0, R17, UR4, RZ ;  /* 0x0000000411027c10 */ /* 0x002fc8000ff1e0ff */
[----:B------:R-:W-:-:S05]  /*18dc0*/  IADD3.X R3, RZ, UR5, RZ, P0, !PT ;  /* 0x00000005ff037c10 */ /* 0x000fca00087fe4ff */
[----:B------:R-:W-:Y:S01]  /*18dd0*/  STG.E.64 desc[UR60][R2.64], R24 ;  /* 0x0000001802007986 */ /* 0x000fe2000c101b3c */
[----:B------:R-:W-:Y:S05]  /*18de0*/  EXIT ;  /* 0x000000000000794d */ /* 0x000fea0003800000 */
.L_x_2224:
[----:B------:R-:W-:Y:S04]  /*18df0*/  STG.E.64 desc[UR60][R6.64], R50 ;  /* 0x0000003206007986 */ /* 0x000fe8000c101b3c */
[----:B------:R-:W-:Y:S04]  /*18e00*/  STG.E.64 desc[UR60][R8.64], R54 ;  /* 0x0000003608007986 */ /* 0x000fe8000c101b3c */
[----:B------:R-:W-:Y:S04]  /*18e10*/  STG.E.64 desc[UR60][R10.64], R56 ;  /* 0x000000380a007986 */ /* 0x000fe8000c101b3c */
[----:B------:R-:W-:Y:S01]  /*18e20*/  STG.E.64 desc[UR60][R26.64], R24 ;  /* 0x000000181a007986 */ /* 0x000fe2000c101b3c */
[----:B------:R-:W-:Y:S05]  /*18e30*/  EXIT ;  /* 0x000000000000794d */ /* 0x000fea0003800000 */
.L_x_2229:
        /* <DEDUP_REMOVED lines=12> */
.L_x_9826:


//--------------------- .text._ZN2at6native13reduce_kernelILi512ELi1ENS0_8ReduceOpIiNS0_14func_wrapper_tImZNS0_15xor_sum_functorIivEclERNS_14TensorIteratorEEUlmmE_EEjmLi4ELi4EEEEEvT1_ --------------------------
	.section	.text._ZN2at6native13reduce_kernelILi512ELi1ENS0_8ReduceOpIiNS0_14func_wrapper_tImZNS0_15xor_sum_functorIivEclERNS_14TensorIteratorEEUlmmE_EEjmLi4ELi4EEEEEvT1_,"ax",@progbits
	.align	128
        .global         _ZN2at6native13reduce_kernelILi512ELi1ENS0_8ReduceOpIiNS0_14func_wrapper_tImZNS0_15xor_sum_functorIivEclERNS_14TensorIteratorEEUlmmE_EEjmLi4ELi4EEEEEvT1_
        .type           _ZN2at6native13reduce_kernelILi512ELi1ENS0_8ReduceOpIiNS0_14func_wrapper_tImZNS0_15xor_sum_functorIivEclERNS_14TensorIteratorEEUlmmE_EEjmLi4ELi4EEEEEvT1_,@function
        .size           _ZN2at6native13reduce_kernelILi512ELi1ENS0_8ReduceOpIiNS0_14func_wrapper_tImZNS0_15xor_sum_functorIivEclERNS_14TensorIteratorEEUlmmE_EEjmLi4ELi4EEEEEvT1_,(.L_x_9827 - _ZN2at6native13reduce_kernelILi512ELi1ENS0_8ReduceOpIiNS0_14func_wrapper_tImZNS0_15xor_sum_functorIivEclERNS_14TensorIteratorEEUlmmE_EEjmLi4ELi4EEEEEvT1_)
        .other          _ZN2at6native13reduce_kernelILi512ELi1ENS0_8ReduceOpIiNS0_14func_wrapper_tImZNS0_15xor_sum_functorIivEclERNS_14TensorIteratorEEUlmmE_EEjmLi4ELi4EEEEEvT1_,@"STO_CUDA_ENTRY STV_DEFAULT"
_ZN2at6native13reduce_kernelILi512ELi1ENS0_8ReduceOpIiNS0_14func_wrapper_tImZNS0_15xor_sum_functorIivEclERNS_14TensorIteratorEEUlmmE_EEjmLi4ELi4EEEEEvT1_:
.text._ZN2at6native13reduce_kernelILi512ELi1ENS0_8ReduceOpIiNS0_14func_wrapper_tImZNS0_15xor_sum_functorIivEclERNS_14TensorIteratorEEUlmmE_EEjmLi4ELi4EEEEEvT1_:
        /* <DEDUP_REMOVED lines=287> */
.L_x_2230:
        /* <DEDUP_REMOVED lines=52> */
.L_x_2239:
[----:B------:R-:W-:Y:S05]  /*1530*/  BSYNC B3 ;  /* 0x0000000000037941 */ /* 0x000fea0003800000 */
.L_x_2238:
        /* <DEDUP_REMOVED lines=9> */
[----:B--2---:R-:W-:Y:S02]  /*15d0*/  SHF.R.S32.HI R8, RZ, 0x1f, R4 ;  /* 0x0000001fff087819 */ /* 0x004fe40000011404 */
[----:B------:R-:W-:Y:S02]  /*15e0*/  LOP3.LUT R9, R4, UR4, RZ, 0x3c, !PT ;  /* 0x0000000404097c12 */ /* 0x000fe4000f8e3cff */
[----:B------:R-:W-:-:S07]  /*15f0*/  LOP3.LUT R8, R8, UR5, RZ, 0x3c, !PT ;  /* 0x0000000508087c12 */ /* 0x000fce000f8e3cff */
.L_x_2237:
[----:B------:R-:W-:Y:S05]  /*1600*/  BSYNC B2 ;  /* 0x0000000000027941 */ /* 0x000fea0003800000 */
.L_x_2236:
[C---:B------:R-:W-:Y:S02]  /*1610*/  IADD3 R5, P0, -R7.reuse, 0x4, RZ ;  /* 0x0000000407057810 */ /* 0x040fe40007f1e1ff */
[----:B------:R-:W-:Y:S02]  /*1620*/  IADD3 R10, R7, -0x4, R18 ;  /* 0xfffffffc070a7810 */ /* 0x000fe40007ffe012 */
[----:B------:R-:W-:Y:S02]  /*1630*/  LEA R20, P1, R5, R20, 0x2 ;  /* 0x0000001405147211 */ /* 0x000fe400078210ff */
[----:B------:R-:W-:-:S04]  /*1640*/  IADD3.X R4, RZ, -0x1, RZ, P0, !PT ;  /* 0xffffffffff047810 */ /* 0x000fc800007fe4ff */
[----:B------:R-:W-:-:S07]  /*1650*/  LEA.HI.X R21, R5, R21, R4, 0x2, P1 ;  /* 0x0000001505157211 */ /* 0x000fce00008f1404 */
.L_x_2235:
[----:B------:R-:W-:Y:S05]  /*1660*/  BSYNC B1 ;  /* 0x0000000000017941 */ /* 0x000fea0003800000 */
.L_x_2234:
        /* <DEDUP_REMOVED lines=12> */
.L_x_2242:
[----:B------:R-:W-:Y:S01]  /*1730*/  IMAD.WIDE.U32 R4, R25, 0x10, R20 ;  /* 0x0000001019047825 */ /* 0x000fe200078e0014 */
[----:B------:R-:W-:-:S05]  /*1740*/  ULDC UR4, c[0x0][0x22c] ;  /* 0x00008b0000047ab9 */ /* 0x000fca0000000800 */
[----:B------:R-:W2:Y:S01]  /*1750*/  LDG.E.128 R4, desc[UR36][R4.64] ;  /* 0x0000002404047981 */ /* 0x000ea2000c1e1d00 */
[----:B------:R-:W-:-:S05]  /*1760*/  VIADD R25, R25, UR4 ;  /* 0x0000000419197c36 */ /* 0x000fca0008000000 */
[----:B------:R-:W-:-:S04]  /*1770*/  LEA R19, R25, 0x3, 0x2 ;  /* 0x0000000319137811 */ /* 0x000fc800078e10ff */
[----:B------:R-:W-:Y:S02]  /*1780*/  ISETP.GE.U32.AND P0, PT, R19, R10, PT ;  /* 0x0000000a1300720c */ /* 0x000fe40003f06070 */
[----:B--2---:R-:W-:Y:S02]  /*1790*/  LOP3.LUT R9, R9, R4, RZ, 0x3c, !PT ;  /* 0x0000000409097212 */ /* 0x004fe400078e3cff */
        /* <DEDUP_REMOVED lines=12> */
.L_x_2241:
[----:B------:R-:W-:Y:S05]  /*1860*/  BSYNC B1 ;  /* 0x0000000000017941 */ /* 0x000fea0003800000 */
.L_x_2240:
        /* <DEDUP_REMOVED lines=8> */
.L_x_2244:
[----:B------:R-:W-:Y:S05]  /*18f0*/  BSYNC B1 ;  /* 0x0000000000017941 */ /* 0x000fea0003800000 */
.L_x_2243:
        /* <DEDUP_REMOVED lines=10> */
[----:B--2---:R-:W-:Y:S02]  /*19a0*/  SHF.R.S32.HI R5, RZ, 0x1f, R20 ;  /* 0x0000001fff057819 */ /* 0x004fe40000011414 */
[----:B------:R-:W-:Y:S02]  /*19b0*/  LOP3.LUT R9, R9, R20, RZ, 0x3c, !PT ;  /* 0x0000001409097212 */ /* 0x000fe400078e3cff */
[----:B------:R-:W-:-:S07]  /*19c0*/  LOP3.LUT R8, R8, R5, RZ, 0x3c, !PT ;  /* 0x0000000508087212 */ /* 0x000fce00078e3cff */
.L_x_2246:
[----:B------:R-:W-:Y:S05]  /*19d0*/  BSYNC B1 ;  /* 0x0000000000017941 */ /* 0x000fea0003800000 */
.L_x_2245:
[----:B------:R-:W-:Y:S02]  /*19e0*/  LOP3.LUT R9, R11, R12, R9, 0x96, !PT ;  /* 0x0000000c0b097212 */ /* 0x000fe400078e9609 */
[----:B------:R-:W-:Y:S02]  /*19f0*/  LOP3.LUT R8, R13, R18, R8, 0x96, !PT ;  /* 0x000000120d087212 */ /* 0x000fe400078e9608 */
[----:B------:R-:W-:Y:S02]  /*1a00*/  LOP3.LUT R16, R16, R9, RZ, 0x3c, !PT ;  /* 0x0000000910107212 */ /* 0x000fe400078e3cff */
[----:B------:R-:W-:Y:S01]  /*1a10*/  LOP3.LUT R17, R17, R8, RZ, 0x3c, !PT ;  /* 0x0000000811117212 */ /* 0x000fe200078e3cff */
[----:B------:R-:W-:Y:S06]  /*1a20*/  BRA `(.L_x_2232) ;  /* 0x0000009800087947 */ /* 0x000fec0003800000 */
.L_x_2233:
        /* <DEDUP_REMOVED lines=29> */
.L_x_2256:
        /* <DEDUP_REMOVED lines=298> */
.L_x_2252:
[----:B------:R-:W-:Y:S01]  /*2ea0*/  LOP3.LUT R13, R18, 0xfffffffc, RZ, 0xc0, !PT ;  /* 0xfffffffc120d7812 */ /* 0x000fe200078ec0ff */
[----:B------:R-:W-:Y:S02]  /*2eb0*/  ULDC UR38, c[0x0][0x22c] ;  /* 0x00008b0000267ab9 */ /* 0x000fe40000000800 */
[----:B------:R-:W-:Y:S01]  /*2ec0*/  IMAD.U32 R2, RZ, RZ, UR38 ;  /* 0x00000026ff027e24 */ /* 0x000fe2000f8e00ff */
[----:B------:R-:W-:-:S04]  /*2ed0*/  IADD3 R12, P1, R20, R13, RZ ;  /* 0x0000000d140c7210 */ /* 0x000fc80007f3e0ff */
[----:B------:R-:W-:-:S06]  /*2ee0*/  IADD3.X R13, RZ, R21, RZ, P1, !PT ;  /* 0x00000015ff0d7210 */ /* 0x000fcc0000ffe4ff */
        /* <DEDUP_REMOVED lines=237> */
.L_x_2253:
[----:B------:R-:W-:-:S04]  /*3dc0*/  LOP3.LUT R17, R22, 0xfffffffc, RZ, 0xc0, !PT ;  /* 0xfffffffc16117812 */ /* 0x000fc800078ec0ff */
[----:B------:R-:W-:-:S04]  /*3dd0*/  IADD3 R16, P1, R20, R17, RZ ;  /* 0x0000001114107210 */ /* 0x000fc80007f3e0ff */
[----:B------:R-:W-:-:S05]  /*3de0*/  IADD3.X R17, RZ, R21, RZ, P1, !PT ;  /* 0x00000015ff117210 */ /* 0x000fca0000ffe4ff */
[----:B0-----:R0:W5:Y:S01]  /*3df0*/  LDG.E R12, desc[UR36][R16.64] ;  /* 0x00000024100c7981 */ /* 0x001162000c1e1900 */
[----:B------:R-:W-:Y:S01]  /*3e00*/  IMAD.IADD R25, R25, 0x1, R2 ;  /* 0x0000000119197824 */ /* 0x000fe200078e0202 */
[----:B------:R-:W-:Y:S01]  /*3e10*/  CS2R R22, SRZ ;  /* 0x0000000000167805 */ /* 0x000fe2000001ff00 */
        /* <DEDUP_REMOVED lines=225> */
[----:B------:R-:W-:Y:S01]  /*4c30*/  @P1 MOV R18, RZ ;  /* 0x000000ff00121202 */ /* 0x000fe20000000f00 */
[----:B------:R-:W0:Y:S02]  /*4c40*/  @P1 LDC R27, c[0x0][0x384] ;  /* 0x0000e100ff1b1b82 */ /* 0x000e240000000800 */
[----:B------:R-:W-:-:S04]  /*4c50*/  IMAD R24, R24, UR38, R17 ;  /* 0x0000002618187c24 */ /* 0x000fc8000f8e0211 */
[----:B------:R-:W-:Y:S02]  /*4c60*/  IMAD R23, R24, UR25, R23 ;  /* 0x0000001918177c24 */ /* 0x000fe4000f8e0217 */
[----:B------:R-:W1:Y:S02]  /*4c70*/  @P1 LDC.64 R16, c[0x0][0x388] ;  /* 0x0000e200ff101b82 */ /* 0x000e640000000a00 */
[----:B-1----:R-:W-:-:S06]  /*4c80*/  @P1 IMAD.HI.U32 R18, R19, R16, R18 ;  /* 0x0000001013121227 */ /* 0x002fcc00078e0012 */
[----:B------:R-:W1:Y:S01]  /*4c90*/  @P1 LDC R16, c[0x0][0x3f0] ;  /* 0x0000fc00ff101b82 */ /* 0x000e620000000800 */
[----:B------:R-:W-:-:S05]  /*4ca0*/  @P1 SHF.R.U32.HI R17, RZ, R17, R18 ;  /* 0x00000011ff111219 */ /* 0x000fca0000011612 */
[----:B------:R-:W-:-:S04]  /*4cb0*/  @P1 IMAD.MOV R18, RZ, RZ, -R17 ;  /* 0x000000ffff121224 */ /* 0x000fc800078e0a11 */
[----:B0-----:R-:W-:-:S04]  /*4cc0*/  @P1 IMAD R27, R27, R18, R19 ;  /* 0x000000121b1b1224 */ /* 0x001fc800078e0213 */
[----:B-1----:R-:W-:-:S07]  /*4cd0*/  @P1 IMAD R23, R27, R16, R23 ;  /* 0x000000101b171224 */ /* 0x002fce00078e0217 */
.L_x_2254:
[----:B0-----:R-:W-:-:S04]  /*4ce0*/  LOP3.LUT R17, R23, 0xfffffffc, RZ, 0xc0, !PT ;  /* 0xfffffffc17117812 */ /* 0x001fc800078ec0ff */
[----:B------:R-:W-:-:S04]  /*4cf0*/  IADD3 R16, P1, R20, R17, RZ ;  /* 0x0000001114107210 */ /* 0x000fc80007f3e0ff */
[----:B------:R-:W-:-:S05]  /*4d00*/  IADD3.X R17, RZ, R21, RZ, P1, !PT ;  /* 0x00000015ff117210 */ /* 0x000fca0000ffe4ff */
[----:B------:R0:W5:Y:S01]  /*4d10*/  LDG.E R23, desc[UR36][R16.64] ;  /* 0x0000002410177981 */ /* 0x000162000c1e1900 */
[----:B------:R-:W-:Y:S01]  /*4d20*/  IMAD.IADD R25, R25, 0x1, R2 ;  /* 0x0000000119197824 */ /* 0x000fe200078e0202 */
        /* <DEDUP_REMOVED lines=105> */
[----:B------:R-:W-:Y:S01]  /*53c0*/  ULDC UR4, c[0x0][0x2f0] ;  /* 0x0000bc0000047ab9 */ /* 0x000fe20000000800 */
[----:B------:R-:W-:Y:S01]  /*53d0*/  ISETP.NE.AND P1, PT, R16, 0xc, PT ;  /* 0x0000000c1000780c */ /* 0x000fe20003f25270 */
        /* <DEDUP_REMOVED lines=119> */
[----:B------:R-:W1:Y:S01]  /*5b50*/  @P1 LDC R29, c[0x0][0x384] ;  /* 0x0000e100ff1d1b82 */ /* 0x000e620000000800 */
[----:B0-----:R-:W-:-:S07]  /*5b60*/  @P1 IMAD.HI.U32 R18, R19, R16, R18 ;  /* 0x0000001013121227 */ /* 0x001fce00078e0012 */
[----:B------:R-:W0:Y:S01]  /*5b70*/  @P1 LDC R16, c[0x0][0x3f0] ;  /* 0x0000fc00ff101b82 */ /* 0x000e220000000800 */
[----:B------:R-:W-:Y:S02]  /*5b80*/  @P1 SHF.R.U32.HI R17, RZ, R17, R18 ;  /* 0x00000011ff111219 */ /* 0x000fe40000011612 */
[----:B------:R-:W-:-:S05]  /*5b90*/  IADD3 R18, -R19, RZ, RZ ;  /* 0x000000ff13127210 */ /* 0x000fca0007ffe1ff */
[----:B------:R-:W-:Y:S02]  /*5ba0*/  IMAD R27, R18, UR4, R27 ;  /* 0x00000004121b7c24 */ /* 0x000fe4000f8e021b */
[----:B------:R-:W-:Y:S02]  /*5bb0*/  @P1 IMAD.MOV R18, RZ, RZ, -R17 ;  /* 0x000000ffff121224 */ /* 0x000fe400078e0a11 */
[----:B------:R-:W-:Y:S02]  /*5bc0*/  IMAD R22, R27, UR25, R22 ;  /* 0x000000191b167c24 */ /* 0x000fe4000f8e0216 */
[----:B-1----:R-:W-:-:S04]  /*5bd0*/  @P1 IMAD R29, R29, R18, R19 ;  /* 0x000000121d1d1224 */ /* 0x002fc800078e0213 */
[----:B0-----:R-:W-:-:S07]  /*5be0*/  @P1 IMAD R22, R29, R16, R22 ;  /* 0x000000101d161224 */ /* 0x001fce00078e0216 */
.L_x_2255:
[----:B0-----:R-:W-:Y:S01]  /*5bf0*/  LOP3.LUT R17, R22, 0xfffffffc, RZ, 0xc0, !PT ;  /* 0xfffffffc16117812 */ /* 0x001fe200078ec0ff */
[----:B------:R-:W-:Y:S01]  /*5c00*/  IMAD.IADD R19, R25, 0x1, R2 ;  /* 0x0000000119137824 */ /* 0x000fe200078e0202 */
[----:B-----5:R-:W-:Y:S01]  /*5c10*/  SHF.R.S32.HI R18, RZ, 0x1f, R13 ;  /* 0x0000001fff127819 */ /* 0x020fe2000001140d */
[----:B------:R-:W-:Y:S01]  /*5c20*/  ULDC UR4, c[0x0][0x224] ;  /* 0x0000890000047ab9 */ /* 0x000fe20000000800 */
[----:B------:R-:W-:-:S04]  /*5c30*/  IADD3 R16, P1, R20, R17, RZ ;  /* 0x0000001114107210 */ /* 0x000fc80007f3e0ff */
[----:B------:R-:W-:-:S06]  /*5c40*/  IADD3.X R17, RZ, R21, RZ, P1, !PT ;  /* 0x00000015ff117210 */ /* 0x000fcc0000ffe4ff */
[----:B------:R-:W2:Y:S01]  /*5c50*/  LDG.E R17, desc[UR36][R16.64] ;  /* 0x0000002410117981 */ /* 0x000ea2000c1e1900 */
[----:B------:R-:W-:Y:S01]  /*5c60*/  LOP3.LUT R11, R11, R18, RZ, 0x3c, !PT ;  /* 0x000000120b0b7212 */ /* 0x000fe200078e3cff */
[----:B------:R-:W-:Y:S01]  /*5c70*/  IMAD R25, R2, 0x3, R19 ;  /* 0x0000000302197824 */ /* 0x000fe200078e0213 */
[----:B------:R-:W-:Y:S02]  /*5c80*/  MOV R18, UR4 ;  /* 0x0000000400127c02 */ /* 0x000fe40008000f00 */
[----:B------:R-:W-:Y:S02]  /*5c90*/  SHF.R.S32.HI R27, RZ, 0x1f, R12 ;  /* 0x0000001fff1b7819 */ /* 0x000fe4000001140c */
[----:B------:R-:W-:Y:S02]  /*5ca0*/  ISETP.GE.U32.AND P1, PT, R25, R18, PT ;  /* 0x000000121900720c */ /* 0x000fe40003f26070 */
[----:B------:R-:W-:Y:S02]  /*5cb0*/  SHF.R.S32.HI R22, RZ, 0x1f, R23 ;  /* 0x0000001fff167819 */ /* 0x000fe40000011417 */
[----:B------:R-:W-:-:S02]  /*5cc0*/  LOP3.LUT R8, R8, R27, RZ, 0x3c, !PT ;  /* 0x0000001b08087212 */ /* 0x000fc400078e3cff */
[----:B------:R-:W-:Y:S02]  /*5cd0*/  LOP3.LUT R7, R7, R22, RZ, 0x3c, !PT ;  /* 0x0000001607077212 */ /* 0x000fe400078e3cff */
[----:B------:R-:W-:Y:S02]  /*5ce0*/  LOP3.LUT R10, R10, R13, RZ, 0x3c, !PT ;  /* 0x0000000d0a0a7212 */ /* 0x000fe400078e3cff */
[----:B------:R-:W-:Y:S02]  /*5cf0*/  LOP3.LUT R9, R9, R12, RZ, 0x3c, !PT ;  /* 0x0000000c09097212 */ /* 0x000fe400078e3cff */
[----:B------:R-:W-:Y:S02]  /*5d00*/  LOP3.LUT R6, R6, R23, RZ, 0x3c, !PT ;  /* 0x0000001706067212 */ /* 0x000fe400078e3cff */
[----:B--2---:R-:W-:Y:S02]  /*5d10*/  SHF.R.S32.HI R24, RZ, 0x1f, R17 ;  /* 0x0000001fff187819 */ /* 0x004fe40000011411 */
[----:B------:R-:W-:-:S02]  /*5d20*/  LOP3.LUT R4, R4, R17, RZ, 0x3c, !PT ;  /* 0x0000001104047212 */ /* 0x000fc400078e3cff */
[----:B------:R-:W-:Y:S01]  /*5d30*/  LOP3.LUT R5, R5, R24, RZ, 0x3c, !PT ;  /* 0x0000001805057212 */ /* 0x000fe200078e3cff */
[----:B------:R-:W-:Y:S06]  /*5d40*/  @!P1 BRA `(.L_x_2256) ;  /* 0xffffffbc00ac9947 */ /* 0x000fec000383ffff */
[----:B------:R-:W-:Y:S05]  /*5d50*/  BSYNC B2 ;  /* 0x0000000000027941 */ /* 0x000fea0003800000 */
.L_x_2251:
[----:B------:R-:W-:-:S07]  /*5d60*/  IMAD.MOV.U32 R25, RZ, RZ, R17 ;  /* 0x000000ffff197224 */ /* 0x000fce00078e0011 */
.L_x_2250:
[----:B------:R-:W-:Y:S05]  /*5d70*/  BSYNC B1 ;  /* 0x0000000000017941 */ /* 0x000fea0003800000 */
.L_x_2249:
        /* <DEDUP_REMOVED lines=280> */
.L_x_2259:
[----:B------:R-:W-:-:S04]  /*6f00*/  LOP3.LUT R13, R13, 0xfffffffc, RZ, 0xc0, !PT ;  /* 0xfffffffc0d0d7812 */ /* 0x000fc800078ec0ff */
[----:B------:R-:W-:-:S04]  /*6f10*/  IADD3 R16, P2, R20, R13, RZ ;  /* 0x0000000d14107210 */ /* 0x000fc80007f5e0ff */
[----:B------:R-:W-:-:S05]  /*6f20*/  IADD3.X R17, RZ, R21, RZ, P2, !PT ;  /* 0x00000015ff117210 */ /* 0x000fca00017fe4ff */
[----:B------:R0:W5:Y:S01]  /*6f30*/  LDG.E R13, desc[UR36][R16.64] ;  /* 0x00000024100d7981 */ /* 0x000162000c1e1900 */
        /* <DEDUP_REMOVED lines=269> */
[----:B------:R-:W-:Y:S02]  /*8010*/  IMAD R12, R24, UR4, R12 ;  /* 0x00000004180c7c24 */ /* 0x000fe4000f8e020c */
[----:B0-----:R-:W-:-:S04]  /*8020*/  @P2 IMAD.HI.U32 R16, R29, R16, R28 ;  /* 0x000000101d102227 */ /* 0x001fc800078e001c */
[----:B------:R-:W0:Y:S01]  /*8030*/  @P2 LDC R28, c[0x0][0x384] ;  /* 0x0000e100ff1c2b82 */ /* 0x000e220000000800 */
[----:B------:R-:W-:-:S04]  /*8040*/  @P2 SHF.R.U32.HI R16, RZ, R17, R16 ;  /* 0x00000011ff102219 */ /* 0x000fc80000011610 */
[----:B------:R-:W-:-:S03]  /*8050*/  @P2 IADD3 R16, -R16, RZ, RZ ;  /* 0x000000ff10102210 */ /* 0x000fc60007ffe1ff */
[----:B------:R-:W1:Y:S02]  /*8060*/  @P2 LDC R17, c[0x0][0x3f0] ;  /* 0x0000fc00ff112b82 */ /* 0x000e640000000800 */
[----:B0-----:R-:W-:-:S04]  /*8070*/  @P2 IMAD R28, R28, R16, R29 ;  /* 0x000000101c1c2224 */ /* 0x001fc800078e021d */
[----:B-1----:R-:W-:-:S07]  /*8080*/  @P2 IMAD R12, R28, R17, R12 ;  /* 0x000000111c0c2224 */ /* 0x002fce00078e020c */
.L_x_2260:
        /* <DEDUP_REMOVED lines=273> */
[----:B------:R-:W-:Y:S02]  /*91a0*/  IMAD R23, R24, UR4, R23 ;  /* 0x0000000418177c24 */ /* 0x000fe4000f8e0217 */
[----:B0-----:R-:W-:-:S05]  /*91b0*/  @P2 IMAD.HI.U32 R16, R29, R16, R28 ;  /* 0x000000101d102227 */ /* 0x001fca00078e001c */
[----:B------:R-:W-:Y:S02]  /*91c0*/  @P2 SHF.R.U32.HI R24, RZ, R17, R16 ;  /* 0x00000011ff182219 */ /* 0x000fe40000011610 */
[----:B------:R-:W0:Y:S03]  /*91d0*/  @P2 LDC R17, c[0x0][0x384] ;  /* 0x0000e100ff112b82 */ /* 0x000e260000000800 */
[----:B------:R-:W-:-:S05]  /*91e0*/  @P2 IMAD.MOV R28, RZ, RZ, -R24 ;  /* 0x000000ffff1c2224 */ /* 0x000fca00078e0a18 */
[----:B------:R-:W1:Y:S01]  /*91f0*/  @P2 LDC R16, c[0x0][0x3f0] ;  /* 0x0000fc00ff102b82 */ /* 0x000e620000000800 */
[----:B0-----:R-:W-:-:S04]  /*9200*/  @P2 IMAD R17, R17, R28, R29 ;  /* 0x0000001c11112224 */ /* 0x001fc800078e021d */
[----:B-1----:R-:W-:-:S07]  /*9210*/  @P2 IMAD R23, R17, R16, R23 ;  /* 0x0000001011172224 */ /* 0x002fce00078e0217 */
.L_x_2261:
        /* <DEDUP_REMOVED lines=281> */
.L_x_2262:
[----:B------:R-:W-:-:S04]  /*a3b0*/  LOP3.LUT R17, R26, 0xfffffffc, RZ, 0xc0, !PT ;  /* 0xfffffffc1a117812 */ /* 0x000fc800078ec0ff */
[----:B------:R-:W-:-:S05]  /*a3c0*/  IADD3 R16, P1, R20, R17, RZ ;  /* 0x0000001114107210 */ /* 0x000fca0007f3e0ff */
[----:B------:R-:W-:-:S05]  /*a3d0*/  IMAD.X R17, RZ, RZ, R21, P1 ;  /* 0x000000ffff117224 */ /* 0x000fca00008e0615 */
[----:B------:R0:W5:Y:S03]  /*a3e0*/  LDG.E R25, desc[UR36][R16.64] ;  /* 0x0000002410197981 */ /* 0x000166000c1e1900 */
.L_x_2258:
[----:B------:R-:W-:Y:S05]  /*a3f0*/  BSYNC B1 ;  /* 0x0000000000017941 */ /* 0x000fea0003800000 */
.L_x_2257:
[----:B------:R-:W-:Y:S04]  /*a400*/  BSSY B1, `(.L_x_2263) ;  /* 0x0000016000017945 */ /* 0x000fe80003800000 */
[----:B------:R-:W-:Y:S05]  /*a410*/  @P0 BRA `(.L_x_2264) ;  /* 0x0000000000500947 */ /* 0x000fea0003800000 */
[----:B0-----:R-:W-:Y:S02]  /*a420*/  IADD3 R17, R19, R2, RZ ;  /* 0x0000000213117210 */ /* 0x001fe40007ffe0ff */
[----:B-----5:R-:W-:Y:S02]  /*a430*/  SHF.R.S32.HI R16, RZ, 0x1f, R13 ;  /* 0x0000001fff107819 */ /* 0x020fe4000001140d */
[----:B------:R-:W-:Y:S02]  /*a440*/  ISETP.GE.U32.AND P0, PT, R17, R18, PT ;  /* 0x000000121100720c */ /* 0x000fe40003f06070 */
[----:B------:R-:W-:Y:S02]  /*a450*/  LOP3.LUT R10, R10, R13, RZ, 0x3c, !PT ;  /* 0x0000000d0a0a7212 */ /* 0x000fe400078e3cff */
[----:B------:R-:W-:-:S09]  /*a460*/  LOP3.LUT R11, R11, R16, RZ, 0x3c, !PT ;  /* 0x000000100b0b7212 */ /* 0x000fd200078e3cff */
[----:B------:R-:W-:Y:S05]  /*a470*/  @P0 BRA `(.L_x_2264) ;  /* 0x0000000000380947 */ /* 0x000fea0003800000 */
[----:B------:R-:W-:Y:S01]  /*a480*/  IMAD.IADD R17, R17, 0x1, R2 ;  /* 0x0000000111117824 */ /* 0x000fe200078e0202 */
[----:B------:R-:W-:Y:S02]  /*a490*/  SHF.R.S32.HI R13, RZ, 0x1f, R12 ;  /* 0x0000001fff0d7819 */ /* 0x000fe4000001140c */
[----:B------:R-:W-:Y:S02]  /*a4a0*/  LOP3.LUT R9, R9, R12, RZ, 0x3c, !PT ;  /* 0x0000000c09097212 */ /* 0x000fe400078e3cff */
[----:B------:R-:W-:Y:S02]  /*a4b0*/  ISETP.GE.U32.AND P0, PT, R17, R18, PT ;  /* 0x000000121100720c */ /* 0x000fe40003f06070 */
[----:B------:R-:W-:-:S11]  /*a4c0*/  LOP3.LUT R8, R8, R13, RZ, 0x3c, !PT ;  /* 0x0000000d08087212 */ /* 0x000fd600078e3cff */
[----:B------:R-:W-:Y:S05]  /*a4d0*/  @P0 BRA `(.L_x_2264) ;  /* 0x0000000000200947 */ /* 0x000fea0003800000 */
[----:B------:R-:W-:Y:S02]  /*a4e0*/  IADD3 R13, R17, R2, RZ ;  /* 0x00000002110d7210 */ /* 0x000fe40007ffe0ff */
[----:B------:R-:W-:Y:S02]  /*a4f0*/  SHF.R.S32.HI R2, RZ, 0x1f, R23 ;  /* 0x0000001fff027819 */ /* 0x000fe40000011417 */
[----:B------:R-:W-:Y:S02]  /*a500*/  ISETP.GE.U32.AND P0, PT, R13, R18, PT ;  /* 0x000000120d00720c */ /* 0x000fe40003f06070 */
[----:B------:R-:W-:Y:S02]  /*a510*/  LOP3.LUT R6, R6, R23, RZ, 0x3c, !PT ;  /* 0x0000001706067212 */ /* 0x000fe400078e3cff */
[----:B------:R-:W-:-:S09]  /*a520*/  LOP3.LUT R7, R7, R2, RZ, 0x3c, !PT ;  /* 0x0000000207077212 */ /* 0x000fd200078e3cff */
[----:B------:R-:W-:Y:S02]  /*a530*/  @!P0 SHF.R.S32.HI R12, RZ, 0x1f, R25 ;  /* 0x0000001fff0c8819 */ /* 0x000fe40000011419 */
[----:B------:R-:W-:Y:S02]  /*a540*/  @!P0 LOP3.LUT R4, R4, R25, RZ, 0x3c, !PT ;  /* 0x0000001904048212 */ /* 0x000fe400078e3cff */
[----:B------:R-:W-:-:S07]  /*a550*/  @!P0 LOP3.LUT R5, R5, R12, RZ, 0x3c, !PT ;  /* 0x0000000c05058212 */ /* 0x000fce00078e3cff */
.L_x_2264:
[----:B------:R-:W-:Y:S05]  /*a560*/  BSYNC B1 ;  /* 0x0000000000017941 */ /* 0x000fea0003800000 */
.L_x_2263:
[----:B------:R-:W-:Y:S02]  /*a570*/  LOP3.LUT R9, R6, R9, R10, 0x96, !PT ;  /* 0x0000000906097212 */ /* 0x000fe400078e960a */
[----:B------:R-:W-:Y:S02]  /*a580*/  LOP3.LUT R8, R7, R8, R11, 0x96, !PT ;  /* 0x0000000807087212 */ /* 0x000fe400078e960b */
[----:B0-----:R-:W-:Y:S02]  /*a590*/  LOP3.LUT R16, R4, R9, RZ, 0x3c, !PT ;  /* 0x0000000904107212 */ /* 0x001fe400078e3cff */
[----:B------:R-:W-:Y:S01]  /*a5a0*/  LOP3.LUT R17, R5, R8, RZ, 0x3c, !PT ;  /* 0x0000000805117212 */ /* 0x000fe200078e3cff */
[----:B------:R-:W-:Y:S06]  /*a5b0*/  BRA `(.L_x_2232) ;  /* 0x0000000c00247947 */ /* 0x000fec0003800000 */
.L_x_2248:
[----:B------:R-:W-:Y:S01]  /*a5c0*/  ISETP.GE.U32.AND P0, PT, R7, R18, PT ;  /* 0x000000120700720c */ /* 0x000fe20003f06070 */
[----:B------:R-:W-:Y:S01]  /*a5d0*/  BSSY B1, `(.L_x_2265) ;  /* 0x0000032000017945 */ /* 0x000fe20003800000 */
[--C-:B------:R-:W-:Y:S01]  /*a5e0*/  IMAD.MOV.U32 R7, RZ, RZ, R9.reuse ;  /* 0x000000ffff077224 */ /* 0x100fe200078e0009 */
[-C--:B------:R-:W-:Y:S01]  /*a5f0*/  MOV R22, R8.reuse ;  /* 0x0000000800167202 */ /* 0x080fe20000000f00 */
[--C-:B------:R-:W-:Y:S01]  /*a600*/  IMAD.MOV.U32 R24, RZ, RZ, R9.reuse ;  /* 0x000000ffff187224 */ /* 0x100fe200078e0009 */
[-C--:B------:R-:W-:Y:S01]  /*a610*/  MOV R23, R8.reuse ;  /* 0x0000000800177202 */ /* 0x080fe20000000f00 */
[----:B------:R-:W-:Y:S01]  /*a620*/  IMAD.MOV.U32 R25, RZ, RZ, R9 ;  /* 0x000000ffff197224 */ /* 0x000fe200078e0009 */
[----:B------:R-:W-:-:S06]  /*a630*/  MOV R26, R8 ;  /* 0x00000008001a7202 */ /* 0x000fcc0000000f00 */
[----:B------:R-:W-:Y:S05]  /*a640*/  @P0 BRA `(.L_x_2266) ;  /* 0x0000000000a80947 */ /* 0x000fea0003800000 */
[----:B------:R-:W-:Y:S01]  /*a650*/  BSSY B2, `(.L_x_2267) ;  /* 0x0000026000027945 */ /* 0x000fe20003800000 */
[--C-:B------:R-:W-:Y:S01]  /*a660*/  IMAD.MOV.U32 R7, RZ, RZ, R9.reuse ;  /* 0x000000ffff077224 */ /* 0x100fe200078e0009 */
[----:B------:R-:W-:Y:S01]  /*a670*/  MOV R24, R9 ;  /* 0x0000000900187202 */ /* 0x000fe20000000f00 */
[----:B------:R-:W-:Y:S01]  /*a680*/  IMAD.MOV.U32 R25, RZ, RZ, R9 ;  /* 0x000000ffff197224 */ /* 0x000fe200078e0009 */
[-C--:B------:R-:W-:Y:S01]  /*a690*/  MOV R22, R8.reuse ;  /* 0x0000000800167202 */ /* 0x080fe20000000f00 */
[----:B------:R-:W-:Y:S01]  /*a6a0*/  IMAD.MOV.U32 R23, RZ, RZ, R8 ;  /* 0x000000ffff177224 */ /* 0x000fe200078e0008 */
[----:B------:R-:W-:-:S07]  /*a6b0*/  MOV R26, R8 ;  /* 0x00000008001a7202 */ /* 0x000fce0000000f00 */
.L_x_2268:
[----:B------:R-:W-:Y:S02]  /*a6c0*/  IMAD.IADD R11, R2, 0x1, R19 ;  /* 0x00000001020b7824 */ /* 0x000fe400078e0213 */
[----:B------:R-:W-:-:S03]  /*a6d0*/  IMAD R9, R6, R19, RZ ;  /* 0x0000001306097224 */ /* 0x000fc600078e02ff */
[----:B------:R-:W-:Y:S01]  /*a6e0*/  IADD3 R13, R11, R2, RZ ;  /* 0x000000020b0d7210 */ /* 0x000fe20007ffe0ff */
[----:B------:R-:W-:Y:S02]  /*a6f0*/  IMAD R11, R6, R11, RZ ;  /* 0x0000000b060b7224 */ /* 0x000fe400078e02ff */
[----:B------:R-:W-:-:S04]  /*a700*/  IMAD.WIDE.U32 R8, R9, 0x4, R20 ;  /* 0x0000000409087825 */ /* 0x000fc800078e0014 */
[----:B------:R-:W-:Y:S02]  /*a710*/  IMAD.IADD R27, R13, 0x1, R2 ;  /* 0x000000010d1b7824 */ /* 0x000fe400078e0202 */
[C---:B------:R-:W-:Y:S01]  /*a720*/  IMAD R13, R6.reuse, R13, RZ ;  /* 0x0000000d060d7224 */ /* 0x040fe200078e02ff */
[----:B------:R-:W2:Y:S01]  /*a730*/  LDG.E R8, desc[UR36][R8.64] ;  /* 0x0000002408087981 */ /* 0x000ea2000c1e1900 */
[----:B------:R-:W-:Y:S02]  /*a740*/  IMAD R17, R6, R27, RZ ;  /* 0x0000001b06117224 */ /* 0x000fe400078e02ff */
[----:B------:R-:W-:-:S04]  /*a750*/  IMAD.WIDE.U32 R10, R11, 0x4, R20 ;  /* 0x000000040b0a7825 */ /* 0x000fc800078e0014 */
[--C-:B------:R-:W-:Y:S02]  /*a760*/  IMAD.WIDE.U32 R12, R13, 0x4, R20.reuse ;  /* 0x000000040d0c7825 */ /* 0x100fe400078e0014 */
[----:B------:R-:W3:Y:S02]  /*a770*/  LDG.E R11, desc[UR36][R10.64] ;  /* 0x000000240a0b7981 */ /* 0x000ee4000c1e1900 */
[----:B------:R-:W-:Y:S02]  /*a780*/  IMAD.WIDE.U32 R16, R17, 0x4, R20 ;  /* 0x0000000411107825 */ /* 0x000fe400078e0014 */
[----:B------:R-:W4:Y:S04]  /*a790*/  LDG.E R12, desc[UR36][R12.64] ;  /* 0x000000240c0c7981 */ /* 0x000f28000c1e1900 */
[----:B------:R-:W5:Y:S01]  /*a7a0*/  LDG.E R17, desc[UR36][R16.64] ;  /* 0x0000002410117981 */ /* 0x000f62000c1e1900 */
[----:B------:R-:W-:-:S05]  /*a7b0*/  IADD3 R19, R27, R2, RZ ;  /* 0x000000021b137210 */ /* 0x000fca0007ffe0ff */
[----:B------:R-:W-:-:S05]  /*a7c0*/  IMAD R27, R2, 0x3, R19 ;  /* 0x00000003021b7824 */ /* 0x000fca00078e0213 */
[----:B------:R-:W-:Y:S02]  /*a7d0*/  ISETP.GE.U32.AND P0, PT, R27, R18, PT ;  /* 0x000000121b00720c */ /* 0x000fe40003f06070 */
[----:B--2---:R-:W-:Y:S02]  /*a7e0*/  SHF.R.S32.HI R27, RZ, 0x1f, R8 ;  /* 0x0000001fff1b7819 */ /* 0x004fe40000011408 */
[----:B------:R-:W-:Y:S02]  /*a7f0*/  LOP3.LUT R25, R25, R8, RZ, 0x3c, !PT ;  /* 0x0000000819197212 */ /* 0x000fe400078e3cff */
[----:B------:R-:W-:Y:S02]  /*a800*/  LOP3.LUT R26, R26, R27, RZ, 0x3c, !PT ;  /* 0x0000001b1a1a7212 */ /* 0x000fe400078e3cff */
[----:B---3--:R-:W-:Y:S02]  /*a810*/  SHF.R.S32.HI R28, RZ, 0x1f, R11 ;  /* 0x0000001fff1c7819 */ /* 0x008fe4000001140b */
[----:B----4-:R-:W-:-:S02]  /*a820*/  SHF.R.S32.HI R29, RZ, 0x1f, R12 ;  /* 0x0000001fff1d7819 */ /* 0x010fc4000001140c */
[----:B-----5:R-:W-:Y:S02]  /*a830*/  SHF.R.S32.HI R10, RZ, 0x1f, R17 ;  /* 0x0000001fff0a7819 */ /* 0x020fe40000011411 */
        /* <DEDUP_REMOVED lines=8> */
.L_x_2267:
[----:B------:R-:W-:Y:S01]  /*a8c0*/  MOV R13, R11 ;  /* 0x0000000b000d7202 */ /* 0x000fe20000000f00 */
[----:B------:R-:W-:Y:S02]  /*a8d0*/  IMAD.MOV.U32 R10, RZ, RZ, R8 ;  /* 0x000000ffff0a7224 */ /* 0x000fe400078e0008 */
[----:B------:R-:W-:-:S07]  /*a8e0*/  IMAD.MOV.U32 R11, RZ, RZ, R17 ;  /* 0x000000ffff0b7224 */ /* 0x000fce00078e0011 */
.L_x_2266:
[----:B------:R-:W-:Y:S05]  /*a8f0*/  BSYNC B1 ;  /* 0x0000000000017941 */ /* 0x000fea0003800000 */
.L_x_2265:
[----:B------:R-:W-:Y:S01]  /*a900*/  ISETP.GE.U32.AND P1, PT, R19, R18, PT ;  /* 0x000000121300720c */ /* 0x000fe20003f26070 */
[----:B------:R-:W-:-:S12]  /*a910*/  BSSY B1, `(.L_x_2269) ;  /* 0x0000016000017945 */ /* 0x000fd80003800000 */
[----:B------:R-:W-:Y:S05]  /*a920*/  @P1 BRA `(.L_x_2270) ;  /* 0x0000000000501947 */ /* 0x000fea0003800000 */
[----:B------:R-:W-:-:S04]  /*a930*/  IMAD R9, R6, R19, RZ ;  /* 0x0000001306097224 */ /* 0x000fc800078e02ff */
[----:B------:R-:W-:-:S05]  /*a940*/  IMAD.WIDE.U32 R8, R9, 0x4, R20 ;  /* 0x0000000409087825 */ /* 0x000fca00078e0014 */
[----:B------:R0:W5:Y:S01]  /*a950*/  LDG.E R10, desc[UR36][R8.64] ;  /* 0x00000024080a7981 */ /* 0x000162000c1e1900 */
[----:B------:R-:W-:-:S04]  /*a960*/  IADD3 R17, R19, R2, RZ ;  /* 0x0000000213117210 */ /* 0x000fc80007ffe0ff */
[----:B------:R-:W-:-:S13]  /*a970*/  ISETP.GE.U32.AND P0, PT, R17, R18, PT ;  /* 0x000000121100720c */ /* 0x000fda0003f06070 */
[----:B0-----:R-:W-:Y:S05]  /*a980*/  @P0 BRA `(.L_x_2270) ;  /* 0x0000000000380947 */ /* 0x001fea0003800000 */
[----:B------:R-:W-:-:S04]  /*a990*/  IMAD R9, R6, R17, RZ ;  /* 0x0000001106097224 */ /* 0x000fc800078e02ff */
[----:B------:R-:W-:-:S05]  /*a9a0*/  IMAD.WIDE.U32 R8, R9, 0x4, R20 ;  /* 0x0000000409087825 */ /* 0x000fca00078e0014 */
[----:B------:R0:W5:Y:S01]  /*a9b0*/  LDG.E R13, desc[UR36][R8.64] ;  /* 0x00000024080d7981 */ /* 0x000162000c1e1900 */
[----:B------:R-:W-:-:S05]  /*a9c0*/  IMAD.IADD R17, R17, 0x1, R2 ;  /* 0x0000000111117824 */ /* 0x000fca00078e0202 */
[----:B------:R-:W-:-:S13]  /*a9d0*/  ISETP.GE.U32.AND P0, PT, R17, R18, PT ;  /* 0x000000121100720c */ /* 0x000fda0003f06070 */
[----:B0-----:R-:W-:Y:S05]  /*a9e0*/  @P0 BRA `(.L_x_2270) ;  /* 0x0000000000200947 */ /* 0x001fea0003800000 */
[----:B------:R-:W-:Y:S01]  /*a9f0*/  IADD3 R27, R17, R2, RZ ;  /* 0x00000002111b7210 */ /* 0x000fe20007ffe0ff */
[----:B------:R-:W-:-:S03]  /*aa00*/  IMAD R9, R6, R17, RZ ;  /* 0x0000001106097224 */ /* 0x000fc600078e02ff */
[----:B------:R-:W-:Y:S01]  /*aa10*/  ISETP.GE.U32.AND P0, PT, R27, R18, PT ;  /* 0x000000121b00720c */ /* 0x000fe20003f06070 */
[----:B------:R-:W-:-:S05]  /*aa20*/  IMAD.WIDE.U32 R8, R9, 0x4, R20 ;  /* 0x0000000409087825 */ /* 0x000fca00078e0014 */
[----:B------:R0:W5:Y:S07]  /*aa30*/  LDG.E R12, desc[UR36][R8.64] ;  /* 0x00000024080c7981 */ /* 0x00016e000c1e1900 */
[----:B------:R-:W-:-:S04]  /*aa40*/  @!P0 IMAD R17, R6, R27, RZ ;  /* 0x0000001b06118224 */ /* 0x000fc800078e02ff */
[----:B------:R-:W-:-:S05]  /*aa50*/  @!P0 IMAD.WIDE.U32 R20, R17, 0x4, R20 ;  /* 0x0000000411148825 */ /* 0x000fca00078e0014 */
[----:B------:R0:W5:Y:S02]  /*aa60*/  @!P0 LDG.E R11, desc[UR36][R20.64] ;  /* 0x00000024140b8981 */ /* 0x000164000c1e1900 */
.L_x_2270:
[----:B------:R-:W-:Y:S05]  /*aa70*/  BSYNC B1 ;  /* 0x0000000000017941 */ /* 0x000fea0003800000 */
.L_x_2269:
[----:B------:R-:W-:Y:S04]  /*aa80*/  BSSY B1, `(.L_x_2271) ;  /* 0x0000016000017945 */ /* 0x000fe80003800000 */
[----:B------:R-:W-:Y:S05]  /*aa90*/  @P1 BRA `(.L_x_2272) ;  /* 0x0000000000501947 */ /* 0x000fea0003800000 */
[----:B------:R-:W-:Y:S01]  /*aaa0*/  IMAD.IADD R19, R19, 0x1, R2 ;  /* 0x0000000113137824 */ /* 0x000fe200078e0202 */
[----:B0----5:R-:W-:Y:S02]  /*aab0*/  SHF.R.S32.HI R9, RZ, 0x1f, R10 ;  /* 0x0000001fff097819 */ /* 0x021fe4000001140a */
        /* <DEDUP_REMOVED lines=9> */
[----:B------:R-:W-:Y:S05]  /*ab50*/  @P0 BRA `(.L_x_2272) ;  /* 0x0000000000200947 */ /* 0x000fea0003800000 */
[----:B------:R-:W-:Y:S01]  /*ab60*/  IMAD.IADD R9, R9, 0x1, R2 ;  /* 0x0000000109097824 */ /* 0x000fe200078e0202 */
[----:B------:R-:W-:-:S04]  /*ab70*/  LOP3.LUT R7, R7, R12, RZ, 0x3c, !PT ;  /* 0x0000000c07077212 */ /* 0x000fc800078e3cff */
[----:B------:R-:W-:Y:S02]  /*ab80*/  ISETP.GE.U32.AND P0, PT, R9, R18, PT ;  /* 0x000000120900720c */ /* 0x000fe40003f06070 */
[----:B------:R-:W-:-:S04]  /*ab90*/  SHF.R.S32.HI R9, RZ, 0x1f, R12 ;  /* 0x0000001fff097819 */ /* 0x000fc8000001140c */
[----:B------:R-:W-:-:S07]  /*aba0*/  LOP3.LUT R22, R22, R9, RZ, 0x3c, !PT ;  /* 0x0000000916167212 */ /* 0x000fce00078e3cff */
[----:B------:R-:W-:Y:S02]  /*abb0*/  @!P0 SHF.R.S32.HI R2, RZ, 0x1f, R11 ;  /* 0x0000001fff028819 */ /* 0x000fe4000001140b */
[----:B------:R-:W-:Y:S02]  /*abc0*/  @!P0 LOP3.LUT R4, R4, R11, RZ, 0x3c, !PT ;  /* 0x0000000b04048212 */ /* 0x000fe400078e3cff */
[----:B------:R-:W-:-:S07]  /*abd0*/  @!P0 LOP3.LUT R5, R5, R2, RZ, 0x3c, !PT ;  /* 0x0000000205058212 */ /* 0x000fce00078e3cff */
.L_x_2272:
[----:B------:R-:W-:Y:S05]  /*abe0*/  BSYNC B1 ;  /* 0x0000000000017941 */ /* 0x000fea0003800000 */
.L_x_2271:
[----:B------:R-:W-:Y:S02]  /*abf0*/  LOP3.LUT R7, R7, R24, R25, 0x96, !PT ;  /* 0x0000001807077212 */ /* 0x000fe400078e9619 */
[----:B------:R-:W-:Y:S02]  /*ac00*/  LOP3.LUT R22, R22, R23, R26, 0x96, !PT ;  /* 0x0000001716167212 */ /* 0x000fe400078e961a */
[----:B------:R-:W-:Y:S02]  /*ac10*/  LOP3.LUT R16, R4, R7, RZ, 0x3c, !PT ;  /* 0x0000000704107212 */ /* 0x000fe400078e3cff */
[----:B------:R-:W-:Y:S01]  /*ac20*/  LOP3.LUT R17, R5, R22, RZ, 0x3c, !PT ;  /* 0x0000001605117212 */ /* 0x000fe200078e3cff */
[----:B------:R-:W-:Y:S06]  /*ac30*/  BRA `(.L_x_2232) ;  /* 0x0000000400847947 */ /* 0x000fec0003800000 */
.L_x_2247:
[----:B------:R-:W0:Y:S01]  /*ac40*/  LDC R2, c[0x0][0x22c] ;  /* 0x00008b00ff027b82 */ /* 0x000e220000000800 */
[----:B------:R-:W-:Y:S07]  /*ac50*/  BSSY B1, `(.L_x_2273) ;  /* 0x0000030000017945 */ /* 0x000fee0003800000 */
[----:B------:R-:W1:Y:S08]  /*ac60*/  LDC R6, c[0x0][0x218] ;  /* 0x00008600ff067b82 */ /* 0x000e700000000800 */
[----:B------:R-:W2:Y:S01]  /*ac70*/  LDC R22, c[0x0][0x21c] ;  /* 0x00008700ff167b82 */ /* 0x000ea20000000800 */
[----:B0-----:R-:W-:-:S05]  /*ac80*/  IMAD R5, R2, 0x3, R25 ;  /* 0x0000000302057824 */ /* 0x001fca00078e0219 */
[----:B------:R-:W-:Y:S02]  /*ac90*/  ISETP.GE.U32.AND P0, PT, R5, R18, PT ;  /* 0x000000120500720c */ /* 0x000fe40003f06070 */
        /* <DEDUP_REMOVED lines=12> */
.L_x_2276:
[C---:B------:R-:W-:Y:S01]  /*ad60*/  IADD3 R11, R25.reuse, R2, RZ ;  /* 0x00000002190b7210 */ /* 0x040fe20007ffe0ff */
[----:B------:R-:W-:-:S04]  /*ad70*/  IMAD.WIDE.U32 R8, R25, 0x4, R20 ;  /* 0x0000000419087825 */ /* 0x000fc800078e0014 */
[C---:B------:R-:W-:Y:S02]  /*ad80*/  IMAD.IADD R13, R11.reuse, 0x1, R2 ;  /* 0x000000010b0d7824 */ /* 0x040fe400078e0202 */
[--C-:B------:R-:W-:Y:S01]  /*ad90*/  IMAD.WIDE.U32 R10, R11, 0x4, R20.reuse ;  /* 0x000000040b0a7825 */ /* 0x100fe200078e0014 */
[----:B------:R-:W2:Y:S02]  /*ada0*/  LDG.E R8, desc[UR36][R8.64] ;  /* 0x0000002408087981 */ /* 0x000ea4000c1e1900 */
[C---:B------:R-:W-:Y:S01]  /*adb0*/  IADD3 R27, R13.reuse, R2, RZ ;  /* 0x000000020d1b7210 */ /* 0x040fe20007ffe0ff */
[--C-:B------:R-:W-:Y:S02]  /*adc0*/  IMAD.WIDE.U32 R12, R13, 0x4, R20.reuse ;  /* 0x000000040d0c7825 */ /* 0x100fe400078e0014 */
[----:B------:R-:W3:Y:S02]  /*add0*/  LDG.E R11, desc[UR36][R10.64] ;  /* 0x000000240a0b7981 */ /* 0x000ee4000c1e1900 */
[----:B------:R-:W-:-:S02]  /*ade0*/  IMAD.WIDE.U32 R16, R27, 0x4, R20 ;  /* 0x000000041b107825 */ /* 0x000fc400078e0014 */
[----:B------:R-:W4:Y:S04]  /*adf0*/  LDG.E R12, desc[UR36][R12.64] ;  /* 0x000000240c0c7981 */ /* 0x000f28000c1e1900 */
[----:B------:R-:W5:Y:S01]  /*ae00*/  LDG.E R17, desc[UR36][R16.64] ;  /* 0x0000002410117981 */ /* 0x000f62000c1e1900 */
[----:B------:R-:W-:-:S04]  /*ae10*/  IMAD.IADD R25, R27, 0x1, R2 ;  /* 0x000000011b197824 */ /* 0x000fc800078e0202 */
[----:B------:R-:W-:-:S05]  /*ae20*/  IMAD R27, R2, 0x3, R25 ;  /* 0x00000003021b7824 */ /* 0x000fca00078e0219 */
[----:B------:R-:W-:Y:S02]  /*ae30*/  ISETP.GE.U32.AND P0, PT, R27, R18, PT ;  /* 0x000000121b00720c */ /* 0x000fe40003f06070 */
[----:B--2---:R-:W-:Y:S02]  /*ae40*/  SHF.R.S32.HI R27, RZ, 0x1f, R8 ;  /* 0x0000001fff1b7819 */ /* 0x004fe40000011408 */
[----:B---3--:R-:W-:Y:S02]  /*ae50*/  SHF.R.S32.HI R26, RZ, 0x1f, R11 ;  /* 0x0000001fff1a7819 */ /* 0x008fe4000001140b */
[----:B----4-:R-:W-:Y:S02]  /*ae60*/  SHF.R.S32.HI R29, RZ, 0x1f, R12 ;  /* 0x0000001fff1d7819 */ /* 0x010fe4000001140c */
[----:B-----5:R-:W-:Y:S02]  /*ae70*/  SHF.R.S32.HI R28, RZ, 0x1f, R17 ;  /* 0x0000001fff1c7819 */ /* 0x020fe40000011411 */
        /* <DEDUP_REMOVED lines=10> */
.L_x_2275:
[----:B------:R-:W-:Y:S01]  /*af20*/  IMAD.MOV.U32 R13, RZ, RZ, R11 ;  /* 0x000000ffff0d7224 */ /* 0x000fe200078e000b */
[----:B------:R-:W-:Y:S02]  /*af30*/  MOV R10, R8 ;  /* 0x00000008000a7202 */ /* 0x000fe40000000f00 */
[----:B------:R-:W-:-:S07]  /*af40*/  MOV R11, R17 ;  /* 0x00000011000b7202 */ /* 0x000fce0000000f00 */
.L_x_2274:
[----:B------:R-:W-:Y:S05]  /*af50*/  BSYNC B1 ;  /* 0x0000000000017941 */ /* 0x000fea0003800000 */
.L_x_2273:
[----:B------:R-:W-:Y:S01]  /*af60*/  ISETP.GE.U32.AND P1, PT, R25, R18, PT ;  /* 0x000000121900720c */ /* 0x000fe20003f26070 */
[----:B------:R-:W-:-:S12]  /*af70*/  BSSY B1, `(.L_x_2277) ;  /* 0x0000012000017945 */ /* 0x000fd80003800000 */
[----:B------:R-:W-:Y:S05]  /*af80*/  @P1 BRA `(.L_x_2278) ;  /* 0x0000000000401947 */ /* 0x000fea0003800000 */
[----:B------:R-:W-:-:S05]  /*af90*/  IMAD.WIDE.U32 R8, R25, 0x4, R20 ;  /* 0x0000000419087825 */ /* 0x000fca00078e0014 */
[----:B------:R0:W5:Y:S01]  /*afa0*/  LDG.E R10, desc[UR36][R8.64] ;  /* 0x00000024080a7981 */ /* 0x000162000c1e1900 */
[----:B------:R-:W-:-:S05]  /*afb0*/  IMAD.IADD R17, R25, 0x1, R2 ;  /* 0x0000000119117824 */ /* 0x000fca00078e0202 */
        /* <DEDUP_REMOVED lines=13> */
.L_x_2278:
[----:B------:R-:W-:Y:S05]  /*b090*/  BSYNC B1 ;  /* 0x0000000000017941 */ /* 0x000fea0003800000 */
.L_x_2277:
[----:B------:R-:W-:Y:S04]  /*b0a0*/  BSSY B1, `(.L_x_2279) ;  /* 0x0000016000017945 */ /* 0x000fe80003800000 */
[----:B------:R-:W-:Y:S05]  /*b0b0*/  @P1 BRA `(.L_x_2280) ;  /* 0x0000000000501947 */ /* 0x000fea0003800000 */
[----:B------:R-:W-:Y:S02]  /*b0c0*/  IADD3 R25, R25, R2, RZ ;  /* 0x0000000219197210 */ /* 0x000fe40007ffe0ff */
[----:B0----5:R-:W-:Y:S02]  /*b0d0*/  SHF.R.S32.HI R9, RZ, 0x1f, R10 ;  /* 0x0000001fff097819 */ /* 0x021fe4000001140a */
        /* <DEDUP_REMOVED lines=11> */
[----:B------:R-:W-:Y:S02]  /*b190*/  LOP3.LUT R5, R5, R12, RZ, 0x3c, !PT ;  /* 0x0000000c05057212 */ /* 0x000fe400078e3cff */
[----:B------:R-:W-:Y:S02]  /*b1a0*/  ISETP.GE.U32.AND P0, PT, R9, R18, PT ;  /* 0x000000120900720c */ /* 0x000fe40003f06070 */
[----:B------:R-:W-:-:S04]  /*b1b0*/  SHF.R.S32.HI R9, RZ, 0x1f, R12 ;  /* 0x0000001fff097819 */ /* 0x000fc8000001140c */
[----:B------:R-:W-:-:S07]  /*b1c0*/  LOP3.LUT R22, R22, R9, RZ, 0x3c, !PT ;  /* 0x0000000916167212 */ /* 0x000fce00078e3cff */
[----:B------:R-:W-:Y:S02]  /*b1d0*/  @!P0 SHF.R.S32.HI R2, RZ, 0x1f, R11 ;  /* 0x0000001fff028819 */ /* 0x000fe4000001140b */
[----:B------:R-:W-:Y:S02]  /*b1e0*/  @!P0 LOP3.LUT R4, R4, R11, RZ, 0x3c, !PT ;  /* 0x0000000b04048212 */ /* 0x000fe400078e3cff */
[----:B------:R-:W-:-:S07]  /*b1f0*/  @!P0 LOP3.LUT R19, R19, R2, RZ, 0x3c, !PT ;  /* 0x0000000213138212 */ /* 0x000fce00078e3cff */
.L_x_2280:
[----:B------:R-:W-:Y:S05]  /*b200*/  BSYNC B1 ;  /* 0x0000000000017941 */ /* 0x000fea0003800000 */
.L_x_2279:
[----:B------:R-:W-:Y:S02]  /*b210*/  LOP3.LUT R5, R5, R6, R7, 0x96, !PT ;  /* 0x0000000605057212 */ /* 0x000fe400078e9607 */
[----:B------:R-:W-:Y:S02]  /*b220*/  LOP3.LUT R22, R22, R23, R24, 0x96, !PT ;  /* 0x0000001716167212 */ /* 0x000fe400078e9618 */
[----:B------:R-:W-:Y:S02]  /*b230*/  LOP3.LUT R16, R4, R5, RZ, 0x3c, !PT ;  /* 0x0000000504107212 */ /* 0x000fe400078e3cff */
[----:B------:R-:W-:-:S07]  /*b240*/  LOP3.LUT R17, R19, R22, RZ, 0x3c, !PT ;  /* 0x0000001613117212 */ /* 0x000fce00078e3cff */
.L_x_2232:
[----:B------:R-:W-:Y:S05]  /*b250*/  BSYNC B0 ;  /* 0x0000000000007941 */ /* 0x000fea0003800000 */
.L_x_2231:
        /* <DEDUP_REMOVED lines=16> */
.L_x_2282:
        /* <DEDUP_REMOVED lines=13> */
.L_x_2281:
[----:B------:R-:W-:Y:S02]  /*b430*/  ULDC UR4, c[0x0][0x238] ;  /* 0x00008e0000047ab9 */ /* 0x000fe40000000800 */
[----:B------:R-:W-:-:S13]  /*b440*/  ISETP.NE.AND P0, PT, RZ, UR4, PT ;  /* 0x00000004ff007c0c */ /* 0x000fda000bf05270 */
[----:B------:R-:W-:Y:S05]  /*b450*/  @!P0 BRA `(.L_x_2283) ;  /* 0x0000000000a48947 */ /* 0x000fea0003800000 */
[----:B-----5:R-:W2:Y:S02]  /*b460*/  LDC R11, c[0x0][RZ] ;  /* 0x00000000ff0b7b82 */ /* 0x020ea40000000800 */
[----:B--2---:R-:W-:Y:S01]  /*b470*/  ISETP.GT.AND P0, PT, R11, 0x20, PT ;  /* 0x000000200b00780c */ /* 0x004fe20003f04270 */
[----:B------:R-:W-:-:S12]  /*b480*/  IMAD.MOV.U32 R2, RZ, RZ, R11 ;  /* 0x000000ffff027224 */ /* 0x000fd800078e000b */
[----:B------:R-:W-:Y:S05]  /*b490*/  @!P0 BRA `(.L_x_2284) ;  /* 0x0000000000688947 */ /* 0x000fea0003800000 */
[----:B------:R-:W2:Y:S01]  /*b4a0*/  S2UR UR5, SR_CgaCtaId ;  /* 0x00000000000579c3 */ /* 0x000ea20000008800 */
[----:B------:R-:W-:Y:S01]  /*b4b0*/  UMOV UR4, 0x400 ;  /* 0x0000040000047882 */ /* 0x000fe20000000000 */
[----:B------:R-:W-:Y:S01]  /*b4c0*/  IMAD R2, R3, R11, R0 ;  /* 0x0000000b03027224 */ /* 0x000fe200078e0200 */
[----:B------:R-:W-:-:S04]  /*b4d0*/  UIADD3 UR4, UR4, 0x10, URZ ;  /* 0x0000001004047890 */ /* 0x000fc8000fffe03f */
[----:B--2---:R-:W-:-:S06]  /*b4e0*/  ULEA UR4, UR5, UR4, 0x18 ;  /* 0x0000000405047291 */ /* 0x004fcc000f8ec03f */
[----:B-1----:R-:W-:Y:S02]  /*b4f0*/  LEA R7, R2, UR4, 0x3 ;  /* 0x0000000402077c11 */ /* 0x002fe4000f8e18ff */
[----:B------:R-:W-:-:S03]  /*b500*/  LEA.HI R2, R11, R11, RZ, 0x1 ;  /* 0x0000000b0b027211 */ /* 0x000fc600078f08ff */
[----:B------:R2:W-:Y:S01]  /*b510*/  STS.64 [R7], R16 ;  /* 0x0000001007007388 */ /* 0x0005e20000000a00 */
[----:B------:R-:W-:Y:S01]  /*b520*/  SHF.R.S32.HI R4, RZ, 0x1, R2 ;  /* 0x00000001ff047819 */ /* 0x000fe20000011402 */
[----:B------:R-:W-:-:S03]  /*b530*/  HFMA2.MMA R2, -RZ, RZ, 0, 1.9073486328125e-06 ;  /* 0x00000020ff027435 */ /* 0x000fc600000001ff */
[----:B------:R-:W-:-:S13]  /*b540*/  ISETP.GE.AND P0, PT, R4, 0x20, PT ;  /* 0x000000200400780c */ /* 0x000fda0003f06270 */
[----:B--2---:R-:W-:Y:S05]  /*b550*/  @!P0 BRA `(.L_x_2284) ;  /* 0x0000000000388947 */ /* 0x004fea0003800000 */
[----:B0-----:R-:W-:-:S07]  /*b560*/  IMAD.MOV.U32 R9, RZ, RZ, R4 ;  /* 0x000000ffff097224 */ /* 0x001fce00078e0004 */
.L_x_2285:
        /* <DEDUP_REMOVED lines=13> */
.L_x_2284:
[----:B------:R-:W-:Y:S01]  /*b640*/  BAR.SYNC.DEFER_BLOCKING 0x0 ;  /* 0x0000000000007b1d */ /* 0x000fe20000010000 */
[----:B------:R-:W-:-:S13]  /*b650*/  ISETP.GE.AND P0, PT, R2, 0x2, PT ;  /* 0x000000020200780c */ /* 0x000fda0003f06270 */
[----:B------:R-:W-:Y:S05]  /*b660*/  @!P0 BRA `(.L_x_2283) ;  /* 0x0000000000208947 */ /* 0x000fea0003800000 */
[----:B------:R-:W-:-:S07]  /*b670*/  IMAD.MOV.U32 R5, RZ, RZ, 0x1 ;  /* 0x00000001ff057424 */ /* 0x000fce00078e00ff */
.L_x_2286:
[----:B------:R-:W2:Y:S04]  /*b680*/  SHFL.DOWN PT, R4, R17, R5, 0x1f ;  /* 0x08001f0511047589 */ /* 0x000ea800000e0000 */
[----:B-1----:R1:W3:Y:S02]  /*b690*/  SHFL.DOWN PT, R7, R16, R5, 0x1f ;  /* 0x08001f0510077589 */ /* 0x0022e400000e0000 */
[----:B-1----:R-:W-:-:S04]  /*b6a0*/  SHF.L.U32 R5, R5, 0x1, RZ ;  /* 0x0000000105057819 */ /* 0x002fc800000006ff */
[----:B------:R-:W-:Y:S02]  /*b6b0*/  ISETP.GE.AND P0, PT, R5, R2, PT ;  /* 0x000000020500720c */ /* 0x000fe40003f06270 */
[----:B--2---:R-:W-:Y:S02]  /*b6c0*/  LOP3.LUT R17, R4, R17, RZ, 0x3c, !PT ;  /* 0x0000001104117212 */ /* 0x004fe400078e3cff */
[----:B---3--:R-:W-:-:S09]  /*b6d0*/  LOP3.LUT R16, R7, R16, RZ, 0x3c, !PT ;  /* 0x0000001007107212 */ /* 0x008fd200078e3cff */
[----:B------:R-:W-:Y:S05]  /*b6e0*/  @!P0 BRA `(.L_x_2286) ;  /* 0xfffffffc00e48947 */ /* 0x000fea000383ffff */
.L_x_2283:
        /* <DEDUP_REMOVED lines=277> */
.L_x_2287:
        /* <DEDUP_REMOVED lines=292> */
[----:B------:R-:W-:-:S03]  /*da80*/  ULDC UR6, c[0x0][0x5e4] ;  /* 0x0001790000067ab9 */ /* 0x000fc60000000800 */
[----:B------:R-:W-:-:S05]  /*da90*/  IADD3 R9, -R8, RZ, RZ ;  /* 0x000000ff08097210 */ /* 0x000fca0007ffe1ff */
[----:B------:R-:W-:-:S04]  /*daa0*/  IMAD R9, R9, UR8, R11 ;  /* 0x0000000809097c24 */ /* 0x000fc8000f8e020b */
[----:B------:R-:W-:-:S07]  /*dab0*/  IMAD R18, R9, UR6, R18 ;  /* 0x0000000609127c24 */ /* 0x000fce000f8e0212 */
.L_x_2289:
        /* <DEDUP_REMOVED lines=17> */
.L_x_2291:
[----:B-1----:R-:W-:Y:S05]  /*dbd0*/  BSYNC B0 ;  /* 0x0000000000007941 */ /* 0x002fea0003800000 */
.L_x_2290:
        /* <DEDUP_REMOVED lines=14> */
.L_x_2293:
[----:B------:R-:W-:Y:S05]  /*dcc0*/  BSYNC B0 ;  /* 0x0000000000007941 */ /* 0x000fea0003800000 */
.L_x_2292:
        /* <DEDUP_REMOVED lines=35> */
.L_x_2295:
[----:B------:R-:W-:Y:S05]  /*df00*/  BSYNC B0 ;  /* 0x0000000000007941 */ /* 0x000fea0003800000 */
.L_x_2294:
        /* <DEDUP_REMOVED lines=32> */
.L_x_2300:
        /* <DEDUP_REMOVED lines=9> */
.L_x_2299:
[----:B------:R-:W-:Y:S05]  /*e1a0*/  BRA `(.L_x_2298) ;  /* 0x0000000000487947 */ /* 0x000fea0003800000 */
.L_x_2297:
        /* <DEDUP_REMOVED lines=9> */
.L_x_2301:
        /* <DEDUP_REMOVED lines=9> */
.L_x_2298:
[----:B------:R-:W-:Y:S05]  /*e2d0*/  BSYNC B0 ;  /* 0x0000000000007941 */ /* 0x000fea0003800000 */
.L_x_2296:
        /* <DEDUP_REMOVED lines=13> */
.L_x_2303:
        /* <DEDUP_REMOVED lines=13> */
.L_x_2302:
[----:B------:R-:W-:Y:S05]  /*e480*/  @!P2 BRA `(.L_x_2304) ;  /* 0x000000000084a947 */ /* 0x000fea0003800000 */
[----:B------:R-:W-:Y:S02]  /*e490*/  ISETP.GT.AND P0, PT, R9, 0x20, PT ;  /* 0x000000200900780c */ /* 0x000fe40003f04270 */
[----:B------:R-:W-:-:S11]  /*e4a0*/  MOV R3, R9 ;  /* 0x0000000900037202 */ /* 0x000fd60000000f00 */
[----:B------:R-:W-:Y:S05]  /*e4b0*/  @!P0 BRA `(.L_x_2305) ;  /* 0x00000000004c8947 */ /* 0x000fea0003800000 */
[----:B------:R-:W-:Y:S01]  /*e4c0*/  LEA.HI R3, R9, R9, RZ, 0x1 ;  /* 0x0000000909037211 */ /* 0x000fe200078f08ff */
[----:B------:R1:W-:Y:S03]  /*e4d0*/  STS.64 [R2], R16 ;  /* 0x0000001002007388 */ /* 0x0003e60000000a00 */
[----:B------:R-:W-:Y:S01]  /*e4e0*/  SHF.R.S32.HI R8, RZ, 0x1, R3 ;  /* 0x00000001ff087819 */ /* 0x000fe20000011403 */
[----:B------:R-:W-:-:S03]  /*e4f0*/  HFMA2.MMA R3, -RZ, RZ, 0, 1.9073486328125e-06 ;  /* 0x00000020ff037435 */ /* 0x000fc600000001ff */
[----:B------:R-:W-:-:S13]  /*e500*/  ISETP.GE.AND P0, PT, R8, 0x20, PT ;  /* 0x000000200800780c */ /* 0x000fda0003f06270 */
[----:B-1----:R-:W-:Y:S05]  /*e510*/  @!P0 BRA `(.L_x_2305) ;  /* 0x0000000000348947 */ /* 0x002fea0003800000 */
.L_x_2306:
        /* <DEDUP_REMOVED lines=13> */
.L_x_2305:
[----:B------:R-:W-:Y:S01]  /*e5f0*/  BAR.SYNC.DEFER_BLOCKING 0x0 ;  /* 0x0000000000007b1d */ /* 0x000fe20000010000 */
[----:B------:R-:W-:-:S13]  /*e600*/  ISETP.GE.AND P0, PT, R3, 0x2, PT ;  /* 0x000000020300780c */ /* 0x000fda0003f06270 */
[----:B------:R-:W-:Y:S05]  /*e610*/  @!P0 BRA `(.L_x_2304) ;  /* 0x0000000000208947 */ /* 0x000fea0003800000 */
[----:B------:R-:W-:-:S07]  /*e620*/  IMAD.MOV.U32 R0, RZ, RZ, 0x1 ;  /* 0x00000001ff007424 */ /* 0x000fce00078e00ff */
.L_x_2307:
[----:B0-----:R-:W0:Y:S04]  /*e630*/  SHFL.DOWN PT, R2, R17, R0, 0x1f ;  /* 0x08001f0011027589 */ /* 0x001e2800000e0000 */
[----:B------:R1:W2:Y:S02]  /*e640*/  SHFL.DOWN PT, R9, R16, R0, 0x1f ;  /* 0x08001f0010097589 */ /* 0x0002a400000e0000 */
[----:B-1----:R-:W-:-:S04]  /*e650*/  SHF.L.U32 R0, R0, 0x1, RZ ;  /* 0x0000000100007819 */ /* 0x002fc800000006ff */
[----:B------:R-:W-:Y:S02]  /*e660*/  ISETP.GE.AND P0, PT, R0, R3, PT ;  /* 0x000000030000720c */ /* 0x000fe40003f06270 */
[----:B0-----:R-:W-:Y:S02]  /*e670*/  LOP3.LUT R17, R2, R17, RZ, 0x3c, !PT ;  /* 0x0000001102117212 */ /* 0x001fe400078e3cff */
[----:B--2---:R-:W-:-:S09]  /*e680*/  LOP3.LUT R16, R9, R16, RZ, 0x3c, !PT ;  /* 0x0000001009107212 */ /* 0x004fd200078e3cff */
[----:B------:R-:W-:Y:S05]  /*e690*/  @!P0 BRA `(.L_x_2307) ;  /* 0xfffffffc00e48947 */ /* 0x000fea000383ffff */
.L_x_2304:
        /* <DEDUP_REMOVED lines=12> */
.L_x_2309:
        /* <DEDUP_REMOVED lines=20> */
.L_x_2311:
[----:B------:R-:W-:Y:S02]  /*e8a0*/  ULDC.64 UR4, c[0x0][0x5f8] ;  /* 0x00017e0000047ab9 */ /* 0x000fe40000000a00 */
[----:B------:R-:W-:-:S04]  /*e8b0*/  IADD3 R18, P0, R18, UR4, RZ ;  /* 0x0000000412127c10 */ /* 0x000fc8000ff1e0ff */
[----:B------:R-:W-:-:S05]  /*e8c0*/  IADD3.X R19, RZ, UR5, RZ, P0, !PT ;  /* 0x00000005ff137c10 */ /* 0x000fca00087fe4ff */
[----:B------:R-:W-:Y:S01]  /*e8d0*/  STG.E.64 desc[UR36][R18.64], R16 ;  /* 0x0000001012007986 */ /* 0x000fe2000c101b24 */
[----:B------:R-:W-:Y:S05]  /*e8e0*/  EXIT ;  /* 0x000000000000794d */ /* 0x000fea0003800000 */
.L_x_2310:
[----:B------:R-:W-:Y:S01]  /*e8f0*/  STG.E.64 desc[UR36][R4.64], R16 ;  /* 0x0000001004007986 */ /* 0x000fe2000c101b24 */
[----:B------:R-:W-:Y:S05]  /*e900*/  EXIT ;  /* 0x000000000000794d */ /* 0x000fea0003800000 */
.L_x_2308:
[----:B------:R-:W-:Y:S01]  /*e910*/  ISETP.NE.AND P0, PT, RZ, UR38, PT ;  /* 0x00000026ff007c0c */ /* 0x000fe2000bf05270 */
[----:B------:R-:W-:Y:S02]  /*e920*/  ULDC.U8 UR4, c[0x0][0x629] ;  /* 0x00018a4000047ab9 */ /* 0x000fe40000000000 */
[----:B------:R-:W-:-:S10]  /*e930*/  ISETP.NE.AND P1, PT, RZ, UR4, PT ;  /* 0x00000004ff007c0c */ /* 0x000fd4000bf25270 */
[----:B------:R-:W-:Y:S05]  /*e940*/  @!P0 BRA `(.L_x_2312) ;  /* 0x00000000000c8947 */ /* 0x000fea0003800000 */
[----:B0-----:R-:W2:Y:S02]  /*e950*/  LDG.E.64 R2, desc[UR36][R6.64] ;  /* 0x0000002406027981 */ /* 0x001ea4000c1e1b00 */
[----:B--2---:R-:W-:Y:S02]  /*e960*/  LOP3.LUT R16, R2, R16, RZ, 0x3c, !PT ;  /* 0x0000001002107212 */ /* 0x004fe400078e3cff */
[----:B------:R-:W-:-:S07]  /*e970*/  LOP3.LUT R17, R3, R17, RZ, 0x3c, !PT ;  /* 0x0000001103117212 */ /* 0x000fce00078e3cff */
.L_x_2312:
        /* <DEDUP_REMOVED lines=20> */
.L_x_2314:
[----:B------:R-:W-:Y:S02]  /*eac0*/  ULDC.64 UR4, c[0x0][0x5f8] ;  /* 0x00017e0000047ab9 */ /* 0x000fe40000000a00 */
[----:B------:R-:W-:-:S05]  /*ead0*/  IADD3 R18, P0, R18, UR4, RZ ;  /* 0x0000000412127c10 */ /* 0x000fca000ff1e0ff */
[----:B------:R-:W-:-:S05]  /*eae0*/  IMAD.X R19, RZ, RZ, UR5, P0 ;  /* 0x00000005ff137e24 */ /* 0x000fca00080e06ff */
[----:B------:R-:W-:Y:S01]  /*eaf0*/  STG.E.64 desc[UR36][R18.64], R16 ;  /* 0x0000001012007986 */ /* 0x000fe2000c101b24 */
[----:B------:R-:W-:Y:S05]  /*eb00*/  EXIT ;  /* 0x000000000000794d */ /* 0x000fea0003800000 */
.L_x_2313:
[----:B------:R-:W-:Y:S01]  /*eb10*/  STG.E.64 desc[UR36][R6.64], R16 ;  /* 0x0000001006007986 */ /* 0x000fe2000c101b24 */
[----:B------:R-:W-:Y:S05]  /*eb20*/  EXIT ;  /* 0x000000000000794d */ /* 0x000fea0003800000 */
.L_x_2288:
        /* <DEDUP_REMOVED lines=22> */
.L_x_2316:
        /* <DEDUP_REMOVED lines=20> */
.L_x_2318:
[----:B------:R-:W-:Y:S02]  /*edd0*/  ULDC.64 UR4, c[0x0][0x5f8] ;  /* 0x00017e0000047ab9 */ /* 0x000fe40000000a00 */
[----:B------:R-:W-:-:S04]  /*ede0*/  IADD3 R18, P0, R18, UR4, RZ ;  /* 0x0000000412127c10 */ /* 0x000fc8000ff1e0ff */
[----:B------:R-:W-:-:S05]  /*edf0*/  IADD3.X R19, RZ, UR5, RZ, P0, !PT ;  /* 0x00000005ff137c10 */ /* 0x000fca00087fe4ff */
[----:B------:R-:W-:Y:S01]  /*ee00*/  STG.E.64 desc[UR36][R18.64], R16 ;  /* 0x0000001012007986 */ /* 0x000fe2000c101b24 */
[----:B------:R-:W-:Y:S05]  /*ee10*/  EXIT ;  /* 0x000000000000794d */ /* 0x000fea0003800000 */
.L_x_2317:
[----:B------:R-:W-:Y:S01]  /*ee20*/  STG.E.64 desc[UR36][R4.64], R16 ;  /* 0x0000001004007986 */ /* 0x000fe2000c101b24 */
[----:B------:R-:W-:Y:S05]  /*ee30*/  EXIT ;  /* 0x000000000000794d */ /* 0x000fea0003800000 */
.L_x_2315:
[----:B------:R-:W-:Y:S01]  /*ee40*/  ISETP.NE.AND P0, PT, RZ, UR38, PT ;  /* 0x00000026ff007c0c */ /* 0x000fe2000bf05270 */
[----:B------:R-:W-:Y:S02]  /*ee50*/  ULDC.U8 UR4, c[0x0][0x629] ;  /* 0x00018a4000047ab9 */ /* 0x000fe40000000000 */
[----:B------:R-:W-:-:S10]  /*ee60*/  ISETP.NE.AND P1, PT, RZ, UR4, PT ;  /* 0x00000004ff007c0c */ /* 0x000fd4000bf25270 */
[----:B------:R-:W-:Y:S05]  /*ee70*/  @!P0 BRA `(.L_x_2319) ;  /* 0x00000000000c8947 */ /* 0x000fea0003800000 */
[----:B------:R-:W2:Y:S02]  /*ee80*/  LDG.E.64 R2, desc[UR36][R6.64] ;  /* 0x0000002406027981 */ /* 0x000ea4000c1e1b00 */
[----:B--2---:R-:W-:Y:S02]  /*ee90*/  LOP3.LUT R16, R2, R16, RZ, 0x3c, !PT ;  /* 0x0000001002107212 */ /* 0x004fe400078e3cff */
[----:B------:R-:W-:-:S07]  /*eea0*/  LOP3.LUT R17, R3, R17, RZ, 0x3c, !PT ;  /* 0x0000001103117212 */ /* 0x000fce00078e3cff */
.L_x_2319:
        /* <DEDUP_REMOVED lines=20> */
.L_x_2321:
[----:B------:R-:W-:Y:S02]  /*eff0*/  ULDC.64 UR4, c[0x0][0x5f8] ;  /* 0x00017e0000047ab9 */ /* 0x000fe40000000a00 */
[----:B------:R-:W-:-:S04]  /*f000*/  IADD3 R18, P0, R18, UR4, RZ ;  /* 0x0000000412127c10 */ /* 0x000fc8000ff1e0ff */
[----:B------:R-:W-:-:S05]  /*f010*/  IADD3.X R19, RZ, UR5, RZ, P0, !PT ;  /* 0x00000005ff137c10 */ /* 0x000fca00087fe4ff */
[----:B------:R-:W-:Y:S01]  /*f020*/  STG.E.64 desc[UR36][R18.64], R16 ;  /* 0x0000001012007986 */ /* 0x000fe2000c101b24 */
[----:B------:R-:W-:Y:S05]  /*f030*/  EXIT ;  /* 0x000000000000794d */ /* 0x000fea0003800000 */
.L_x_2320:
[----:B------:R-:W-:Y:S01]  /*f040*/  STG.E.64 desc[UR36][R6.64], R16 ;  /* 0x0000001006007986 */ /* 0x000fe2000c101b24 */
[----:B------:R-:W-:Y:S05]  /*f050*/  EXIT ;  /* 0x000000000000794d */ /* 0x000fea0003800000 */
.L_x_2322:
        /* <DEDUP_REMOVED lines=10> */
.L_x_9827:


//--------------------- .text._ZN2at6native13reduce_kernelILi256ELi2ENS0_8ReduceOpIiNS0_14func_wrapper_tImZNS0_15xor_sum_functorIivEclERNS_14TensorIteratorEEUlmmE_EEjmLi4ELi4EEEEEvT1_ --------------------------
	.section	.text._ZN2at6native13reduce_kernelILi256ELi2ENS0_8ReduceOpIiNS0_14func_wrapper_tImZNS0_15xor_sum_functorIivEclERNS_14TensorIteratorEEUlmmE_EEjmLi4ELi4EEEEEvT1_,"ax",@progbits
	.align	128
        .global         _ZN2at6native13reduce_kernelILi256ELi2ENS0_8ReduceOpIiNS0_14func_wrapper_tImZNS0_15xor_sum_functorIivEclERNS_14TensorIteratorEEUlmmE_EEjmLi4ELi4EEEEEvT1_
        .type           _ZN2at6native13reduce_kernelILi256ELi2ENS0_8ReduceOpIiNS0_14func_wrapper_tImZNS0_15xor_sum_functorIivEclERNS_14TensorIteratorEEUlmmE_EEjmLi4ELi4EEEEEvT1_,@function
        .size           _ZN2at6native13reduce_kernelILi256ELi2ENS0_8ReduceOpIiNS0_14func_wrapper_tImZNS0_15xor_sum_functorIivEclERNS_14TensorIteratorEEUlmmE_EEjmLi4ELi4EEEEEvT1_,(.L_x_9828 - _ZN2at6native13reduce_kernelILi256ELi2ENS0_8ReduceOpIiNS0_14func_wrapper_tImZNS0_15xor_sum_functorIivEclERNS_14TensorIteratorEEUlmmE_EEjmLi4ELi4EEEEEvT1_)
        .other          _ZN2at6native13reduce_kernelILi256ELi2ENS0_8ReduceOpIiNS0_14func_wrapper_tImZNS0_15xor_sum_functorIivEclERNS_14TensorIteratorEEUlmmE_EEjmLi4ELi4EEEEEvT1_,@"STO_CUDA_ENTRY STV_DEFAULT"
_ZN2at6native13reduce_kernelILi256ELi2ENS0_8ReduceOpIiNS0_14func_wrapper_tImZNS0_15xor_sum_functorIivEclERNS_14TensorIteratorEEUlmmE_EEjmLi4ELi4EEEEEvT1_:
.text._ZN2at6native13reduce_kernelILi256ELi2ENS0_8ReduceOpIiNS0_14func_wrapper_tImZNS0_15xor_sum_functorIivEclERNS_14TensorIteratorEEUlmmE_EEjmLi4ELi4EEEEEvT1_:
        /* <DEDUP_REMOVED lines=288> */
.L_x_2323:
        /* <DEDUP_REMOVED lines=44> */
.L_x_2327:
        /* <DEDUP_REMOVED lines=27> */
.L_x_2333:
[----:B------:R-:W-:Y:S05]  /*1670*/  BSYNC B2 ;  /* 0x0000000000027941 */ /* 0x000fea0003800000 */
.L_x_2332:
        /* <DEDUP_REMOVED lines=9> */
[----:B--2---:R-:W-:Y:S02]  /*1710*/  SHF.R.S32.HI R0, RZ, 0x1f, R4 ;  /* 0x0000001fff007819 */ /* 0x004fe40000011404 */
[----:B------:R-:W-:Y:S02]  /*1720*/  LOP3.LUT R3, R4, UR4, RZ, 0x3c, !PT ;  /* 0x0000000404037c12 */ /* 0x000fe4000f8e3cff */
[----:B------:R-:W-:-:S07]  /*1730*/  LOP3.LUT R0, R0, UR5, RZ, 0x3c, !PT ;  /* 0x0000000500007c12 */ /* 0x000fce000f8e3cff */
.L_x_2331:
[----:B------:R-:W-:Y:S05]  /*1740*/  BSYNC B1 ;  /* 0x0000000000017941 */ /* 0x000fea0003800000 */
.L_x_2330:
[----:B------:R-:W0:Y:S01]  /*1750*/  LDC R7, c[0x0][0x224] ;  /* 0x00008900ff077b82 */ /* 0x000e220000000800 */
[----:B------:R-:W-:-:S04]  /*1760*/  IADD3 R5, P0, -R6, 0x4, RZ ;  /* 0x0000000406057810 */ /* 0x000fc80007f1e1ff */
[----:B------:R-:W-:Y:S01]  /*1770*/  LEA R18, P1, R5, R18, 0x2 ;  /* 0x0000001205127211 */ /* 0x000fe200078210ff */
[----:B------:R-:W-:-:S05]  /*1780*/  IMAD.X R4, RZ, RZ, -0x1, P0 ;  /* 0xffffffffff047424 */ /* 0x000fca00000e06ff */
[----:B------:R-:W-:Y:S02]  /*1790*/  LEA.HI.X R19, R5, R19, R4, 0x2, P1 ;  /* 0x0000001305137211 */ /* 0x000fe400008f1404 */
[----:B0-----:R-:W-:-:S07]  /*17a0*/  IADD3 R8, R6, -0x4, R7 ;  /* 0xfffffffc06087810 */ /* 0x001fce0007ffe007 */
.L_x_2329:
[----:B------:R-:W-:Y:S05]  /*17b0*/  BSYNC B0 ;  /* 0x0000000000007941 */ /* 0x000fea0003800000 */
.L_x_2328:
        /* <DEDUP_REMOVED lines=17> */
.L_x_2336:
        /* <DEDUP_REMOVED lines=19> */
.L_x_2335:
[----:B------:R-:W-:Y:S05]  /*1a00*/  BSYNC B0 ;  /* 0x0000000000007941 */ /* 0x000fea0003800000 */
.L_x_2334:
        /* <DEDUP_REMOVED lines=8> */
.L_x_2338:
[----:B------:R-:W-:Y:S05]  /*1a90*/  BSYNC B0 ;  /* 0x0000000000007941 */ /* 0x000fea0003800000 */
.L_x_2337:
        /* <DEDUP_REMOVED lines=13> */
.L_x_2340:
[----:B------:R-:W-:Y:S05]  /*1b70*/  BSYNC B0 ;  /* 0x0000000000007941 */ /* 0x000fea0003800000 */
.L_x_2339:
[----:B------:R-:W-:Y:S01]  /*1b80*/  LOP3.LUT R3, R25, R12, R3, 0x96, !PT ;  /* 0x0000000c19037212 */ /* 0x000fe200078e9603 */
[----:B------:R-:W-:Y:S01]  /*1b90*/  IMAD.MOV.U32 R16, RZ, RZ, RZ ;  /* 0x000000ffff107224 */ /* 0x000fe200078e00ff */
[----:B------:R-:W-:Y:S02]  /*1ba0*/  LOP3.LUT R0, R27, R21, R0, 0x96, !PT ;  /* 0x000000151b007212 */ /* 0x000fe400078e9600 */
[----:B------:R-:W-:Y:S02]  /*1bb0*/  LOP3.LUT R18, R14, R3, RZ, 0x3c, !PT ;  /* 0x000000030e127212 */ /* 0x000fe400078e3cff */
[----:B------:R-:W-:Y:S02]  /*1bc0*/  LOP3.LUT R19, R9, R0, RZ, 0x3c, !PT ;  /* 0x0000000009137212 */ /* 0x000fe400078e3cff */
[----:B------:R-:W-:Y:S01]  /*1bd0*/  MOV R3, RZ ;  /* 0x000000ff00037202 */ /* 0x000fe20000000f00 */
[----:B------:R-:W-:Y:S06]  /*1be0*/  BRA `(.L_x_2325) ;  /* 0x000000a000a47947 */ /* 0x000fec0003800000 */
.L_x_2326:
        /* <DEDUP_REMOVED lines=45> */
.L_x_2349:
        /* <DEDUP_REMOVED lines=297> */
.L_x_2345:
[----:B------:R-:W-:Y:S01]  /*3150*/  LOP3.LUT R25, R0, 0xfffffff8, RZ, 0xc0, !PT ;  /* 0xfffffff800197812 */ /* 0x000fe200078ec0ff */
[----:B------:R-:W-:-:S03]  /*3160*/  ULDC UR36, c[0x0][0x22c] ;  /* 0x00008b0000247ab9 */ /* 0x000fc60000000800 */
[----:B------:R-:W-:-:S05]  /*3170*/  IADD3 R24, P1, R18, R25, RZ ;  /* 0x0000001912187210 */ /* 0x000fca0007f3e0ff */
[----:B------:R-:W-:-:S06]  /*3180*/  IMAD.X R25, RZ, RZ, R19, P1 ;  /* 0x000000ffff197224 */ /* 0x000fcc00008e0613 */
[----:B------:R-:W5:Y:S01]  /*3190*/  LDG.E.64 R24, desc[UR60][R24.64] ;  /* 0x0000003c18187981 */ /* 0x000f62000c1e1b00 */
[----:B------:R-:W-:-:S05]  /*31a0*/  IMAD.U32 R0, RZ, RZ, UR36 ;  /* 0x00000024ff007e24 */ /* 0x000fca000f8e00ff */
[----:B------:R-:W-:Y:S01]  /*31b0*/  IADD3 R35, R35, R0, RZ ;  /* 0x0000000023237210 */ /* 0x000fe20007ffe0ff */
        /* <DEDUP_REMOVED lines=245> */
.L_x_2346:
        /* <DEDUP_REMOVED lines=253> */
.L_x_2347:
[----:B------:R-:W-:-:S04]  /*50e0*/  LOP3.LUT R29, R34, 0xfffffff8, RZ, 0xc0, !PT ;  /* 0xfffffff8221d7812 */ /* 0x000fc800078ec0ff */
[----:B------:R-:W-:-:S05]  /*50f0*/  IADD3 R28, P1, R18, R29, RZ ;  /* 0x0000001d121c7210 */ /* 0x000fca0007f3e0ff */
[----:B------:R-:W-:-:S06]  /*5100*/  IMAD.X R29, RZ, RZ, R19, P1 ;  /* 0x000000ffff1d7224 */ /* 0x000fcc00008e0613 */
[----:B------:R-:W5:Y:S01]  /*5110*/  LDG.E.64 R28, desc[UR60][R28.64] ;  /* 0x0000003c1c1c7981 */ /* 0x000f62000c1e1b00 */
[----:B------:R-:W-:Y:S01]  /*5120*/  IADD3 R37, R37, R0, RZ ;  /* 0x0000000025257210 */ /* 0x000fe20007ffe0ff */
        /* <DEDUP_REMOVED lines=245> */
.L_x_2348:
[----:B------:R-:W-:Y:S01]  /*6080*/  LOP3.LUT R31, R36, 0xfffffff8, RZ, 0xc0, !PT ;  /* 0xfffffff8241f7812 */ /* 0x000fe200078ec0ff */
[----:B------:R-:W-:-:S03]  /*6090*/  ULDC UR4, c[0x0][0x224] ;  /* 0x0000890000047ab9 */ /* 0x000fc60000000800 */
[----:B------:R-:W-:-:S04]  /*60a0*/  IADD3 R30, P1, R18, R31, RZ ;  /* 0x0000001f121e7210 */ /* 0x000fc80007f3e0ff */
[----:B------:R-:W-:-:S06]  /*60b0*/  IADD3.X R31, RZ, R19, RZ, P1, !PT ;  /* 0x00000013ff1f7210 */ /* 0x000fcc0000ffe4ff */
[----:B------:R-:W2:Y:S01]  /*60c0*/  LDG.E.64 R30, desc[UR60][R30.64] ;  /* 0x0000003c1e1e7981 */ /* 0x000ea2000c1e1b00 */
[----:B-----5:R-:W-:Y:S02]  /*60d0*/  SHF.R.S32.HI R35, RZ, 0x1f, R24 ;  /* 0x0000001fff237819 */ /* 0x020fe40000011418 */
[----:B------:R-:W-:Y:S02]  /*60e0*/  SHF.R.S32.HI R34, RZ, 0x1f, R26 ;  /* 0x0000001fff227819 */ /* 0x000fe4000001141a */
[----:B------:R-:W-:Y:S01]  /*60f0*/  LOP3.LUT R32, R32, R35, RZ, 0x3c, !PT ;  /* 0x0000002320207212 */ /* 0x000fe200078e3cff */
[----:B------:R-:W-:Y:S01]  /*6100*/  IMAD.IADD R35, R37, 0x1, R0 ;  /* 0x0000000125237824 */ /* 0x000fe200078e0200 */
[----:B------:R-:W-:Y:S02]  /*6110*/  LOP3.LUT R13, R13, R34, RZ, 0x3c, !PT ;  /* 0x000000220d0d7212 */ /* 0x000fe400078e3cff */
[----:B------:R-:W-:Y:S01]  /*6120*/  MOV R34, UR4 ;  /* 0x0000000400227c02 */ /* 0x000fe20008000f00 */
[----:B------:R-:W-:Y:S01]  /*6130*/  IMAD R37, R0, 0x3, R35 ;  /* 0x0000000300257824 */ /* 0x000fe200078e0223 */
[----:B------:R-:W-:-:S02]  /*6140*/  SHF.R.S32.HI R39, RZ, 0x1f, R25 ;  /* 0x0000001fff277819 */ /* 0x000fc40000011419 */
[----:B------:R-:W-:Y:S02]  /*6150*/  SHF.R.S32.HI R41, RZ, 0x1f, R28 ;  /* 0x0000001fff297819 */ /* 0x000fe4000001141c */
[----:B------:R-:W-:Y:S02]  /*6160*/  ISETP.GE.U32.AND P1, PT, R37, R34, PT ;  /* 0x000000222500720c */ /* 0x000fe40003f26070 */
        /* <DEDUP_REMOVED lines=12> */
[----:B--2---:R-:W-:Y:S02]  /*6230*/  SHF.R.S32.HI R39, RZ, 0x1f, R30 ;  /* 0x0000001fff277819 */ /* 0x004fe4000001141e */
[----:B------:R-:W-:Y:S02]  /*6240*/  SHF.R.S32.HI R38, RZ, 0x1f, R31 ;  /* 0x0000001fff267819 */ /* 0x000fe4000001141f */
[----:B------:R-:W-:Y:S02]  /*6250*/  LOP3.LUT R6, R6, R39, RZ, 0x3c, !PT ;  /* 0x0000002706067212 */ /* 0x000fe400078e3cff */
[----:B------:R-:W-:-:S02]  /*6260*/  LOP3.LUT R3, R3, R38, RZ, 0x3c, !PT ;  /* 0x0000002603037212 */ /* 0x000fc400078e3cff */
[----:B------:R-:W-:Y:S02]  /*6270*/  LOP3.LUT R5, R5, R30, RZ, 0x3c, !PT ;  /* 0x0000001e05057212 */ /* 0x000fe400078e3cff */
[----:B------:R-:W-:Y:S01]  /*6280*/  LOP3.LUT R4, R4, R31, RZ, 0x3c, !PT ;  /* 0x0000001f04047212 */ /* 0x000fe200078e3cff */
[----:B------:R-:W-:Y:S06]  /*6290*/  @!P1 BRA `(.L_x_2349) ;  /* 0xffffffbc00089947 */ /* 0x000fec000383ffff */
[----:B------:R-:W-:Y:S05]  /*62a0*/  BSYNC B1 ;  /* 0x0000000000017941 */ /* 0x000fea0003800000 */
.L_x_2344:
[----:B------:R-:W-:Y:S05]  /*62b0*/  BSYNC B0 ;  /* 0x0000000000007941 */ /* 0x000fea0003800000 */
.L_x_2343:
        /* <DEDUP_REMOVED lines=280> */
.L_x_2352:
        /* <DEDUP_REMOVED lines=281> */
.L_x_2353:
        /* <DEDUP_REMOVED lines=281> */
.L_x_2354:
[----:B------:R-:W-:-:S04]  /*9760*/  LOP3.LUT R29, R37, 0xfffffff8, RZ, 0xc0, !PT ;  /* 0xfffffff8251d7812 */ /* 0x000fc800078ec0ff */
[----:B------:R-:W-:-:S05]  /*9770*/  IADD3 R28, P2, R18, R29, RZ ;  /* 0x0000001d121c7210 */ /* 0x000fca0007f5e0ff */
[----:B------:R-:W-:-:S06]  /*9780*/  IMAD.X R29, RZ, RZ, R19, P2 ;  /* 0x000000ffff1d7224 */ /* 0x000fcc00010e0613 */
[----:B------:R-:W5:Y:S01]  /*9790*/  LDG.E.64 R28, desc[UR60][R28.64] ;  /* 0x0000003c1c1c7981 */ /* 0x000f62000c1e1b00 */
        /* <DEDUP_REMOVED lines=277> */
.L_x_2355:
[----:B------:R-:W-:-:S04]  /*a8f0*/  LOP3.LUT R31, R37, 0xfffffff8, RZ, 0xc0, !PT ;  /* 0xfffffff8251f7812 */ /* 0x000fc800078ec0ff */
[----:B------:R-:W-:-:S04]  /*a900*/  IADD3 R30, P1, R18, R31, RZ ;  /* 0x0000001f121e7210 */ /* 0x000fc80007f3e0ff */
[----:B------:R-:W-:-:S06]  /*a910*/  IADD3.X R31, RZ, R19, RZ, P1, !PT ;  /* 0x00000013ff1f7210 */ /* 0x000fcc0000ffe4ff */
[----:B------:R-:W5:Y:S03]  /*a920*/  LDG.E.64 R30, desc[UR60][R30.64] ;  /* 0x0000003c1e1e7981 */ /* 0x000f66000c1e1b00 */
.L_x_2351:
[----:B------:R-:W-:Y:S05]  /*a930*/  BSYNC B0 ;  /* 0x0000000000007941 */ /* 0x000fea0003800000 */
.L_x_2350:
[----:B------:R-:W-:Y:S04]  /*a940*/  BSSY B0, `(.L_x_2356) ;  /* 0x0000022000007945 */ /* 0x000fe80003800000 */
[----:B------:R-:W-:Y:S05]  /*a950*/  @P0 BRA `(.L_x_2357) ;  /* 0x0000000000800947 */ /* 0x000fea0003800000 */
[----:B------:R-:W-:Y:S01]  /*a960*/  IMAD.IADD R35, R35, 0x1, R0 ;  /* 0x0000000123237824 */ /* 0x000fe200078e0200 */
[----:B-----5:R-:W-:Y:S02]  /*a970*/  SHF.R.S32.HI R19, RZ, 0x1f, R24 ;  /* 0x0000001fff137819 */ /* 0x020fe40000011418 */
[----:B0-----:R-:W-:Y:S02]  /*a980*/  SHF.R.S32.HI R21, RZ, 0x1f, R25 ;  /* 0x0000001fff157819 */ /* 0x001fe40000011419 */
[----:B------:R-:W-:Y:S02]  /*a990*/  ISETP.GE.U32.AND P0, PT, R35, R34, PT ;  /* 0x000000222300720c */ /* 0x000fe40003f06070 */
[----:B------:R-:W-:Y:S02]  /*a9a0*/  LOP3.LUT R33, R33, R24, RZ, 0x3c, !PT ;  /* 0x0000001821217212 */ /* 0x000fe400078e3cff */
[----:B------:R-:W-:Y:S02]  /*a9b0*/  LOP3.LUT R15, R15, R25, RZ, 0x3c, !PT ;  /* 0x000000190f0f7212 */ /* 0x000fe400078e3cff */
[----:B------:R-:W-:-:S02]  /*a9c0*/  LOP3.LUT R32, R32, R19, RZ, 0x3c, !PT ;  /* 0x0000001320207212 */ /* 0x000fc400078e3cff */
[----:B------:R-:W-:-:S05]  /*a9d0*/  LOP3.LUT R16, R16, R21, RZ, 0x3c, !PT ;  /* 0x0000001510107212 */ /* 0x000fca00078e3cff */
[----:B------:R-:W-:Y:S05]  /*a9e0*/  @P0 BRA `(.L_x_2357) ;  /* 0x00000000005c0947 */ /* 0x000fea0003800000 */
[----:B------:R-:W-:Y:S02]  /*a9f0*/  IADD3 R21, R35, R0, RZ ;  /* 0x0000000023157210 */ /* 0x000fe40007ffe0ff */
[----:B------:R-:W-:Y:S02]  /*aa00*/  SHF.R.S32.HI R18, RZ, 0x1f, R26 ;  /* 0x0000001fff127819 */ /* 0x000fe4000001141a */
[----:B------:R-:W-:Y:S02]  /*aa10*/  ISETP.GE.U32.AND P0, PT, R21, R34, PT ;  /* 0x000000221500720c */ /* 0x000fe40003f06070 */
[----:B------:R-:W-:Y:S02]  /*aa20*/  SHF.R.S32.HI R19, RZ, 0x1f, R27 ;  /* 0x0000001fff137819 */ /* 0x000fe4000001141b */
[----:B------:R-:W-:Y:S02]  /*aa30*/  LOP3.LUT R11, R11, R26, RZ, 0x3c, !PT ;  /* 0x0000001a0b0b7212 */ /* 0x000fe400078e3cff */
[----:B------:R-:W-:-:S02]  /*aa40*/  LOP3.LUT R12, R12, R27, RZ, 0x3c, !PT ;  /* 0x0000001b0c0c7212 */ /* 0x000fc400078e3cff */
[----:B------:R-:W-:Y:S02]  /*aa50*/  LOP3.LUT R13, R13, R18, RZ, 0x3c, !PT ;  /* 0x000000120d0d7212 */ /* 0x000fe400078e3cff */
[----:B------:R-:W-:-:S03]  /*aa60*/  LOP3.LUT R14, R14, R19, RZ, 0x3c, !PT ;  /* 0x000000130e0e7212 */ /* 0x000fc600078e3cff */
[----:B------:R-:W-:Y:S05]  /*aa70*/  @P0 BRA `(.L_x_2357) ;  /* 0x0000000000380947 */ /* 0x000fea0003800000 */
[----:B------:R-:W-:Y:S01]  /*aa80*/  IMAD.IADD R19, R21, 0x1, R0 ;  /* 0x0000000115137824 */ /* 0x000fe200078e0200 */
[----:B------:R-:W-:Y:S02]  /*aa90*/  SHF.R.S32.HI R0, RZ, 0x1f, R29 ;  /* 0x0000001fff007819 */ /* 0x000fe4000001141d */
[----:B------:R-:W-:Y:S02]  /*aaa0*/  LOP3.LUT R9, R9, R28, RZ, 0x3c, !PT ;  /* 0x0000001c09097212 */ /* 0x000fe400078e3cff */
[----:B------:R-:W-:Y:S02]  /*aab0*/  ISETP.GE.U32.AND P0, PT, R19, R34, PT ;  /* 0x000000221300720c */ /* 0x000fe40003f06070 */
[----:B------:R-:W-:Y:S02]  /*aac0*/  SHF.R.S32.HI R19, RZ, 0x1f, R28 ;  /* 0x0000001fff137819 */ /* 0x000fe4000001141c */
[----:B------:R-:W-:Y:S02]  /*aad0*/  LOP3.LUT R7, R7, R0, RZ, 0x3c, !PT ;  /* 0x0000000007077212 */ /* 0x000fe400078e3cff */
[----:B------:R-:W-:-:S02]  /*aae0*/  LOP3.LUT R10, R10, R19, RZ, 0x3c, !PT ;  /* 0x000000130a0a7212 */ /* 0x000fc400078e3cff */
[----:B------:R-:W-:-:S05]  /*aaf0*/  LOP3.LUT R8, R8, R29, RZ, 0x3c, !PT ;  /* 0x0000001d08087212 */ /* 0x000fca00078e3cff */
[----:B------:R-:W-:Y:S02]  /*ab00*/  @!P0 SHF.R.S32.HI R19, RZ, 0x1f, R30 ;  /* 0x0000001fff138819 */ /* 0x000fe4000001141e */
[----:B------:R-:W-:Y:S02]  /*ab10*/  @!P0 SHF.R.S32.HI R0, RZ, 0x1f, R31 ;  /* 0x0000001fff008819 */ /* 0x000fe4000001141f */
[----:B------:R-:W-:Y:S02]  /*ab20*/  @!P0 LOP3.LUT R5, R5, R30, RZ, 0x3c, !PT ;  /* 0x0000001e05058212 */ /* 0x000fe400078e3cff */
[----:B------:R-:W-:Y:S02]  /*ab30*/  @!P0 LOP3.LUT R4, R4, R31, RZ, 0x3c, !PT ;  /* 0x0000001f04048212 */ /* 0x000fe400078e3cff */
[----:B------:R-:W-:Y:S02]  /*ab40*/  @!P0 LOP3.LUT R6, R6, R19, RZ, 0x3c, !PT ;  /* 0x0000001306068212 */ /* 0x000fe400078e3cff */
[----:B------:R-:W-:-:S07]  /*ab50*/  @!P0 LOP3.LUT R3, R3, R0, RZ, 0x3c, !PT ;  /* 0x0000000003038212 */ /* 0x000fce00078e3cff */
.L_x_2357:
[----:B------:R-:W-:Y:S05]  /*ab60*/  BSYNC B0 ;  /* 0x0000000000007941 */ /* 0x000fea0003800000 */
.L_x_2356:
        /* <DEDUP_REMOVED lines=9> */
.L_x_2342:
        /* <DEDUP_REMOVED lines=28> */
.L_x_2360:
[-C--:B------:R-:W-:Y:S01]  /*adc0*/  IADD3 R21, R0, R35.reuse, RZ ;  /* 0x0000002300157210 */ /* 0x080fe20007ffe0ff */
[----:B------:R-:W-:-:S04]  /*add0*/  IMAD R35, R32, R35, RZ ;  /* 0x0000002320237224 */ /* 0x000fc800078e02ff */
[----:B------:R-:W-:Y:S02]  /*ade0*/  IMAD.IADD R27, R21, 0x1, R0 ;  /* 0x00000001151b7824 */ /* 0x000fe400078e0200 */
[C---:B------:R-:W-:Y:S01]  /*adf0*/  IMAD R20, R32.reuse, R21, RZ ;  /* 0x0000001520147224 */ /* 0x040fe200078e02ff */
[----:B------:R-:W-:Y:S02]  /*ae00*/  SHF.R.U32.HI R21, RZ, 0x1, R35 ;  /* 0x00000001ff157819 */ /* 0x000fe40000011623 */
[----:B------:R-:W-:Y:S01]  /*ae10*/  IADD3 R35, R27, R0, RZ ;  /* 0x000000001b237210 */ /* 0x000fe20007ffe0ff */
[----:B------:R-:W-:Y:S01]  /*ae20*/  IMAD R27, R32, R27, RZ ;  /* 0x0000001b201b7224 */ /* 0x000fe200078e02ff */
[----:B------:R-:W-:Y:S01]  /*ae30*/  SHF.R.U32.HI R25, RZ, 0x1, R20 ;  /* 0x00000001ff197819 */ /* 0x000fe20000011614 */
[----:B------:R-:W-:-:S03]  /*ae40*/  IMAD.WIDE.U32 R20, R21, 0x8, R18 ;  /* 0x0000000815147825 */ /* 0x000fc600078e0012 */
[----:B------:R-:W-:Y:S01]  /*ae50*/  SHF.R.U32.HI R27, RZ, 0x1, R27 ;  /* 0x00000001ff1b7819 */ /* 0x000fe2000001161b */
[----:B------:R-:W-:Y:S02]  /*ae60*/  IMAD R26, R32, R35, RZ ;  /* 0x00000023201a7224 */ /* 0x000fe400078e02ff */
[----:B------:R-:W-:Y:S01]  /*ae70*/  IMAD.WIDE.U32 R24, R25, 0x8, R18 ;  /* 0x0000000819187825 */ /* 0x000fe200078e0012 */
[----:B------:R-:W2:Y:S02]  /*ae80*/  LDG.E.64 R20, desc[UR60][R20.64] ;  /* 0x0000003c14147981 */ /* 0x000ea4000c1e1b00 */
[----:B------:R-:W-:Y:S01]  /*ae90*/  SHF.R.U32.HI R33, RZ, 0x1, R26 ;  /* 0x00000001ff217819 */ /* 0x000fe2000001161a */
        /* <DEDUP_REMOVED lines=8> */
[----:B--2---:R-:W-:Y:S02]  /*af20*/  SHF.R.S32.HI R36, RZ, 0x1f, R20 ;  /* 0x0000001fff247819 */ /* 0x004fe40000011414 */
[----:B------:R-:W-:Y:S02]  /*af30*/  SHF.R.S32.HI R33, RZ, 0x1f, R21 ;  /* 0x0000001fff217819 */ /* 0x000fe40000011415 */
[----:B------:R-:W-:Y:S02]  /*af40*/  LOP3.LUT R31, R31, R36, RZ, 0x3c, !PT ;  /* 0x000000241f1f7212 */ /* 0x000fe400078e3cff */
[----:B---3--:R-:W-:Y:S02]  /*af50*/  SHF.R.S32.HI R38, RZ, 0x1f, R24 ;  /* 0x0000001fff267819 */ /* 0x008fe40000011418 */
[----:B------:R-:W-:-:S02]  /*af60*/  SHF.R.S32.HI R37, RZ, 0x1f, R25 ;  /* 0x0000001fff257819 */ /* 0x000fc40000011419 */
[----:B------:R-:W-:Y:S02]  /*af70*/  LOP3.LUT R16, R16, R33, RZ, 0x3c, !PT ;  /* 0x0000002110107212 */ /* 0x000fe400078e3cff */
[----:B------:R-:W-:Y:S02]  /*af80*/  LOP3.LUT R13, R13, R38, RZ, 0x3c, !PT ;  /* 0x000000260d0d7212 */ /* 0x000fe400078e3cff */
[----:B------:R-:W-:Y:S02]  /*af90*/  LOP3.LUT R14, R14, R37, RZ, 0x3c, !PT ;  /* 0x000000250e0e7212 */ /* 0x000fe400078e3cff */
[----:B----4-:R-:W-:Y:S02]  /*afa0*/  SHF.R.S32.HI R33, RZ, 0x1f, R28 ;  /* 0x0000001fff217819 */ /* 0x010fe4000001141c */
[----:B------:R-:W-:Y:S02]  /*afb0*/  SHF.R.S32.HI R36, RZ, 0x1f, R29 ;  /* 0x0000001fff247819 */ /* 0x000fe4000001141d */
[----:B-----5:R-:W-:-:S02]  /*afc0*/  SHF.R.S32.HI R37, RZ, 0x1f, R26 ;  /* 0x0000001fff257819 */ /* 0x020fc4000001141a */
[----:B------:R-:W-:Y:S02]  /*afd0*/  SHF.R.S32.HI R38, RZ, 0x1f, R27 ;  /* 0x0000001fff267819 */ /* 0x000fe4000001141b */
        /* <DEDUP_REMOVED lines=14> */
.L_x_2359:
[----:B------:R-:W-:Y:S05]  /*b0c0*/  BSYNC B0 ;  /* 0x0000000000007941 */ /* 0x000fea0003800000 */
.L_x_2358:
[----:B------:R-:W-:Y:S01]  /*b0d0*/  ISETP.GE.U32.AND P1, PT, R35, R34, PT ;  /* 0x000000222300720c */ /* 0x000fe20003f26070 */
[----:B------:R-:W-:-:S12]  /*b0e0*/  BSSY B0, `(.L_x_2361) ;  /* 0x000001a000007945 */ /* 0x000fd80003800000 */
        /* <DEDUP_REMOVED lines=25> */
.L_x_2362:
[----:B------:R-:W-:Y:S05]  /*b280*/  BSYNC B0 ;  /* 0x0000000000007941 */ /* 0x000fea0003800000 */
.L_x_2361:
[----:B------:R-:W-:Y:S04]  /*b290*/  BSSY B0, `(.L_x_2363) ;  /* 0x0000022000007945 */ /* 0x000fe80003800000 */
[----:B------:R-:W-:Y:S05]  /*b2a0*/  @P1 BRA `(.L_x_2364) ;  /* 0x0000000000801947 */ /* 0x000fea0003800000 */
[----:B------:R-:W-:Y:S01]  /*b2b0*/  IMAD.IADD R35, R35, 0x1, R0 ;  /* 0x0000000123237824 */ /* 0x000fe200078e0200 */
[----:B0----5:R-:W-:Y:S02]  /*b2c0*/  SHF.R.S32.HI R18, RZ, 0x1f, R20 ;  /* 0x0000001fff127819 */ /* 0x021fe40000011414 */
[----:B------:R-:W-:Y:S02]  /*b2d0*/  SHF.R.S32.HI R19, RZ, 0x1f, R21 ;  /* 0x0000001fff137819 */ /* 0x000fe40000011415 */
        /* <DEDUP_REMOVED lines=29> */
.L_x_2364:
[----:B------:R-:W-:Y:S05]  /*b4b0*/  BSYNC B0 ;  /* 0x0000000000007941 */ /* 0x000fea0003800000 */
.L_x_2363:
[----:B------:R-:W-:Y:S02]  /*b4c0*/  LOP3.LUT R15, R8, R12, R15, 0x96, !PT ;  /* 0x0000000c080f7212 */ /* 0x000fe400078e960f */
[----:B------:R-:W-:Y:S02]  /*b4d0*/  LOP3.LUT R14, R7, R14, R16, 0x96, !PT ;  /* 0x0000000e070e7212 */ /* 0x000fe400078e9610 */
[----:B0-----:R-:W-:Y:S02]  /*b4e0*/  LOP3.LUT R18, R9, R11, R30, 0x96, !PT ;  /* 0x0000000b09127212 */ /* 0x001fe400078e961e */
[----:B------:R-:W-:Y:S02]  /*b4f0*/  LOP3.LUT R13, R10, R13, R31, 0x96, !PT ;  /* 0x0000000d0a0d7212 */ /* 0x000fe400078e961f */
[----:B------:R-:W-:Y:S02]  /*b500*/  LOP3.LUT R16, R4, R15, RZ, 0x3c, !PT ;  /* 0x0000000f04107212 */ /* 0x000fe400078e3cff */
[----:B------:R-:W-:-:S02]  /*b510*/  LOP3.LUT R3, R3, R14, RZ, 0x3c, !PT ;  /* 0x0000000e03037212 */ /* 0x000fc400078e3cff */
[----:B------:R-:W-:Y:S02]  /*b520*/  LOP3.LUT R18, R5, R18, RZ, 0x3c, !PT ;  /* 0x0000001205127212 */ /* 0x000fe400078e3cff */
[----:B------:R-:W-:Y:S01]  /*b530*/  LOP3.LUT R19, R6, R13, RZ, 0x3c, !PT ;  /* 0x0000000d06137212 */ /* 0x000fe200078e3cff */
[----:B------:R-:W-:Y:S06]  /*b540*/  BRA `(.L_x_2325) ;  /* 0x00000008004c7947 */ /* 0x000fec0003800000 */
.L_x_2341:
[----:B------:R-:W0:Y:S01]  /*b550*/  LDC R0, c[0x0][0x22c] ;  /* 0x00008b00ff007b82 */ /* 0x000e220000000800 */
[----:B------:R-:W-:Y:S07]  /*b560*/  BSSY B0, `(.L_x_2365) ;  /* 0x000004e000007945 */ /* 0x000fee0003800000 */
[----:B------:R-:W1:Y:S08]  /*b570*/  LDC R5, c[0x0][0x218] ;  /* 0x00008600ff057b82 */ /* 0x000e700000000800 */
[----:B------:R-:W2:Y:S01]  /*b580*/  LDC R13, c[0x0][0x21c] ;  /* 0x00008700ff0d7b82 */ /* 0x000ea20000000800 */
[----:B0-----:R-:W-:-:S05]  /*b590*/  IMAD R3, R0, 0x3, R35 ;  /* 0x0000000300037824 */ /* 0x001fca00078e0223 */
[----:B------:R-:W-:Y:S02]  /*b5a0*/  ISETP.GE.U32.AND P0, PT, R3, R34, PT ;  /* 0x000000220300720c */ /* 0x000fe40003f06070 */
[----:B------:R-:W-:Y:S01]  /*b5b0*/  MOV R3, R35 ;  /* 0x0000002300037202 */ /* 0x000fe20000000f00 */
        /* <DEDUP_REMOVED lines=28> */
.L_x_2367:
        /* <DEDUP_REMOVED lines=8> */
[----:B------:R-:W2:Y:S02]  /*b800*/  LDG.E.64 R14, desc[UR60][R14.64] ;  /* 0x0000003c0e0e7981 */ /* 0x000ea4000c1e1b00 */
[----:B------:R-:W-:Y:S01]  /*b810*/  SHF.R.U32.HI R25, RZ, 0x1, R33 ;  /* 0x00000001ff197819 */ /* 0x000fe20000011621 */
[----:B------:R-:W-:-:S02]  /*b820*/  IMAD.WIDE.U32 R26, R27, 0x8, R18 ;  /* 0x000000081b1a7825 */ /* 0x000fc400078e0012 */
[----:B------:R-:W3:Y:S02]  /*b830*/  LDG.E.64 R20, desc[UR60][R20.64] ;  /* 0x0000003c14147981 */ /* 0x000ee4000c1e1b00 */
[----:B------:R-:W-:Y:S02]  /*b840*/  IMAD.WIDE.U32 R24, R25, 0x8, R18 ;  /* 0x0000000819187825 */ /* 0x000fe400078e0012 */
[----:B------:R-:W4:Y:S04]  /*b850*/  LDG.E.64 R26, desc[UR60][R26.64] ;  /* 0x0000003c1a1a7981 */ /* 0x000f28000c1e1b00 */
[----:B------:R-:W5:Y:S01]  /*b860*/  LDG.E.64 R24, desc[UR60][R24.64] ;  /* 0x0000003c18187981 */ /* 0x000f62000c1e1b00 */
[----:B------:R-:W-:-:S05]  /*b870*/  IADD3 R3, R33, R0, RZ ;  /* 0x0000000021037210 */ /* 0x000fca0007ffe0ff */
[----:B------:R-:W-:-:S05]  /*b880*/  IMAD R33, R0, 0x3, R3 ;  /* 0x0000000300217824 */ /* 0x000fca00078e0203 */
[----:B------:R-:W-:Y:S02]  /*b890*/  ISETP.GE.U32.AND P0, PT, R33, R34, PT ;  /* 0x000000222100720c */ /* 0x000fe40003f06070 */
[----:B--2---:R-:W-:Y:S02]  /*b8a0*/  SHF.R.S32.HI R33, RZ, 0x1f, R14 ;  /* 0x0000001fff217819 */ /* 0x004fe4000001140e */
[----:B------:R-:W-:Y:S02]  /*b8b0*/  SHF.R.S32.HI R35, RZ, 0x1f, R15 ;  /* 0x0000001fff237819 */ /* 0x000fe4000001140f */
[----:B------:R-:W-:Y:S02]  /*b8c0*/  LOP3.LUT R32, R32, R33, RZ, 0x3c, !PT ;  /* 0x0000002120207212 */ /* 0x000fe400078e3cff */
[----:B---3--:R-:W-:Y:S02]  /*b8d0*/  SHF.R.S32.HI R36, RZ, 0x1f, R20 ;  /* 0x0000001fff247819 */ /* 0x008fe40000011414 */
[----:B------:R-:W-:-:S02]  /*b8e0*/  LOP3.LUT R30, R30, R35, RZ, 0x3c, !PT ;  /* 0x000000231e1e7212 */ /* 0x000fc400078e3cff */
[----:B------:R-:W-:Y:S02]  /*b8f0*/  LOP3.LUT R31, R31, R36, RZ, 0x3c, !PT ;  /* 0x000000241f1f7212 */ /* 0x000fe400078e3cff */
[----:B------:R-:W-:Y:S02]  /*b900*/  SHF.R.S32.HI R38, RZ, 0x1f, R21 ;  /* 0x0000001fff267819 */ /* 0x000fe40000011415 */
[----:B----4-:R-:W-:Y:S02]  /*b910*/  SHF.R.S32.HI R33, RZ, 0x1f, R26 ;  /* 0x0000001fff217819 */ /* 0x010fe4000001141a */
[----:B------:R-:W-:Y:S02]  /*b920*/  SHF.R.S32.HI R35, RZ, 0x1f, R27 ;  /* 0x0000001fff237819 */ /* 0x000fe4000001141b */
[----:B-----5:R-:W-:Y:S02]  /*b930*/  SHF.R.S32.HI R36, RZ, 0x1f, R24 ;  /* 0x0000001fff247819 */ /* 0x020fe40000011418 */
[----:B------:R-:W-:-:S02]  /*b940*/  SHF.R.S32.HI R37, RZ, 0x1f, R25 ;  /* 0x0000001fff257819 */ /* 0x000fc40000011419 */
        /* <DEDUP_REMOVED lines=15> */
.L_x_2366:
[----:B------:R-:W-:Y:S05]  /*ba40*/  BSYNC B0 ;  /* 0x0000000000007941 */ /* 0x000fea0003800000 */
.L_x_2365:
        /* <DEDUP_REMOVED lines=23> */
.L_x_2369:
[----:B------:R-:W-:Y:S05]  /*bbc0*/  BSYNC B0 ;  /* 0x0000000000007941 */ /* 0x000fea0003800000 */
.L_x_2368:
[----:B------:R-:W-:Y:S04]  /*bbd0*/  BSSY B0, `(.L_x_2370) ;  /* 0x0000022000007945 */ /* 0x000fe80003800000 */
[----:B------:R-:W-:Y:S05]  /*bbe0*/  @P1 BRA `(.L_x_2371) ;  /* 0x0000000000801947 */ /* 0x000fea0003800000 */
[----:B------:R-:W-:Y:S02]  /*bbf0*/  IADD3 R33, R3, R0, RZ ;  /* 0x0000000003217210 */ /* 0x000fe40007ffe0ff */
[----:B-----5:R-:W-:Y:S02]  /*bc00*/  SHF.R.S32.HI R3, RZ, 0x1f, R14 ;  /* 0x0000001fff037819 */ /* 0x020fe4000001140e */
[----:B------:R-:W-:Y:S02]  /*bc10*/  ISETP.GE.U32.AND P0, PT, R33, R34, PT ;  /* 0x000000222100720c */ /* 0x000fe40003f06070 */
[----:B0-----:R-:W-:Y:S02]  /*bc20*/  SHF.R.S32.HI R19, RZ, 0x1f, R15 ;  /* 0x0000001fff137819 */ /* 0x001fe4000001140f */
[----:B------:R-:W-:Y:S02]  /*bc30*/  LOP3.LUT R11, R11, R14, RZ, 0x3c, !PT ;  /* 0x0000000e0b0b7212 */ /* 0x000fe400078e3cff */
[----:B------:R-:W-:-:S02]  /*bc40*/  LOP3.LUT R10, R10, R15, RZ, 0x3c, !PT ;  /* 0x0000000f0a0a7212 */ /* 0x000fc400078e3cff */
[----:B------:R-:W-:Y:S02]  /*bc50*/  LOP3.LUT R32, R32, R3, RZ, 0x3c, !PT ;  /* 0x0000000320207212 */ /* 0x000fe400078e3cff */
[----:B------:R-:W-:-:S03]  /*bc60*/  LOP3.LUT R30, R30, R19, RZ, 0x3c, !PT ;  /* 0x000000131e1e7212 */ /* 0x000fc600078e3cff */
[----:B------:R-:W-:Y:S05]  /*bc70*/  @P0 BRA `(.L_x_2371) ;  /* 0x00000000005c0947 */ /* 0x000fea0003800000 */
[----:B------:R-:W-:Y:S01]  /*bc80*/  IMAD.IADD R3, R33, 0x1, R0 ;  /* 0x0000000121037824 */ /* 0x000fe200078e0200 */
[----:B------:R-:W-:Y:S02]  /*bc90*/  SHF.R.S32.HI R14, RZ, 0x1f, R20 ;  /* 0x0000001fff0e7819 */ /* 0x000fe40000011414 */
        /* <DEDUP_REMOVED lines=15> */
[----:B------:R-:W-:Y:S02]  /*bd90*/  @!P0 SHF.R.S32.HI R0, RZ, 0x1f, R24 ;  /* 0x0000001fff008819 */ /* 0x000fe40000011418 */
[----:B------:R-:W-:Y:S02]  /*bda0*/  @!P0 SHF.R.S32.HI R3, RZ, 0x1f, R25 ;  /* 0x0000001fff038819 */ /* 0x000fe40000011419 */
[----:B------:R-:W-:Y:S02]  /*bdb0*/  @!P0 LOP3.LUT R5, R5, R24, RZ, 0x3c, !PT ;  /* 0x0000001805058212 */ /* 0x000fe400078e3cff */
[----:B------:R-:W-:Y:S02]  /*bdc0*/  @!P0 LOP3.LUT R4, R4, R25, RZ, 0x3c, !PT ;  /* 0x0000001904048212 */ /* 0x000fe400078e3cff */
[----:B------:R-:W-:Y:S02]  /*bdd0*/  @!P0 LOP3.LUT R13, R13, R0, RZ, 0x3c, !PT ;  /* 0x000000000d0d8212 */ /* 0x000fe400078e3cff */
[----:B------:R-:W-:-:S07]  /*bde0*/  @!P0 LOP3.LUT R12, R12, R3, RZ, 0x3c, !PT ;  /* 0x000000030c0c8212 */ /* 0x000fce00078e3cff */
.L_x_2371:
[----:B------:R-:W-:Y:S05]  /*bdf0*/  BSYNC B0 ;  /* 0x0000000000007941 */ /* 0x000fea0003800000 */
.L_x_2370:
[----:B------:R-:W-:Y:S02]  /*be00*/  LOP3.LUT R3, R6, R8, R10, 0x96, !PT ;  /* 0x0000000806037212 */ /* 0x000fe400078e960a */
[----:B------:R-:W-:Y:S02]  /*be10*/  LOP3.LUT R29, R16, R29, R30, 0x96, !PT ;  /* 0x0000001d101d7212 */ /* 0x000fe400078e961e */
[----:B0-----:R-:W-:Y:S02]  /*be20*/  LOP3.LUT R18, R7, R9, R11, 0x96, !PT ;  /* 0x0000000907127212 */ /* 0x001fe400078e960b */
[----:B------:R-:W-:Y:S02]  /*be30*/  LOP3.LUT R28, R28, R31, R32, 0x96, !PT ;  /* 0x0000001f1c1c7212 */ /* 0x000fe400078e9620 */
[----:B------:R-:W-:Y:S02]  /*be40*/  LOP3.LUT R16, R4, R3, RZ, 0x3c, !PT ;  /* 0x0000000304107212 */ /* 0x000fe400078e3cff */
[----:B------:R-:W-:-:S02]  /*be50*/  LOP3.LUT R3, R12, R29, RZ, 0x3c, !PT ;  /* 0x0000001d0c037212 */ /* 0x000fc400078e3cff */
[----:B------:R-:W-:Y:S02]  /*be60*/  LOP3.LUT R18, R5, R18, RZ, 0x3c, !PT ;  /* 0x0000001205127212 */ /* 0x000fe400078e3cff */
[----:B------:R-:W-:-:S07]  /*be70*/  LOP3.LUT R19, R13, R28, RZ, 0x3c, !PT ;  /* 0x0000001c0d137212 */ /* 0x000fce00078e3cff */
.L_x_2325:
[----:B------:R-:W-:Y:S05]  /*be80*/  BSYNC B6 ;  /* 0x0000000000067941 */ /* 0x000fea0003800000 */
.L_x_2324:
[----:B------:R-:W-:Y:S02]  /*be90*/  ULDC UR4, c[0x0][0x23c] ;  /* 0x00008f0000047ab9 */ /* 0x000fe40000000800 */
[----:B------:R-:W-:-:S13]  /*bea0*/  ISETP.NE.AND P0, PT, RZ, UR4, PT ;  /* 0x00000004ff007c0c */ /* 0x000fda000bf05270 */
[----:B------:R-:W-:Y:S05]  /*beb0*/  @!P0 BRA `(.L_x_2372) ;  /* 0x0000000000a08947 */ /* 0x000fea0003800000 */
[----:B------:R-:W1:Y:S01]  /*bec0*/  S2R R9, SR_CgaCtaId ;  /* 0x0000000000097919 */ /* 0x000e620000008800 */
[----:B------:R-:W2:Y:S01]  /*bed0*/  LDC R10, c[0x0][RZ] ;  /* 0x00000000ff0a7b82 */ /* 0x000ea20000000800 */
[----:B------:R-:W-:Y:S01]  /*bee0*/  MOV R0, 0x400 ;  /* 0x0000040000007802 */ /* 0x000fe20000000f00 */
[----:B------:R-:W-:Y:S01]  /*bef0*/  IMAD.MOV.U32 R6, RZ, RZ, R16 ;  /* 0x000000ffff067224 */ /* 0x000fe200078e0010 */
[----:B------:R-:W-:Y:S02]  /*bf00*/  MOV R5, R19 ;  /* 0x0000001300057202 */ /* 0x000fe40000000f00 */
[----:B------:R-:W-:Y:S01]  /*bf10*/  MOV R7, R3 ;  /* 0x0000000300077202 */ /* 0x000fe20000000f00 */
[----:B------:R-:W-:Y:S02]  /*bf20*/  VIADD R4, R0, 0x10 ;  /* 0x0000001000047836 */ /* 0x000fe40000000000 */
[----:B------:R-:W3:Y:S01]  /*bf30*/  LDC R12, c[0x0][0x4] ;  /* 0x00000100ff0c7b82 */ /* 0x000ee20000000800 */
[----:B--2---:R-:W-:-:S02]  /*bf40*/  IMAD R0, R2, R10, R17 ;  /* 0x0000000a02007224 */ /* 0x004fc400078e0211 */
[----:B-1----:R-:W-:Y:S01]  /*bf50*/  LEA R9, R9, R4, 0x18 ;  /* 0x0000000409097211 */ /* 0x002fe200078ec0ff */
[----:B------:R-:W-:-:S03]  /*bf60*/  IMAD.MOV.U32 R4, RZ, RZ, R18 ;  /* 0x000000ffff047224 */ /* 0x000fc600078e0012 */
[----:B------:R-:W-:Y:S02]  /*bf70*/  LEA R11, R0, R9, 0x4 ;  /* 0x00000009000b7211 */ /* 0x000fe400078e20ff */
[----:B---3--:R-:W-:-:S03]  /*bf80*/  SHF.R.U32.HI R0, RZ, 0x1, R12 ;  /* 0x00000001ff007819 */ /* 0x008fc6000001160c */
[----:B------:R1:W-:Y:S01]  /*bf90*/  STS.128 [R11], R4 ;  /* 0x000000040b007388 */ /* 0x0003e20000000c00 */
[----:B------:R-:W-:-:S13]  /*bfa0*/  ISETP.NE.AND P0, PT, R0, RZ, PT ;  /* 0x000000ff0000720c */ /* 0x000fda0003f05270 */
[----:B------:R-:W-:Y:S05]  /*bfb0*/  @!P0 BRA `(.L_x_2372) ;  /* 0x0000000000608947 */ /* 0x000fea0003800000 */
.L_x_2375:
        /* <DEDUP_REMOVED lines=21> */
.L_x_2374:
[----:B------:R-:W-:Y:S05]  /*c110*/  BSYNC B0 ;  /* 0x0000000000007941 */ /* 0x000fea0003800000 */
.L_x_2373:
[----:B------:R-:W-:Y:S01]  /*c120*/  IMAD.MOV.U32 R0, RZ, RZ, R8 ;  /* 0x000000ffff007224 */ /* 0x000fe200078e0008 */
[----:B------:R-:W-:Y:S06]  /*c130*/  @P1 BRA `(.L_x_2375) ;  /* 0xfffffffc00a01947 */ /* 0x000fec000383ffff */
.L_x_2372:
        /* <DEDUP_REMOVED lines=20> */
[----:B------:R-:W-:-:S03]  /*c280*/  IMAD.MOV.U32 R0, RZ, RZ, 0x20 ;  /* 0x00000020ff007424 */ /* 0x000fc600078e00ff */
[----:B------:R-:W-:-:S13]  /*c290*/  ISETP.GE.AND P0, PT, R8, 0x20, PT ;  /* 0x000000200800780c */ /* 0x000fda0003f06270 */
[----:B-1----:R-:W-:Y:S05]  /*c2a0*/  @!P0 BRA `(.L_x_2377) ;  /* 0x00000000005c8947 */ /* 0x002fea0003800000 */
.L_x_2380:
        /* <DEDUP_REMOVED lines=18> */
.L_x_2379:
[----:B------:R-:W-:Y:S05]  /*c3d0*/  BSYNC B0 ;  /* 0x0000000000007941 */ /* 0x000fea0003800000 */
.L_x_2378:
[----:B------:R-:W-:-:S04]  /*c3e0*/  SHF.R.S32.HI R8, RZ, 0x1, R8 ;  /* 0x00000001ff087819 */ /* 0x000fc80000011408 */
[----:B------:R-:W-:-:S13]  /*c3f0*/  ISETP.GE.AND P0, PT, R8, 0x20, PT ;  /* 0x000000200800780c */ /* 0x000fda0003f06270 */
[----:B------:R-:W-:Y:S05]  /*c400*/  @P0 BRA `(.L_x_2380) ;  /* 0xfffffffc00a80947 */ /* 0x000fea000383ffff */
[----:B------:R-:W-:-:S11]  /*c410*/  HFMA2.MMA R0, -RZ, RZ, 0, 1.9073486328125e-06 ;  /* 0x00000020ff007435 */ /* 0x000fd600000001ff */
.L_x_2377:
[----:B------:R-:W-:Y:S01]  /*c420*/  ISETP.GE.AND P0, PT, R0, 0x2, PT ;  /* 0x000000020000780c */ /* 0x000fe20003f06270 */
[----:B------:R-:W-:Y:S05]  /*c430*/  WARPSYNC.ALL ;  /* 0x0000000000007948 */ /* 0x000fea0003800000 */
[----:B------:R-:W-:Y:S07]  /*c440*/  BAR.SYNC.DEFER_BLOCKING 0x0 ;  /* 0x0000000000007b1d */ /* 0x000fee0000010000 */
[----:B------:R-:W-:Y:S05]  /*c450*/  @!P0 BRA `(.L_x_2376) ;  /* 0x0000000000308947 */ /* 0x000fea0003800000 */
[----:B-1----:R-:W-:-:S07]  /*c460*/  IMAD.MOV.U32 R5, RZ, RZ, 0x1 ;  /* 0x00000001ff057424 */ /* 0x002fce00078e00ff */
.L_x_2381:
[----:B------:R-:W1:Y:S04]  /*c470*/  SHFL.DOWN PT, R4, R19, R5, 0x1f ;  /* 0x08001f0513047589 */ /* 0x000e6800000e0000 */
[----:B------:R-:W2:Y:S04]  /*c480*/  SHFL.DOWN PT, R7, R18, R5, 0x1f ;  /* 0x08001f0512077589 */ /* 0x000ea800000e0000 */
[----:B------:R-:W3:Y:S04]  /*c490*/  SHFL.DOWN PT, R6, R3, R5, 0x1f ;  /* 0x08001f0503067589 */ /* 0x000ee800000e0000 */
[----:B------:R4:W0:Y:S02]  /*c4a0*/  SHFL.DOWN PT, R9, R16, R5, 0x1f ;  /* 0x08001f0510097589 */ /* 0x00082400000e0000 */
[----:B----4-:R-:W-:-:S02]  /*c4b0*/  SHF.L.U32 R5, R5, 0x1, RZ ;  /* 0x0000000105057819 */ /* 0x010fc400000006ff */
[----:B-1----:R-:W-:Y:S02]  /*c4c0*/  LOP3.LUT R19, R19, R4, RZ, 0x3c, !PT ;  /* 0x0000000413137212 */ /* 0x002fe400078e3cff */
[----:B------:R-:W-:Y:S02]  /*c4d0*/  ISETP.GE.AND P0, PT, R5, R0, PT ;  /* 0x000000000500720c */ /* 0x000fe40003f06270 */
[----:B--2---:R-:W-:Y:S02]  /*c4e0*/  LOP3.LUT R18, R18, R7, RZ, 0x3c, !PT ;  /* 0x0000000712127212 */ /* 0x004fe400078e3cff */
[----:B---3--:R-:W-:Y:S02]  /*c4f0*/  LOP3.LUT R3, R3, R6, RZ, 0x3c, !PT ;  /* 0x0000000603037212 */ /* 0x008fe400078e3cff */
[----:B0-----:R-:W-:-:S07]  /*c500*/  LOP3.LUT R16, R16, R9, RZ, 0x3c, !PT ;  /* 0x0000000910107212 */ /* 0x001fce00078e3cff */
[----:B------:R-:W-:Y:S05]  /*c510*/  @!P0 BRA `(.L_x_2381) ;  /* 0xfffffffc00d48947 */ /* 0x000fea000383ffff */
.L_x_2376:
[----:B------:R-:W2:Y:S01]  /*c520*/  LDC R12, c[0x0][0x3f4] ;  /* 0x0000fd00ff0c7b82 */ /* 0x000ea20000000800 */
[----:B-----5:R-:W-:Y:S02]  /*c530*/  CS2R R24, SRZ ;  /* 0x0000000000187805 */ /* 0x020fe4000001ff00 */
[----:B--2---:R-:W-:-:S13]  /*c540*/  ISETP.NE.AND P1, PT, R12, RZ, PT ;  /* 0x000000ff0c00720c */ /* 0x004fda0003f25270 */
[----:B------:R-:W-:Y:S05]  /*c550*/  @!P1 BRA `(.L_x_2382) ;  /* 0x0000001000449947 */ /* 0x000fea0003800000 */
[----:B------:R-:W-:Y:S01]  /*c560*/  IMAD.MOV.U32 R22, RZ, RZ, RZ ;  /* 0x000000ffff167224 */ /* 0x000fe200078e00ff */
[----:B------:R-:W-:Y:S01]  /*c570*/  ULDC.64 UR6, c[0x0][0x3f8] ;  /* 0x0000fe0000067ab9 */ /* 0x000fe20000000a00 */
[----:B------:R-:W-:Y:S01]  /*c580*/  ULDC UR4, c[0x0][0x400] ;  /* 0x0001000000047ab9 */ /* 0x000fe20000000800 */
[----:B------:R-:W-:Y:S01]  /*c590*/  ISETP.NE.AND P0, PT, R12, 0x1, PT ;  /* 0x000000010c00780c */ /* 0x000fe20003f05270 */
[----:B-1----:R-:W-:-:S05]  /*c5a0*/  IMAD.HI.U32 R4, R23, UR7, R22 ;  /* 0x0000000717047c27 */ /* 0x002fca000f8e0016 */
        /* <DEDUP_REMOVED lines=268> */
.L_x_2382:
[----:B------:R-:W-:Y:S02]  /*d670*/  ULDC.64 UR4, c[0x0][0x5f8] ;  /* 0x00017e0000047ab9 */ /* 0x000fe40000000a00 */
[----:B-1----:R-:W-:-:S05]  /*d680*/  IADD3 R6, P0, R25, UR4, RZ ;  /* 0x0000000419067c10 */ /* 0x002fca000ff1e0ff */
        /* <DEDUP_REMOVED lines=276> */
.L_x_2383:
[----:B------:R-:W-:Y:S01]  /*e7d0*/  ULDC.64 UR6, c[0x0][0x608] ;  /* 0x0001820000067ab9 */ /* 0x000fe20000000a00 */
[----:B------:R-:W-:Y:S02]  /*e7e0*/  CS2R R4, SRZ ;  /* 0x0000000000047805 */ /* 0x000fe4000001ff00 */
[----:B------:R-:W-:Y:S02]  /*e7f0*/  ISETP.NE.U32.AND P0, PT, RZ, UR6, PT ;  /* 0x00000006ff007c0c */ /* 0x000fe4000bf05070 */
[----:B------:R-:W-:Y:S02]  /*e800*/  IADD3 R10, P2, R24, UR4, RZ ;  /* 0x00000004180a7c10 */ /* 0x000fe4000ff5e0ff */
[----:B------:R-:W-:Y:S02]  /*e810*/  ISETP.NE.AND.EX P0, PT, RZ, UR7, PT, P0 ;  /* 0x00000007ff007c0c */ /* 0x000fe4000bf05300 */
[----:B------:R-:W-:Y:S01]  /*e820*/  MOV R0, RZ ;  /* 0x000000ff00007202 */ /* 0x000fe20000000f00 */
        /* <DEDUP_REMOVED lines=290> */
.L_x_2385:
        /* <DEDUP_REMOVED lines=277> */
.L_x_2386:
[----:B0-----:R-:W0:Y:S01]  /*10ba0*/  LDC R20, c[0x0][0x238] ;  /* 0x00008e00ff147b82 */ /* 0x001e220000000800 */
        /* <DEDUP_REMOVED lines=15> */
.L_x_2388:
[----:B------:R-:W-:Y:S05]  /*10ca0*/  BSYNC B0 ;  /* 0x0000000000007941 */ /* 0x000fea0003800000 */
.L_x_2387:
        /* <DEDUP_REMOVED lines=17> */
.L_x_2390:
[----:B------:R-:W-:Y:S05]  /*10dc0*/  BSYNC B0 ;  /* 0x0000000000007941 */ /* 0x000fea0003800000 */
.L_x_2389:
        /* <DEDUP_REMOVED lines=35> */
.L_x_2392:
[----:B------:R-:W-:Y:S05]  /*11000*/  BSYNC B0 ;  /* 0x0000000000007941 */ /* 0x000fea0003800000 */
.L_x_2391:
        /* <DEDUP_REMOVED lines=38> */
.L_x_2397:
        /* <DEDUP_REMOVED lines=12> */
.L_x_2396:
[----:B------:R-:W-:Y:S05]  /*11330*/  BRA `(.L_x_2395) ;  /* 0x0000000000647947 */ /* 0x000fea0003800000 */
.L_x_2394:
        /* <DEDUP_REMOVED lines=13> */
.L_x_2398:
        /* <DEDUP_REMOVED lines=12> */
.L_x_2395:
[----:B------:R-:W-:Y:S05]  /*114d0*/  BSYNC B0 ;  /* 0x0000000000007941 */ /* 0x000fea0003800000 */
.L_x_2393:
        /* <DEDUP_REMOVED lines=15> */
.L_x_2402:
        /* <DEDUP_REMOVED lines=20> */
.L_x_2401:
[----:B------:R-:W-:Y:S05]  /*11710*/  BSYNC B0 ;  /* 0x0000000000007941 */ /* 0x000fea0003800000 */
.L_x_2400:
[----:B0-----:R-:W-:Y:S01]  /*11720*/  IMAD.MOV.U32 R13, RZ, RZ, R20 ;  /* 0x000000ffff0d7224 */ /* 0x001fe200078e0014 */
[----:B------:R-:W-:Y:S06]  /*11730*/  @P2 BRA `(.L_x_2402) ;  /* 0xfffffffc00a42947 */ /* 0x000fec000383ffff */
.L_x_2399:
        /* <DEDUP_REMOVED lines=16> */
.L_x_2407:
        /* <DEDUP_REMOVED lines=17> */
.L_x_2406:
[----:B------:R-:W-:Y:S05]  /*11950*/  BSYNC B0 ;  /* 0x0000000000007941 */ /* 0x000fea0003800000 */
.L_x_2405:
[----:B------:R-:W-:-:S04]  /*11960*/  SHF.R.S32.HI R20, RZ, 0x1, R20 ;  /* 0x00000001ff147819 */ /* 0x000fc80000011414 */
[----:B------:R-:W-:-:S13]  /*11970*/  ISETP.GE.AND P0, PT, R20, 0x20, PT ;  /* 0x000000201400780c */ /* 0x000fda0003f06270 */
[----:B------:R-:W-:Y:S05]  /*11980*/  @P0 BRA `(.L_x_2407) ;  /* 0xfffffffc00ac0947 */ /* 0x000fea000383ffff */
[----:B------:R-:W-:-:S11]  /*11990*/  HFMA2.MMA R2, -RZ, RZ, 0, 1.9073486328125e-06 ;  /* 0x00000020ff027435 */ /* 0x000fd600000001ff */
.L_x_2404:
[----:B------:R-:W-:Y:S01]  /*119a0*/  BAR.SYNC.DEFER_BLOCKING 0x0 ;  /* 0x0000000000007b1d */ /* 0x000fe20000010000 */
[----:B------:R-:W-:-:S13]  /*119b0*/  ISETP.GE.AND P0, PT, R2, 0x2, PT ;  /* 0x000000020200780c */ /* 0x000fda0003f06270 */
[----:B------:R-:W-:Y:S05]  /*119c0*/  @!P0 BRA `(.L_x_2403) ;  /* 0x0000000000308947 */ /* 0x000fea0003800000 */
[----:B0-----:R-:W-:-:S07]  /*119d0*/  IMAD.MOV.U32 R11, RZ, RZ, 0x1 ;  /* 0x00000001ff0b7424 */ /* 0x001fce00078e00ff */
.L_x_2408:
        /* <DEDUP_REMOVED lines=11> */
.L_x_2403:
        /* <DEDUP_REMOVED lines=15> */
.L_x_2410:
        /* <DEDUP_REMOVED lines=22> */
.L_x_2412:
        /* <DEDUP_REMOVED lines=22> */
.L_x_2413:
[----:B------:R-:W-:Y:S02]  /*11e40*/  ULDC.64 UR4, c[0x0][0x5f8] ;  /* 0x00017e0000047ab9 */ /* 0x000fe40000000a00 */
[----:B------:R-:W-:-:S05]  /*11e50*/  IADD3 R22, P0, R22, UR4, RZ ;  /* 0x0000000416167c10 */ /* 0x000fca000ff1e0ff */
[----:B------:R-:W-:-:S05]  /*11e60*/  IMAD.X R23, RZ, RZ, UR5, P0 ;  /* 0x00000005ff177e24 */ /* 0x000fca00080e06ff */
[----:B------:R-:W-:Y:S01]  /*11e70*/  STG.E.64 desc[UR60][R22.64], R16 ;  /* 0x0000001016007986 */ /* 0x000fe2000c101b3c */
[----:B------:R-:W-:Y:S05]  /*11e80*/  EXIT ;  /* 0x000000000000794d */ /* 0x000fea0003800000 */
.L_x_2411:
[----:B------:R-:W-:Y:S04]  /*11e90*/  STG.E.64 desc[UR60][R4.64], R18 ;  /* 0x0000001204007986 */ /* 0x000fe8000c101b3c */
[----:B------:R-:W-:Y:S01]  /*11ea0*/  STG.E.64 desc[UR60][R4.64+0x8], R16 ;  /* 0x0000081004007986 */ /* 0x000fe2000c101b3c */
[----:B------:R-:W-:Y:S05]  /*11eb0*/  EXIT ;  /* 0x000000000000794d */ /* 0x000fea0003800000 */
.L_x_2409:
        /* <DEDUP_REMOVED lines=10> */
.L_x_2414:
        /* <DEDUP_REMOVED lines=22> */
.L_x_2416:
        /* <DEDUP_REMOVED lines=22> */
.L_x_2417:
[----:B------:R-:W-:Y:S02]  /*12220*/  ULDC.64 UR4, c[0x0][0x5f8] ;  /* 0x00017e0000047ab9 */ /* 0x000fe40000000a00 */
[----:B------:R-:W-:-:S04]  /*12230*/  IADD3 R22, P0, R22, UR4, RZ ;  /* 0x0000000416167c10 */ /* 0x000fc8000ff1e0ff */
[----:B------:R-:W-:-:S05]  /*12240*/  IADD3.X R23, RZ, UR5, RZ, P0, !PT ;  /* 0x00000005ff177c10 */ /* 0x000fca00087fe4ff */
[----:B------:R-:W-:Y:S01]  /*12250*/  STG.E.64 desc[UR60][R22.64], R16 ;  /* 0x0000001016007986 */ /* 0x000fe2000c101b3c */
[----:B------:R-:W-:Y:S05]  /*12260*/  EXIT ;  /* 0x000000000000794d */ /* 0x000fea0003800000 */
.L_x_2415:
[----:B------:R-:W-:Y:S04]  /*12270*/  STG.E.64 desc[UR60][R8.64], R18 ;  /* 0x0000001208007986 */ /* 0x000fe8000c101b3c */
[----:B------:R-:W-:Y:S01]  /*12280*/  STG.E.64 desc[UR60][R6.64], R16 ;  /* 0x0000001006007986 */ /* 0x000fe2000c101b3c */
[----:B------:R-:W-:Y:S05]  /*12290*/  EXIT ;  /* 0x000000000000794d */ /* 0x000fea0003800000 */
.L_x_2384:
        /* <DEDUP_REMOVED lines=25> */
.L_x_2419:
        /* <DEDUP_REMOVED lines=22> */
.L_x_2421:
        /* <DEDUP_REMOVED lines=22> */
.L_x_2422:
[----:B------:R-:W-:Y:S02]  /*126f0*/  ULDC.64 UR4, c[0x0][0x5f8] ;  /* 0x00017e0000047ab9 */ /* 0x000fe40000000a00 */
[----:B------:R-:W-:-:S05]  /*12700*/  IADD3 R24, P0, R24, UR4, RZ ;  /* 0x0000000418187c10 */ /* 0x000fca000ff1e0ff */
[----:B------:R-:W-:-:S05]  /*12710*/  IMAD.X R25, RZ, RZ, UR5, P0 ;  /* 0x00000005ff197e24 */ /* 0x000fca00080e06ff */
[----:B------:R-:W-:Y:S01]  /*12720*/  STG.E.64 desc[UR60][R24.64], R16 ;  /* 0x0000001018007986 */ /* 0x000fe2000c101b3c */
[----:B------:R-:W-:Y:S05]  /*12730*/  EXIT ;  /* 0x000000000000794d */ /* 0x000fea0003800000 */
.L_x_2420:
[----:B------:R-:W-:Y:S04]  /*12740*/  STG.E.64 desc[UR60][R4.64], R18 ;  /* 0x0000001204007986 */ /* 0x000fe8000c101b3c */
[----:B------:R-:W-:Y:S01]  /*12750*/  STG.E.64 desc[UR60][R4.64+0x8], R16 ;  /* 0x0000081004007986 */ /* 0x000fe2000c101b3c */
[----:B------:R-:W-:Y:S05]  /*12760*/  EXIT ;  /* 0x000000000000794d */ /* 0x000fea0003800000 */
.L_x_2418:
        /* <DEDUP_REMOVED lines=10> */
.L_x_2423:
        /* <DEDUP_REMOVED lines=22> */
.L_x_2425:
        /* <DEDUP_REMOVED lines=22> */
.L_x_2426:
[----:B------:R-:W-:Y:S02]  /*12ad0*/  ULDC.64 UR4, c[0x0][0x5f8] ;  /* 0x00017e0000047ab9 */ /* 0x000fe40000000a00 */
[----:B------:R-:W-:-:S04]  /*12ae0*/  IADD3 R24, P0, R24, UR4, RZ ;  /* 0x0000000418187c10 */ /* 0x000fc8000ff1e0ff */
[----:B------:R-:W-:-:S05]  /*12af0*/  IADD3.X R25, RZ, UR5, RZ, P0, !PT ;  /* 0x00000005ff197c10 */ /* 0x000fca00087fe4ff */
[----:B------:R-:W-:Y:S01]  /*12b00*/  STG.E.64 desc[UR60][R24.64], R16 ;  /* 0x0000001018007986 */ /* 0x000fe2000c101b3c */
[----:B------:R-:W-:Y:S05]  /*12b10*/  EXIT ;  /* 0x000000000000794d */ /* 0x000fea0003800000 */
.L_x_2424:
[----:B------:R-:W-:Y:S04]  /*12b20*/  STG.E.64 desc[UR60][R6.64], R18 ;  /* 0x0000001206007986 */ /* 0x000fe8000c101b3c */
[----:B------:R-:W-:Y:S01]  /*12b30*/  STG.E.64 desc[UR60][R10.64], R16 ;  /* 0x000000100a007986 */ /* 0x000fe2000c101b3c */
[----:B------:R-:W-:Y:S05]  /*12b40*/  EXIT ;  /* 0x000000000000794d */ /* 0x000fea0003800000 */
.L_x_2427:
        /* <DEDUP_REMOVED lines=11> */
.L_x_9828:


//--------------------- .text._ZN2at6native13reduce_kernelILi128ELi4ENS0_8ReduceOpIiNS0_14func_wrapper_tImZNS0_15xor_sum_functorIivEclERNS_14TensorIteratorEEUlmmE_EEjmLi4ELi4EEEEEvT1_ --------------------------
	.section	.text._ZN2at6native13reduce_kernelILi128ELi4ENS0_8ReduceOpIiNS0_14func_wrapper_tImZNS0_15xor_sum_functorIivEclERNS_14TensorIteratorEEUlmmE_EEjmLi4ELi4EEEEEvT1_,"ax",@progbits
	.align	128
        .global         _ZN2at6native13reduce_kernelILi128ELi4ENS0_8ReduceOpIiNS0_14func_wrapper_tImZNS0_15xor_sum_functorIivEclERNS_14TensorIteratorEEUlmmE_EEjmLi4ELi4EEEEEvT1_
        .type           _ZN2at6native13reduce_kernelILi128ELi4ENS0_8ReduceOpIiNS0_14func_wrapper_tImZNS0_15xor_sum_functorIivEclERNS_14TensorIteratorEEUlmmE_EEjmLi4ELi4EEEEEvT1_,@function
        .size           _ZN2at6native13reduce_kernelILi128ELi4ENS0_8ReduceOpIiNS0_14func_wrapper_tImZNS0_15xor_sum_functorIivEclERNS_14TensorIteratorEEUlmmE_EEjmLi4ELi4EEEEEvT1_,(.L_x_9829 - _ZN2at6native13reduce_kernelILi128ELi4ENS0_8ReduceOpIiNS0_14func_wrapper_tImZNS0_15xor_sum_functorIivEclERNS_14TensorIteratorEEUlmmE_EEjmLi4ELi4EEEEEvT1_)
        .other          _ZN2at6native13reduce_kernelILi128ELi4ENS0_8ReduceOpIiNS0_14func_wrapper_tImZNS0_15xor_sum_functorIivEclERNS_14TensorIteratorEEUlmmE_EEjmLi4ELi4EEEEEvT1_,@"STO_CUDA_ENTRY STV_DEFAULT"
_ZN2at6native13reduce_kernelILi128ELi4ENS0_8ReduceOpIiNS0_14func_wrapper_tImZNS0_15xor_sum_functorIivEclERNS_14TensorIteratorEEUlmmE_EEjmLi4ELi4EEEEEvT1_:
.text._ZN2at6native13reduce_kernelILi128ELi4ENS0_8ReduceOpIiNS0_14func_wrapper_tImZNS0_15xor_sum_functorIivEclERNS_14TensorIteratorEEUlmmE_EEjmLi4ELi4EEEEEvT1_:
        /* <DEDUP_REMOVED lines=293> */
.L_x_2428:
        /* <DEDUP_REMOVED lines=30> */
.L_x_2432:
        /* <DEDUP_REMOVED lines=27> */
.L_x_2438:
[----:B------:R-:W-:Y:S05]  /*15e0*/  BSYNC B2 ;  /* 0x0000000000027941 */ /* 0x000fea0003800000 */
.L_x_2437:
        /* <DEDUP_REMOVED lines=12> */
.L_x_2436:
[----:B------:R-:W-:Y:S05]  /*16b0*/  BSYNC B1 ;  /* 0x0000000000017941 */ /* 0x000fea0003800000 */
.L_x_2435:
[----:B------:R-:W0:Y:S01]  /*16c0*/  LDC R5, c[0x0][0x224] ;  /* 0x00008900ff057b82 */ /* 0x000e220000000800 */
[----:B------:R-:W-:-:S04]  /*16d0*/  IADD3 R3, P0, -R6, 0x4, RZ ;  /* 0x0000000406037810 */ /* 0x000fc80007f1e1ff */
[----:B------:R-:W-:Y:S02]  /*16e0*/  LEA R56, P1, R3, R56, 0x2 ;  /* 0x0000003803387211 */ /* 0x000fe400078210ff */
[----:B------:R-:W-:-:S04]  /*16f0*/  IADD3.X R4, RZ, -0x1, RZ, P0, !PT ;  /* 0xffffffffff047810 */ /* 0x000fc800007fe4ff */
[----:B------:R-:W-:Y:S02]  /*1700*/  LEA.HI.X R57, R3, R57, R4, 0x2, P1 ;  /* 0x0000003903397211 */ /* 0x000fe400008f1404 */
[----:B0-----:R-:W-:-:S07]  /*1710*/  IADD3 R0, R6, -0x4, R5 ;  /* 0xfffffffc06007810 */ /* 0x001fce0007ffe005 */
.L_x_2434:
[----:B------:R-:W-:Y:S05]  /*1720*/  BSYNC B0 ;  /* 0x0000000000007941 */ /* 0x000fea0003800000 */
.L_x_2433:
        /* <DEDUP_REMOVED lines=18> */
.L_x_2441:
[----:B------:R-:W-:Y:S01]  /*1850*/  IMAD.WIDE.U32 R4, R3, 0x10, R56 ;  /* 0x0000001003047825 */ /* 0x000fe200078e0038 */
[----:B------:R-:W-:-:S05]  /*1860*/  ULDC UR4, c[0x0][0x22c] ;  /* 0x00008b0000047ab9 */ /* 0x000fca0000000800 */
[----:B------:R-:W2:Y:S01]  /*1870*/  LDG.E.128 R4, desc[UR60][R4.64] ;  /* 0x0000003c04047981 */ /* 0x000ea2000c1e1d00 */
[----:B------:R-:W-:-:S05]  /*1880*/  VIADD R3, R3, UR4 ;  /* 0x0000000403037c36 */ /* 0x000fca0008000000 */
[----:B------:R-:W-:-:S04]  /*1890*/  LEA R9, R3, 0x3, 0x2 ;  /* 0x0000000303097811 */ /* 0x000fc800078e10ff */
[----:B------:R-:W-:Y:S02]  /*18a0*/  ISETP.GE.U32.AND P0, PT, R9, R0, PT ;  /* 0x000000000900720c */ /* 0x000fe40003f06070 */
[----:B--2---:R-:W-:Y:S02]  /*18b0*/  LOP3.LUT R11, R11, R6, RZ, 0x3c, !PT ;  /* 0x000000060b0b7212 */ /* 0x004fe400078e3cff */
[----:B------:R-:W-:Y:S02]  /*18c0*/  LOP3.LUT R14, R14, R7, RZ, 0x3c, !PT ;  /* 0x000000070e0e7212 */ /* 0x000fe400078e3cff */
[----:B------:R-:W-:Y:S02]  /*18d0*/  SHF.R.S32.HI R8, RZ, 0x1f, R4 ;  /* 0x0000001fff087819 */ /* 0x000fe40000011404 */
        /* <DEDUP_REMOVED lines=10> */
.L_x_2440:
[----:B------:R-:W-:Y:S05]  /*1980*/  BSYNC B0 ;  /* 0x0000000000007941 */ /* 0x000fea0003800000 */
.L_x_2439:
        /* <DEDUP_REMOVED lines=8> */
.L_x_2443:
[----:B------:R-:W-:Y:S05]  /*1a10*/  BSYNC B0 ;  /* 0x0000000000007941 */ /* 0x000fea0003800000 */
.L_x_2442:
        /* <DEDUP_REMOVED lines=13> */
.L_x_2445:
[----:B------:R-:W-:Y:S05]  /*1af0*/  BSYNC B0 ;  /* 0x0000000000007941 */ /* 0x000fea0003800000 */
.L_x_2444:
        /* <DEDUP_REMOVED lines=8> */
.L_x_2431:
        /* <DEDUP_REMOVED lines=17> */
[----:B------:R-:W-:Y:S01]  /*1c90*/  IMAD.MOV.U32 R4, RZ, RZ, R7 ;  /* 0x000000ffff047224 */ /* 0x000fe200078e0007 */
[-C--:B------:R-:W-:Y:S01]  /*1ca0*/  MOV R6, R5.reuse ;  /* 0x0000000500067202 */ /* 0x080fe20000000f00 */
        /* <DEDUP_REMOVED lines=58> */
.L_x_2454:
        /* <DEDUP_REMOVED lines=286> */
.L_x_2450:
[----:B------:R-:W-:Y:S01]  /*3230*/  LOP3.LUT R21, R21, 0xfffffff0, RZ, 0xc0, !PT ;  /* 0xfffffff015157812 */ /* 0x000fe200078ec0ff */
[----:B------:R-:W-:-:S03]  /*3240*/  ULDC UR36, c[0x0][0x22c] ;  /* 0x00008b0000247ab9 */ /* 0x000fc60000000800 */
[----:B------:R-:W-:-:S05]  /*3250*/  IADD3 R24, P1, R56, R21, RZ ;  /* 0x0000001538187210 */ /* 0x000fca0007f3e0ff */
[----:B------:R-:W-:-:S06]  /*3260*/  IMAD.X R25, RZ, RZ, R57, P1 ;  /* 0x000000ffff197224 */ /* 0x000fcc00008e0639 */
[----:B------:R-:W5:Y:S01]  /*3270*/  LDG.E.128 R24, desc[UR60][R24.64] ;  /* 0x0000003c18187981 */ /* 0x000f62000c1e1d00 */
[----:B------:R-:W-:-:S05]  /*3280*/  IMAD.U32 R53, RZ, RZ, UR36 ;  /* 0x00000024ff357e24 */ /* 0x000fca000f8e00ff */
[----:B------:R-:W-:Y:S01]  /*3290*/  IADD3 R58, R58, R53, RZ ;  /* 0x000000353a3a7210 */ /* 0x000fe20007ffe0ff */
        /* <DEDUP_REMOVED lines=246> */
.L_x_2451:
[----:B------:R-:W-:-:S04]  /*4200*/  LOP3.LUT R21, R20, 0xfffffff0, RZ, 0xc0, !PT ;  /* 0xfffffff014157812 */ /* 0x000fc800078ec0ff */
[----:B------:R-:W-:-:S04]  /*4210*/  IADD3 R20, P1, R56, R21, RZ ;  /* 0x0000001538147210 */ /* 0x000fc80007f3e0ff */
[----:B------:R-:W-:-:S06]  /*4220*/  IADD3.X R21, RZ, R57, RZ, P1, !PT ;  /* 0x00000039ff157210 */ /* 0x000fcc0000ffe4ff */
[----:B------:R-:W5:Y:S01]  /*4230*/  LDG.E.128 R20, desc[UR60][R20.64] ;  /* 0x0000003c14147981 */ /* 0x000f62000c1e1d00 */
[----:B------:R-:W-:Y:S01]  /*4240*/  HFMA2.MMA R28, -RZ, RZ, 0, 0 ;  /* 0x00000000ff1c7435 */ /* 0x000fe200000001ff */
[----:B------:R-:W-:Y:S02]  /*4250*/  IMAD.IADD R58, R58, 0x1, R53 ;  /* 0x000000013a3a7824 */ /* 0x000fe400078e0235 */
[----:B------:R-:W-:Y:S01]  /*4260*/  IMAD.MOV.U32 R59, RZ, RZ, RZ ;  /* 0x000000ffff3b7224 */ /* 0x000fe200078e00ff */
[----:B------:R-:W-:Y:S07]  /*4270*/  @!P0 BRA `(.L_x_2452) ;  /* 0x0000000c00d48947 */ /* 0x000fee0003800000 */
        /* <DEDUP_REMOVED lines=245> */
.L_x_2452:
[----:B------:R-:W-:-:S04]  /*51d0*/  LOP3.LUT R13, R28, 0xfffffff0, RZ, 0xc0, !PT ;  /* 0xfffffff01c0d7812 */ /* 0x000fc800078ec0ff */
[----:B------:R-:W-:-:S04]  /*51e0*/  IADD3 R12, P1, R56, R13, RZ ;  /* 0x0000000d380c7210 */ /* 0x000fc80007f3e0ff */
[----:B------:R-:W-:-:S06]  /*51f0*/  IADD3.X R13, RZ, R57, RZ, P1, !PT ;  /* 0x00000039ff0d7210 */ /* 0x000fcc0000ffe4ff */
[----:B------:R-:W5:Y:S01]  /*5200*/  LDG.E.128 R12, desc[UR60][R12.64] ;  /* 0x0000003c0c0c7981 */ /* 0x000f62000c1e1d00 */
[----:B------:R-:W-:Y:S01]  /*5210*/  IMAD.IADD R58, R58, 0x1, R53 ;  /* 0x000000013a3a7824 */ /* 0x000fe200078e0235 */
        /* <DEDUP_REMOVED lines=235> */
.L_x_2453:
[----:B------:R-:W-:Y:S01]  /*60d0*/  LOP3.LUT R29, R59, 0xfffffff0, RZ, 0xc0, !PT ;  /* 0xfffffff03b1d7812 */ /* 0x000fe200078ec0ff */
[----:B------:R-:W-:-:S03]  /*60e0*/  ULDC UR4, c[0x0][0x224] ;  /* 0x0000890000047ab9 */ /* 0x000fc60000000800 */
[----:B------:R-:W-:-:S05]  /*60f0*/  IADD3 R28, P1, R56, R29, RZ ;  /* 0x0000001d381c7210 */ /* 0x000fca0007f3e0ff */
[----:B------:R-:W-:-:S06]  /*6100*/  IMAD.X R29, RZ, RZ, R57, P1 ;  /* 0x000000ffff1d7224 */ /* 0x000fcc00008e0639 */
[----:B------:R-:W2:Y:S01]  /*6110*/  LDG.E.128 R28, desc[UR60][R28.64] ;  /* 0x0000003c1c1c7981 */ /* 0x000ea2000c1e1d00 */
[----:B-----5:R-:W-:Y:S02]  /*6120*/  SHF.R.S32.HI R60, RZ, 0x1f, R24 ;  /* 0x0000001fff3c7819 */ /* 0x020fe40000011418 */
[----:B------:R-:W-:Y:S02]  /*6130*/  SHF.R.S32.HI R59, RZ, 0x1f, R25 ;  /* 0x0000001fff3b7819 */ /* 0x000fe40000011419 */
[----:B------:R-:W-:Y:S02]  /*6140*/  LOP3.LUT R51, R51, R60, RZ, 0x3c, !PT ;  /* 0x0000003c33337212 */ /* 0x000fe400078e3cff */
[----:B------:R-:W-:Y:S02]  /*6150*/  SHF.R.S32.HI R60, RZ, 0x1f, R20 ;  /* 0x0000001fff3c7819 */ /* 0x000fe40000011414 */
[----:B------:R-:W-:Y:S02]  /*6160*/  LOP3.LUT R50, R50, R59, RZ, 0x3c, !PT ;  /* 0x0000003b32327212 */ /* 0x000fe400078e3cff */
[----:B------:R-:W-:-:S02]  /*6170*/  LOP3.LUT R45, R45, R60, RZ, 0x3c, !PT ;  /* 0x0000003c2d2d7212 */ /* 0x000fc400078e3cff */
[----:B------:R-:W-:Y:S02]  /*6180*/  SHF.R.S32.HI R60, RZ, 0x1f, R21 ;  /* 0x0000001fff3c7819 */ /* 0x000fe40000011415 */
[----:B------:R-:W-:Y:S02]  /*6190*/  SHF.R.S32.HI R59, RZ, 0x1f, R23 ;  /* 0x0000001fff3b7819 */ /* 0x000fe40000011417 */
[----:B------:R-:W-:Y:S02]  /*61a0*/  IADD3 R58, R58, R53, RZ ;  /* 0x000000353a3a7210 */ /* 0x000fe40007ffe0ff */
[----:B------:R-:W-:Y:S02]  /*61b0*/  LOP3.LUT R39, R39, R60, RZ, 0x3c, !PT ;  /* 0x0000003c27277212 */ /* 0x000fe400078e3cff */
[----:B------:R-:W-:Y:S01]  /*61c0*/  LOP3.LUT R38, R38, R59, RZ, 0x3c, !PT ;  /* 0x0000003b26267212 */ /* 0x000fe200078e3cff */
[----:B------:R-:W-:Y:S01]  /*61d0*/  IMAD R60, R53, 0x3, R58 ;  /* 0x00000003353c7824 */ /* 0x000fe200078e023a */
[----:B------:R-:W-:Y:S01]  /*61e0*/  SHF.R.S32.HI R61, RZ, 0x1f, R26 ;  /* 0x0000001fff3d7819 */ /* 0x000fe2000001141a */
[----:B------:R-:W-:Y:S01]  /*61f0*/  IMAD.U32 R59, RZ, RZ, UR4 ;  /* 0x00000004ff3b7e24 */ /* 0x000fe2000f8e00ff */
[----:B------:R-:W-:-:S02]  /*6200*/  SHF.R.S32.HI R63, RZ, 0x1f, R27 ;  /* 0x0000001fff3f7819 */ /* 0x000fc4000001141b */
[----:B------:R-:W-:Y:S02]  /*6210*/  LOP3.LUT R48, R48, R61, RZ, 0x3c, !PT ;  /* 0x0000003d30307212 */ /* 0x000fe400078e3cff */
[----:B------:R-:W-:Y:S02]  /*6220*/  ISETP.GE.U32.AND P1, PT, R60, R59, PT ;  /* 0x0000003b3c00720c */ /* 0x000fe40003f26070 */
[----:B------:R-:W-:Y:S02]  /*6230*/  SHF.R.S32.HI R62, RZ, 0x1f, R22 ;  /* 0x0000001fff3e7819 */ /* 0x000fe40000011416 */
[----:B------:R-:W-:Y:S02]  /*6240*/  SHF.R.S32.HI R61, RZ, 0x1f, R12 ;  /* 0x0000001fff3d7819 */ /* 0x000fe4000001140c */
[----:B------:R-:W-:Y:S02]  /*6250*/  LOP3.LUT R46, R46, R63, RZ, 0x3c, !PT ;  /* 0x0000003f2e2e7212 */ /* 0x000fe400078e3cff */
[----:B------:R-:W-:-:S02]  /*6260*/  LOP3.LUT R37, R37, R62, RZ, 0x3c, !PT ;  /* 0x0000003e25257212 */ /* 0x000fc400078e3cff */
[----:B------:R-:W-:Y:S02]  /*6270*/  LOP3.LUT R34, R34, R61, RZ, 0x3c, !PT ;  /* 0x0000003d22227212 */ /* 0x000fe400078e3cff */
        /* <DEDUP_REMOVED lines=18> */
[----:B--2---:R-:W-:Y:S02]  /*63a0*/  SHF.R.S32.HI R61, RZ, 0x1f, R28 ;  /* 0x0000001fff3d7819 */ /* 0x004fe4000001141c */
        /* <DEDUP_REMOVED lines=13> */
.L_x_2449:
[----:B------:R-:W-:Y:S05]  /*6480*/  BSYNC B0 ;  /* 0x0000000000007941 */ /* 0x000fea0003800000 */
.L_x_2448:
[----:B------:R-:W-:Y:S01]  /*6490*/  ISETP.GE.U32.AND P0, PT, R58, R59, PT ;  /* 0x0000003b3a00720c */ /* 0x000fe20003f06070 */
[----:B------:R-:W-:-:S12]  /*64a0*/  BSSY B0, `(.L_x_2455) ;  /* 0x0000466000007945 */ /* 0x000fd80003800000 */
[----:B------:R-:W-:Y:S05]  /*64b0*/  @P0 BRA `(.L_x_2456) ;  /* 0x0000004400900947 */ /* 0x000fea0003800000 */
[----:B------:R-:W1:Y:S01]  /*64c0*/  LDC R60, c[0x0][0x260] ;  /* 0x00009800ff3c7b82 */ /* 0x000e620000000800 */
[----:B------:R-:W-:Y:S01]  /*64d0*/  IMAD.MOV.U32 R61, RZ, RZ, RZ ;  /* 0x000000ffff3d7224 */ /* 0x000fe200078e00ff */
[----:B-1----:R-:W-:-:S13]  /*64e0*/  ISETP.NE.AND P1, PT, R60, RZ, PT ;  /* 0x000000ff3c00720c */ /* 0x002fda0003f25270 */
[----:B------:R-:W-:Y:S05]  /*64f0*/  @!P1 BRA `(.L_x_2457) ;  /* 0x0000001000449947 */ /* 0x000fea0003800000 */
[----:B------:R-:W-:Y:S01]  /*6500*/  MOV R24, RZ ;  /* 0x000000ff00187202 */ /* 0x000fe20000000f00 */
[----:B------:R-:W-:Y:S01]  /*6510*/  IMAD.MOV.U32 R25, RZ, RZ, R58 ;  /* 0x000000ffff197224 */ /* 0x000fe200078e003a */
        /* <DEDUP_REMOVED lines=271> */
.L_x_2457:
[----:B------:R-:W-:-:S04]  /*7610*/  LOP3.LUT R25, R61, 0xfffffff0, RZ, 0xc0, !PT ;  /* 0xfffffff03d197812 */ /* 0x000fc800078ec0ff */
[----:B------:R-:W-:-:S04]  /*7620*/  IADD3 R24, P2, R56, R25, RZ ;  /* 0x0000001938187210 */ /* 0x000fc80007f5e0ff */
[----:B------:R-:W-:-:S06]  /*7630*/  IADD3.X R25, RZ, R57, RZ, P2, !PT ;  /* 0x00000039ff197210 */ /* 0x000fcc00017fe4ff */
[----:B------:R-:W5:Y:S01]  /*7640*/  LDG.E.128 R24, desc[UR60][R24.64] ;  /* 0x0000003c18187981 */ /* 0x000f62000c1e1d00 */
[----:B0-----:R-:W-:-:S05]  /*7650*/  IMAD.IADD R43, R58, 0x1, R53 ;  /* 0x000000013a2b7824 */ /* 0x001fca00078e0235 */
        /* <DEDUP_REMOVED lines=276> */
.L_x_2458:
        /* <DEDUP_REMOVED lines=270> */
[----:B------:R-:W-:Y:S02]  /*9880*/  ULDC UR4, c[0x0][0x3ec] ;  /* 0x0000fb0000047ab9 */ /* 0x000fe40000000800 */
[----:B------:R-:W-:-:S04]  /*9890*/  IMAD.MOV R67, RZ, RZ, -R15 ;  /* 0x000000ffff437224 */ /* 0x000fc800078e0a0f */
        /* <DEDUP_REMOVED lines=9> */
.L_x_2459:
[----:B------:R-:W-:-:S04]  /*9930*/  LOP3.LUT R13, R61, 0xfffffff0, RZ, 0xc0, !PT ;  /* 0xfffffff03d0d7812 */ /* 0x000fc800078ec0ff */
[----:B------:R-:W-:-:S05]  /*9940*/  IADD3 R12, P2, R56, R13, RZ ;  /* 0x0000000d380c7210 */ /* 0x000fca0007f5e0ff */
[----:B------:R-:W-:-:S06]  /*9950*/  IMAD.X R13, RZ, RZ, R57, P2 ;  /* 0x000000ffff0d7224 */ /* 0x000fcc00010e0639 */
        /* <DEDUP_REMOVED lines=276> */
[----:B-1----:R-:W-:-:S04]  /*aaa0*/  @P1 IMAD R42, R63, R42, R43 ;  /* 0x0000002a3f2a1224 */ /* 0x002fc800078e022b */
[----:B--2---:R-:W-:-:S07]  /*aab0*/  @P1 IMAD R61, R42, R60, R61 ;  /* 0x0000003c2a3d1224 */ /* 0x004fce00078e023d */
.L_x_2460:
[----:B------:R-:W-:-:S04]  /*aac0*/  LOP3.LUT R29, R61, 0xfffffff0, RZ, 0xc0, !PT ;  /* 0xfffffff03d1d7812 */ /* 0x000fc800078ec0ff */
[----:B------:R-:W-:-:S04]  /*aad0*/  IADD3 R28, P1, R56, R29, RZ ;  /* 0x0000001d381c7210 */ /* 0x000fc80007f3e0ff */
[----:B------:R-:W-:-:S06]  /*aae0*/  IADD3.X R29, RZ, R57, RZ, P1, !PT ;  /* 0x00000039ff1d7210 */ /* 0x000fcc0000ffe4ff */
[----:B------:R-:W5:Y:S03]  /*aaf0*/  LDG.E.128 R28, desc[UR60][R28.64] ;  /* 0x0000003c1c1c7981 */ /* 0x000f66000c1e1d00 */
.L_x_2456:
[----:B------:R-:W-:Y:S05]  /*ab00*/  BSYNC B0 ;  /* 0x0000000000007941 */ /* 0x000fea0003800000 */
.L_x_2455:
[----:B------:R-:W-:Y:S04]  /*ab10*/  BSSY B0, `(.L_x_2461) ;  /* 0x000003b000007945 */ /* 0x000fe80003800000 */
[----:B------:R-:W-:Y:S05]  /*ab20*/  @P0 BRA `(.L_x_2462) ;  /* 0x0000000000e40947 */ /* 0x000fea0003800000 */
[----:B------:R-:W-:Y:S01]  /*ab30*/  IMAD.IADD R58, R58, 0x1, R53 ;  /* 0x000000013a3a7824 */ /* 0x000fe200078e0235 */
[----:B-----5:R-:W-:Y:S02]  /*ab40*/  LOP3.LUT R52, R52, R24, RZ, 0x3c, !PT ;  /* 0x0000001834347212 */ /* 0x020fe400078e3cff */
[----:B------:R-:W-:Y:S02]  /*ab50*/  LOP3.LUT R49, R49, R25, RZ, 0x3c, !PT ;  /* 0x0000001931317212 */ /* 0x000fe400078e3cff */
[----:B------:R-:W-:Y:S02]  /*ab60*/  ISETP.GE.U32.AND P0, PT, R58, R59, PT ;  /* 0x0000003b3a00720c */ /* 0x000fe40003f06070 */
[----:B------:R-:W-:Y:S02]  /*ab70*/  LOP3.LUT R44, R44, R27, RZ, 0x3c, !PT ;  /* 0x0000001b2c2c7212 */ /* 0x000fe400078e3cff */
[----:B------:R-:W-:Y:S02]  /*ab80*/  SHF.R.S32.HI R24, RZ, 0x1f, R24 ;  /* 0x0000001fff187819 */ /* 0x000fe40000011418 */
[----:B------:R-:W-:-:S02]  /*ab90*/  SHF.R.S32.HI R25, RZ, 0x1f, R25 ;  /* 0x0000001fff197819 */ /* 0x000fc40000011419 */
[----:B0-----:R-:W-:Y:S02]  /*aba0*/  SHF.R.S32.HI R43, RZ, 0x1f, R26 ;  /* 0x0000001fff2b7819 */ /* 0x001fe4000001141a */
[----:B------:R-:W-:Y:S02]  /*abb0*/  SHF.R.S32.HI R27, RZ, 0x1f, R27 ;  /* 0x0000001fff1b7819 */ /* 0x000fe4000001141b */
[----:B------:R-:W-:Y:S02]  /*abc0*/  LOP3.LUT R47, R47, R26, RZ, 0x3c, !PT ;  /* 0x0000001a2f2f7212 */ /* 0x000fe400078e3cff */
[----:B------:R-:W-:Y:S02]  /*abd0*/  LOP3.LUT R51, R51, R24, RZ, 0x3c, !PT ;  /* 0x0000001833337212 */ /* 0x000fe400078e3cff */
[----:B------:R-:W-:Y:S02]  /*abe0*/  LOP3.LUT R50, R50, R25, RZ, 0x3c, !PT ;  /* 0x0000001932327212 */ /* 0x000fe400078e3cff */
[----:B------:R-:W-:-:S02]  /*abf0*/  LOP3.LUT R48, R48, R43, RZ, 0x3c, !PT ;  /* 0x0000002b30307212 */ /* 0x000fc400078e3cff */
[----:B------:R-:W-:Y:S01]  /*ac00*/  LOP3.LUT R46, R46, R27, RZ, 0x3c, !PT ;  /* 0x0000001b2e2e7212 */ /* 0x000fe200078e3cff */
[----:B------:R-:W-:Y:S06]  /*ac10*/  @P0 BRA `(.L_x_2462) ;  /* 0x0000000000a80947 */ /* 0x000fec0003800000 */
[----:B------:R-:W-:Y:S01]  /*ac20*/  IMAD.IADD R26, R58, 0x1, R53 ;  /* 0x000000013a1a7824 */ /* 0x000fe200078e0235 */
[----:B------:R-:W-:Y:S02]  /*ac30*/  LOP3.LUT R41, R41, R20, RZ, 0x3c, !PT ;  /* 0x0000001429297212 */ /* 0x000fe400078e3cff */
[----:B------:R-:W-:Y:S02]  /*ac40*/  LOP3.LUT R35, R35, R22, RZ, 0x3c, !PT ;  /* 0x0000001623237212 */ /* 0x000fe400078e3cff */
[----:B------:R-:W-:Y:S02]  /*ac50*/  ISETP.GE.U32.AND P0, PT, R26, R59, PT ;  /* 0x0000003b1a00720c */ /* 0x000fe40003f06070 */
        /* <DEDUP_REMOVED lines=9> */
[----:B------:R-:W-:Y:S01]  /*acf0*/  LOP3.LUT R38, R38, R23, RZ, 0x3c, !PT ;  /* 0x0000001726267212 */ /* 0x000fe200078e3cff */
[----:B------:R-:W-:Y:S06]  /*ad00*/  @P0 BRA `(.L_x_2462) ;  /* 0x00000000006c0947 */ /* 0x000fec0003800000 */
[----:B------:R-:W-:Y:S02]  /*ad10*/  IADD3 R20, R26, R53, RZ ;  /* 0x000000351a147210 */ /* 0x000fe40007ffe0ff */
[----:B------:R-:W-:Y:S02]  /*ad20*/  LOP3.LUT R33, R33, R12, RZ, 0x3c, !PT ;  /* 0x0000000c21217212 */ /* 0x000fe400078e3cff */
[----:B------:R-:W-:Y:S02]  /*ad30*/  ISETP.GE.U32.AND P0, PT, R20, R59, PT ;  /* 0x0000003b1400720c */ /* 0x000fe40003f06070 */
[----:B------:R-:W-:Y:S02]  /*ad40*/  SHF.R.S32.HI R21, RZ, 0x1f, R12 ;  /* 0x0000001fff157819 */ /* 0x000fe4000001140c */
        /* <DEDUP_REMOVED lines=10> */
[----:B------:R-:W-:Y:S06]  /*adf0*/  @P0 BRA `(.L_x_2462) ;  /* 0x0000000000300947 */ /* 0x000fec0003800000 */
        /* <DEDUP_REMOVED lines=11> */
[----:B------:R-:W-:-:S07]  /*aeb0*/  LOP3.LUT R3, R3, R14, RZ, 0x3c, !PT ;  /* 0x0000000e03037212 */ /* 0x000fce00078e3cff */
.L_x_2462:
[----:B------:R-:W-:Y:S05]  /*aec0*/  BSYNC B0 ;  /* 0x0000000000007941 */ /* 0x000fea0003800000 */
.L_x_2461:
        /* <DEDUP_REMOVED lines=17> */
.L_x_2447:
        /* <DEDUP_REMOVED lines=24> */
[----:B------:R-:W-:Y:S02]  /*b160*/  IMAD.MOV.U32 R18, RZ, RZ, R7 ;  /* 0x000000ffff127224 */ /* 0x000fe400078e0007 */
        /* <DEDUP_REMOVED lines=35> */
.L_x_2465:
        /* <DEDUP_REMOVED lines=9> */
[----:B------:R-:W2:Y:S01]  /*b430*/  LDG.E.128 R20, desc[UR60][R20.64] ;  /* 0x0000003c14147981 */ /* 0x000ea2000c1e1d00 */
[----:B------:R-:W-:Y:S01]  /*b440*/  IMAD.WIDE.U32 R24, R25, 0x10, R56 ;  /* 0x0000001019187825 */ /* 0x000fe200078e0038 */
[----:B------:R-:W-:-:S03]  /*b450*/  SHF.R.U32.HI R9, RZ, 0x2, R8 ;  /* 0x00000002ff097819 */ /* 0x000fc60000011608 */
[----:B------:R-:W-:Y:S02]  /*b460*/  IMAD R10, R51, R58, RZ ;  /* 0x0000003a330a7224 */ /* 0x000fe400078e02ff */
[----:B------:R-:W-:Y:S01]  /*b470*/  IMAD.WIDE.U32 R8, R9, 0x10, R56 ;  /* 0x0000001009087825 */ /* 0x000fe200078e0038 */
[----:B------:R-:W3:Y:S02]  /*b480*/  LDG.E.128 R24, desc[UR60][R24.64] ;  /* 0x0000003c18187981 */ /* 0x000ee4000c1e1d00 */
[----:B------:R-:W-:-:S03]  /*b490*/  SHF.R.U32.HI R13, RZ, 0x2, R10 ;  /* 0x00000002ff0d7819 */ /* 0x000fc6000001160a */
[----:B------:R-:W4:Y:S02]  /*b4a0*/  LDG.E.128 R8, desc[UR60][R8.64] ;  /* 0x0000003c08087981 */ /* 0x000f24000c1e1d00 */
[----:B------:R-:W-:-:S06]  /*b4b0*/  IMAD.WIDE.U32 R12, R13, 0x10, R56 ;  /* 0x000000100d0c7825 */ /* 0x000fcc00078e0038 */
[----:B------:R-:W5:Y:S01]  /*b4c0*/  LDG.E.128 R12, desc[UR60][R12.64] ;  /* 0x0000003c0c0c7981 */ /* 0x000f62000c1e1d00 */
[----:B------:R-:W-:-:S05]  /*b4d0*/  IADD3 R58, R58, R53, RZ ;  /* 0x000000353a3a7210 */ /* 0x000fca0007ffe0ff */
[----:B------:R-:W-:-:S05]  /*b4e0*/  IMAD R52, R53, 0x3, R58 ;  /* 0x0000000335347824 */ /* 0x000fca00078e023a */
[----:B------:R-:W-:Y:S02]  /*b4f0*/  ISETP.GE.U32.AND P0, PT, R52, R59, PT ;  /* 0x0000003b3400720c */ /* 0x000fe40003f06070 */
[----:B--2---:R-:W-:Y:S02]  /*b500*/  SHF.R.S32.HI R52, RZ, 0x1f, R20 ;  /* 0x0000001fff347819 */ /* 0x004fe40000011414 */
[----:B------:R-:W-:Y:S02]  /*b510*/  SHF.R.S32.HI R61, RZ, 0x1f, R21 ;  /* 0x0000001fff3d7819 */ /* 0x000fe40000011415 */
[----:B------:R-:W-:Y:S02]  /*b520*/  LOP3.LUT R49, R49, R52, RZ, 0x3c, !PT ;  /* 0x0000003431317212 */ /* 0x000fe400078e3cff */
[----:B------:R-:W-:Y:S02]  /*b530*/  LOP3.LUT R46, R46, R61, RZ, 0x3c, !PT ;  /* 0x0000003d2e2e7212 */ /* 0x000fe400078e3cff */
[----:B---3--:R-:W-:-:S02]  /*b540*/  SHF.R.S32.HI R52, RZ, 0x1f, R24 ;  /* 0x0000001fff347819 */ /* 0x008fc40000011418 */
[----:B------:R-:W-:Y:S02]  /*b550*/  SHF.R.S32.HI R61, RZ, 0x1f, R25 ;  /* 0x0000001fff3d7819 */ /* 0x000fe40000011419 */
[----:B------:R-:W-:Y:S02]  /*b560*/  SHF.R.S32.HI R60, RZ, 0x1f, R26 ;  /* 0x0000001fff3c7819 */ /* 0x000fe4000001141a */
[----:B------:R-:W-:Y:S02]  /*b570*/  LOP3.LUT R7, R7, R52, RZ, 0x3c, !PT ;  /* 0x0000003407077212 */ /* 0x000fe400078e3cff */
[----:B------:R-:W-:Y:S02]  /*b580*/  LOP3.LUT R18, R18, R61, RZ, 0x3c, !PT ;  /* 0x0000003d12127212 */ /* 0x000fe400078e3cff */
[----:B------:R-:W-:Y:S02]  /*b590*/  LOP3.LUT R29, R29, R60, RZ, 0x3c, !PT ;  /* 0x0000003c1d1d7212 */ /* 0x000fe400078e3cff */
[----:B------:R-:W-:-:S02]  /*b5a0*/  SHF.R.S32.HI R63, RZ, 0x1f, R22 ;  /* 0x0000001fff3f7819 */ /* 0x000fc40000011416 */
[----:B------:R-:W-:Y:S02]  /*b5b0*/  SHF.R.S32.HI R62, RZ, 0x1f, R27 ;  /* 0x0000001fff3e7819 */ /* 0x000fe4000001141b */
[----:B----4-:R-:W-:Y:S02]  /*b5c0*/  SHF.R.S32.HI R61, RZ, 0x1f, R8 ;  /* 0x0000001fff3d7819 */ /* 0x010fe40000011408 */
[----:B------:R-:W-:Y:S02]  /*b5d0*/  SHF.R.S32.HI R52, RZ, 0x1f, R9 ;  /* 0x0000001fff347819 */ /* 0x000fe40000011409 */
[----:B------:R-:W-:Y:S02]  /*b5e0*/  SHF.R.S32.HI R60, RZ, 0x1f, R11 ;  /* 0x0000001fff3c7819 */ /* 0x000fe4000001140b */
[----:B------:R-:W-:Y:S02]  /*b5f0*/  LOP3.LUT R4, R4, R63, RZ, 0x3c, !PT ;  /* 0x0000003f04047212 */ /* 0x000fe400078e3cff */
[----:B------:R-:W-:-:S02]  /*b600*/  LOP3.LUT R33, R33, R62, RZ, 0x3c, !PT ;  /* 0x0000003e21217212 */ /* 0x000fc400078e3cff */
[----:B------:R-:W-:Y:S02]  /*b610*/  LOP3.LUT R32, R32, R61, RZ, 0x3c, !PT ;  /* 0x0000003d20207212 */ /* 0x000fe400078e3cff */
[----:B------:R-:W-:Y:S02]  /*b620*/  LOP3.LUT R37, R37, R52, RZ, 0x3c, !PT ;  /* 0x0000003425257212 */ /* 0x000fe400078e3cff */
[----:B------:R-:W-:Y:S02]  /*b630*/  LOP3.LUT R39, R39, R60, RZ, 0x3c, !PT ;  /* 0x0000003c27277212 */ /* 0x000fe400078e3cff */
[----:B------:R-:W-:Y:S02]  /*b640*/  SHF.R.S32.HI R65, RZ, 0x1f, R23 ;  /* 0x0000001fff417819 */ /* 0x000fe40000011417 */
[----:B------:R-:W-:Y:S02]  /*b650*/  SHF.R.S32.HI R63, RZ, 0x1f, R10 ;  /* 0x0000001fff3f7819 */ /* 0x000fe4000001140a */
[----:B-----5:R-:W-:-:S02]  /*b660*/  SHF.R.S32.HI R52, RZ, 0x1f, R12 ;  /* 0x0000001fff347819 */ /* 0x020fc4000001140c */
        /* <DEDUP_REMOVED lines=27> */
.L_x_2464:
[----:B------:R-:W-:Y:S05]  /*b820*/  BSYNC B0 ;  /* 0x0000000000007941 */ /* 0x000fea0003800000 */
.L_x_2463:
        /* <DEDUP_REMOVED lines=19> */
[----:B------:R-:W-:Y:S02]  /*b960*/  ISETP.GE.U32.AND P0, PT, R10, R59, PT ;  /* 0x0000003b0a00720c */ /* 0x000fe40003f06070 */
[----:B------:R-:W-:-:S05]  /*b970*/  SHF.R.U32.HI R9, RZ, 0x2, R8 ;  /* 0x00000002ff097819 */ /* 0x000fca0000011608 */
[----:B------:R-:W-:-:S06]  /*b980*/  IMAD.WIDE.U32 R8, R9, 0x10, R56 ;  /* 0x0000001009087825 */ /* 0x000fcc00078e0038 */
[----:B------:R-:W-:Y:S02]  /*b990*/  @!P0 IMAD R51, R51, R10, RZ ;  /* 0x0000000a33338224 */ /* 0x000fe400078e02ff */
[----:B------:R-:W5:Y:S03]  /*b9a0*/  LDG.E.128 R8, desc[UR60][R8.64] ;  /* 0x0000003c08087981 */ /* 0x000f66000c1e1d00 */
[----:B------:R-:W-:-:S05]  /*b9b0*/  @!P0 SHF.R.U32.HI R51, RZ, 0x2, R51 ;  /* 0x00000002ff338819 */ /* 0x000fca0000011633 */
[----:B------:R-:W-:-:S05]  /*b9c0*/  @!P0 IMAD.WIDE.U32 R56, R51, 0x10, R56 ;  /* 0x0000001033388825 */ /* 0x000fca00078e0038 */
[----:B------:R0:W5:Y:S02]  /*b9d0*/  @!P0 LDG.E.128 R12, desc[UR60][R56.64] ;  /* 0x0000003c380c8981 */ /* 0x000164000c1e1d00 */
.L_x_2467:
[----:B------:R-:W-:Y:S05]  /*b9e0*/  BSYNC B0 ;  /* 0x0000000000007941 */ /* 0x000fea0003800000 */
.L_x_2466:
[----:B------:R-:W-:Y:S04]  /*b9f0*/  BSSY B0, `(.L_x_2468) ;  /* 0x000003b000007945 */ /* 0x000fe80003800000 */
[----:B------:R-:W-:Y:S05]  /*ba00*/  @P1 BRA `(.L_x_2469) ;  /* 0x0000000000e41947 */ /* 0x000fea0003800000 */
[----:B------:R-:W-:Y:S02]  /*ba10*/  IADD3 R58, R58, R53, RZ ;  /* 0x000000353a3a7210 */ /* 0x000fe40007ffe0ff */
[----:B-----5:R-:W-:Y:S02]  /*ba20*/  LOP3.LUT R50, R50, R20, RZ, 0x3c, !PT ;  /* 0x0000001432327212 */ /* 0x020fe400078e3cff */
[----:B------:R-:W-:Y:S02]  /*ba30*/  ISETP.GE.U32.AND P0, PT, R58, R59, PT ;  /* 0x0000003b3a00720c */ /* 0x000fe40003f06070 */
        /* <DEDUP_REMOVED lines=42> */
[----:B------:R-:W-:Y:S02]  /*bce0*/  LOP3.LUT R43, R43, R12, RZ, 0x3c, !PT ;  /* 0x0000000c2b2b7212 */ /* 0x000fe400078e3cff */
[----:B------:R-:W-:Y:S02]  /*bcf0*/  LOP3.LUT R44, R44, R13, RZ, 0x3c, !PT ;  /* 0x0000000d2c2c7212 */ /* 0x000fe400078e3cff */
        /* <DEDUP_REMOVED lines=9> */
[----:B------:R-:W-:-:S07]  /*bd90*/  LOP3.LUT R3, R3, R8, RZ, 0x3c, !PT ;  /* 0x0000000803037212 */ /* 0x000fce00078e3cff */
.L_x_2469:
[----:B------:R-:W-:Y:S05]  /*bda0*/  BSYNC B0 ;  /* 0x0000000000007941 */ /* 0x000fea0003800000 */
.L_x_2468:
        /* <DEDUP_REMOVED lines=17> */
.L_x_2446:
        /* <DEDUP_REMOVED lines=67> */
.L_x_2472:
[----:B------:R-:W-:Y:S02]  /*c2f0*/  SHF.R.U32.HI R25, RZ, 0x2, R53 ;  /* 0x00000002ff197819 */ /* 0x000fe40000011635 */
[----:B------:R-:W-:-:S03]  /*c300*/  IADD3 R53, R53, R32, RZ ;  /* 0x0000002035357210 */ /* 0x000fc60007ffe0ff */
[----:B------:R-:W-:Y:S01]  /*c310*/  IMAD.WIDE.U32 R24, R25, 0x10, R56 ;  /* 0x0000001019187825 */ /* 0x000fe200078e0038 */
[----:B------:R-:W-:-:S03]  /*c320*/  SHF.R.U32.HI R29, RZ, 0x2, R53 ;  /* 0x00000002ff1d7819 */ /* 0x000fc60000011635 */
[----:B------:R-:W-:Y:S02]  /*c330*/  IMAD.IADD R53, R53, 0x1, R32 ;  /* 0x0000000135357824 */ /* 0x000fe400078e0220 */
[----:B------:R-:W-:Y:S01]  /*c340*/  IMAD.WIDE.U32 R28, R29, 0x10, R56 ;  /* 0x000000101d1c7825 */ /* 0x000fe200078e0038 */
[----:B------:R-:W2:Y:S02]  /*c350*/  LDG.E.128 R24, desc[UR60][R24.64] ;  /* 0x0000003c18187981 */ /* 0x000ea4000c1e1d00 */
[----:B------:R-:W-:Y:S02]  /*c360*/  SHF.R.U32.HI R13, RZ, 0x2, R53 ;  /* 0x00000002ff0d7819 */ /* 0x000fe40000011635 */
[----:B------:R-:W-:Y:S01]  /*c370*/  IADD3 R53, R53, R32, RZ ;  /* 0x0000002035357210 */ /* 0x000fe20007ffe0ff */
[----:B------:R-:W3:Y:S02]  /*c380*/  LDG.E.128 R28, desc[UR60][R28.64] ;  /* 0x0000003c1c1c7981 */ /* 0x000ee4000c1e1d00 */
[----:B------:R-:W-:Y:S01]  /*c390*/  IMAD.WIDE.U32 R12, R13, 0x10, R56 ;  /* 0x000000100d0c7825 */ /* 0x000fe200078e0038 */
[----:B------:R-:W-:-:S05]  /*c3a0*/  SHF.R.U32.HI R21, RZ, 0x2, R53 ;  /* 0x00000002ff157819 */ /* 0x000fca0000011635 */
[----:B------:R-:W-:Y:S01]  /*c3b0*/  IMAD.WIDE.U32 R20, R21, 0x10, R56 ;  /* 0x0000001015147825 */ /* 0x000fe200078e0038 */
[----:B------:R-:W4:Y:S05]  /*c3c0*/  LDG.E.128 R12, desc[UR60][R12.64] ;  /* 0x0000003c0c0c7981 */ /* 0x000f2a000c1e1d00 */
[----:B------:R-:W5:Y:S01]  /*c3d0*/  LDG.E.128 R20, desc[UR60][R20.64] ;  /* 0x0000003c14147981 */ /* 0x000f62000c1e1d00 */
[----:B------:R-:W-:-:S04]  /*c3e0*/  IMAD.IADD R53, R53, 0x1, R32 ;  /* 0x0000000135357824 */ /* 0x000fc800078e0220 */
[----:B------:R-:W-:-:S05]  /*c3f0*/  IMAD R52, R32, 0x3, R53 ;  /* 0x0000000320347824 */ /* 0x000fca00078e0235 */
[----:B------:R-:W-:Y:S02]  /*c400*/  ISETP.GE.U32.AND P0, PT, R52, R59, PT ;  /* 0x0000003b3400720c */ /* 0x000fe40003f06070 */
[----:B--2---:R-:W-:Y:S02]  /*c410*/  SHF.R.S32.HI R61, RZ, 0x1f, R24 ;  /* 0x0000001fff3d7819 */ /* 0x004fe40000011418 */
[----:B------:R-:W-:Y:S02]  /*c420*/  SHF.R.S32.HI R63, RZ, 0x1f, R25 ;  /* 0x0000001fff3f7819 */ /* 0x000fe40000011419 */
[----:B------:R-:W-:Y:S02]  /*c430*/  SHF.R.S32.HI R52, RZ, 0x1f, R26 ;  /* 0x0000001fff347819 */ /* 0x000fe4000001141a */
[----:B------:R-:W-:Y:S02]  /*c440*/  LOP3.LUT R50, R50, R61, RZ, 0x3c, !PT ;  /* 0x0000003d32327212 */ /* 0x000fe400078e3cff */
[----:B------:R-:W-:-:S02]  /*c450*/  LOP3.LUT R48, R48, R63, RZ, 0x3c, !PT ;  /* 0x0000003f30307212 */ /* 0x000fc400078e3cff */
[----:B------:R-:W-:Y:S02]  /*c460*/  LOP3.LUT R47, R47, R52, RZ, 0x3c, !PT ;  /* 0x000000342f2f7212 */ /* 0x000fe400078e3cff */
[----:B---3--:R-:W-:Y:S02]  /*c470*/  SHF.R.S32.HI R61, RZ, 0x1f, R28 ;  /* 0x0000001fff3d7819 */ /* 0x008fe4000001141c */
[----:B------:R-:W-:Y:S02]  /*c480*/  SHF.R.S32.HI R52, RZ, 0x1f, R29 ;  /* 0x0000001fff347819 */ /* 0x000fe4000001141d */
[----:B------:R-:W-:Y:S02]  /*c490*/  SHF.R.S32.HI R63, RZ, 0x1f, R30 ;  /* 0x0000001fff3f7819 */ /* 0x000fe4000001141e */
[----:B------:R-:W-:Y:S02]  /*c4a0*/  SHF.R.S32.HI R58, RZ, 0x1f, R31 ;  /* 0x0000001fff3a7819 */ /* 0x000fe4000001141f */
[----:B------:R-:W-:-:S02]  /*c4b0*/  LOP3.LUT R44, R44, R61, RZ, 0x3c, !PT ;  /* 0x0000003d2c2c7212 */ /* 0x000fc400078e3cff */
[----:B------:R-:W-:Y:S02]  /*c4c0*/  LOP3.LUT R45, R45, R52, RZ, 0x3c, !PT ;  /* 0x000000342d2d7212 */ /* 0x000fe400078e3cff */
[----:B------:R-:W-:Y:S02]  /*c4d0*/  LOP3.LUT R42, R42, R63, RZ, 0x3c, !PT ;  /* 0x0000003f2a2a7212 */ /* 0x000fe400078e3cff */
[----:B------:R-:W-:Y:S02]  /*c4e0*/  LOP3.LUT R43, R43, R58, RZ, 0x3c, !PT ;  /* 0x0000003a2b2b7212 */ /* 0x000fe400078e3cff */
[----:B----4-:R-:W-:Y:S02]  /*c4f0*/  SHF.R.S32.HI R52, RZ, 0x1f, R12 ;  /* 0x0000001fff347819 */ /* 0x010fe4000001140c */
[----:B------:R-:W-:Y:S02]  /*c500*/  SHF.R.S32.HI R61, RZ, 0x1f, R13 ;  /* 0x0000001fff3d7819 */ /* 0x000fe4000001140d */
[----:B------:R-:W-:-:S02]  /*c510*/  SHF.R.S32.HI R58, RZ, 0x1f, R14 ;  /* 0x0000001fff3a7819 */ /* 0x000fc4000001140e */
[----:B------:R-:W-:Y:S02]  /*c520*/  SHF.R.S32.HI R63, RZ, 0x1f, R15 ;  /* 0x0000001fff3f7819 */ /* 0x000fe4000001140f */
[----:B------:R-:W-:Y:S02]  /*c530*/  LOP3.LUT R41, R41, R52, RZ, 0x3c, !PT ;  /* 0x0000003429297212 */ /* 0x000fe400078e3cff */
[----:B------:R-:W-:Y:S02]  /*c540*/  LOP3.LUT R40, R40, R61, RZ, 0x3c, !PT ;  /* 0x0000003d28287212 */ /* 0x000fe400078e3cff */
[----:B------:R-:W-:Y:S02]  /*c550*/  LOP3.LUT R39, R39, R58, RZ, 0x3c, !PT ;  /* 0x0000003a27277212 */ /* 0x000fe400078e3cff */
[----:B------:R-:W-:Y:S02]  /*c560*/  LOP3.LUT R38, R38, R63, RZ, 0x3c, !PT ;  /* 0x0000003f26267212 */ /* 0x000fe400078e3cff */
[----:B------:R-:W-:-:S02]  /*c570*/  SHF.R.S32.HI R65, RZ, 0x1f, R27 ;  /* 0x0000001fff417819 */ /* 0x000fc4000001141b */
[----:B-----5:R-:W-:Y:S02]  /*c580*/  SHF.R.S32.HI R52, RZ, 0x1f, R20 ;  /* 0x0000001fff347819 */ /* 0x020fe40000011414 */
        /* <DEDUP_REMOVED lines=26> */
.L_x_2471:
[----:B------:R-:W-:Y:S05]  /*c730*/  BSYNC B0 ;  /* 0x0000000000007941 */ /* 0x000fea0003800000 */
.L_x_2470:
        /* <DEDUP_REMOVED lines=17> */
[----:B------:R-:W-:-:S13]  /*c850*/  ISETP.GE.U32.AND P0, PT, R12, R59, PT ;  /* 0x0000003b0c00720c */ /* 0x000fda0003f06070 */
[----:B------:R-:W-:Y:S01]  /*c860*/  @!P0 SHF.R.U32.HI R15, RZ, 0x2, R12 ;  /* 0x00000002ff0f8819 */ /* 0x000fe2000001160c */
[----:B------:R-:W-:-:S04]  /*c870*/  IMAD.WIDE.U32 R12, R13, 0x10, R56 ;  /* 0x000000100d0c7825 */ /* 0x000fc800078e0038 */
[----:B------:R-:W-:Y:S02]  /*c880*/  @!P0 IMAD.WIDE.U32 R56, R15, 0x10, R56 ;  /* 0x000000100f388825 */ /* 0x000fe400078e0038 */
[----:B------:R-:W5:Y:S04]  /*c890*/  LDG.E.128 R12, desc[UR60][R12.64] ;  /* 0x0000003c0c0c7981 */ /* 0x000f68000c1e1d00 */
[----:B------:R0:W5:Y:S02]  /*c8a0*/  @!P0 LDG.E.128 R20, desc[UR60][R56.64] ;  /* 0x0000003c38148981 */ /* 0x000164000c1e1d00 */
.L_x_2474:
[----:B------:R-:W-:Y:S05]  /*c8b0*/  BSYNC B0 ;  /* 0x0000000000007941 */ /* 0x000fea0003800000 */
.L_x_2473:
[----:B------:R-:W-:Y:S04]  /*c8c0*/  BSSY B0, `(.L_x_2475) ;  /* 0x000003b000007945 */ /* 0x000fe80003800000 */
[----:B------:R-:W-:Y:S05]  /*c8d0*/  @P1 BRA `(.L_x_2476) ;  /* 0x0000000000e41947 */ /* 0x000fea0003800000 */
[----:B------:R-:W-:Y:S01]  /*c8e0*/  IMAD.IADD R53, R53, 0x1, R32 ;  /* 0x0000000135357824 */ /* 0x000fe200078e0220 */
[----:B-----5:R-:W-:Y:S02]  /*c8f0*/  LOP3.LUT R49, R49, R25, RZ, 0x3c, !PT ;  /* 0x0000001931317212 */ /* 0x020fe400078e3cff */
[----:B------:R-:W-:Y:S02]  /*c900*/  LOP3.LUT R3, R3, R26, RZ, 0x3c, !PT ;  /* 0x0000001a03037212 */ /* 0x000fe400078e3cff */
[----:B------:R-:W-:Y:S02]  /*c910*/  ISETP.GE.U32.AND P0, PT, R53, R59, PT ;  /* 0x0000003b3500720c */ /* 0x000fe40003f06070 */
[----:B------:R-:W-:Y:S02]  /*c920*/  LOP3.LUT R0, R0, R27, RZ, 0x3c, !PT ;  /* 0x0000001b00007212 */ /* 0x000fe400078e3cff */
[----:B0-----:R-:W-:Y:S02]  /*c930*/  SHF.R.S32.HI R57, RZ, 0x1f, R24 ;  /* 0x0000001fff397819 */ /* 0x001fe40000011418 */
        /* <DEDUP_REMOVED lines=9> */
[----:B------:R-:W-:Y:S02]  /*c9d0*/  LOP3.LUT R5, R5, R28, RZ, 0x3c, !PT ;  /* 0x0000001c05057212 */ /* 0x000fe400078e3cff */
[----:B------:R-:W-:Y:S02]  /*c9e0*/  SHF.R.S32.HI R25, RZ, 0x1f, R28 ;  /* 0x0000001fff197819 */ /* 0x000fe4000001141c */
[----:B------:R-:W-:Y:S02]  /*c9f0*/  IADD3 R28, R53, R32, RZ ;  /* 0x00000020351c7210 */ /* 0x000fe40007ffe0ff */
[----:B------:R-:W-:Y:S02]  /*ca00*/  SHF.R.S32.HI R24, RZ, 0x1f, R29 ;  /* 0x0000001fff187819 */ /* 0x000fe4000001141d */
[----:B------:R-:W-:Y:S02]  /*ca10*/  ISETP.GE.U32.AND P0, PT, R28, R59, PT ;  /* 0x0000003b1c00720c */ /* 0x000fe40003f06070 */
[----:B------:R-:W-:-:S02]  /*ca20*/  SHF.R.S32.HI R27, RZ, 0x1f, R30 ;  /* 0x0000001fff1b7819 */ /* 0x000fc4000001141e */
[----:B------:R-:W-:Y:S02]  /*ca30*/  SHF.R.S32.HI R26, RZ, 0x1f, R31 ;  /* 0x0000001fff1a7819 */ /* 0x000fe4000001141f */
[----:B------:R-:W-:Y:S02]  /*ca40*/  LOP3.LUT R4, R4, R29, RZ, 0x3c, !PT ;  /* 0x0000001d04047212 */ /* 0x000fe400078e3cff */
[----:B------:R-:W-:Y:S02]  /*ca50*/  LOP3.LUT R7, R7, R30, RZ, 0x3c, !PT ;  /* 0x0000001e07077212 */ /* 0x000fe400078e3cff */
        /* <DEDUP_REMOVED lines=19> */
[----:B------:R-:W-:Y:S01]  /*cb90*/  LOP3.LUT R38, R38, R15, RZ, 0x3c, !PT ;  /* 0x0000000f26267212 */ /* 0x000fe200078e3cff */
[----:B------:R-:W-:Y:S06]  /*cba0*/  @P0 BRA `(.L_x_2476) ;  /* 0x0000000000300947 */ /* 0x000fec0003800000 */
        /* <DEDUP_REMOVED lines=11> */
[----:B------:R-:W-:-:S07]  /*cc60*/  LOP3.LUT R34, R34, R23, RZ, 0x3c, !PT ;  /* 0x0000001722227212 */ /* 0x000fce00078e3cff */
.L_x_2476:
[----:B------:R-:W-:Y:S05]  /*cc70*/  BSYNC B0 ;  /* 0x0000000000007941 */ /* 0x000fea0003800000 */
.L_x_2475:
        /* <DEDUP_REMOVED lines=16> */
.L_x_2430:
[----:B------:R-:W-:Y:S05]  /*cd80*/  BSYNC B6 ;  /* 0x0000000000067941 */ /* 0x000fea0003800000 */
.L_x_2429:
        /* <DEDUP_REMOVED lines=9> */
[----:B------:R-:W-:Y:S01]  /*ce20*/  IADD3 R3, R0, 0x10, RZ ;  /* 0x0000001000037810 */ /* 0x000fe20007ffe0ff */
[----:B------:R-:W-:Y:S01]  /*ce30*/  IMAD.MOV.U32 R13, RZ, RZ, R27 ;  /* 0x000000ffff0d7224 */ /* 0x000fe200078e001b */
[----:B------:R-:W-:Y:S01]  /*ce40*/  MOV R10, R24 ;  /* 0x00000018000a7202 */ /* 0x000fe20000000f00 */
[----:B------:R-:W3:Y:S01]  /*ce50*/  LDC R18, c[0x0][0x4] ;  /* 0x00000100ff127b82 */ /* 0x000ee20000000800 */
[----:B------:R-:W-:Y:S01]  /*ce60*/  MOV R12, R26 ;  /* 0x0000001a000c7202 */ /* 0x000fe20000000f00 */
[----:B------:R-:W-:Y:S01]  /*ce70*/  IMAD.MOV.U32 R15, RZ, RZ, R29 ;  /* 0x000000ffff0f7224 */ /* 0x000fe200078e001d */
[----:B------:R-:W-:Y:S01]  /*ce80*/  MOV R14, R28 ;  /* 0x0000001c000e7202 */ /* 0x000fe20000000f00 */
[----:B--2---:R-:W-:Y:S01]  /*ce90*/  IMAD R0, R2, R16, R17 ;  /* 0x0000001002007224 */ /* 0x004fe200078e0211 */
[----:B-1----:R-:W-:-:S05]  /*cea0*/  LEA R3, R4, R3, 0x18 ;  /* 0x0000000304037211 */ /* 0x002fca00078ec0ff */
[----:B------:R-:W-:Y:S01]  /*ceb0*/  IMAD R5, R0, 0x20, R3 ;  /* 0x0000002000057824 */ /* 0x000fe200078e0203 */
[----:B---3--:R-:W-:-:S04]  /*cec0*/  SHF.R.U32.HI R0, RZ, 0x1, R18 ;  /* 0x00000001ff007819 */ /* 0x008fc80000011612 */
[----:B------:R1:W-:Y:S01]  /*ced0*/  STS.128 [R5], R8 ;  /* 0x0000000805007388 */ /* 0x0003e20000000c00 */
[----:B------:R-:W-:-:S03]  /*cee0*/  ISETP.NE.AND P0, PT, R0, RZ, PT ;  /* 0x000000ff0000720c */ /* 0x000fc60003f05270 */
[----:B------:R1:W-:Y:S10]  /*cef0*/  STS.128 [R5+0x10], R12 ;  /* 0x0000100c05007388 */ /* 0x0003f40000000c00 */
[----:B------:R-:W-:Y:S05]  /*cf00*/  @!P0 BRA `(.L_x_2477) ;  /* 0x0000000000888947 */ /* 0x000fea0003800000 */
.L_x_2480:
        /* <DEDUP_REMOVED lines=31> */
.L_x_2479:
[----:B------:R-:W-:Y:S05]  /*d100*/  BSYNC B0 ;  /* 0x0000000000007941 */ /* 0x000fea0003800000 */
.L_x_2478:
[----:B------:R-:W-:Y:S01]  /*d110*/  MOV R0, R4 ;  /* 0x0000000400007202 */ /* 0x000fe20000000f00 */
[----:B------:R-:W-:Y:S06]  /*d120*/  @P1 BRA `(.L_x_2480) ;  /* 0xfffffffc00781947 */ /* 0x000fec000383ffff */
.L_x_2477:
[----:B------:R-:W-:Y:S02]  /*d130*/  ULDC UR4, c[0x0][0x238] ;  /* 0x00008e0000047ab9 */ /* 0x000fe40000000800 */
[----:B------:R-:W-:-:S13]  /*d140*/  ISETP.NE.AND P0, PT, RZ, UR4, PT ;  /* 0x00000004ff007c0c */ /* 0x000fda000bf05270 */
[----:B------:R-:W-:Y:S05]  /*d150*/  @!P0 BRA `(.L_x_2481) ;  /* 0x0000000400488947 */ /* 0x000fea0003800000 */
[----:B-1----:R-:W1:Y:S02]  /*d160*/  LDC R5, c[0x0][RZ] ;  /* 0x00000000ff057b82 */ /* 0x002e640000000800 */
        /* <DEDUP_REMOVED lines=24> */
.L_x_2485:
        /* <DEDUP_REMOVED lines=28> */
.L_x_2484:
[----:B------:R-:W-:Y:S05]  /*d4b0*/  BSYNC B0 ;  /* 0x0000000000007941 */ /* 0x000fea0003800000 */
.L_x_2483:
[----:B------:R-:W-:-:S04]  /*d4c0*/  SHF.R.S32.HI R4, RZ, 0x1, R4 ;  /* 0x00000001ff047819 */ /* 0x000fc80000011404 */
[----:B------:R-:W-:-:S13]  /*d4d0*/  ISETP.GE.AND P0, PT, R4, 0x20, PT ;  /* 0x000000200400780c */ /* 0x000fda0003f06270 */
[----:B------:R-:W-:Y:S05]  /*d4e0*/  @P0 BRA `(.L_x_2485) ;  /* 0xfffffffc00800947 */ /* 0x000fea000383ffff */
[----:B------:R-:W-:-:S07]  /*d4f0*/  IMAD.MOV.U32 R0, RZ, RZ, 0x20 ;  /* 0x00000020ff007424 */ /* 0x000fce00078e00ff */
.L_x_2482:
[----:B------:R-:W-:Y:S01]  /*d500*/  ISETP.GE.AND P0, PT, R0, 0x2, PT ;  /* 0x000000020000780c */ /* 0x000fe20003f06270 */
[----:B------:R-:W-:Y:S05]  /*d510*/  WARPSYNC.ALL ;  /* 0x0000000000007948 */ /* 0x000fea0003800000 */
[----:B------:R-:W-:Y:S07]  /*d520*/  BAR.SYNC.DEFER_BLOCKING 0x0 ;  /* 0x0000000000007b1d */ /* 0x000fee0000010000 */
[----:B------:R-:W-:Y:S05]  /*d530*/  @!P0 BRA `(.L_x_2481) ;  /* 0x0000000000508947 */ /* 0x000fea0003800000 */
[----:B-12---:R-:W-:-:S11]  /*d540*/  HFMA2.MMA R3, -RZ, RZ, 0, 5.9604644775390625e-08 ;  /* 0x00000001ff037435 */ /* 0x006fd600000001ff */
.L_x_2486:
        /* <DEDUP_REMOVED lines=19> */
.L_x_2481:
[----:B-12---:R-:W1:Y:S01]  /*d680*/  LDC R3, c[0x0][0x3f4] ;  /* 0x0000fd00ff037b82 */ /* 0x006e620000000800 */
[----:B------:R-:W-:Y:S01]  /*d690*/  MOV R19, RZ ;  /* 0x000000ff00137202 */ /* 0x000fe20000000f00 */
        /* <DEDUP_REMOVED lines=277> */
.L_x_2487:
        /* <DEDUP_REMOVED lines=278> */
.L_x_2488:
        /* <DEDUP_REMOVED lines=279> */
.L_x_2489:
        /* <DEDUP_REMOVED lines=277> */
.L_x_2490:
        /* <DEDUP_REMOVED lines=297> */
.L_x_2492:
        /* <DEDUP_REMOVED lines=277> */
.L_x_2493:
        /* <DEDUP_REMOVED lines=279> */
.L_x_2494:
        /* <DEDUP_REMOVED lines=277> */
.L_x_2495:
        /* <DEDUP_REMOVED lines=16> */
.L_x_2497:
[----:B------:R-:W-:Y:S05]  /*163b0*/  BSYNC B0 ;  /* 0x0000000000007941 */ /* 0x000fea0003800000 */
.L_x_2496:
[----:B------:R-:W-:Y:S01]  /*163c0*/  PRMT R3, R3, 0x9910, RZ ;  /* 0x0000991003037816 */ /* 0x000fe200000000ff */
[----:B------:R-:W-:Y:S01]  /*163d0*/  BSSY B0, `(.L_x_2498) ;  /* 0x0000010000007945 */ /* 0x000fe20003800000 */
[----:B------:R-:W-:Y:S02]  /*163e0*/  LOP3.LUT P0, RZ, R17, R2, RZ, 0xfc, !PT ;  /* 0x0000000211ff7212 */ /* 0x000fe4000780fcff */
[----:B------:R-:W-:-:S13]  /*163f0*/  ISETP.NE.AND P1, PT, R3, RZ, PT ;  /* 0x000000ff0300720c */ /* 0x000fda0003f25270 */
[----:B------:R-:W-:Y:S05]  /*16400*/  @!P1 BRA `(.L_x_2499) ;  /* 0x0000000000309947 */ /* 0x000fea0003800000 */
[----:B------:R-:W1:Y:S01]  /*16410*/  S2UR UR4, SR_CTAID.Y ;  /* 0x00000000000479c3 */ /* 0x000e620000002600 */
[----:B------:R-:W-:-:S07]  /*16420*/  ISETP.NE.AND P2, PT, R11, RZ, PT ;  /* 0x000000ff0b00720c */ /* 0x000fce0003f45270 */
[----:B------:R-:W1:Y:S08]  /*16430*/  LDC R3, c[0x0][0x10] ;  /* 0x00000400ff037b82 */ /* 0x000e700000000800 */
[----:B------:R-:W2:Y:S01]  /*16440*/  LDC.64 R8, c[0x0][0x610] ;  /* 0x00018400ff087b82 */ /* 0x000ea20000000a00 */
[----:B-1----:R-:W-:Y:S01]  /*16450*/  IMAD R3, R12, R3, UR4 ;  /* 0x000000040c037e24 */ /* 0x002fe2000f8e0203 */
[----:B------:R-:W-:-:S03]  /*16460*/  ULDC UR4, c[0x0][0x0] ;  /* 0x0000000000047ab9 */ /* 0x000fc60000000800 */
[----:B------:R-:W-:-:S04]  /*16470*/  @!P2 IMAD R3, R3, UR4, R17 ;  /* 0x000000040303ac24 */ /* 0x000fc8000f8e0211 */
[----:B--2---:R-:W-:-:S05]  /*16480*/  IMAD.WIDE.U32 R8, R3, 0x20, R8 ;  /* 0x0000002003087825 */ /* 0x004fca00078e0008 */
[----:B------:R1:W-:Y:S04]  /*16490*/  STG.E.64 desc[UR60][R8.64], R6 ;  /* 0x0000000608007986 */ /* 0x0003e8000c101b3c */
[----:B------:R1:W-:Y:S04]  /*164a0*/  STG.E.64 desc[UR60][R8.64+0x8], R24 ;  /* 0x0000081808007986 */ /* 0x0003e8000c101b3c */
[----:B------:R1:W-:Y:S04]  /*164b0*/  STG.E.64 desc[UR60][R8.64+0x10], R26 ;  /* 0x0000101a08007986 */ /* 0x0003e8000c101b3c */
[----:B------:R1:W-:Y:S02]  /*164c0*/  STG.E.64 desc[UR60][R8.64+0x18], R28 ;  /* 0x0000181c08007986 */ /* 0x0003e4000c101b3c */
.L_x_2499:
[----:B------:R-:W-:Y:S05]  /*164d0*/  BSYNC B0 ;  /* 0x0000000000007941 */ /* 0x000fea0003800000 */
.L_x_2498:
        /* <DEDUP_REMOVED lines=35> */
.L_x_2501:
[----:B------:R-:W-:Y:S05]  /*16710*/  BSYNC B0 ;  /* 0x0000000000007941 */ /* 0x000fea0003800000 */
.L_x_2500:
        /* <DEDUP_REMOVED lines=19> */
[----:B-1----:R-:W-:Y:S01]  /*16850*/  IMAD.U32 R6, RZ, RZ, UR10 ;  /* 0x0000000aff067e24 */ /* 0x002fe2000f8e00ff */
        /* <DEDUP_REMOVED lines=14> */
[----:B0-----:R-:W0:Y:S01]  /*16940*/  LDC R42, c[0x0][0x4] ;  /* 0x00000100ff2a7b82 */ /* 0x001e220000000800 */
        /* <DEDUP_REMOVED lines=11> */
.L_x_2506:
        /* <DEDUP_REMOVED lines=18> */
.L_x_2505:
[----:B------:R-:W-:Y:S05]  /*16b20*/  BRA `(.L_x_2504) ;  /* 0x00000000009c7947 */ /* 0x000fea0003800000 */
.L_x_2503:
        /* <DEDUP_REMOVED lines=10> */
[----:B------:R-:W1:Y:S01]  /*16bd0*/  LDC R23, c[0x0][RZ] ;  /* 0x00000000ff177b82 */ /* 0x000e620000000800 */
[----:B------:R-:W-:Y:S01]  /*16be0*/  MOV R8, UR10 ;  /* 0x0000000a00087c02 */ /* 0x000fe20008000f00 */
[----:B------:R-:W-:Y:S01]  /*16bf0*/  IMAD.U32 R9, RZ, RZ, UR11 ;  /* 0x0000000bff097e24 */ /* 0x000fe2000f8e00ff */
[----:B------:R-:W-:Y:S01]  /*16c00*/  MOV R10, UR10 ;  /* 0x0000000a000a7c02 */ /* 0x000fe20008000f00 */
[----:B------:R-:W-:Y:S01]  /*16c10*/  IMAD.U32 R11, RZ, RZ, UR11 ;  /* 0x0000000bff0b7e24 */ /* 0x000fe2000f8e00ff */
[----:B------:R-:W-:Y:S01]  /*16c20*/  MOV R3, UR10 ;  /* 0x0000000a00037c02 */ /* 0x000fe20008000f00 */
[----:B------:R-:W-:Y:S01]  /*16c30*/  IMAD.U32 R20, RZ, RZ, UR11 ;  /* 0x0000000bff147e24 */ /* 0x000fe2000f8e00ff */
[----:B------:R-:W-:Y:S01]  /*16c40*/  MOV R40, R2 ;  /* 0x0000000200287202 */ /* 0x000fe20000000f00 */
[----:B------:R-:W2:Y:S01]  /*16c50*/  LDC.64 R38, c[0x0][0x610] ;  /* 0x00018400ff267b82 */ /* 0x000ea20000000a00 */
[----:B------:R-:W-:-:S07]  /*16c60*/  IMAD R21, R12, UR6, RZ ;  /* 0x000000060c157c24 */ /* 0x000fce000f8e02ff */
[----:B------:R-:W3:Y:S02]  /*16c70*/  LDC R41, c[0x0][0x4] ;  /* 0x00000100ff297b82 */ /* 0x000ee40000000800 */
.L_x_2507:
[----:B------:R-:W-:-:S04]  /*16c80*/  IMAD.IADD R12, R21, 0x1, R40 ;  /* 0x00000001150c7824 */ /* 0x000fc800078e0228 */
[----:B-1----:R-:W-:-:S04]  /*16c90*/  IMAD R13, R12, R23, R17 ;  /* 0x000000170c0d7224 */ /* 0x002fc800078e0211 */
[----:B--2---:R-:W-:-:S05]  /*16ca0*/  IMAD.WIDE.U32 R12, R13, 0x20, R38 ;  /* 0x000000200d0c7825 */ /* 0x004fca00078e0026 */
[----:B------:R-:W2:Y:S04]  /*16cb0*/  LDG.E.64 R14, desc[UR60][R12.64] ;  /* 0x0000003c0c0e7981 */ /* 0x000ea8000c1e1b00 */
[----:B------:R-:W4:Y:S04]  /*16cc0*/  LDG.E.64 R24, desc[UR60][R12.64+0x8] ;  /* 0x0000083c0c187981 */ /* 0x000f28000c1e1b00 */
[----:B------:R-:W5:Y:S04]  /*16cd0*/  LDG.E.64 R26, desc[UR60][R12.64+0x10] ;  /* 0x0000103c0c1a7981 */ /* 0x000f68000c1e1b00 */
[----:B------:R-:W5:Y:S01]  /*16ce0*/  LDG.E.64 R28, desc[UR60][R12.64+0x18] ;  /* 0x0000183c0c1c7981 */ /* 0x000f62000c1e1b00 */
[----:B---3--:R-:W-:-:S04]  /*16cf0*/  IADD3 R40, R41, R40, RZ ;  /* 0x0000002829287210 */ /* 0x008fc80007ffe0ff */
[----:B------:R-:W-:Y:S02]  /*16d00*/  ISETP.GE.U32.AND P0, PT, R40, UR7, PT ;  /* 0x0000000728007c0c */ /* 0x000fe4000bf06070 */
[----:B--2---:R-:W-:Y:S02]  /*16d10*/  LOP3.LUT R6, R14, R6, RZ, 0x3c, !PT ;  /* 0x000000060e067212 */ /* 0x004fe400078e3cff */
        /* <DEDUP_REMOVED lines=8> */
.L_x_2504:
[----:B------:R-:W-:Y:S05]  /*16da0*/  BSYNC B0 ;  /* 0x0000000000007941 */ /* 0x000fea0003800000 */
.L_x_2502:
[----:B------:R-:W1:Y:S01]  /*16db0*/  LDC R28, c[0x0][RZ] ;  /* 0x00000000ff1c7b82 */ /* 0x000e620000000800 */
        /* <DEDUP_REMOVED lines=13> */
[----:B-1----:R-:W-:-:S05]  /*16e90*/  IMAD R21, R2, R28, R17 ;  /* 0x0000001c02157224 */ /* 0x002fca00078e0211 */
[----:B------:R-:W-:-:S05]  /*16ea0*/  LEA R21, R21, UR4, 0x5 ;  /* 0x0000000415157c11 */ /* 0x000fca000f8e28ff */
[----:B------:R1:W-:Y:S04]  /*16eb0*/  STS.128 [R21], R12 ;  /* 0x0000000c15007388 */ /* 0x0003e80000000c00 */
[----:B------:R1:W-:Y:S01]  /*16ec0*/  STS.128 [R21+0x10], R24 ;  /* 0x0000101815007388 */ /* 0x0003e20000000c00 */
[----:B------:R-:W-:Y:S05]  /*16ed0*/  @!P0 BRA `(.L_x_2508) ;  /* 0x0000000000888947 */ /* 0x000fea0003800000 */
[----:B-1----:R-:W-:-:S07]  /*16ee0*/  IMAD.U32 R13, RZ, RZ, UR5 ;  /* 0x00000005ff0d7e24 */ /* 0x002fce000f8e00ff */
.L_x_2511:
        /* <DEDUP_REMOVED lines=30> */
.L_x_2510:
[----:B------:R-:W-:Y:S05]  /*170d0*/  BSYNC B0 ;  /* 0x0000000000007941 */ /* 0x000fea0003800000 */
.L_x_2509:
[----:B-1----:R-:W-:Y:S01]  /*170e0*/  IMAD.MOV.U32 R13, RZ, RZ, R29 ;  /* 0x000000ffff0d7224 */ /* 0x002fe200078e001d */
[----:B------:R-:W-:Y:S06]  /*170f0*/  @P2 BRA `(.L_x_2511) ;  /* 0xfffffffc007c2947 */ /* 0x000fec000383ffff */
.L_x_2508:
        /* <DEDUP_REMOVED lines=20> */
[----:B--2---:R-:W-:Y:S05]  /*17240*/  @!P0 BRA `(.L_x_2513) ;  /* 0x0000000000808947 */ /* 0x004fea0003800000 */
.L_x_2516:
[----:B-1----:R-:W-:Y:S01]  /*17250*/  IADD3 R13, R17, R23, RZ ;  /* 0x00000017110d7210 */ /* 0x002fe20007ffe0ff */
[----:B------:R-:W-:Y:S03]  /*17260*/  BAR.SYNC.DEFER_BLOCKING 0x0 ;  /* 0x0000000000007b1d */ /* 0x000fe60000010000 */
[----:B------:R-:W-:-:S03]  /*17270*/  ISETP.GE.U32.AND P0, PT, R13, R28, PT ;  /* 0x0000001c0d00720c */ /* 0x000fc60003f06070 */
[----:B------:R-:W-:Y:S01]  /*17280*/  BSSY B0, `(.L_x_2514) ;  /* 0x0000018000007945 */ /* 0x000fe20003800000 */
[----:B------:R-:W-:-:S13]  /*17290*/  ISETP.GE.U32.OR P0, PT, R17, R23, P0 ;  /* 0x000000171100720c */ /* 0x000fda0000706470 */
        /* <DEDUP_REMOVED lines=22> */
.L_x_2515:
[----:B------:R-:W-:Y:S05]  /*17400*/  BSYNC B0 ;  /* 0x0000000000007941 */ /* 0x000fea0003800000 */
.L_x_2514:
[----:B------:R-:W-:-:S04]  /*17410*/  SHF.R.S32.HI R23, RZ, 0x1, R23 ;  /* 0x00000001ff177819 */ /* 0x000fc80000011417 */
[----:B------:R-:W-:-:S13]  /*17420*/  ISETP.GE.AND P0, PT, R23, 0x20, PT ;  /* 0x000000201700780c */ /* 0x000fda0003f06270 */
[----:B------:R-:W-:Y:S05]  /*17430*/  @P0 BRA `(.L_x_2516) ;  /* 0xfffffffc00840947 */ /* 0x000fea000383ffff */
[----:B------:R-:W-:-:S11]  /*17440*/  HFMA2.MMA R2, -RZ, RZ, 0, 1.9073486328125e-06 ;  /* 0x00000020ff027435 */ /* 0x000fd600000001ff */
.L_x_2513:
[----:B------:R-:W-:Y:S01]  /*17450*/  BAR.SYNC.DEFER_BLOCKING 0x0 ;  /* 0x0000000000007b1d */ /* 0x000fe20000010000 */
[----:B------:R-:W-:-:S13]  /*17460*/  ISETP.GE.AND P0, PT, R2, 0x2, PT ;  /* 0x000000020200780c */ /* 0x000fda0003f06270 */
[----:B------:R-:W-:Y:S05]  /*17470*/  @!P0 BRA `(.L_x_2512) ;  /* 0x0000000000508947 */ /* 0x000fea0003800000 */
[----:B-1----:R-:W-:-:S07]  /*17480*/  IMAD.MOV.U32 R13, RZ, RZ, 0x1 ;  /* 0x00000001ff0d7424 */ /* 0x002fce00078e00ff */
.L_x_2517:
        /* <DEDUP_REMOVED lines=11> */
[----:B----4-:R-:W-:Y:S02]  /*17540*/  LOP3.LUT R8, R8, R17, RZ, 0x3c, !PT ;  /* 0x0000001108087212 */ /* 0x010fe400078e3cff */
[----:B-1----:R-:W-:Y:S02]  /*17550*/  SHF.L.U32 R13, R13, 0x1, RZ ;  /* 0x000000010d0d7819 */ /* 0x002fe400000006ff */
[----:B-----5:R-:W-:Y:S02]  /*17560*/  LOP3.LUT R11, R11, R24, RZ, 0x3c, !PT ;  /* 0x000000180b0b7212 */ /* 0x020fe400078e3cff */
[----:B------:R-:W-:-:S02]  /*17570*/  ISETP.GE.AND P0, PT, R13, R2, PT ;  /* 0x000000020d00720c */ /* 0x000fc40003f06270 */
[----:B0-----:R-:W-:Y:S02]  /*17580*/  LOP3.LUT R10, R10, R21, RZ, 0x3c, !PT ;  /* 0x000000150a0a7212 */ /* 0x001fe400078e3cff */
[----:B------:R-:W-:Y:S02]  /*17590*/  LOP3.LUT R20, R20, R23, RZ, 0x3c, !PT ;  /* 0x0000001714147212 */ /* 0x000fe400078e3cff */
[----:B------:R-:W-:-:S07]  /*175a0*/  LOP3.LUT R3, R3, R26, RZ, 0x3c, !PT ;  /* 0x0000001a03037212 */ /* 0x000fce00078e3cff */
[----:B------:R-:W-:Y:S05]  /*175b0*/  @!P0 BRA `(.L_x_2517) ;  /* 0xfffffffc00b48947 */ /* 0x000fea000383ffff */
.L_x_2512:
        /* <DEDUP_REMOVED lines=21> */
.L_x_2519:
[----:B------:R-:W-:Y:S01]  /*17710*/  IMAD.MOV.U32 R30, RZ, RZ, R6 ;  /* 0x000000ffff1e7224 */ /* 0x000fe200078e0006 */
[----:B------:R-:W-:Y:S01]  /*17720*/  MOV R31, R7 ;  /* 0x00000007001f7202 */ /* 0x000fe20000000f00 */
[----:B-1----:R-:W-:Y:S01]  /*17730*/  IMAD.MOV.U32 R24, RZ, RZ, R8 ;  /* 0x000000ffff187224 */ /* 0x002fe200078e0008 */
[----:B------:R-:W-:Y:S01]  /*17740*/  MOV R25, R9 ;  /* 0x0000000900197202 */ /* 0x000fe20000000f00 */
        /* <DEDUP_REMOVED lines=25> */
.L_x_2521:
        /* <DEDUP_REMOVED lines=22> */
.L_x_2522:
        /* <DEDUP_REMOVED lines=22> */
.L_x_2523:
        /* <DEDUP_REMOVED lines=10> */
[----:B-1----:R1:W4:Y:S01]  /*17c40*/  LDC.64 R2, c[0x4][R0] ;  /* 0x0100000000027b82 */ /* 0x0023220000000a00 */
        /* <DEDUP_REMOVED lines=10> */
[----:B0-234-:R-:W-:Y:S05]  /*17cf0*/  CALL.ABS.NOINC R2 ;  /* 0x0000000002007343 */ /* 0x01dfea0003c00000 */
.L_x_2524:
[----:B------:R-:W-:Y:S02]  /*17d00*/  ULDC.64 UR4, c[0x0][0x5f8] ;  /* 0x00017e0000047ab9 */ /* 0x000fe40000000a00 */
[----:B-1----:R-:W-:-:S04]  /*17d10*/  IADD3 R2, P0, R19, UR4, RZ ;  /* 0x0000000413027c10 */ /* 0x002fc8000ff1e0ff */
[----:B------:R-:W-:-:S05]  /*17d20*/  IADD3.X R3, RZ, UR5, RZ, P0, !PT ;  /* 0x00000005ff037c10 */ /* 0x000fca00087fe4ff */
[----:B------:R-:W-:Y:S01]  /*17d30*/  STG.E.64 desc[UR60][R2.64], R28 ;  /* 0x0000001c02007986 */ /* 0x000fe2000c101b3c */
[----:B------:R-:W-:Y:S05]  /*17d40*/  EXIT ;  /* 0x000000000000794d */ /* 0x000fea0003800000 */
.L_x_2520:
[----:B------:R-:W-:Y:S04]  /*17d50*/  STG.E.64 desc[UR60][R4.64], R30 ;  /* 0x0000001e04007986 */ /* 0x000fe8000c101b3c */
[----:B------:R-:W-:Y:S04]  /*17d60*/  STG.E.64 desc[UR60][R4.64+0x8], R24 ;  /* 0x0000081804007986 */ /* 0x000fe8000c101b3c */
[----:B------:R-:W-:Y:S04]  /*17d70*/  STG.E.64 desc[UR60][R4.64+0x10], R26 ;  /* 0x0000101a04007986 */ /* 0x000fe8000c101b3c */
[----:B------:R-:W-:Y:S01]  /*17d80*/  STG.E.64 desc[UR60][R4.64+0x18], R28 ;  /* 0x0000181c04007986 */ /* 0x000fe2000c101b3c */
[----:B------:R-:W-:Y:S05]  /*17d90*/  EXIT ;  /* 0x000000000000794d */ /* 0x000fea0003800000 */
.L_x_2518:
[----:B------:R-:W-:Y:S01]  /*17da0*/  ISETP.NE.AND P0, PT, RZ, UR36, PT ;  /* 0x00000024ff007c0c */ /* 0x000fe2000bf05270 */
[----:B------:R-:W-:Y:S02]  /*17db0*/  ULDC.U8 UR4, c[0x0][0x629] ;  /* 0x00018a4000047ab9 */ /* 0x000fe40000000000 */
[----:B------:R-:W-:-:S10]  /*17dc0*/  ISETP.NE.AND P1, PT, RZ, UR4, PT ;  /* 0x00000004ff007c0c */ /* 0x000fd4000bf25270 */
[----:B------:R-:W-:Y:S05]  /*17dd0*/  @!P0 BRA `(.L_x_2525) ;  /* 0x0000000000308947 */ /* 0x000fea0003800000 */
[----:B------:R-:W2:Y:S04]  /*17de0*/  LDG.E.64 R4, desc[UR60][R36.64] ;  /* 0x0000003c24047981 */ /* 0x000ea8000c1e1b00 */
[----:B-1----:R-:W3:Y:S04]  /*17df0*/  LDG.E.64 R12, desc[UR60][R34.64] ;  /* 0x0000003c220c7981 */ /* 0x002ee8000c1e1b00 */
        /* <DEDUP_REMOVED lines=10> */
.L_x_2525:
        /* <DEDUP_REMOVED lines=29> */
.L_x_2527:
        /* <DEDUP_REMOVED lines=22> */
.L_x_2528:
        /* <DEDUP_REMOVED lines=22> */
.L_x_2529:
        /* <DEDUP_REMOVED lines=22> */
.L_x_2530:
[----:B------:R-:W-:Y:S02]  /*18490*/  ULDC.64 UR4, c[0x0][0x5f8] ;  /* 0x00017e0000047ab9 */ /* 0x000fe40000000a00 */
[----:B-1----:R-:W-:-:S04]  /*184a0*/  IADD3 R2, P0, R19, UR4, RZ ;  /* 0x0000000413027c10 */ /* 0x002fc8000ff1e0ff */
[----:B------:R-:W-:-:S05]  /*184b0*/  IADD3.X R3, RZ, UR5, RZ, P0, !PT ;  /* 0x00000005ff037c10 */ /* 0x000fca00087fe4ff */
[----:B------:R-:W-:Y:S01]  /*184c0*/  STG.E.64 desc[UR60][R2.64], R38 ;  /* 0x0000002602007986 */ /* 0x000fe2000c101b3c */
[----:B------:R-:W-:Y:S05]  /*184d0*/  EXIT ;  /* 0x000000000000794d */ /* 0x000fea0003800000 */
.L_x_2526:
[----:B------:R-:W-:Y:S04]  /*184e0*/  STG.E.64 desc[UR60][R36.64], R24 ;  /* 0x0000001824007986 */ /* 0x000fe8000c101b3c */
[----:B------:R-:W-:Y:S04]  /*184f0*/  STG.E.64 desc[UR60][R34.64], R26 ;  /* 0x0000001a22007986 */ /* 0x000fe8000c101b3c */
[----:B------:R-:W-:Y:S04]  /*18500*/  STG.E.64 desc[UR60][R32.64], R28 ;  /* 0x0000001c20007986 */ /* 0x000fe8000c101b3c */
[----:B------:R-:W-:Y:S01]  /*18510*/  STG.E.64 desc[UR60][R30.64], R38 ;  /* 0x000000261e007986 */ /* 0x000fe2000c101b3c */
[----:B------:R-:W-:Y:S05]  /*18520*/  EXIT ;  /* 0x000000000000794d */ /* 0x000fea0003800000 */
.L_x_2491:
        /* <DEDUP_REMOVED lines=31> */
.L_x_2532:
        /* <DEDUP_REMOVED lines=23> */
.L_x_2534:
        /* <DEDUP_REMOVED lines=22> */
.L_x_2535:
        /* <DEDUP_REMOVED lines=22> */
.L_x_2536:
        /* <DEDUP_REMOVED lines=22> */
.L_x_2537:
[----:B------:R-:W-:Y:S02]  /*18cb0*/  ULDC.64 UR4, c[0x0][0x5f8] ;  /* 0x00017e0000047ab9 */ /* 0x000fe40000000a00 */
[----:B------:R-:W-:-:S04]  /*18cc0*/  IADD3 R16, P0, R16, UR4, RZ ;  /* 0x0000000410107c10 */ /* 0x000fc8000ff1e0ff */
[----:B------:R-:W-:-:S05]  /*18cd0*/  IADD3.X R17, RZ, UR5, RZ, P0, !PT ;  /* 0x00000005ff117c10 */ /* 0x000fca00087fe4ff */
[----:B------:R-:W-:Y:S01]  /*18ce0*/  STG.E.64 desc[UR60][R16.64], R28 ;  /* 0x0000001c10007986 */ /* 0x000fe2000c101b3c */
[----:B------:R-:W-:Y:S05]  /*18cf0*/  EXIT ;  /* 0x000000000000794d */ /* 0x000fea0003800000 */
.L_x_2533:
[----:B------:R-:W-:Y:S04]  /*18d00*/  STG.E.64 desc[UR60][R4.64], R22 ;  /* 0x0000001604007986 */ /* 0x000fe8000c101b3c */
[----:B------:R-:W-:Y:S04]  /*18d10*/  STG.E.64 desc[UR60][R4.64+0x8], R24 ;  /* 0x0000081804007986 */ /* 0x000fe8000c101b3c */
[----:B------:R-:W-:Y:S04]  /*18d20*/  STG.E.64 desc[UR60][R4.64+0x10], R26 ;  /* 0x0000101a04007986 */ /* 0x000fe8000c101b3c */
[----:B------:R-:W-:Y:S01]  /*18d30*/  STG.E.64 desc[UR60][R4.64+0x18], R28 ;  /* 0x0000181c04007986 */ /* 0x000fe2000c101b3c */
[----:B------:R-:W-:Y:S05]  /*18d40*/  EXIT ;  /* 0x000000000000794d */ /* 0x000fea0003800000 */
.L_x_2531:
        /* <DEDUP_REMOVED lines=16> */
.L_x_2538:
        /* <DEDUP_REMOVED lines=23> */
.L_x_2540:
        /* <DEDUP_REMOVED lines=22> */
.L_x_2541:
        /* <DEDUP_REMOVED lines=22> */
.L_x_2542:
        /* <DEDUP_REMOVED lines=22> */
.L_x_2543:
[----:B------:R-:W-:Y:S02]  /*193e0*/  ULDC.64 UR4, c[0x0][0x5f8] ;  /* 0x00017e0000047ab9 */ /* 0x000fe40000000a00 */
[----:B------:R-:W-:-:S04]  /*193f0*/  IADD3 R16, P0, R16, UR4, RZ ;  /* 0x0000000410107c10 */ /* 0x000fc8000ff1e0ff */
[----:B------:R-:W-:-:S05]  /*19400*/  IADD3.X R17, RZ, UR5, RZ, P0, !PT ;  /* 0x00000005ff117c10 */ /* 0x000fca00087fe4ff */
[----:B------:R-:W-:Y:S01]  /*19410*/  STG.E.64 desc[UR60][R16.64], R28 ;  /* 0x0000001c10007986 */ /* 0x000fe2000c101b3c */
[----:B------:R-:W-:Y:S05]  /*19420*/  EXIT ;  /* 0x000000000000794d */ /* 0x000fea0003800000 */
.L_x_2539:
[----:B------:R-:W-:Y:S04]  /*19430*/  STG.E.64 desc[UR60][R8.64], R22 ;  /* 0x0000001608007986 */ /* 0x000fe8000c101b3c */
[----:B------:R-:W-:Y:S04]  /*19440*/  STG.E.64 desc[UR60][R10.64], R24 ;  /* 0x000000180a007986 */ /* 0x000fe8000c101b3c */
[----:B------:R-:W-:Y:S04]  /*19450*/  STG.E.64 desc[UR60][R12.64], R26 ;  /* 0x0000001a0c007986 */ /* 0x000fe8000c101b3c */
[----:B------:R-:W-:Y:S01]  /*19460*/  STG.E.64 desc[UR60][R32.64], R28 ;  /* 0x0000001c20007986 */ /* 0x000fe2000c101b3c */
[----:B------:R-:W-:Y:S05]  /*19470*/  EXIT ;  /* 0x000000000000794d */ /* 0x000fea0003800000 */
.L_x_2544:
        /* <DEDUP_REMOVED lines=16> */
.L_x_9829:


//--------------------- .text._ZN2at6native13reduce_kernelILi512ELi1ENS0_8ReduceOpIaNS0_14func_wrapper_tImZNS0_15xor_sum_functorIavEclERNS_14TensorIteratorEEUlmmE_EEjmLi4ELi4EEEEEvT1_ --------------------------
	.section	.text._ZN2at6native13reduce_kernelILi512ELi1ENS0_8ReduceOpIaNS0_14func_wrapper_tImZNS0_15xor_sum_functorIavEclERNS_14TensorIteratorEEUlmmE_EEjmLi4ELi4EEEEEvT1_,"ax",@progbits
	.align	128
        .global         _ZN2at6native13reduce_kernelILi512ELi1ENS0_8ReduceOpIaNS0_14func_wrapper_tImZNS0_15xor_sum_functorIavEclERNS_14TensorIteratorEEUlmmE_EEjmLi4ELi4EEEEEvT1_
        .type           _ZN2at6native13reduce_kernelILi512ELi1ENS0_8ReduceOpIaNS0_14func_wrapper_tImZNS0_15xor_sum_functorIavEclERNS_14TensorIteratorEEUlmmE_EEjmLi4ELi4EEEEEvT1_,@function
        .size           _ZN2at6native13reduce_kernelILi512ELi1ENS0_8ReduceOpIaNS0_14func_wrapper_tImZNS0_15xor_sum_functorIavEclERNS_14TensorIteratorEEUlmmE_EEjmLi4ELi4EEEEEvT1_,(.L_x_9830 - _ZN2at6native13reduce_kernelILi512ELi1ENS0_8ReduceOpIaNS0_14func_wrapper_tImZNS0_15xor_sum_functorIavEclERNS_14TensorIteratorEEUlmmE_EEjmLi4ELi4EEEEEvT1_)
        .other          _ZN2at6native13reduce_kernelILi512ELi1ENS0_8ReduceOpIaNS0_14func_wrapper_tImZNS0_15xor_sum_functorIavEclERNS_14TensorIteratorEEUlmmE_EEjmLi4ELi4EEEEEvT1_,@"STO_CUDA_ENTRY STV_DEFAULT"
_ZN2at6native13reduce_kernelILi512ELi1ENS0_8ReduceOpIaNS0_14func_wrapper_tImZNS0_15xor_sum_functorIavEclERNS_14TensorIteratorEEUlmmE_EEjmLi4ELi4EEEEEvT1_:
.text._ZN2at6native13reduce_kernelILi512ELi1ENS0_8ReduceOpIaNS0_14func_wrapper_tImZNS0_15xor_sum_functorIavEclERNS_14TensorIteratorEEUlmmE_EEjmLi4ELi4EEEEEvT1_:
        /* <DEDUP_REMOVED lines=287> */
.L_x_2545:
        /* <DEDUP_REMOVED lines=29> */
[----:B------:R-:W1:Y:S08]  /*13c0*/  LDC R7, c[0x0][0x218] ;  /* 0x00008600ff077b82 */ /* 0x000e700000000800 */
[----:B------:R-:W2:Y:S01]  /*13d0*/  LDC R8, c[0x0][0x21c] ;  /* 0x00008700ff087b82 */ /* 0x000ea20000000800 */
[----:B0-----:R-:W-:-:S04]  /*13e0*/  IADD3 R2, R12, R9, RZ ;  /* 0x000000090c027210 */ /* 0x001fc80007ffe0ff */
[----:B------:R-:W-:Y:S01]  /*13f0*/  LOP3.LUT P0, R10, R2, 0x3, RZ, 0xc0, !PT ;  /* 0x00000003020a7812 */ /* 0x000fe2000780c0ff */
[----:B-1----:R-:W-:Y:S01]  /*1400*/  IMAD.MOV.U32 R4, RZ, RZ, R7 ;  /* 0x000000ffff047224 */ /* 0x002fe200078e0007 */
[----:B--2---:R-:W-:-:S11]  /*1410*/  MOV R5, R8 ;  /* 0x0000000800057202 */ /* 0x004fd60000000f00 */
        /* <DEDUP_REMOVED lines=13> */
[----:B------:R-:W-:-:S12]  /*14f0*/  IMAD.MOV.U32 R2, RZ, RZ, 0x1 ;  /* 0x00000001ff027424 */ /* 0x000fd800078e00ff */
[----:B------:R-:W-:-:S04]  /*1500*/  @P0 ISETP.NE.AND P1, PT, R0, RZ, PT ;  /* 0x000000ff0000020c */ /* 0x000fc80003f25270 */
[----:B------:R-:W-:-:S04]  /*1510*/  @P0 SEL R3, RZ, 0x1, P1 ;  /* 0x00000001ff030807 */ /* 0x000fc80000800000 */
[----:B------:R-:W-:-:S07]  /*1520*/  @P0 PRMT R2, R3, 0x7610, R2 ;  /* 0x0000761003020816 */ /* 0x000fce0000000002 */
.L_x_2554:
[----:B------:R-:W-:Y:S05]  /*1530*/  BSYNC B3 ;  /* 0x0000000000037941 */ /* 0x000fea0003800000 */
.L_x_2553:
[----:B------:R-:W-:-:S04]  /*1540*/  PRMT R2, R2, 0x9910, RZ ;  /* 0x0000991002027816 */ /* 0x000fc800000000ff */
[----:B------:R-:W-:-:S13]  /*1550*/  ISETP.NE.AND P0, PT, R2, RZ, PT ;  /* 0x000000ff0200720c */ /* 0x000fda0003f05270 */
[----:B------:R-:W-:Y:S05]  /*1560*/  @!P0 BRA `(.L_x_2552) ;  /* 0x0000000000288947 */ /* 0x000fea0003800000 */
[----:B------:R-:W-:Y:S01]  /*1570*/  IADD3 R2, P0, P1, R15, R12, R17 ;  /* 0x0000000c0f027210 */ /* 0x000fe2000791e011 */
[----:B------:R-:W-:-:S03]  /*1580*/  ULDC UR4, c[0x0][0x5f4] ;  /* 0x00017d0000047ab9 */ /* 0x000fc60000000800 */
[----:B------:R-:W-:Y:S02]  /*1590*/  IADD3 R2, P2, R2, R9, RZ ;  /* 0x0000000902027210 */ /* 0x000fe40007f5e0ff */
[----:B------:R-:W-:-:S04]  /*15a0*/  IADD3.X R3, R14, R11, RZ, P0, P1 ;  /* 0x0000000b0e037210 */ /* 0x000fc800007e24ff */
[----:B------:R-:W-:Y:S01]  /*15b0*/  IADD3.X R3, R3, UR4, RZ, P2, !PT ;  /* 0x0000000403037c10 */ /* 0x000fe200097fe4ff */
[----:B------:R-:W-:-:S04]  /*15c0*/  ULDC.64 UR4, c[0x0][0x218] ;  /* 0x0000860000047ab9 */ /* 0x000fc80000000a00 */
[----:B------:R-:W2:Y:S02]  /*15d0*/  LDG.E.S8 R2, desc[UR36][R2.64] ;  /* 0x0000002402027981 */ /* 0x000ea4000c1e1300 */
[----:B--2---:R-:W-:Y:S02]  /*15e0*/  SHF.R.S32.HI R5, RZ, 0x1f, R2 ;  /* 0x0000001fff057819 */ /* 0x004fe40000011402 */
[----:B------:R-:W-:Y:S02]  /*15f0*/  LOP3.LUT R4, R2, UR4, RZ, 0x3c, !PT ;  /* 0x0000000402047c12 */ /* 0x000fe4000f8e3cff */
[----:B------:R-:W-:-:S07]  /*1600*/  LOP3.LUT R5, R5, UR5, RZ, 0x3c, !PT ;  /* 0x0000000505057c12 */ /* 0x000fce000f8e3cff */
.L_x_2552:
[----:B------:R-:W-:Y:S05]  /*1610*/  BSYNC B2 ;  /* 0x0000000000027941 */ /* 0x000fea0003800000 */
.L_x_2551:
[----:B------:R-:W-:Y:S02]  /*1620*/  IADD3 R12, P0, P1, R12, 0x4, R15 ;  /* 0x000000040c0c7810 */ /* 0x000fe4000791e00f */
[----:B------:R-:W-:Y:S02]  /*1630*/  IADD3 R6, R10, -0x4, R13 ;  /* 0xfffffffc0a067810 */ /* 0x000fe40007ffe00d */
[----:B------:R-:W-:-:S09]  /*1640*/  IADD3.X R11, R11, RZ, R14, P0, P1 ;  /* 0x000000ff0b0b7210 */ /* 0x000fd200007e240e */
.L_x_2550:
[----:B------:R-:W-:Y:S05]  /*1650*/  BSYNC B1 ;  /* 0x0000000000017941 */ /* 0x000fea0003800000 */
.L_x_2549:
[----:B------:R-:W-:Y:S01]  /*1660*/  LEA R3, R21, 0x3, 0x2 ;  /* 0x0000000315037811 */ /* 0x000fe200078e10ff */
[----:B------:R-:W-:Y:S01]  /*1670*/  ULDC UR4, c[0x0][0x5f4] ;  /* 0x00017d0000047ab9 */ /* 0x000fe20000000800 */
[----:B------:R-:W-:Y:S01]  /*1680*/  IADD3 R12, P1, R12, R9, RZ ;  /* 0x000000090c0c7210 */ /* 0x000fe20007f3e0ff */
[----:B------:R-:W-:Y:S01]  /*1690*/  BSSY B1, `(.L_x_2555) ;  /* 0x0000029000017945 */ /* 0x000fe20003800000 */
[----:B------:R-:W-:Y:S01]  /*16a0*/  ISETP.GE.U32.AND P0, PT, R3, R6, PT ;  /* 0x000000060300720c */ /* 0x000fe20003f06070 */
[----:B------:R-:W-:Y:S01]  /*16b0*/  IMAD.MOV.U32 R17, RZ, RZ, R8 ;  /* 0x000000ffff117224 */ /* 0x000fe200078e0008 */
[----:B------:R-:W-:Y:S01]  /*16c0*/  IADD3.X R13, R11, UR4, RZ, P1, !PT ;  /* 0x000000040b0d7c10 */ /* 0x000fe20008ffe4ff */
[----:B------:R-:W-:Y:S01]  /*16d0*/  IMAD.MOV.U32 R9, RZ, RZ, R7 ;  /* 0x000000ffff097224 */ /* 0x000fe200078e0007 */
[----:B------:R-:W-:Y:S02]  /*16e0*/  ISETP.NE.AND P3, PT, R16, RZ, PT ;  /* 0x000000ff1000720c */ /* 0x000fe40003f65270 */
[----:B------:R-:W-:-:S02]  /*16f0*/  ISETP.NE.AND P2, PT, RZ, UR27, PT ;  /* 0x0000001bff007c0c */ /* 0x000fc4000bf45270 */
[----:B------:R-:W-:Y:S02]  /*1700*/  MOV R16, R7 ;  /* 0x0000000700107202 */ /* 0x000fe40000000f00 */
[----:B------:R-:W-:-:S03]  /*1710*/  MOV R10, R8 ;  /* 0x00000008000a7202 */ /* 0x000fc60000000f00 */
[----:B------:R-:W-:Y:S06]  /*1720*/  @P0 BRA `(.L_x_2556) ;  /* 0x00000000007c0947 */ /* 0x000fec0003800000 */
[----:B------:R-:W-:Y:S02]  /*1730*/  IMAD.MOV.U32 R9, RZ, RZ, R7 ;  /* 0x000000ffff097224 */ /* 0x000fe400078e0007 */
[----:B------:R-:W-:-:S07]  /*1740*/  IMAD.MOV.U32 R10, RZ, RZ, R8 ;  /* 0x000000ffff0a7224 */ /* 0x000fce00078e0008 */
.L_x_2557:
[----:B------:R-:W-:Y:S01]  /*1750*/  IMAD.WIDE.U32 R2, R21, 0x4, R12 ;  /* 0x0000000415027825 */ /* 0x000fe200078e000c */
[----:B------:R-:W-:-:S05]  /*1760*/  ULDC UR4, c[0x0][0x22c] ;  /* 0x00008b0000047ab9 */ /* 0x000fca0000000800 */
[----:B------:R-:W2:Y:S01]  /*1770*/  LDG.E R2, desc[UR36][R2.64] ;  /* 0x0000002402027981 */ /* 0x000ea2000c1e1900 */
[----:B------:R-:W-:-:S04]  /*1780*/  IADD3 R21, R21, UR4, RZ ;  /* 0x0000000415157c10 */ /* 0x000fc8000fffe0ff */
[----:B------:R-:W-:-:S04]  /*1790*/  LEA R15, R21, 0x3, 0x2 ;  /* 0x00000003150f7811 */ /* 0x000fc800078e10ff */
[----:B------:R-:W-:Y:S02]  /*17a0*/  ISETP.GE.U32.AND P0, PT, R15, R6, PT ;  /* 0x000000060f00720c */ /* 0x000fe40003f06070 */
[C---:B--2---:R-:W-:Y:S02]  /*17b0*/  PRMT R15, R2.reuse, 0x7772, RZ ;  /* 0x00007772020f7816 */ /* 0x044fe400000000ff */
[C---:B------:R-:W-:Y:S02]  /*17c0*/  PRMT R18, R2.reuse, 0x7773, RZ ;  /* 0x0000777302127816 */ /* 0x040fe400000000ff */
[C---:B------:R-:W-:Y:S02]  /*17d0*/  PRMT R11, R2.reuse, 0x7770, RZ ;  /* 0x00007770020b7816 */ /* 0x040fe400000000ff */
[----:B------:R-:W-:Y:S02]  /*17e0*/  PRMT R14, R2, 0x7771, RZ ;  /* 0x00007771020e7816 */ /* 0x000fe400000000ff */
[----:B------:R-:W-:-:S02]  /*17f0*/  PRMT R15, R15, 0x8880, RZ ;  /* 0x000088800f0f7816 */ /* 0x000fc400000000ff */
[----:B------:R-:W-:Y:S02]  /*1800*/  PRMT R2, R18, 0x8880, RZ ;  /* 0x0000888012027816 */ /* 0x000fe400000000ff */
[----:B------:R-:W-:Y:S01]  /*1810*/  PRMT R3, R11, 0x8880, RZ ;  /* 0x000088800b037816 */ /* 0x000fe200000000ff */
[----:B------:R-:W-:Y:S01]  /*1820*/  IMAD.MOV.U32 R18, RZ, RZ, R15 ;  /* 0x000000ffff127224 */ /* 0x000fe200078e000f */
[----:B------:R-:W-:Y:S01]  /*1830*/  PRMT R14, R14, 0x8880, RZ ;  /* 0x000088800e0e7816 */ /* 0x000fe200000000ff */
[----:B------:R-:W-:Y:S01]  /*1840*/  IMAD.MOV.U32 R15, RZ, RZ, R2 ;  /* 0x000000ffff0f7224 */ /* 0x000fe200078e0002 */
[----:B------:R-:W-:Y:S02]  /*1850*/  LOP3.LUT R4, R4, R3, RZ, 0x3c, !PT ;  /* 0x0000000304047212 */ /* 0x000fe400078e3cff */
[----:B------:R-:W-:Y:S02]  /*1860*/  SHF.R.S32.HI R2, RZ, 0x1f, R3 ;  /* 0x0000001fff027819 */ /* 0x000fe40000011403 */
[----:B------:R-:W-:-:S02]  /*1870*/  LOP3.LUT R9, R9, R14, RZ, 0x3c, !PT ;  /* 0x0000000e09097212 */ /* 0x000fc400078e3cff */
        /* <DEDUP_REMOVED lines=8> */
[----:B------:R-:W-:Y:S01]  /*1900*/  LOP3.LUT R17, R17, R14, RZ, 0x3c, !PT ;  /* 0x0000000e11117212 */ /* 0x000fe200078e3cff */
[----:B------:R-:W-:Y:S06]  /*1910*/  @!P0 BRA `(.L_x_2557) ;  /* 0xfffffffc008c8947 */ /* 0x000fec000383ffff */
.L_x_2556:
[----:B------:R-:W-:Y:S05]  /*1920*/  BSYNC B1 ;  /* 0x0000000000017941 */ /* 0x000fea0003800000 */
.L_x_2555:
        /* <DEDUP_REMOVED lines=8> */
.L_x_2559:
[----:B------:R-:W-:Y:S05]  /*19b0*/  BSYNC B1 ;  /* 0x0000000000017941 */ /* 0x000fea0003800000 */
.L_x_2558:
[----:B------:R-:W-:Y:S01]  /*19c0*/  PRMT R0, R2, 0x9910, RZ ;  /* 0x0000991002007816 */ /* 0x000fe200000000ff */
[----:B------:R-:W-:Y:S03]  /*19d0*/  BSSY B1, `(.L_x_2560) ;  /* 0x000000e000017945 */ /* 0x000fe60003800000 */
[----:B------:R-:W-:-:S13]  /*19e0*/  ISETP.NE.AND P0, PT, R0, RZ, PT ;  /* 0x000000ff0000720c */ /* 0x000fda0003f05270 */
[----:B------:R-:W-:Y:S05]  /*19f0*/  @!P0 BRA `(.L_x_2561) ;  /* 0x00000000002c8947 */ /* 0x000fea0003800000 */
[----:B------:R-:W0:Y:S01]  /*1a00*/  S2R R3, SR_TID.X ;  /* 0x0000000000037919 */ /* 0x000e220000002100 */
[----:B------:R-:W-:-:S05]  /*1a10*/  LOP3.LUT R0, R6, 0xfffffffc, RZ, 0xc0, !PT ;  /* 0xfffffffc06007812 */ /* 0x000fca00078ec0ff */
[----:B0-----:R-:W-:-:S05]  /*1a20*/  IMAD.IADD R3, R0, 0x1, R3 ;  /* 0x0000000100037824 */ /* 0x001fca00078e0203 */
[----:B------:R-:W-:-:S13]  /*1a30*/  ISETP.GE.U32.AND P0, PT, R3, R6, PT ;  /* 0x000000060300720c */ /* 0x000fda0003f06070 */
[----:B------:R-:W-:Y:S05]  /*1a40*/  @P0 BRA `(.L_x_2561) ;  /* 0x0000000000180947 */ /* 0x000fea0003800000 */
[----:B------:R-:W-:-:S04]  /*1a50*/  IADD3 R2, P0, R3, R12, RZ ;  /* 0x0000000c03027210 */ /* 0x000fc80007f1e0ff */
[----:B------:R-:W-:-:S06]  /*1a60*/  LEA.HI.X.SX32 R3, R3, R13, 0x1, P0 ;  /* 0x0000000d03037211 */ /* 0x000fcc00000f0eff */
[----:B------:R-:W2:Y:S02]  /*1a70*/  LDG.E.S8 R3, desc[UR36][R2.64] ;  /* 0x0000002402037981 */ /* 0x000ea4000c1e1300 */
[----:B--2---:R-:W-:Y:S02]  /*1a80*/  SHF.R.S32.HI R0, RZ, 0x1f, R3 ;  /* 0x0000001fff007819 */ /* 0x004fe40000011403 */
[----:B------:R-:W-:Y:S02]  /*1a90*/  LOP3.LUT R4, R4, R3, RZ, 0x3c, !PT ;  /* 0x0000000304047212 */ /* 0x000fe400078e3cff */
[----:B------:R-:W-:-:S07]  /*1aa0*/  LOP3.LUT R5, R5, R0, RZ, 0x3c, !PT ;  /* 0x0000000005057212 */ /* 0x000fce00078e3cff */
.L_x_2561:
[----:B------:R-:W-:Y:S05]  /*1ab0*/  BSYNC B1 ;  /* 0x0000000000017941 */ /* 0x000fea0003800000 */
.L_x_2560:
[----:B------:R-:W-:Y:S02]  /*1ac0*/  LOP3.LUT R7, R7, R9, R4, 0x96, !PT ;  /* 0x0000000907077212 */ /* 0x000fe400078e9604 */
[----:B------:R-:W-:Y:S02]  /*1ad0*/  LOP3.LUT R8, R8, R10, R5, 0x96, !PT ;  /* 0x0000000a08087212 */ /* 0x000fe400078e9605 */
[----:B------:R-:W-:Y:S02]  /*1ae0*/  LOP3.LUT R16, R16, R7, RZ, 0x3c, !PT ;  /* 0x0000000710107212 */ /* 0x000fe400078e3cff */
[----:B------:R-:W-:Y:S01]  /*1af0*/  LOP3.LUT R17, R17, R8, RZ, 0x3c, !PT ;  /* 0x0000000811117212 */ /* 0x000fe200078e3cff */
[----:B------:R-:W-:Y:S06]  /*1b00*/  BRA `(.L_x_2547) ;  /* 0x0000009800c47947 */ /* 0x000fec0003800000 */
.L_x_2548:
[----:B------:R-:W0:Y:S08]  /*1b10*/  LDC R3, c[0x0][0x260] ;  /* 0x00009800ff037b82 */ /* 0x000e300000000800 */
[----:B------:R-:W1:Y:S01]  /*1b20*/  LDC R20, c[0x0][0x390] ;  /* 0x0000e400ff147b82 */ /* 0x000e620000000800 */
[----:B0-----:R-:W-:Y:S02]  /*1b30*/  ISETP.NE.AND P0, PT, R3, 0x1, PT ;  /* 0x000000010300780c */ /* 0x001fe40003f05270 */
[----:B-1----:R-:W-:-:S13]  /*1b40*/  ISETP.EQ.AND P1, PT, R20, 0x1, PT ;  /* 0x000000011400780c */ /* 0x002fda0003f22270 */
        /* <DEDUP_REMOVED lines=12> */
[----:B------:R-:W-:Y:S01]  /*1c10*/  MOV R5, R2 ;  /* 0x0000000200057202 */ /* 0x000fe20000000f00 */
[----:B------:R-:W-:Y:S01]  /*1c20*/  IMAD.MOV.U32 R21, RZ, RZ, R6 ;  /* 0x000000ffff157224 */ /* 0x000fe200078e0006 */
[----:B------:R-:W-:Y:S01]  /*1c30*/  MOV R23, R6 ;  /* 0x0000000600177202 */ /* 0x000fe20000000f00 */
[--C-:B------:R-:W-:Y:S02]  /*1c40*/  IMAD.MOV.U32 R20, RZ, RZ, R2.reuse ;  /* 0x000000ffff147224 */ /* 0x100fe400078e0002 */
[----:B------:R-:W-:-:S06]  /*1c50*/  IMAD.MOV.U32 R22, RZ, RZ, R2 ;  /* 0x000000ffff167224 */ /* 0x000fcc00078e0002 */
[----:B------:R-:W-:Y:S05]  /*1c60*/  @P0 BRA `(.L_x_2565) ;  /* 0x0000004000800947 */ /* 0x000fea0003800000 */
[----:B------:R-:W-:Y:S01]  /*1c70*/  BSSY B2, `(.L_x_2566) ;  /* 0x000041e000027945 */ /* 0x000fe20003800000 */
[----:B------:R-:W-:Y:S01]  /*1c80*/  ISETP.NE.AND P0, PT, R3, RZ, PT ;  /* 0x000000ff0300720c */ /* 0x000fe20003f05270 */
[----:B------:R-:W-:Y:S01]  /*1c90*/  IMAD.MOV.U32 R21, RZ, RZ, R6 ;  /* 0x000000ffff157224 */ /* 0x000fe200078e0006 */
[----:B------:R-:W-:Y:S01]  /*1ca0*/  MOV R23, R6 ;  /* 0x0000000600177202 */ /* 0x000fe20000000f00 */
[--C-:B------:R-:W-:Y:S01]  /*1cb0*/  IMAD.MOV.U32 R5, RZ, RZ, R2.reuse ;  /* 0x000000ffff057224 */ /* 0x100fe200078e0002 */
[----:B------:R-:W-:Y:S01]  /*1cc0*/  MOV R22, R2 ;  /* 0x0000000200167202 */ /* 0x000fe20000000f00 */
[----:B------:R-:W-:-:S08]  /*1cd0*/  IMAD.MOV.U32 R20, RZ, RZ, R2 ;  /* 0x000000ffff147224 */ /* 0x000fd000078e0002 */
.L_x_2571:
        /* <DEDUP_REMOVED lines=49> */
[----:B------:R-:W-:-:S02]  /*1ff0*/  IMAD.MOV.U32 R2, RZ, RZ, RZ ;  /* 0x000000ffff027224 */ /* 0x000fc400078e00ff */
[----:B------:R-:W-:Y:S01]  /*2000*/  IMAD.MOV.U32 R0, RZ, RZ, RZ ;  /* 0x000000ffff007224 */ /* 0x000fe200078e00ff */
[----:B0-----:R-:W-:Y:S06]  /*2010*/  @!P0 BRA `(.L_x_2567) ;  /* 0x0000000c00b08947 */ /* 0x001fec0003800000 */
[----:B------:R-:W-:Y:S01]  /*2020*/  HFMA2.MMA R16, -RZ, RZ, 0, 0 ;  /* 0x00000000ff107435 */ /* 0x000fe200000001ff */
[----:B------:R-:W-:Y:S01]  /*2030*/  IMAD.MOV.U32 R17, RZ, RZ, R9 ;  /* 0x000000ffff117224 */ /* 0x000fe200078e0009 */
[----:B------:R-:W-:-:S08]  /*2040*/  ISETP.NE.AND P1, PT, R14, 0x1, PT ;  /* 0x000000010e00780c */ /* 0x000fd00003f25270 */
        /* <DEDUP_REMOVED lines=233> */
.L_x_2567:
[----:B------:R-:W-:Y:S02]  /*2ee0*/  ULDC UR34, c[0x0][0x22c] ;  /* 0x00008b0000227ab9 */ /* 0x000fe40000000800 */
[----:B------:R-:W-:Y:S01]  /*2ef0*/  MOV R10, UR34 ;  /* 0x00000022000a7c02 */ /* 0x000fe20008000f00 */
[----:B------:R-:W-:Y:S02]  /*2f00*/  ULDC.64 UR34, c[0x0][0x5f0] ;  /* 0x00017c0000227ab9 */ /* 0x000fe40000000a00 */
[----:B------:R-:W-:-:S04]  /*2f10*/  IADD3 R16, P1, P2, R0, UR34, R12 ;  /* 0x0000002200107c10 */ /* 0x000fc8000fa3e00c */
[----:B------:R-:W-:-:S05]  /*2f20*/  IADD3.X R17, RZ, UR35, R11, P1, P2 ;  /* 0x00000023ff117c10 */ /* 0x000fca0008fe440b */
[----:B------:R0:W5:Y:S01]  /*2f30*/  LDG.E.U8 R4, desc[UR36][R16.64] ;  /* 0x0000002410047981 */ /* 0x000162000c1e1100 */
[----:B------:R-:W-:Y:S01]  /*2f40*/  IMAD.IADD R0, R9, 0x1, R10 ;  /* 0x0000000109007824 */ /* 0x000fe200078e020a */
[----:B------:R-:W-:Y:S06]  /*2f50*/  @!P0 BRA `(.L_x_2568) ;  /* 0x0000000c00ac8947 */ /* 0x000fec0003800000 */
[----:B------:R-:W-:Y:S01]  /*2f60*/  MOV R3, R0 ;  /* 0x0000000000037202 */ /* 0x000fe20000000f00 */
[----:B------:R-:W-:Y:S01]  /*2f70*/  IMAD.MOV.U32 R2, RZ, RZ, RZ ;  /* 0x000000ffff027224 */ /* 0x000fe200078e00ff */
[----:B------:R-:W-:-:S03]  /*2f80*/  ISETP.NE.AND P1, PT, R14, 0x1, PT ;  /* 0x000000010e00780c */ /* 0x000fc60003f25270 */
[----:B------:R-:W-:-:S05]  /*2f90*/  IMAD.HI.U32 R2, R0, UR30, R2 ;  /* 0x0000001e00027c27 */ /* 0x000fca000f8e0002 */
[----:B0-----:R-:W-:-:S05]  /*2fa0*/  SHF.R.U32.HI R17, RZ, UR31, R2 ;  /* 0x0000001fff117c19 */ /* 0x001fca0008011602 */
        /* <DEDUP_REMOVED lines=218> */
[----:B------:R-:W-:Y:S01]  /*3d50*/  IMAD.MOV R3, RZ, RZ, -R15 ;  /* 0x000000ffff037224 */ /* 0x000fe200078e0a0f */
        /* <DEDUP_REMOVED lines=11> */
.L_x_2568:
[----:B------:R-:W-:-:S04]  /*3e10*/  IADD3 R2, P1, P2, R2, UR34, R12 ;  /* 0x0000002202027c10 */ /* 0x000fc8000fa3e00c */
[----:B------:R-:W-:Y:S01]  /*3e20*/  IADD3.X R3, RZ, UR35, R11, P1, P2 ;  /* 0x00000023ff037c10 */ /* 0x000fe20008fe440b */
[----:B------:R-:W-:Y:S02]  /*3e30*/  IMAD.IADD R0, R0, 0x1, R10 ;  /* 0x0000000100007824 */ /* 0x000fe400078e020a */
[----:B------:R-:W-:-:S03]  /*3e40*/  IMAD.MOV.U32 R9, RZ, RZ, RZ ;  /* 0x000000ffff097224 */ /* 0x000fc600078e00ff */
[----:B------:R1:W5:Y:S02]  /*3e50*/  LDG.E.U8 R3, desc[UR36][R2.64] ;  /* 0x0000002402037981 */ /* 0x000364000c1e1100 */
[----:B-1----:R-:W-:Y:S01]  /*3e60*/  MOV R2, RZ ;  /* 0x000000ff00027202 */ /* 0x002fe20000000f00 */
[----:B------:R-:W-:Y:S06]  /*3e70*/  @!P0 BRA `(.L_x_2569) ;  /* 0x0000000c00b08947 */ /* 0x000fec0003800000 */
[----:B------:R-:W1:Y:S01]  /*3e80*/  LDC.64 R14, c[0x0][0x260] ;  /* 0x00009800ff0e7b82 */ /* 0x000e620000000a00 */
[----:B0-----:R-:W-:Y:S02]  /*3e90*/  IMAD.MOV.U32 R16, RZ, RZ, RZ ;  /* 0x000000ffff107224 */ /* 0x001fe400078e00ff */
[----:B------:R-:W-:Y:S02]  /*3ea0*/  IMAD.MOV.U32 R17, RZ, RZ, R0 ;  /* 0x000000ffff117224 */ /* 0x000fe400078e0000 */
[----:B------:R-:W-:-:S05]  /*3eb0*/  IMAD.HI.U32 R17, R0, UR30, R16 ;  /* 0x0000001e00117c27 */ /* 0x000fca000f8e0010 */
[----:B------:R-:W-:-:S04]  /*3ec0*/  SHF.R.U32.HI R17, RZ, UR31, R17 ;  /* 0x0000001fff117c19 */ /* 0x000fc80008011611 */
[----:B------:R-:W-:Y:S02]  /*3ed0*/  IADD3 R2, -R17, RZ, RZ ;  /* 0x000000ff11027210 */ /* 0x000fe40007ffe1ff */
[----:B-1----:R-:W-:-:S03]  /*3ee0*/  ISETP.NE.AND P1, PT, R14, 0x1, PT ;  /* 0x000000010e00780c */ /* 0x002fc60003f25270 */
[----:B------:R-:W-:-:S04]  /*3ef0*/  IMAD R15, R15, R2, R0 ;  /* 0x000000020f0f7224 */ /* 0x000fc800078e0200 */
[----:B------:R-:W-:-:S06]  /*3f00*/  IMAD R2, R15, UR4, RZ ;  /* 0x000000040f027c24 */ /* 0x000fcc000f8e02ff */
[----:B------:R-:W-:Y:S05]  /*3f10*/  @!P1 BRA `(.L_x_2569) ;  /* 0x0000000c00889947 */ /* 0x000fea0003800000 */
        /* <DEDUP_REMOVED lines=226> */
.L_x_2569:
[----:B------:R-:W-:-:S04]  /*4d40*/  IADD3 R14, P1, P2, R2, UR34, R12 ;  /* 0x00000022020e7c10 */ /* 0x000fc8000fa3e00c */
[----:B------:R-:W-:-:S05]  /*4d50*/  IADD3.X R15, RZ, UR35, R11, P1, P2 ;  /* 0x00000023ff0f7c10 */ /* 0x000fca0008fe440b */
[----:B------:R1:W5:Y:S01]  /*4d60*/  LDG.E.U8 R2, desc[UR36][R14.64] ;  /* 0x000000240e027981 */ /* 0x000362000c1e1100 */
[----:B------:R-:W-:Y:S01]  /*4d70*/  IMAD.IADD R0, R0, 0x1, R10 ;  /* 0x0000000100007824 */ /* 0x000fe200078e020a */
[----:B------:R-:W-:Y:S06]  /*4d80*/  @!P0 BRA `(.L_x_2570) ;  /* 0x0000000c00b48947 */ /* 0x000fec0003800000 */
[----:B-1----:R-:W1:Y:S01]  /*4d90*/  LDC.64 R14, c[0x0][0x260] ;  /* 0x00009800ff0e7b82 */ /* 0x002e620000000a00 */
[----:B0-----:R-:W-:Y:S01]  /*4da0*/  MOV R16, RZ ;  /* 0x000000ff00107202 */ /* 0x001fe20000000f00 */
[----:B------:R-:W-:-:S04]  /*4db0*/  IMAD.MOV.U32 R17, RZ, RZ, R0 ;  /* 0x000000ffff117224 */ /* 0x000fc800078e0000 */
        /* <DEDUP_REMOVED lines=234> */
.L_x_2570:
[----:B-1----:R-:W-:Y:S01]  /*5c60*/  IADD3 R14, P1, P2, R9, UR34, R12 ;  /* 0x00000022090e7c10 */ /* 0x002fe2000fa3e00c */
[----:B------:R-:W-:-:S03]  /*5c70*/  ULDC UR4, c[0x0][0x224] ;  /* 0x0000890000047ab9 */ /* 0x000fc60000000800 */
[----:B------:R-:W-:-:S05]  /*5c80*/  IADD3.X R15, RZ, UR35, R11, P1, P2 ;  /* 0x00000023ff0f7c10 */ /* 0x000fca0008fe440b */
[----:B------:R1:W2:Y:S01]  /*5c90*/  LDG.E.U8 R14, desc[UR36][R14.64] ;  /* 0x000000240e0e7981 */ /* 0x0002a2000c1e1100 */
[----:B------:R-:W-:Y:S01]  /*5ca0*/  IMAD.IADD R9, R0, 0x1, R10 ;  /* 0x0000000100097824 */ /* 0x000fe200078e020a */
[----:B-----5:R-:W-:Y:S02]  /*5cb0*/  LOP3.LUT R0, R4, 0xffff, RZ, 0xc0, !PT ;  /* 0x0000ffff04007812 */ /* 0x020fe400078ec0ff */
[----:B------:R-:W-:Y:S02]  /*5cc0*/  MOV R13, UR4 ;  /* 0x00000004000d7c02 */ /* 0x000fe40008000f00 */
[----:B------:R-:W-:Y:S01]  /*5cd0*/  PRMT R18, R0, 0x8880, RZ ;  /* 0x0000888000127816 */ /* 0x000fe200000000ff */
[----:B------:R-:W-:Y:S01]  /*5ce0*/  IMAD R0, R10, 0x3, R9 ;  /* 0x000000030a007824 */ /* 0x000fe200078e0209 */
[----:B0-----:R-:W-:Y:S02]  /*5cf0*/  LOP3.LUT R16, R3, 0xffff, RZ, 0xc0, !PT ;  /* 0x0000ffff03107812 */ /* 0x001fe400078ec0ff */
[----:B------:R-:W-:-:S02]  /*5d00*/  LOP3.LUT R17, R2, 0xffff, RZ, 0xc0, !PT ;  /* 0x0000ffff02117812 */ /* 0x000fc400078ec0ff */
[----:B------:R-:W-:Y:S02]  /*5d10*/  ISETP.GE.U32.AND P1, PT, R0, R13, PT ;  /* 0x0000000d0000720c */ /* 0x000fe40003f26070 */
[----:B------:R-:W-:Y:S01]  /*5d20*/  PRMT R19, R16, 0x8880, RZ ;  /* 0x0000888010137816 */ /* 0x000fe200000000ff */
[----:B------:R-:W-:Y:S01]  /*5d30*/  IMAD.MOV.U32 R16, RZ, RZ, R18 ;  /* 0x000000ffff107224 */ /* 0x000fe200078e0012 */
[----:B------:R-:W-:Y:S02]  /*5d40*/  PRMT R17, R17, 0x8880, RZ ;  /* 0x0000888011117816 */ /* 0x000fe400000000ff */
[----:B------:R-:W-:Y:S02]  /*5d50*/  MOV R0, R19 ;  /* 0x0000001300007202 */ /* 0x000fe40000000f00 */
[----:B------:R-:W-:Y:S01]  /*5d60*/  LOP3.LUT R23, R23, R16, RZ, 0x3c, !PT ;  /* 0x0000001017177212 */ /* 0x000fe200078e3cff */
[----:B------:R-:W-:Y:S01]  /*5d70*/  IMAD.MOV.U32 R19, RZ, RZ, R17 ;  /* 0x000000ffff137224 */ /* 0x000fe200078e0011 */
[----:B-1----:R-:W-:-:S02]  /*5d80*/  SHF.R.S32.HI R15, RZ, 0x1f, R16 ;  /* 0x0000001fff0f7819 */ /* 0x002fc40000011410 */
[----:B------:R-:W-:Y:S02]  /*5d90*/  LOP3.LUT R21, R21, R0, RZ, 0x3c, !PT ;  /* 0x0000000015157212 */ /* 0x000fe400078e3cff */
[----:B------:R-:W-:Y:S02]  /*5da0*/  SHF.R.S32.HI R17, RZ, 0x1f, R0 ;  /* 0x0000001fff117819 */ /* 0x000fe40000011400 */
[----:B------:R-:W-:Y:S02]  /*5db0*/  SHF.R.S32.HI R0, RZ, 0x1f, R19 ;  /* 0x0000001fff007819 */ /* 0x000fe40000011413 */
[----:B------:R-:W-:Y:S02]  /*5dc0*/  LOP3.LUT R6, R6, R19, RZ, 0x3c, !PT ;  /* 0x0000001306067212 */ /* 0x000fe400078e3cff */
[----:B------:R-:W-:Y:S02]  /*5dd0*/  LOP3.LUT R22, R22, R15, RZ, 0x3c, !PT ;  /* 0x0000000f16167212 */ /* 0x000fe400078e3cff */
[----:B------:R-:W-:-:S02]  /*5de0*/  LOP3.LUT R20, R20, R17, RZ, 0x3c, !PT ;  /* 0x0000001114147212 */ /* 0x000fc400078e3cff */
[----:B------:R-:W-:Y:S02]  /*5df0*/  LOP3.LUT R5, R5, R0, RZ, 0x3c, !PT ;  /* 0x0000000005057212 */ /* 0x000fe400078e3cff */
[----:B--2---:R-:W-:-:S04]  /*5e00*/  PRMT R25, R14, 0x8880, RZ ;  /* 0x000088800e197816 */ /* 0x004fc800000000ff */
[----:B------:R-:W-:Y:S02]  /*5e10*/  SHF.R.S32.HI R16, RZ, 0x1f, R25 ;  /* 0x0000001fff107819 */ /* 0x000fe40000011419 */
[----:B------:R-:W-:Y:S02]  /*5e20*/  LOP3.LUT R8, R8, R25, RZ, 0x3c, !PT ;  /* 0x0000001908087212 */ /* 0x000fe400078e3cff */
[----:B------:R-:W-:Y:S01]  /*5e30*/  LOP3.LUT R7, R7, R16, RZ, 0x3c, !PT ;  /* 0x0000001007077212 */ /* 0x000fe200078e3cff */
[----:B------:R-:W-:Y:S06]  /*5e40*/  @!P1 BRA `(.L_x_2571) ;  /* 0xffffffbc00a49947 */ /* 0x000fec000383ffff */
[----:B------:R-:W-:Y:S05]  /*5e50*/  BSYNC B2 ;  /* 0x0000000000027941 */ /* 0x000fea0003800000 */
.L_x_2566:
[----:B------:R-:W-:-:S07]  /*5e60*/  PRMT R28, R14, 0x7610, R28 ;  /* 0x000076100e1c7816 */ /* 0x000fce000000001c */
.L_x_2565:
[----:B------:R-:W-:Y:S05]  /*5e70*/  BSYNC B1 ;  /* 0x0000000000017941 */ /* 0x000fea0003800000 */
.L_x_2564:
        /* <DEDUP_REMOVED lines=273> */
[----:B------:R-:W1:Y:S01]  /*6f90*/  @P2 LDC R15, c[0x0][0x3f0] ;  /* 0x0000fc00ff0f2b82 */ /* 0x000e620000000800 */
[----:B0-----:R-:W-:-:S07]  /*6fa0*/  @P2 IMAD.HI.U32 R16, R19, R16, R18 ;  /* 0x0000001013102227 */ /* 0x001fce00078e0012 */
[----:B------:R-:W0:Y:S01]  /*6fb0*/  @P2 LDC R18, c[0x0][0x384] ;  /* 0x0000e100ff122b82 */ /* 0x000e220000000800 */
[----:B------:R-:W-:-:S05]  /*6fc0*/  @P2 SHF.R.U32.HI R16, RZ, R17, R16 ;  /* 0x00000011ff102219 */ /* 0x000fca0000011610 */
[----:B------:R-:W-:-:S04]  /*6fd0*/  @P2 IMAD.MOV R17, RZ, RZ, -R16 ;  /* 0x000000ffff112224 */ /* 0x000fc800078e0a10 */
[----:B0-----:R-:W-:-:S04]  /*6fe0*/  @P2 IMAD R18, R18, R17, R19 ;  /* 0x0000001112122224 */ /* 0x001fc800078e0213 */
[----:B-1----:R-:W-:-:S07]  /*6ff0*/  @P2 IMAD R0, R18, R15, R0 ;  /* 0x0000000f12002224 */ /* 0x002fce00078e0200 */
.L_x_2574:
[----:B------:R-:W0:Y:S02]  /*7000*/  LDC.64 R24, c[0x0][0x5f0] ;  /* 0x00017c00ff187b82 */ /* 0x000e240000000a00 */
[----:B0-----:R-:W-:-:S04]  /*7010*/  IADD3 R14, P2, P3, R0, R24, R12 ;  /* 0x00000018000e7210 */ /* 0x001fc80007b5e00c */
[----:B------:R-:W-:-:S05]  /*7020*/  IADD3.X R15, RZ, R25, R11, P2, P3 ;  /* 0x00000019ff0f7210 */ /* 0x000fca00017e640b */
[----:B------:R0:W5:Y:S01]  /*7030*/  LDG.E.U8 R4, desc[UR36][R14.64] ;  /* 0x000000240e047981 */ /* 0x000162000c1e1100 */
        /* <DEDUP_REMOVED lines=272> */
[----:B------:R-:W-:-:S05]  /*8140*/  @P2 SHF.R.U32.HI R14, RZ, R15, R14 ;  /* 0x0000000fff0e2219 */ /* 0x000fca000001160e */
[----:B------:R-:W-:-:S04]  /*8150*/  @P2 IMAD.MOV R14, RZ, RZ, -R14 ;  /* 0x000000ffff0e2224 */ /* 0x000fc800078e0a0e */
[----:B-1----:R-:W-:Y:S02]  /*8160*/  @P2 IMAD R3, R3, R14, R17 ;  /* 0x0000000e03032224 */ /* 0x002fe400078e0211 */
[----:B------:R-:W0:Y:S02]  /*8170*/  @P2 LDC R14, c[0x0][0x3f0] ;  /* 0x0000fc00ff0e2b82 */ /* 0x000e240000000800 */
[----:B0-----:R-:W-:-:S07]  /*8180*/  @P2 IMAD R0, R3, R14, R0 ;  /* 0x0000000e03002224 */ /* 0x001fce00078e0200 */
.L_x_2575:
[----:B------:R-:W-:-:S04]  /*8190*/  IADD3 R14, P2, P3, R0, R24, R12 ;  /* 0x00000018000e7210 */ /* 0x000fc80007b5e00c */
        /* <DEDUP_REMOVED lines=269> */
[----:B------:R-:W-:Y:S02]  /*9270*/  IMAD R15, R2, UR6, R15 ;  /* 0x00000006020f7c24 */ /* 0x000fe4000f8e020f */
[----:B------:R-:W0:Y:S02]  /*9280*/  @P2 LDC R2, c[0x0][0x384] ;  /* 0x0000e100ff022b82 */ /* 0x000e240000000800 */
[----:B------:R-:W-:-:S06]  /*9290*/  IMAD R0, R15, UR4, R0 ;  /* 0x000000040f007c24 */ /* 0x000fcc000f8e0200 */
[----:B------:R-:W1:Y:S02]  /*92a0*/  @P2 LDC.64 R14, c[0x0][0x388] ;  /* 0x0000e200ff0e2b82 */ /* 0x000e640000000a00 */
[----:B-1----:R-:W-:-:S05]  /*92b0*/  @P2 IMAD.HI.U32 R14, R17, R14, R16 ;  /* 0x0000000e110e2227 */ /* 0x002fca00078e0010 */
[----:B------:R-:W-:-:S05]  /*92c0*/  @P2 SHF.R.U32.HI R14, RZ, R15, R14 ;  /* 0x0000000fff0e2219 */ /* 0x000fca000001160e */
[----:B------:R-:W-:-:S04]  /*92d0*/  @P2 IMAD.MOV R14, RZ, RZ, -R14 ;  /* 0x000000ffff0e2224 */ /* 0x000fc800078e0a0e */
[----:B0-----:R-:W-:Y:S02]  /*92e0*/  @P2 IMAD R17, R2, R14, R17 ;  /* 0x0000000e02112224 */ /* 0x001fe400078e0211 */
[----:B------:R-:W0:Y:S02]  /*92f0*/  @P2 LDC R2, c[0x0][0x3f0] ;  /* 0x0000fc00ff022b82 */ /* 0x000e240000000800 */
[----:B0-----:R-:W-:-:S07]  /*9300*/  @P2 IMAD R0, R17, R2, R0 ;  /* 0x0000000211002224 */ /* 0x001fce00078e0200 */
.L_x_2576:
[----:B------:R-:W-:-:S04]  /*9310*/  IADD3 R14, P2, P3, R0, R24, R12 ;  /* 0x00000018000e7210 */ /* 0x000fc80007b5e00c */
[----:B------:R-:W-:-:S05]  /*9320*/  IADD3.X R15, RZ, R25, R11, P2, P3 ;  /* 0x00000019ff0f7210 */ /* 0x000fca00017e640b */
[----:B------:R0:W5:Y:S02]  /*9330*/  LDG.E.U8 R2, desc[UR36][R14.64] ;  /* 0x000000240e027981 */ /* 0x000164000c1e1100 */
        /* <DEDUP_REMOVED lines=277> */
.L_x_2577:
[----:B------:R-:W-:-:S04]  /*a490*/  IADD3 R14, P1, P2, R0, R24, R12 ;  /* 0x00000018000e7210 */ /* 0x000fc80007a3e00c */
[----:B------:R-:W-:-:S05]  /*a4a0*/  IADD3.X R15, RZ, R25, R11, P1, P2 ;  /* 0x00000019ff0f7210 */ /* 0x000fca0000fe440b */
[----:B------:R0:W5:Y:S04]  /*a4b0*/  LDG.E.U8 R28, desc[UR36][R14.64] ;  /* 0x000000240e1c7981 */ /* 0x000168000c1e1100 */
.L_x_2573:
[----:B------:R-:W-:Y:S05]  /*a4c0*/  BSYNC B1 ;  /* 0x0000000000017941 */ /* 0x000fea0003800000 */
.L_x_2572:
[----:B------:R-:W-:Y:S04]  /*a4d0*/  BSSY B1, `(.L_x_2578) ;  /* 0x000001e000017945 */ /* 0x000fe80003800000 */
[----:B------:R-:W-:Y:S05]  /*a4e0*/  @P0 BRA `(.L_x_2579) ;  /* 0x0000000000700947 */ /* 0x000fea0003800000 */
[----:B-----5:R-:W-:-:S04]  /*a4f0*/  LOP3.LUT R4, R4, 0xffff, RZ, 0xc0, !PT ;  /* 0x0000ffff04047812 */ /* 0x020fc800078ec0ff */
[----:B------:R-:W-:Y:S02]  /*a500*/  PRMT R0, R4, 0x8880, RZ ;  /* 0x0000888004007816 */ /* 0x000fe400000000ff */
[----:B------:R-:W-:Y:S02]  /*a510*/  IADD3 R4, R9, R10, RZ ;  /* 0x0000000a09047210 */ /* 0x000fe40007ffe0ff */
[----:B------:R-:W-:Y:S02]  /*a520*/  SHF.R.S32.HI R9, RZ, 0x1f, R0 ;  /* 0x0000001fff097819 */ /* 0x000fe40000011400 */
[----:B------:R-:W-:Y:S02]  /*a530*/  ISETP.GE.U32.AND P0, PT, R4, R13, PT ;  /* 0x0000000d0400720c */ /* 0x000fe40003f06070 */
[----:B------:R-:W-:Y:S02]  /*a540*/  LOP3.LUT R23, R23, R0, RZ, 0x3c, !PT ;  /* 0x0000000017177212 */ /* 0x000fe400078e3cff */
[----:B------:R-:W-:-:S09]  /*a550*/  LOP3.LUT R22, R22, R9, RZ, 0x3c, !PT ;  /* 0x0000000916167212 */ /* 0x000fd200078e3cff */
[----:B------:R-:W-:Y:S05]  /*a560*/  @P0 BRA `(.L_x_2579) ;  /* 0x0000000000500947 */ /* 0x000fea0003800000 */
[----:B------:R-:W-:Y:S01]  /*a570*/  IMAD.IADD R4, R4, 0x1, R10 ;  /* 0x0000000104047824 */ /* 0x000fe200078e020a */
[----:B------:R-:W-:-:S04]  /*a580*/  LOP3.LUT R3, R3, 0xffff, RZ, 0xc0, !PT ;  /* 0x0000ffff03037812 */ /* 0x000fc800078ec0ff */
[----:B------:R-:W-:Y:S02]  /*a590*/  ISETP.GE.U32.AND P0, PT, R4, R13, PT ;  /* 0x0000000d0400720c */ /* 0x000fe40003f06070 */
[----:B------:R-:W-:-:S04]  /*a5a0*/  PRMT R0, R3, 0x8880, RZ ;  /* 0x0000888003007816 */ /* 0x000fc800000000ff */
[----:B------:R-:W-:Y:S02]  /*a5b0*/  SHF.R.S32.HI R3, RZ, 0x1f, R0 ;  /* 0x0000001fff037819 */ /* 0x000fe40000011400 */
[----:B------:R-:W-:Y:S02]  /*a5c0*/  LOP3.LUT R21, R21, R0, RZ, 0x3c, !PT ;  /* 0x0000000015157212 */ /* 0x000fe400078e3cff */
[----:B------:R-:W-:-:S03]  /*a5d0*/  LOP3.LUT R20, R20, R3, RZ, 0x3c, !PT ;  /* 0x0000000314147212 */ /* 0x000fc600078e3cff */
[----:B------:R-:W-:Y:S05]  /*a5e0*/  @P0 BRA `(.L_x_2579) ;  /* 0x0000000000300947 */ /* 0x000fea0003800000 */
[----:B------:R-:W-:Y:S02]  /*a5f0*/  IADD3 R10, R4, R10, RZ ;  /* 0x0000000a040a7210 */ /* 0x000fe40007ffe0ff */
[----:B------:R-:W-:Y:S02]  /*a600*/  LOP3.LUT R2, R2, 0xffff, RZ, 0xc0, !PT ;  /* 0x0000ffff02027812 */ /* 0x000fe400078ec0ff */
[----:B------:R-:W-:Y:S02]  /*a610*/  ISETP.GE.U32.AND P0, PT, R10, R13, PT ;  /* 0x0000000d0a00720c */ /* 0x000fe40003f06070 */
[----:B------:R-:W-:-:S04]  /*a620*/  PRMT R3, R2, 0x8880, RZ ;  /* 0x0000888002037816 */ /* 0x000fc800000000ff */
[----:B------:R-:W-:Y:S02]  /*a630*/  SHF.R.S32.HI R0, RZ, 0x1f, R3 ;  /* 0x0000001fff007819 */ /* 0x000fe40000011403 */
[----:B------:R-:W-:Y:S02]  /*a640*/  LOP3.LUT R6, R6, R3, RZ, 0x3c, !PT ;  /* 0x0000000306067212 */ /* 0x000fe400078e3cff */
[----:B------:R-:W-:-:S03]  /*a650*/  LOP3.LUT R5, R5, R0, RZ, 0x3c, !PT ;  /* 0x0000000005057212 */ /* 0x000fc600078e3cff */
[----:B------:R-:W-:-:S04]  /*a660*/  @!P0 LOP3.LUT R28, R28, 0xffff, RZ, 0xc0, !PT ;  /* 0x0000ffff1c1c8812 */ /* 0x000fc800078ec0ff */
[----:B------:R-:W-:-:S04]  /*a670*/  @!P0 PRMT R9, R28, 0x8880, RZ ;  /* 0x000088801c098816 */ /* 0x000fc800000000ff */
[----:B------:R-:W-:Y:S02]  /*a680*/  @!P0 SHF.R.S32.HI R2, RZ, 0x1f, R9 ;  /* 0x0000001fff028819 */ /* 0x000fe40000011409 */
[----:B------:R-:W-:Y:S02]  /*a690*/  @!P0 LOP3.LUT R8, R8, R9, RZ, 0x3c, !PT ;  /* 0x0000000908088212 */ /* 0x000fe400078e3cff */
[----:B------:R-:W-:-:S07]  /*a6a0*/  @!P0 LOP3.LUT R7, R7, R2, RZ, 0x3c, !PT ;  /* 0x0000000207078212 */ /* 0x000fce00078e3cff */
.L_x_2579:
[----:B------:R-:W-:Y:S05]  /*a6b0*/  BSYNC B1 ;  /* 0x0000000000017941 */ /* 0x000fea0003800000 */
.L_x_2578:
[----:B------:R-:W-:Y:S02]  /*a6c0*/  LOP3.LUT R21, R6, R21, R23, 0x96, !PT ;  /* 0x0000001506157212 */ /* 0x000fe400078e9617 */
[----:B------:R-:W-:Y:S02]  /*a6d0*/  LOP3.LUT R20, R5, R20, R22, 0x96, !PT ;  /* 0x0000001405147212 */ /* 0x000fe400078e9616 */
[----:B------:R-:W-:Y:S02]  /*a6e0*/  LOP3.LUT R16, R8, R21, RZ, 0x3c, !PT ;  /* 0x0000001508107212 */ /* 0x000fe400078e3cff */
[----:B------:R-:W-:Y:S01]  /*a6f0*/  LOP3.LUT R17, R7, R20, RZ, 0x3c, !PT ;  /* 0x0000001407117212 */ /* 0x000fe200078e3cff */
[----:B------:R-:W-:Y:S06]  /*a700*/  BRA `(.L_x_2547) ;  /* 0x0000000c00c47947 */ /* 0x000fec0003800000 */
.L_x_2563:
        /* <DEDUP_REMOVED lines=12> */
.L_x_2583:
[----:B------:R-:W-:Y:S01]  /*a7d0*/  IMAD R17, R20, R9, RZ ;  /* 0x0000000914117224 */ /* 0x000fe200078e02ff */
[----:B------:R-:W-:Y:S01]  /*a7e0*/  ULDC.64 UR4, c[0x0][0x5f0] ;  /* 0x00017c0000047ab9 */ /* 0x000fe20000000a00 */
[----:B------:R-:W-:-:S03]  /*a7f0*/  IMAD.IADD R9, R10, 0x1, R9 ;  /* 0x000000010a097824 */ /* 0x000fc600078e0209 */
[--C-:B------:R-:W-:Y:S01]  /*a800*/  IADD3 R16, P0, P1, R17, UR4, R12.reuse ;  /* 0x0000000411107c10 */ /* 0x100fe2000f91e00c */
[C---:B------:R-:W-:Y:S01]  /*a810*/  IMAD R15, R9.reuse, R20, RZ ;  /* 0x00000014090f7224 */ /* 0x040fe200078e02ff */
[----:B------:R-:W-:Y:S02]  /*a820*/  IADD3 R19, R9, R10, RZ ;  /* 0x0000000a09137210 */ /* 0x000fe40007ffe0ff */
[--C-:B------:R-:W-:Y:S02]  /*a830*/  IADD3.X R17, RZ, UR5, R11.reuse, P0, P1 ;  /* 0x00000005ff117c10 */ /* 0x100fe400087e240b */
[----:B------:R-:W-:Y:S01]  /*a840*/  IADD3 R14, P0, P1, R15, UR4, R12 ;  /* 0x000000040f0e7c10 */ /* 0x000fe2000f91e00c */
[C---:B------:R-:W-:Y:S02]  /*a850*/  IMAD.IADD R9, R19.reuse, 0x1, R10 ;  /* 0x0000000113097824 */ /* 0x040fe400078e020a */
[-C--:B------:R-:W-:Y:S01]  /*a860*/  IMAD R19, R19, R20.reuse, RZ ;  /* 0x0000001413137224 */ /* 0x080fe200078e02ff */
[----:B------:R0:W2:Y:S01]  /*a870*/  LDG.E.U8 R21, desc[UR36][R16.64] ;  /* 0x0000002410157981 */ /* 0x0000a2000c1e1100 */
[----:B------:R-:W-:Y:S01]  /*a880*/  IMAD R23, R9, R20, RZ ;  /* 0x0000001409177224 */ /* 0x000fe200078e02ff */
[----:B------:R-:W-:-:S04]  /*a890*/  IADD3.X R15, RZ, UR5, R11, P0, P1 ;  /* 0x00000005ff0f7c10 */ /* 0x000fc800087e240b */
[--C-:B------:R-:W-:Y:S01]  /*a8a0*/  IADD3 R18, P2, P3, R23, UR4, R12.reuse ;  /* 0x0000000417127c10 */ /* 0x100fe2000fb5e00c */
[----:B------:R-:W3:Y:S01]  /*a8b0*/  LDG.E.U8 R14, desc[UR36][R14.64] ;  /* 0x000000240e0e7981 */ /* 0x000ee2000c1e1100 */
[----:B0-----:R-:W-:Y:S02]  /*a8c0*/  IADD3 R16, P0, P1, R19, UR4, R12 ;  /* 0x0000000413107c10 */ /* 0x001fe4000f91e00c */
[--C-:B------:R-:W-:Y:S02]  /*a8d0*/  IADD3.X R19, RZ, UR5, R11.reuse, P2, P3 ;  /* 0x00000005ff137c10 */ /* 0x100fe400097e640b */
[----:B------:R-:W-:-:S03]  /*a8e0*/  IADD3.X R17, RZ, UR5, R11, P0, P1 ;  /* 0x00000005ff117c10 */ /* 0x000fc600087e240b */
[----:B------:R-:W4:Y:S04]  /*a8f0*/  LDG.E.U8 R18, desc[UR36][R18.64] ;  /* 0x0000002412127981 */ /* 0x000f28000c1e1100 */
[----:B------:R4:W5:Y:S01]  /*a900*/  LDG.E.U8 R22, desc[UR36][R16.64] ;  /* 0x0000002410167981 */ /* 0x000962000c1e1100 */
[----:B------:R-:W-:-:S05]  /*a910*/  IADD3 R9, R9, R10, RZ ;  /* 0x0000000a09097210 */ /* 0x000fca0007ffe0ff */
[----:B------:R-:W-:-:S05]  /*a920*/  IMAD R24, R10, 0x3, R9 ;  /* 0x000000030a187824 */ /* 0x000fca00078e0209 */
[----:B------:R-:W-:Y:S02]  /*a930*/  ISETP.GE.U32.AND P0, PT, R24, R13, PT ;  /* 0x0000000d1800720c */ /* 0x000fe40003f06070 */
[----:B--2---:R-:W-:Y:S02]  /*a940*/  PRMT R23, R21, 0x8880, RZ ;  /* 0x0000888015177816 */ /* 0x004fe400000000ff */
[----:B---3--:R-:W-:Y:S02]  /*a950*/  PRMT R15, R14, 0x8880, RZ ;  /* 0x000088800e0f7816 */ /* 0x008fe400000000ff */
[----:B------:R-:W-:Y:S02]  /*a960*/  SHF.R.S32.HI R25, RZ, 0x1f, R23 ;  /* 0x0000001fff197819 */ /* 0x000fe40000011417 */
[----:B------:R-:W-:Y:S02]  /*a970*/  LOP3.LUT R4, R4, R15, RZ, 0x3c, !PT ;  /* 0x0000000f04047212 */ /* 0x000fe400078e3cff */
[----:B------:R-:W-:-:S02]  /*a980*/  SHF.R.S32.HI R15, RZ, 0x1f, R15 ;  /* 0x0000001fff0f7819 */ /* 0x000fc4000001140f */
[----:B----4-:R-:W-:Y:S02]  /*a990*/  PRMT R17, R18, 0x8880, RZ ;  /* 0x0000888012117816 */ /* 0x010fe400000000ff */
[----:B-----5:R-:W-:-:S04]  /*a9a0*/  PRMT R16, R22, 0x8880, RZ ;  /* 0x0000888016107816 */ /* 0x020fc800000000ff */
[----:B------:R-:W-:Y:S02]  /*a9b0*/  SHF.R.S32.HI R24, RZ, 0x1f, R16 ;  /* 0x0000001fff187819 */ /* 0x000fe40000011410 */
[----:B------:R-:W-:Y:S02]  /*a9c0*/  LOP3.LUT R5, R5, R16, RZ, 0x3c, !PT ;  /* 0x0000001005057212 */ /* 0x000fe400078e3cff */
        /* <DEDUP_REMOVED lines=9> */
.L_x_2582:
[----:B------:R-:W-:Y:S02]  /*aa60*/  PRMT R19, R21, 0x7610, R19 ;  /* 0x0000761015137816 */ /* 0x000fe40000000013 */
[----:B------:R-:W-:-:S07]  /*aa70*/  PRMT R21, R14, 0x7610, R21 ;  /* 0x000076100e157816 */ /* 0x000fce0000000015 */
.L_x_2581:
[----:B------:R-:W-:Y:S05]  /*aa80*/  BSYNC B1 ;  /* 0x0000000000017941 */ /* 0x000fea0003800000 */
.L_x_2580:
[----:B------:R-:W-:Y:S01]  /*aa90*/  ISETP.GE.U32.AND P0, PT, R9, R13, PT ;  /* 0x0000000d0900720c */ /* 0x000fe20003f06070 */
[----:B------:R-:W-:-:S12]  /*aaa0*/  BSSY B1, `(.L_x_2584) ;  /* 0x000001b000017945 */ /* 0x000fd80003800000 */
[----:B------:R-:W-:Y:S05]  /*aab0*/  @P0 BRA `(.L_x_2585) ;  /* 0x0000000000640947 */ /* 0x000fea0003800000 */
[----:B------:R-:W0:Y:S01]  /*aac0*/  LDC.64 R14, c[0x0][0x5f0] ;  /* 0x00017c00ff0e7b82 */ /* 0x000e220000000a00 */
[----:B------:R-:W-:-:S05]  /*aad0*/  IMAD R17, R9, R20, RZ ;  /* 0x0000001409117224 */ /* 0x000fca00078e02ff */
[----:B0-----:R-:W-:-:S04]  /*aae0*/  IADD3 R16, P1, P2, R17, R14, R12 ;  /* 0x0000000e11107210 */ /* 0x001fc80007a3e00c */
[----:B------:R-:W-:-:S05]  /*aaf0*/  IADD3.X R17, RZ, R15, R11, P1, P2 ;  /* 0x0000000fff117210 */ /* 0x000fca0000fe440b */
[----:B------:R0:W5:Y:S01]  /*ab00*/  LDG.E.U8 R19, desc[UR36][R16.64] ;  /* 0x0000002410137981 */ /* 0x000162000c1e1100 */
[----:B------:R-:W-:-:S05]  /*ab10*/  IMAD.IADD R23, R9, 0x1, R10 ;  /* 0x0000000109177824 */ /* 0x000fca00078e020a */
[----:B------:R-:W-:-:S13]  /*ab20*/  ISETP.GE.U32.AND P1, PT, R23, R13, PT ;  /* 0x0000000d1700720c */ /* 0x000fda0003f26070 */
[----:B0-----:R-:W-:Y:S05]  /*ab30*/  @P1 BRA `(.L_x_2585) ;  /* 0x0000000000441947 */ /* 0x001fea0003800000 */
[----:B------:R-:W-:-:S05]  /*ab40*/  IMAD R17, R23, R20, RZ ;  /* 0x0000001417117224 */ /* 0x000fca00078e02ff */
[----:B------:R-:W-:-:S04]  /*ab50*/  IADD3 R16, P1, P2, R17, R14, R12 ;  /* 0x0000000e11107210 */ /* 0x000fc80007a3e00c */
[----:B------:R-:W-:-:S05]  /*ab60*/  IADD3.X R17, RZ, R15, R11, P1, P2 ;  /* 0x0000000fff117210 */ /* 0x000fca0000fe440b */
[----:B------:R0:W5:Y:S01]  /*ab70*/  LDG.E.U8 R21, desc[UR36][R16.64] ;  /* 0x0000002410157981 */ /* 0x000162000c1e1100 */
[----:B------:R-:W-:-:S04]  /*ab80*/  IADD3 R23, R23, R10, RZ ;  /* 0x0000000a17177210 */ /* 0x000fc80007ffe0ff */
[----:B------:R-:W-:-:S13]  /*ab90*/  ISETP.GE.U32.AND P1, PT, R23, R13, PT ;  /* 0x0000000d1700720c */ /* 0x000fda0003f26070 */
[----:B0-----:R-:W-:Y:S05]  /*aba0*/  @P1 BRA `(.L_x_2585) ;  /* 0x0000000000281947 */ /* 0x001fea0003800000 */
[C---:B------:R-:W-:Y:S02]  /*abb0*/  IMAD.IADD R16, R23.reuse, 0x1, R10 ;  /* 0x0000000117107824 */ /* 0x040fe400078e020a */
[----:B------:R-:W-:-:S03]  /*abc0*/  IMAD R17, R23, R20, RZ ;  /* 0x0000001417117224 */ /* 0x000fc600078e02ff */
[----:B------:R-:W-:-:S13]  /*abd0*/  ISETP.GE.U32.AND P1, PT, R16, R13, PT ;  /* 0x0000000d1000720c */ /* 0x000fda0003f26070 */
[----:B------:R-:W-:Y:S01]  /*abe0*/  @!P1 IMAD R23, R16, R20, RZ ;  /* 0x0000001410179224 */ /* 0x000fe200078e02ff */
[----:B------:R-:W-:-:S04]  /*abf0*/  IADD3 R16, P2, P3, R17, R14, R12 ;  /* 0x0000000e11107210 */ /* 0x000fc80007b5e00c */
[----:B------:R-:W-:Y:S02]  /*ac00*/  @!P1 IADD3 R14, P4, P5, R23, R14, R12 ;  /* 0x0000000e170e9210 */ /* 0x000fe40007d9e00c */
[-CC-:B------:R-:W-:Y:S02]  /*ac10*/  IADD3.X R17, RZ, R15.reuse, R11.reuse, P2, P3 ;  /* 0x0000000fff117210 */ /* 0x180fe400017e640b */
[----:B------:R-:W-:-:S03]  /*ac20*/  @!P1 IADD3.X R15, RZ, R15, R11, P4, P5 ;  /* 0x0000000fff0f9210 */ /* 0x000fc600027ea40b */
[----:B------:R0:W5:Y:S04]  /*ac30*/  LDG.E.U8 R22, desc[UR36][R16.64] ;  /* 0x0000002410167981 */ /* 0x000168000c1e1100 */
[----:B------:R0:W5:Y:S02]  /*ac40*/  @!P1 LDG.E.U8 R18, desc[UR36][R14.64] ;  /* 0x000000240e129981 */ /* 0x000164000c1e1100 */
.L_x_2585:
[----:B------:R-:W-:Y:S05]  /*ac50*/  BSYNC B1 ;  /* 0x0000000000017941 */ /* 0x000fea0003800000 */
.L_x_2584:
[----:B------:R-:W-:Y:S04]  /*ac60*/  BSSY B1, `(.L_x_2586) ;  /* 0x000001f000017945 */ /* 0x000fe80003800000 */
[----:B------:R-:W-:Y:S05]  /*ac70*/  @P0 BRA `(.L_x_2587) ;  /* 0x0000000000740947 */ /* 0x000fea0003800000 */
[----:B------:R-:W-:Y:S02]  /*ac80*/  IADD3 R12, R9, R10, RZ ;  /* 0x0000000a090c7210 */ /* 0x000fe40007ffe0ff */
[----:B-----5:R-:W-:Y:S02]  /*ac90*/  LOP3.LUT R19, R19, 0xffff, RZ, 0xc0, !PT ;  /* 0x0000ffff13137812 */ /* 0x020fe400078ec0ff */
[----:B------:R-:W-:Y:S02]  /*aca0*/  ISETP.GE.U32.AND P0, PT, R12, R13, PT ;  /* 0x0000000d0c00720c */ /* 0x000fe40003f06070 */
[----:B------:R-:W-:-:S05]  /*acb0*/  PRMT R19, R19, 0x8880, RZ ;  /* 0x0000888013137816 */ /* 0x000fca00000000ff */
[----:B------:R-:W-:-:S05]  /*acc0*/  IMAD.MOV.U32 R9, RZ, RZ, R19 ;  /* 0x000000ffff097224 */ /* 0x000fca00078e0013 */
[----:B------:R-:W-:Y:S02]  /*acd0*/  SHF.R.S32.HI R11, RZ, 0x1f, R9 ;  /* 0x0000001fff0b7819 */ /* 0x000fe40000011409 */
[----:B------:R-:W-:Y:S02]  /*ace0*/  LOP3.LUT R6, R6, R9, RZ, 0x3c, !PT ;  /* 0x0000000906067212 */ /* 0x000fe400078e3cff */
[----:B------:R-:W-:Y:S01]  /*acf0*/  LOP3.LUT R0, R0, R11, RZ, 0x3c, !PT ;  /* 0x0000000b00007212 */ /* 0x000fe200078e3cff */
[----:B------:R-:W-:Y:S06]  /*ad00*/  @P0 BRA `(.L_x_2587) ;  /* 0x0000000000500947 */ /* 0x000fec0003800000 */
[----:B------:R-:W-:Y:S02]  /*ad10*/  IADD3 R12, R12, R10, RZ ;  /* 0x0000000a0c0c7210 */ /* 0x000fe40007ffe0ff */
[----:B------:R-:W-:Y:S02]  /*ad20*/  LOP3.LUT R21, R21, 0xffff, RZ, 0xc0, !PT ;  /* 0x0000ffff15157812 */ /* 0x000fe400078ec0ff */
[----:B------:R-:W-:Y:S02]  /*ad30*/  ISETP.GE.U32.AND P0, PT, R12, R13, PT ;  /* 0x0000000d0c00720c */ /* 0x000fe40003f06070 */
[----:B------:R-:W-:-:S04]  /*ad40*/  PRMT R9, R21, 0x8880, RZ ;  /* 0x0000888015097816 */ /* 0x000fc800000000ff */
[----:B------:R-:W-:Y:S02]  /*ad50*/  SHF.R.S32.HI R11, RZ, 0x1f, R9 ;  /* 0x0000001fff0b7819 */ /* 0x000fe40000011409 */
[----:B------:R-:W-:Y:S02]  /*ad60*/  LOP3.LUT R4, R4, R9, RZ, 0x3c, !PT ;  /* 0x0000000904047212 */ /* 0x000fe400078e3cff */
[----:B------:R-:W-:-:S03]  /*ad70*/  LOP3.LUT R2, R2, R11, RZ, 0x3c, !PT ;  /* 0x0000000b02027212 */ /* 0x000fc600078e3cff */
        /* <DEDUP_REMOVED lines=8> */
[----:B------:R-:W-:-:S04]  /*ae00*/  @!P0 LOP3.LUT R18, R18, 0xffff, RZ, 0xc0, !PT ;  /* 0x0000ffff12128812 */ /* 0x000fc800078ec0ff */
[----:B------:R-:W-:-:S04]  /*ae10*/  @!P0 PRMT R9, R18, 0x8880, RZ ;  /* 0x0000888012098816 */ /* 0x000fc800000000ff */
[----:B0-----:R-:W-:Y:S02]  /*ae20*/  @!P0 SHF.R.S32.HI R14, RZ, 0x1f, R9 ;  /* 0x0000001fff0e8819 */ /* 0x001fe40000011409 */
[----:B------:R-:W-:Y:S02]  /*ae30*/  @!P0 LOP3.LUT R8, R8, R9, RZ, 0x3c, !PT ;  /* 0x0000000908088212 */ /* 0x000fe400078e3cff */
[----:B------:R-:W-:-:S07]  /*ae40*/  @!P0 LOP3.LUT R7, R7, R14, RZ, 0x3c, !PT ;  /* 0x0000000e07078212 */ /* 0x000fce00078e3cff */
.L_x_2587:
[----:B------:R-:W-:Y:S05]  /*ae50*/  BSYNC B1 ;  /* 0x0000000000017941 */ /* 0x000fea0003800000 */
.L_x_2586:
[----:B------:R-:W-:Y:S02]  /*ae60*/  LOP3.LUT R5, R5, R4, R6, 0x96, !PT ;  /* 0x0000000405057212 */ /* 0x000fe400078e9606 */
[----:B------:R-:W-:Y:S02]  /*ae70*/  LOP3.LUT R0, R3, R2, R0, 0x96, !PT ;  /* 0x0000000203007212 */ /* 0x000fe400078e9600 */
[----:B0-----:R-:W-:Y:S02]  /*ae80*/  LOP3.LUT R16, R8, R5, RZ, 0x3c, !PT ;  /* 0x0000000508107212 */ /* 0x001fe400078e3cff */
[----:B------:R-:W-:Y:S01]  /*ae90*/  LOP3.LUT R17, R7, R0, RZ, 0x3c, !PT ;  /* 0x0000000007117212 */ /* 0x000fe200078e3cff */
[----:B------:R-:W-:Y:S06]  /*aea0*/  BRA `(.L_x_2547) ;  /* 0x0000000400dc7947 */ /* 0x000fec0003800000 */
.L_x_2562:
        /* <DEDUP_REMOVED lines=18> */
.L_x_2591:
[CC--:B------:R-:W-:Y:S01]  /*afd0*/  IADD3 R15, R21.reuse, R0.reuse, RZ ;  /* 0x00000000150f7210 */ /* 0x0c0fe20007ffe0ff */
[----:B------:R-:W-:Y:S02]  /*afe0*/  ULDC.64 UR4, c[0x0][0x5f0] ;  /* 0x00017c0000047ab9 */ /* 0x000fe40000000a00 */
[----:B------:R-:W-:Y:S02]  /*aff0*/  IADD3 R16, P0, P1, R21, UR4, R12 ;  /* 0x0000000415107c10 */ /* 0x000fe4000f91e00c */
[C---:B------:R-:W-:Y:S02]  /*b000*/  IMAD.IADD R19, R15.reuse, 0x1, R0 ;  /* 0x000000010f137824 */ /* 0x040fe400078e0200 */
[--C-:B------:R-:W-:Y:S02]  /*b010*/  IADD3.X R17, RZ, UR5, R11.reuse, P0, P1 ;  /* 0x00000005ff117c10 */ /* 0x100fe400087e240b */
[----:B------:R-:W-:Y:S02]  /*b020*/  IADD3 R14, P0, P1, R15, UR4, R12 ;  /* 0x000000040f0e7c10 */ /* 0x000fe4000f91e00c */
[----:B------:R-:W-:Y:S01]  /*b030*/  IADD3 R21, R19, R0, RZ ;  /* 0x0000000013157210 */ /* 0x000fe20007ffe0ff */
[----:B------:R0:W2:Y:S01]  /*b040*/  LDG.E.U8 R10, desc[UR36][R16.64] ;  /* 0x00000024100a7981 */ /* 0x0000a2000c1e1100 */
[----:B------:R-:W-:-:S02]  /*b050*/  IADD3.X R15, RZ, UR5, R11, P0, P1 ;  /* 0x00000005ff0f7c10 */ /* 0x000fc400087e240b */
[----:B------:R-:W-:-:S03]  /*b060*/  IADD3 R18, P0, P1, R21, UR4, R12 ;  /* 0x0000000415127c10 */ /* 0x000fc6000f91e00c */
[----:B------:R-:W3:Y:S01]  /*b070*/  LDG.E.U8 R14, desc[UR36][R14.64] ;  /* 0x000000240e0e7981 */ /* 0x000ee2000c1e1100 */
[----:B0-----:R-:W-:Y:S02]  /*b080*/  IADD3 R16, P2, P3, R19, UR4, R12 ;  /* 0x0000000413107c10 */ /* 0x001fe4000fb5e00c */
[--C-:B------:R-:W-:Y:S02]  /*b090*/  IADD3.X R19, RZ, UR5, R11.reuse, P0, P1 ;  /* 0x00000005ff137c10 */ /* 0x100fe400087e240b */
[----:B------:R-:W-:-:S03]  /*b0a0*/  IADD3.X R17, RZ, UR5, R11, P2, P3 ;  /* 0x00000005ff117c10 */ /* 0x000fc600097e640b */
[----:B------:R-:W4:Y:S04]  /*b0b0*/  LDG.E.U8 R22, desc[UR36][R18.64] ;  /* 0x0000002412167981 */ /* 0x000f28000c1e1100 */
[----:B------:R0:W5:Y:S01]  /*b0c0*/  LDG.E.U8 R20, desc[UR36][R16.64] ;  /* 0x0000002410147981 */ /* 0x000162000c1e1100 */
[----:B------:R-:W-:-:S04]  /*b0d0*/  IMAD.IADD R21, R21, 0x1, R0 ;  /* 0x0000000115157824 */ /* 0x000fc800078e0200 */
[----:B------:R-:W-:-:S05]  /*b0e0*/  IMAD R24, R0, 0x3, R21 ;  /* 0x0000000300187824 */ /* 0x000fca00078e0215 */
[----:B------:R-:W-:Y:S02]  /*b0f0*/  ISETP.GE.U32.AND P0, PT, R24, R13, PT ;  /* 0x0000000d1800720c */ /* 0x000fe40003f06070 */
[----:B--2---:R-:W-:Y:S02]  /*b100*/  PRMT R28, R10, 0x8880, RZ ;  /* 0x000088800a1c7816 */ /* 0x004fe400000000ff */
[----:B---3--:R-:W-:Y:S02]  /*b110*/  PRMT R15, R14, 0x8880, RZ ;  /* 0x000088800e0f7816 */ /* 0x008fe400000000ff */
[----:B------:R-:W-:Y:S02]  /*b120*/  LOP3.LUT R5, R5, R28, RZ, 0x3c, !PT ;  /* 0x0000001c05057212 */ /* 0x000fe400078e3cff */
[----:B0-----:R-:W-:Y:S02]  /*b130*/  SHF.R.S32.HI R17, RZ, 0x1f, R15 ;  /* 0x0000001fff117819 */ /* 0x001fe4000001140f */
[----:B------:R-:W-:-:S02]  /*b140*/  LOP3.LUT R4, R4, R15, RZ, 0x3c, !PT ;  /* 0x0000000f04047212 */ /* 0x000fc400078e3cff */
[----:B----4-:R-:W-:Y:S02]  /*b150*/  PRMT R19, R22, 0x8880, RZ ;  /* 0x0000888016137816 */ /* 0x010fe400000000ff */
[----:B-----5:R-:W-:Y:S02]  /*b160*/  PRMT R16, R20, 0x8880, RZ ;  /* 0x0000888014107816 */ /* 0x020fe400000000ff */
        /* <DEDUP_REMOVED lines=11> */
.L_x_2590:
[----:B------:R-:W-:Y:S02]  /*b220*/  PRMT R18, R10, 0x7610, R18 ;  /* 0x000076100a127816 */ /* 0x000fe40000000012 */
[----:B------:R-:W-:Y:S02]  /*b230*/  PRMT R19, R14, 0x7610, R19 ;  /* 0x000076100e137816 */ /* 0x000fe40000000013 */
[----:B------:R-:W-:-:S07]  /*b240*/  PRMT R10, R22, 0x7610, R10 ;  /* 0x00007610160a7816 */ /* 0x000fce000000000a */
.L_x_2589:
[----:B------:R-:W-:Y:S05]  /*b250*/  BSYNC B1 ;  /* 0x0000000000017941 */ /* 0x000fea0003800000 */
.L_x_2588:
[----:B------:R-:W-:Y:S01]  /*b260*/  ISETP.GE.U32.AND P0, PT, R21, R13, PT ;  /* 0x0000000d1500720c */ /* 0x000fe20003f06070 */
[----:B------:R-:W-:-:S12]  /*b270*/  BSSY B1, `(.L_x_2592) ;  /* 0x0000017000017945 */ /* 0x000fd80003800000 */
[----:B------:R-:W-:Y:S05]  /*b280*/  @P0 BRA `(.L_x_2593) ;  /* 0x0000000000540947 */ /* 0x000fea0003800000 */
[----:B------:R-:W0:Y:S02]  /*b290*/  LDC.64 R14, c[0x0][0x5f0] ;  /* 0x00017c00ff0e7b82 */ /* 0x000e240000000a00 */
[----:B0-----:R-:W-:-:S04]  /*b2a0*/  IADD3 R16, P1, P2, R21, R14, R12 ;  /* 0x0000000e15107210 */ /* 0x001fc80007a3e00c */
[----:B------:R-:W-:-:S05]  /*b2b0*/  IADD3.X R17, RZ, R15, R11, P1, P2 ;  /* 0x0000000fff117210 */ /* 0x000fca0000fe440b */
[----:B------:R0:W5:Y:S01]  /*b2c0*/  LDG.E.U8 R18, desc[UR36][R16.64] ;  /* 0x0000002410127981 */ /* 0x000162000c1e1100 */
[----:B------:R-:W-:-:S04]  /*b2d0*/  IADD3 R23, R21, R0, RZ ;  /* 0x0000000015177210 */ /* 0x000fc80007ffe0ff */
[----:B------:R-:W-:-:S13]  /*b2e0*/  ISETP.GE.U32.AND P1, PT, R23, R13, PT ;  /* 0x0000000d1700720c */ /* 0x000fda0003f26070 */
[----:B0-----:R-:W-:Y:S05]  /*b2f0*/  @P1 BRA `(.L_x_2593) ;  /* 0x0000000000381947 */ /* 0x001fea0003800000 */
[----:B------:R-:W-:-:S04]  /*b300*/  IADD3 R16, P1, P2, R23, R14, R12 ;  /* 0x0000000e17107210 */ /* 0x000fc80007a3e00c */
[----:B------:R-:W-:-:S05]  /*b310*/  IADD3.X R17, RZ, R15, R11, P1, P2 ;  /* 0x0000000fff117210 */ /* 0x000fca0000fe440b */
[----:B------:R0:W5:Y:S01]  /*b320*/  LDG.E.U8 R19, desc[UR36][R16.64] ;  /* 0x0000002410137981 */ /* 0x000162000c1e1100 */
[----:B------:R-:W-:-:S05]  /*b330*/  IMAD.IADD R23, R23, 0x1, R0 ;  /* 0x0000000117177824 */ /* 0x000fca00078e0200 */
[----:B------:R-:W-:-:S13]  /*b340*/  ISETP.GE.U32.AND P1, PT, R23, R13, PT ;  /* 0x0000000d1700720c */ /* 0x000fda0003f26070 */
[----:B0-----:R-:W-:Y:S05]  /*b350*/  @P1 BRA `(.L_x_2593) ;  /* 0x0000000000201947 */ /* 0x001fea0003800000 */
[C---:B------:R-:W-:Y:S02]  /*b360*/  IADD3 R17, R23.reuse, R0, RZ ;  /* 0x0000000017117210 */ /* 0x040fe40007ffe0ff */
[----:B------:R-:W-:Y:S02]  /*b370*/  IADD3 R16, P2, P3, R23, R14, R12 ;  /* 0x0000000e17107210 */ /* 0x000fe40007b5e00c */
[----:B------:R-:W-:-:S13]  /*b380*/  ISETP.GE.U32.AND P1, PT, R17, R13, PT ;  /* 0x0000000d1100720c */ /* 0x000fda0003f26070 */
[----:B------:R-:W-:Y:S02]  /*b390*/  @!P1 IADD3 R14, P4, P5, R17, R14, R12 ;  /* 0x0000000e110e9210 */ /* 0x000fe40007d9e00c */
[-CC-:B------:R-:W-:Y:S02]  /*b3a0*/  IADD3.X R17, RZ, R15.reuse, R11.reuse, P2, P3 ;  /* 0x0000000fff117210 */ /* 0x180fe400017e640b */
[----:B------:R-:W-:-:S03]  /*b3b0*/  @!P1 IADD3.X R15, RZ, R15, R11, P4, P5 ;  /* 0x0000000fff0f9210 */ /* 0x000fc600027ea40b */
[----:B------:R0:W5:Y:S04]  /*b3c0*/  LDG.E.U8 R20, desc[UR36][R16.64] ;  /* 0x0000002410147981 */ /* 0x000168000c1e1100 */
[----:B------:R0:W5:Y:S02]  /*b3d0*/  @!P1 LDG.E.U8 R10, desc[UR36][R14.64] ;  /* 0x000000240e0a9981 */ /* 0x000164000c1e1100 */
.L_x_2593:
[----:B------:R-:W-:Y:S05]  /*b3e0*/  BSYNC B1 ;  /* 0x0000000000017941 */ /* 0x000fea0003800000 */
.L_x_2592:
[----:B------:R-:W-:Y:S04]  /*b3f0*/  BSSY B1, `(.L_x_2594) ;  /* 0x000001e000017945 */ /* 0x000fe80003800000 */
[----:B------:R-:W-:Y:S05]  /*b400*/  @P0 BRA `(.L_x_2595) ;  /* 0x0000000000700947 */ /* 0x000fea0003800000 */
[----:B------:R-:W-:Y:S01]  /*b410*/  IMAD.IADD R21, R21, 0x1, R0 ;  /* 0x0000000115157824 */ /* 0x000fe200078e0200 */
[----:B-----5:R-:W-:-:S04]  /*b420*/  LOP3.LUT R18, R18, 0xffff, RZ, 0xc0, !PT ;  /* 0x0000ffff12127812 */ /* 0x020fc800078ec0ff */
[----:B------:R-:W-:Y:S02]  /*b430*/  ISETP.GE.U32.AND P0, PT, R21, R13, PT ;  /* 0x0000000d1500720c */ /* 0x000fe40003f06070 */
[----:B------:R-:W-:-:S04]  /*b440*/  PRMT R12, R18, 0x8880, RZ ;  /* 0x00008880120c7816 */ /* 0x000fc800000000ff */
[----:B0-----:R-:W-:Y:S02]  /*b450*/  SHF.R.S32.HI R14, RZ, 0x1f, R12 ;  /* 0x0000001fff0e7819 */ /* 0x001fe4000001140c */
        /* <DEDUP_REMOVED lines=15> */
[----:B------:R-:W-:-:S07]  /*b550*/  LOP3.LUT R3, R3, R0, RZ, 0x3c, !PT ;  /* 0x0000000003037212 */ /* 0x000fce00078e3cff */
[----:B------:R-:W-:-:S04]  /*b560*/  @!P0 LOP3.LUT R10, R10, 0xffff, RZ, 0xc0, !PT ;  /* 0x0000ffff0a0a8812 */ /* 0x000fc800078ec0ff */
[----:B------:R-:W-:Y:S02]  /*b570*/  @!P0 PRMT R11, R10, 0x8880, RZ ;  /* 0x000088800a0b8816 */ /* 0x000fe400000000ff */
[----:B------:R-:W-:Y:S02]  /*b580*/  SHF.R.S32.HI R10, RZ, 0x1f, R0 ;  /* 0x0000001fff0a7819 */ /* 0x000fe40000011400 */
[----:B------:R-:W-:Y:S02]  /*b590*/  @!P0 SHF.R.S32.HI R13, RZ, 0x1f, R11 ;  /* 0x0000001fff0d8819 */ /* 0x000fe4000001140b */
[----:B------:R-:W-:Y:S02]  /*b5a0*/  LOP3.LUT R7, R7, R10, RZ, 0x3c, !PT ;  /* 0x0000000a07077212 */ /* 0x000fe400078e3cff */
[----:B------:R-:W-:Y:S02]  /*b5b0*/  @!P0 LOP3.LUT R2, R2, R11, RZ, 0x3c, !PT ;  /* 0x0000000b02028212 */ /* 0x000fe400078e3cff */
[----:B------:R-:W-:-:S07]  /*b5c0*/  @!P0 LOP3.LUT R6, R6, R13, RZ, 0x3c, !PT ;  /* 0x0000000d06068212 */ /* 0x000fce00078e3cff */
.L_x_2595:
[----:B------:R-:W-:Y:S05]  /*b5d0*/  BSYNC B1 ;  /* 0x0000000000017941 */ /* 0x000fea0003800000 */
.L_x_2594:
[----:B------:R-:W-:Y:S02]  /*b5e0*/  LOP3.LUT R3, R3, R4, R5, 0x96, !PT ;  /* 0x0000000403037212 */ /* 0x000fe400078e9605 */
[----:B------:R-:W-:Y:S02]  /*b5f0*/  LOP3.LUT R7, R7, R8, R9, 0x96, !PT ;  /* 0x0000000807077212 */ /* 0x000fe400078e9609 */
[----:B0-----:R-:W-:Y:S02]  /*b600*/  LOP3.LUT R16, R2, R3, RZ, 0x3c, !PT ;  /* 0x0000000302107212 */ /* 0x001fe400078e3cff */
[----:B------:R-:W-:-:S07]  /*b610*/  LOP3.LUT R17, R6, R7, RZ, 0x3c, !PT ;  /* 0x0000000706117212 */ /* 0x000fce00078e3cff */
.L_x_2547:
[----:B------:R-:W-:Y:S05]  /*b620*/  BSYNC B0 ;  /* 0x0000000000007941 */ /* 0x000fea0003800000 */
.L_x_2546:
[----:B------:R-:W-:Y:S02]  /*b630*/  ULDC UR4, c[0x0][0x23c] ;  /* 0x00008f0000047ab9 */ /* 0x000fe40000000800 */
[----:B------:R-:W-:-:S13]  /*b640*/  ISETP.NE.AND P0, PT, RZ, UR4, PT ;  /* 0x00000004ff007c0c */ /* 0x000fda000bf05270 */
[----:B------:R-:W-:Y:S05]  /*b650*/  @!P0 BRA `(.L_x_2596) ;  /* 0x0000000000788947 */ /* 0x000fea0003800000 */
[----:B------:R-:W1:Y:S01]  /*b660*/  S2R R0, SR_TID.Y ;  /* 0x0000000000007919 */ /* 0x000e620000002200 */
[----:B------:R-:W2:Y:S01]  /*b670*/  S2UR UR5, SR_CgaCtaId ;  /* 0x00000000000579c3 */ /* 0x000ea20000008800 */
[----:B------:R-:W-:Y:S01]  /*b680*/  UMOV UR4, 0x400 ;  /* 0x0000040000047882 */ /* 0x000fe20000000000 */
[----:B------:R-:W-:Y:S01]  /*b690*/  ULDC UR6, c[0x0][0x0] ;  /* 0x0000000000067ab9 */ /* 0x000fe20000000800 */
[----:B-----5:R-:W1:Y:S01]  /*b6a0*/  S2R R2, SR_TID.X ;  /* 0x0000000000027919 */ /* 0x020e620000002100 */
        /* <DEDUP_REMOVED lines=10> */
.L_x_2597:
        /* <DEDUP_REMOVED lines=15> */
.L_x_2596:
[----:B------:R-:W-:Y:S02]  /*b840*/  ULDC UR4, c[0x0][0x238] ;  /* 0x00008e0000047ab9 */ /* 0x000fe40000000800 */
[----:B------:R-:W-:-:S13]  /*b850*/  ISETP.NE.AND P0, PT, RZ, UR4, PT ;  /* 0x00000004ff007c0c */ /* 0x000fda000bf05270 */
[----:B------:R-:W-:Y:S05]  /*b860*/  @!P0 BRA `(.L_x_2598) ;  /* 0x0000000000b08947 */ /* 0x000fea0003800000 */
[----:B------:R-:W2:Y:S02]  /*b870*/  LDC R7, c[0x0][RZ] ;  /* 0x00000000ff077b82 */ /* 0x000ea40000000800 */
[----:B--2---:R-:W-:Y:S02]  /*b880*/  ISETP.GT.AND P0, PT, R7, 0x20, PT ;  /* 0x000000200700780c */ /* 0x004fe40003f04270 */
[----:B------:R-:W-:-:S11]  /*b890*/  MOV R0, R7 ;  /* 0x0000000700007202 */ /* 0x000fd60000000f00 */
[----:B------:R-:W-:Y:S05]  /*b8a0*/  @!P0 BRA `(.L_x_2599) ;  /* 0x0000000000748947 */ /* 0x000fea0003800000 */
[----:B-----5:R-:W2:Y:S01]  /*b8b0*/  S2R R2, SR_TID.Y ;  /* 0x0000000000027919 */ /* 0x020ea20000002200 */
        /* <DEDUP_REMOVED lines=14> */
.L_x_2600:
        /* <DEDUP_REMOVED lines=14> */
.L_x_2599:
[----:B------:R-:W-:Y:S01]  /*ba80*/  BAR.SYNC.DEFER_BLOCKING 0x0 ;  /* 0x0000000000007b1d */ /* 0x000fe20000010000 */
[----:B------:R-:W-:-:S13]  /*ba90*/  ISETP.GE.AND P0, PT, R0, 0x2, PT ;  /* 0x000000020000780c */ /* 0x000fda0003f06270 */
[----:B------:R-:W-:Y:S05]  /*baa0*/  @!P0 BRA `(.L_x_2598) ;  /* 0x0000000000208947 */ /* 0x000fea0003800000 */
[----:B-----5:R-:W-:-:S11]  /*bab0*/  HFMA2.MMA R3, -RZ, RZ, 0, 5.9604644775390625e-08 ;  /* 0x00000001ff037435 */ /* 0x020fd600000001ff */
.L_x_2601:
[----:B------:R-:W2:Y:S04]  /*bac0*/  SHFL.DOWN PT, R2, R17, R3, 0x1f ;  /* 0x08001f0311027589 */ /* 0x000ea800000e0000 */
[----:B-1----:R1:W3:Y:S02]  /*bad0*/  SHFL.DOWN PT, R5, R16, R3, 0x1f ;  /* 0x08001f0310057589 */ /* 0x0022e400000e0000 */
[----:B-1----:R-:W-:-:S05]  /*bae0*/  IMAD.SHL.U32 R3, R3, 0x2, RZ ;  /* 0x0000000203037824 */ /* 0x002fca00078e00ff */
[----:B------:R-:W-:Y:S02]  /*baf0*/  ISETP.GE.AND P0, PT, R3, R0, PT ;  /* 0x000000000300720c */ /* 0x000fe40003f06270 */
[----:B--2---:R-:W-:Y:S02]  /*bb00*/  LOP3.LUT R17, R2, R17, RZ, 0x3c, !PT ;  /* 0x0000001102117212 */ /* 0x004fe400078e3cff */
[----:B---3--:R-:W-:-:S09]  /*bb10*/  LOP3.LUT R16, R5, R16, RZ, 0x3c, !PT ;  /* 0x0000001005107212 */ /* 0x008fd200078e3cff */
[----:B------:R-:W-:Y:S05]  /*bb20*/  @!P0 BRA `(.L_x_2601) ;  /* 0xfffffffc00e48947 */ /* 0x000fea000383ffff */
.L_x_2598:
[----:B------:R-:W2:Y:S01]  /*bb30*/  LDC R11, c[0x0][0x3f4] ;  /* 0x0000fd00ff0b7b82 */ /* 0x000ea20000000800 */
[----:B-----5:R-:W-:Y:S02]  /*bb40*/  MOV R18, RZ ;  /* 0x000000ff00127202 */ /* 0x020fe40000000f00 */
        /* <DEDUP_REMOVED lines=275> */
.L_x_2602:
[----:B------:R-:W-:Y:S01]  /*cc80*/  ULDC.64 UR6, c[0x0][0x608] ;  /* 0x0001820000067ab9 */ /* 0x000fe20000000a00 */
[----:B------:R-:W-:Y:S02]  /*cc90*/  CS2R R2, SRZ ;  /* 0x0000000000027805 */ /* 0x000fe4000001ff00 */
[----:B------:R-:W-:Y:S01]  /*cca0*/  ISETP.NE.U32.AND P0, PT, RZ, UR6, PT ;  /* 0x00000006ff007c0c */ /* 0x000fe2000bf05070 */
[----:B------:R-:W-:Y:S01]  /*ccb0*/  ULDC.64 UR4, c[0x0][0x5f8] ;  /* 0x00017e0000047ab9 */ /* 0x000fe20000000a00 */
[----:B------:R-:W-:Y:S01]  /*ccc0*/  HFMA2.MMA R10, -RZ, RZ, 0, 0 ;  /* 0x00000000ff0a7435 */ /* 0x000fe200000001ff */
[----:B------:R-:W-:Y:S02]  /*ccd0*/  IADD3 R4, P2, R18, UR4, RZ ;  /* 0x0000000412047c10 */ /* 0x000fe4000ff5e0ff */
[----:B------:R-:W-:-:S03]  /*cce0*/  ISETP.NE.AND.EX P0, PT, RZ, UR7, PT, P0 ;  /* 0x00000007ff007c0c */ /* 0x000fc6000bf05300 */
[----:B-1----:R-:W-:-:S10]  /*ccf0*/  IMAD.X R5, RZ, RZ, UR5, P2 ;  /* 0x00000005ff057e24 */ /* 0x002fd400090e06ff */
[----:B------:R-:W-:Y:S01]  /*cd00*/  @P0 IADD3 R2, P3, R18, UR6, RZ ;  /* 0x0000000612020c10 */ /* 0x000fe2000ff7e0ff */
[----:B------:R-:W-:Y:S02]  /*cd10*/  ULDC UR6, c[0x0][0x240] ;  /* 0x0000900000067ab9 */ /* 0x000fe40000000800 */
[----:B------:R-:W-:Y:S02]  /*cd20*/  ISETP.NE.AND P4, PT, RZ, UR6, PT ;  /* 0x00000006ff007c0c */ /* 0x000fe4000bf85270 */
[----:B------:R-:W-:-:S05]  /*cd30*/  @P0 IMAD.X R3, RZ, RZ, UR7, P3 ;  /* 0x00000007ff030e24 */ /* 0x000fca00098e06ff */
[----:B------:R-:W-:-:S06]  /*cd40*/  @P0 MOV R10, R3 ;  /* 0x00000003000a0202 */ /* 0x000fcc0000000f00 */
[----:B------:R-:W-:Y:S05]  /*cd50*/  @!P4 BRA `(.L_x_2603) ;  /* 0x0000002000acc947 */ /* 0x000fea0003800000 */
[----:B0-----:R-:W0:Y:S01]  /*cd60*/  S2R R15, SR_TID.X ;  /* 0x00000000000f7919 */ /* 0x001e220000002100 */
[----:B------:R-:W-:Y:S01]  /*cd70*/  ULDC UR6, c[0x0][0x244] ;  /* 0x0000910000067ab9 */ /* 0x000fe20000000800 */
[----:B------:R-:W-:Y:S01]  /*cd80*/  IMAD.MOV.U32 R18, RZ, RZ, RZ ;  /* 0x000000ffff127224 */ /* 0x000fe200078e00ff */
        /* <DEDUP_REMOVED lines=281> */
.L_x_2604:
        /* <DEDUP_REMOVED lines=17> */
.L_x_2606:
[----:B0-----:R-:W-:Y:S05]  /*e030*/  BSYNC B0 ;  /* 0x0000000000007941 */ /* 0x001fea0003800000 */
.L_x_2605:
        /* <DEDUP_REMOVED lines=14> */
.L_x_2608:
[----:B------:R-:W-:Y:S05]  /*e120*/  BSYNC B0 ;  /* 0x0000000000007941 */ /* 0x000fea0003800000 */
.L_x_2607:
        /* <DEDUP_REMOVED lines=35> */
.L_x_2610:
[----:B------:R-:W-:Y:S05]  /*e360*/  BSYNC B0 ;  /* 0x0000000000007941 */ /* 0x000fea0003800000 */
.L_x_2609:
        /* <DEDUP_REMOVED lines=28> */
[----:B------:R-:W-:Y:S02]  /*e530*/  IMAD.MOV.U32 R11, RZ, RZ, R8 ;  /* 0x000000ffff0b7224 */ /* 0x000fe400078e0008 */
[----:B------:R-:W-:-:S04]  /*e540*/  IMAD R0, R0, UR5, RZ ;  /* 0x0000000500007c24 */ /* 0x000fc8000f8e02ff */
[----:B------:R-:W1:Y:S01]  /*e550*/  LDC.64 R6, c[0x0][0x610] ;  /* 0x00018400ff067b82 */ /* 0x000e620000000a00 */
[----:B0-----:R-:W-:-:S07]  /*e560*/  IMAD R12, R12, UR4, RZ ;  /* 0x000000040c0c7c24 */ /* 0x001fce000f8e02ff */
.L_x_2615:
        /* <DEDUP_REMOVED lines=9> */
.L_x_2614:
[----:B------:R-:W-:Y:S05]  /*e600*/  BRA `(.L_x_2613) ;  /* 0x0000000000507947 */ /* 0x000fea0003800000 */
.L_x_2612:
        /* <DEDUP_REMOVED lines=10> */
.L_x_2616:
[----:B------:R-:W0:Y:S01]  /*e6b0*/  S2R R9, SR_TID.X ;  /* 0x0000000000097919 */ /* 0x000e220000002100 */
        /* <DEDUP_REMOVED lines=9> */
.L_x_2613:
[----:B------:R-:W-:Y:S05]  /*e750*/  BSYNC B0 ;  /* 0x0000000000007941 */ /* 0x000fea0003800000 */
.L_x_2611:
        /* <DEDUP_REMOVED lines=14> */
[----:B------:R-:W-:-:S07]  /*e840*/  IMAD.U32 R7, RZ, RZ, UR4 ;  /* 0x00000004ff077e24 */ /* 0x000fce000f8e00ff */
.L_x_2618:
        /* <DEDUP_REMOVED lines=15> */
.L_x_2617:
        /* <DEDUP_REMOVED lines=10> */
[----:B------:R-:W-:-:S07]  /*e9e0*/  IMAD.MOV.U32 R7, RZ, RZ, R8 ;  /* 0x000000ffff077224 */ /* 0x000fce00078e0008 */
.L_x_2621:
[----:B------:R-:W1:Y:S01]  /*e9f0*/  S2R R8, SR_TID.X ;  /* 0x0000000000087919 */ /* 0x000e620000002100 */
[----:B------:R-:W-:Y:S01]  /*ea00*/  BAR.SYNC.DEFER_BLOCKING 0x0 ;  /* 0x0000000000007b1d */ /* 0x000fe20000010000 */
[----:B-1----:R-:W-:-:S04]  /*ea10*/  IADD3 R9, R8, R7, RZ ;  /* 0x0000000708097210 */ /* 0x002fc80007ffe0ff */
        /* <DEDUP_REMOVED lines=9> */
[----:B-1----:R-:W-:Y:S05]  /*eab0*/  @P0 BRA `(.L_x_2621) ;  /* 0xfffffffc00cc0947 */ /* 0x002fea000383ffff */
[----:B------:R-:W-:-:S07]  /*eac0*/  MOV R7, 0x20 ;  /* 0x0000002000077802 */ /* 0x000fce0000000f00 */
.L_x_2620:
[----:B------:R-:W-:Y:S01]  /*ead0*/  BAR.SYNC.DEFER_BLOCKING 0x0 ;  /* 0x0000000000007b1d */ /* 0x000fe20000010000 */
[----:B------:R-:W-:-:S13]  /*eae0*/  ISETP.GE.AND P0, PT, R7, 0x2, PT ;  /* 0x000000020700780c */ /* 0x000fda0003f06270 */
[----:B------:R-:W-:Y:S05]  /*eaf0*/  @!P0 BRA `(.L_x_2619) ;  /* 0x0000000000208947 */ /* 0x000fea0003800000 */
[----:B------:R-:W-:-:S07]  /*eb00*/  IMAD.MOV.U32 R0, RZ, RZ, 0x1 ;  /* 0x00000001ff007424 */ /* 0x000fce00078e00ff */
.L_x_2622:
[----:B0-----:R-:W0:Y:S04]  /*eb10*/  SHFL.DOWN PT, R6, R17, R0, 0x1f ;  /* 0x08001f0011067589 */ /* 0x001e2800000e0000 */
[----:B------:R1:W2:Y:S02]  /*eb20*/  SHFL.DOWN PT, R9, R16, R0, 0x1f ;  /* 0x08001f0010097589 */ /* 0x0002a400000e0000 */
[----:B-1----:R-:W-:-:S04]  /*eb30*/  SHF.L.U32 R0, R0, 0x1, RZ ;  /* 0x0000000100007819 */ /* 0x002fc800000006ff */
[----:B------:R-:W-:Y:S02]  /*eb40*/  ISETP.GE.AND P0, PT, R0, R7, PT ;  /* 0x000000070000720c */ /* 0x000fe40003f06270 */
[----:B0-----:R-:W-:Y:S02]  /*eb50*/  LOP3.LUT R17, R6, R17, RZ, 0x3c, !PT ;  /* 0x0000001106117212 */ /* 0x001fe400078e3cff */
[----:B--2---:R-:W-:-:S09]  /*eb60*/  LOP3.LUT R16, R9, R16, RZ, 0x3c, !PT ;  /* 0x0000001009107212 */ /* 0x004fd200078e3cff */
[----:B------:R-:W-:Y:S05]  /*eb70*/  @!P0 BRA `(.L_x_2622) ;  /* 0xfffffffc00e48947 */ /* 0x000fea000383ffff */
.L_x_2619:
        /* <DEDUP_REMOVED lines=12> */
.L_x_2624:
        /* <DEDUP_REMOVED lines=12> */
[----:B0-----:R-:W-:Y:S01]  /*ed00*/  IMAD.U32 R6, RZ, RZ, UR4 ;  /* 0x00000004ff067e24 */ /* 0x001fe2000f8e00ff */
[----:B------:R-:W-:Y:S01]  /*ed10*/  MOV R7, UR5 ;  /* 0x0000000500077c02 */ /* 0x000fe20008000f00 */
[----:B------:R-:W-:Y:S01]  /*ed20*/  IMAD.U32 R10, RZ, RZ, UR6 ;  /* 0x00000006ff0a7e24 */ /* 0x000fe2000f8e00ff */
[----:B------:R-:W-:Y:S01]  /*ed30*/  MOV R11, UR7 ;  /* 0x00000007000b7c02 */ /* 0x000fe20008000f00 */
[----:B------:R-:W-:-:S02]  /*ed40*/  IMAD.MOV.U32 R8, RZ, RZ, 0x2ef ;  /* 0x000002efff087424 */ /* 0x000fc400078e00ff */
[----:B------:R-:W-:-:S07]  /*ed50*/  IMAD.MOV.U32 R13, RZ, RZ, RZ ;  /* 0x000000ffff0d7224 */ /* 0x000fce00078e00ff */
[----:B------:R-:W-:-:S07]  /*ed60*/  LEPC R20, `(.L_x_2626) ;  /* 0x000000001014794e */ /* 0x000fce0000000000 */
[----:B-1----:R-:W-:Y:S05]  /*ed70*/  CALL.ABS.NOINC R2 ;  /* 0x0000000002007343 */ /* 0x002fea0003c00000 */
.L_x_2626:
[----:B------:R-:W-:Y:S02]  /*ed80*/  ULDC.64 UR4, c[0x0][0x5f8] ;  /* 0x00017e0000047ab9 */ /* 0x000fe40000000a00 */
[----:B------:R-:W-:-:S04]  /*ed90*/  IADD3 R18, P0, R18, UR4, RZ ;  /* 0x0000000412127c10 */ /* 0x000fc8000ff1e0ff */
[----:B------:R-:W-:-:S05]  /*eda0*/  IADD3.X R19, RZ, UR5, RZ, P0, !PT ;  /* 0x00000005ff137c10 */ /* 0x000fca00087fe4ff */
[----:B------:R-:W-:Y:S01]  /*edb0*/  STG.E.64 desc[UR36][R18.64], R16 ;  /* 0x0000001012007986 */ /* 0x000fe2000c101b24 */
[----:B------:R-:W-:Y:S05]  /*edc0*/  EXIT ;  /* 0x000000000000794d */ /* 0x000fea0003800000 */
.L_x_2625:
[----:B------:R-:W-:Y:S01]  /*edd0*/  STG.E.64 desc[UR36][R2.64], R16 ;  /* 0x0000001002007986 */ /* 0x000fe2000c101b24 */
[----:B------:R-:W-:Y:S05]  /*ede0*/  EXIT ;  /* 0x000000000000794d */ /* 0x000fea0003800000 */
.L_x_2623:
[----:B------:R-:W-:Y:S01]  /*edf0*/  ISETP.NE.AND P0, PT, RZ, UR38, PT ;  /* 0x00000026ff007c0c */ /* 0x000fe2000bf05270 */
[----:B------:R-:W-:Y:S02]  /*ee00*/  ULDC.U8 UR4, c[0x0][0x629] ;  /* 0x00018a4000047ab9 */ /* 0x000fe40000000000 */
[----:B------:R-:W-:-:S10]  /*ee10*/  ISETP.NE.AND P1, PT, RZ, UR4, PT ;  /* 0x00000004ff007c0c */ /* 0x000fd4000bf25270 */
[----:B------:R-:W-:Y:S05]  /*ee20*/  @!P0 BRA `(.L_x_2627) ;  /* 0x00000000000c8947 */ /* 0x000fea0003800000 */
[----:B------:R-:W0:Y:S02]  /*ee30*/  LDG.E.64 R2, desc[UR36][R4.64] ;  /* 0x0000002404027981 */ /* 0x000e24000c1e1b00 */
[----:B0-----:R-:W-:Y:S02]  /*ee40*/  LOP3.LUT R16, R2, R16, RZ, 0x3c, !PT ;  /* 0x0000001002107212 */ /* 0x001fe400078e3cff */
[----:B------:R-:W-:-:S07]  /*ee50*/  LOP3.LUT R17, R3, R17, RZ, 0x3c, !PT ;  /* 0x0000001103117212 */ /* 0x000fce00078e3cff */
.L_x_2627:
        /* <DEDUP_REMOVED lines=20> */
.L_x_2629:
[----:B------:R-:W-:Y:S02]  /*efa0*/  ULDC.64 UR4, c[0x0][0x5f8] ;  /* 0x00017e0000047ab9 */ /* 0x000fe40000000a00 */
[----:B------:R-:W-:-:S04]  /*efb0*/  IADD3 R18, P0, R18, UR4, RZ ;  /* 0x0000000412127c10 */ /* 0x000fc8000ff1e0ff */
[----:B------:R-:W-:-:S05]  /*efc0*/  IADD3.X R19, RZ, UR5, RZ, P0, !PT ;  /* 0x00000005ff137c10 */ /* 0x000fca00087fe4ff */
[----:B------:R-:W-:Y:S01]  /*efd0*/  STG.E.64 desc[UR36][R18.64], R16 ;  /* 0x0000001012007986 */ /* 0x000fe2000c101b24 */
[----:B------:R-:W-:Y:S05]  /*efe0*/  EXIT ;  /* 0x000000000000794d */ /* 0x000fea0003800000 */
.L_x_2628:
[----:B------:R-:W-:Y:S01]  /*eff0*/  STG.E.64 desc[UR36][R4.64], R16 ;  /* 0x0000001004007986 */ /* 0x000fe2000c101b24 */
[----:B------:R-:W-:Y:S05]  /*f000*/  EXIT ;  /* 0x000000000000794d */ /* 0x000fea0003800000 */
.L_x_2603:
[----:B------:R-:W-:Y:S02]  /*f010*/  ULDC UR4, c[0x0][0x228] ;  /* 0x00008a0000047ab9 */ /* 0x000fe40000000800 */
[----:B------:R-:W-:-:S13]  /*f020*/  ISETP.GE.AND P0, PT, R27, UR4, PT ;  /* 0x000000041b007c0c */ /* 0x000fda000bf06270 */
[----:B------:R-:W-:Y:S05]  /*f030*/  @P0 EXIT ;  /* 0x000000000000094d */ /* 0x000fea0003800000 */
[----:B------:R-:W1:Y:S01]  /*f040*/  S2R R0, SR_TID.X ;  /* 0x0000000000007919 */ /* 0x000e620000002100 */
[----:B------:R-:W-:Y:S02]  /*f050*/  ULDC UR4, c[0x0][0x238] ;  /* 0x00008e0000047ab9 */ /* 0x000fe40000000800 */
[----:B------:R-:W-:Y:S02]  /*f060*/  ISETP.NE.AND P0, PT, RZ, UR4, PT ;  /* 0x00000004ff007c0c */ /* 0x000fe4000bf05270 */
[----:B-1----:R-:W-:-:S13]  /*f070*/  ISETP.NE.AND P1, PT, R0, RZ, PT ;  /* 0x000000ff0000720c */ /* 0x002fda0003f25270 */
[----:B------:R-:W-:Y:S05]  /*f080*/  @P0 EXIT P1 ;  /* 0x000000000000094d */ /* 0x000fea0000800000 */
[----:B------:R-:W1:Y:S01]  /*f090*/  S2R R0, SR_TID.Y ;  /* 0x0000000000007919 */ /* 0x000e620000002200 */
[----:B------:R-:W-:Y:S02]  /*f0a0*/  ULDC UR4, c[0x0][0x23c] ;  /* 0x00008f0000047ab9 */ /* 0x000fe40000000800 */
[----:B------:R-:W-:Y:S02]  /*f0b0*/  ISETP.NE.AND P0, PT, RZ, UR4, PT ;  /* 0x00000004ff007c0c */ /* 0x000fe4000bf05270 */
[----:B-1----:R-:W-:-:S13]  /*f0c0*/  ISETP.NE.AND P1, PT, R0, RZ, PT ;  /* 0x000000ff0000720c */ /* 0x002fda0003f25270 */
        /* <DEDUP_REMOVED lines=12> */
.L_x_2631:
        /* <DEDUP_REMOVED lines=20> */
.L_x_2633:
[----:B------:R-:W-:Y:S02]  /*f2d0*/  ULDC.64 UR4, c[0x0][0x5f8] ;  /* 0x00017e0000047ab9 */ /* 0x000fe40000000a00 */
[----:B------:R-:W-:-:S04]  /*f2e0*/  IADD3 R18, P0, R18, UR4, RZ ;  /* 0x0000000412127c10 */ /* 0x000fc8000ff1e0ff */
[----:B------:R-:W-:-:S05]  /*f2f0*/  IADD3.X R19, RZ, UR5, RZ, P0, !PT ;  /* 0x00000005ff137c10 */ /* 0x000fca00087fe4ff */
[----:B------:R-:W-:Y:S01]  /*f300*/  STG.E.64 desc[UR36][R18.64], R16 ;  /* 0x0000001012007986 */ /* 0x000fe2000c101b24 */
[----:B------:R-:W-:Y:S05]  /*f310*/  EXIT ;  /* 0x000000000000794d */ /* 0x000fea0003800000 */
.L_x_2632:
[----:B------:R-:W-:Y:S01]  /*f320*/  STG.E.64 desc[UR36][R2.64], R16 ;  /* 0x0000001002007986 */ /* 0x000fe2000c101b24 */
[----:B------:R-:W-:Y:S05]  /*f330*/  EXIT ;  /* 0x000000000000794d */ /* 0x000fea0003800000 */
.L_x_2630:
[----:B------:R-:W-:Y:S01]  /*f340*/  ISETP.NE.AND P0, PT, RZ, UR38, PT ;  /* 0x00000026ff007c0c */ /* 0x000fe2000bf05270 */
[----:B------:R-:W-:Y:S02]  /*f350*/  ULDC.U8 UR4, c[0x0][0x629] ;  /* 0x00018a4000047ab9 */ /* 0x000fe40000000000 */
[----:B------:R-:W-:-:S10]  /*f360*/  ISETP.NE.AND P1, PT, RZ, UR4, PT ;  /* 0x00000004ff007c0c */ /* 0x000fd4000bf25270 */
[----:B------:R-:W-:Y:S05]  /*f370*/  @!P0 BRA `(.L_x_2634) ;  /* 0x00000000000c8947 */ /* 0x000fea0003800000 */
[----:B------:R-:W2:Y:S02]  /*f380*/  LDG.E.64 R2, desc[UR36][R4.64] ;  /* 0x0000002404027981 */ /* 0x000ea4000c1e1b00 */
[----:B--2---:R-:W-:Y:S02]  /*f390*/  LOP3.LUT R16, R2, R16, RZ, 0x3c, !PT ;  /* 0x0000001002107212 */ /* 0x004fe400078e3cff */
[----:B------:R-:W-:-:S07]  /*f3a0*/  LOP3.LUT R17, R3, R17, RZ, 0x3c, !PT ;  /* 0x0000001103117212 */ /* 0x000fce00078e3cff */
.L_x_2634:
        /* <DEDUP_REMOVED lines=20> */
.L_x_2636:
[----:B------:R-:W-:Y:S02]  /*f4f0*/  ULDC.64 UR4, c[0x0][0x5f8] ;  /* 0x00017e0000047ab9 */ /* 0x000fe40000000a00 */
[----:B------:R-:W-:-:S04]  /*f500*/  IADD3 R18, P0, R18, UR4, RZ ;  /* 0x0000000412127c10 */ /* 0x000fc8000ff1e0ff */
[----:B------:R-:W-:-:S05]  /*f510*/  IADD3.X R19, RZ, UR5, RZ, P0, !PT ;  /* 0x00000005ff137c10 */ /* 0x000fca00087fe4ff */
[----:B------:R-:W-:Y:S01]  /*f520*/  STG.E.64 desc[UR36][R18.64], R16 ;  /* 0x0000001012007986 */ /* 0x000fe2000c101b24 */
[----:B------:R-:W-:Y:S05]  /*f530*/  EXIT ;  /* 0x000000000000794d */ /* 0x000fea0003800000 */
.L_x_2635:
[----:B------:R-:W-:Y:S01]  /*f540*/  STG.E.64 desc[UR36][R4.64], R16 ;  /* 0x0000001004007986 */ /* 0x000fe2000c101b24 */
[----:B------:R-:W-:Y:S05]  /*f550*/  EXIT ;  /* 0x000000000000794d */ /* 0x000fea0003800000 */
.L_x_2637:
        /* <DEDUP_REMOVED lines=10> */
.L_x_9830:


//--------------------- .text._ZN2at6native13reduce_kernelILi256ELi2ENS0_8ReduceOpIaNS0_14func_wrapper_tImZNS0_15xor_sum_functorIavEclERNS_14TensorIteratorEEUlmmE_EEjmLi4ELi4EEEEEvT1_ --------------------------
	.section	.text._ZN2at6native13reduce_kernelILi256ELi2ENS0_8ReduceOpIaNS0_14func_wrapper_tImZNS0_15xor_sum_functorIavEclERNS_14TensorIteratorEEUlmmE_EEjmLi4ELi4EEEEEvT1_,"ax",@progbits
	.align	128
        .global         _ZN2at6native13reduce_kernelILi256ELi2ENS0_8ReduceOpIaNS0_14func_wrapper_tImZNS0_15xor_sum_functorIavEclERNS_14TensorIteratorEEUlmmE_EEjmLi4ELi4EEEEEvT1_
        .type           _ZN2at6native13reduce_kernelILi256ELi2ENS0_8ReduceOpIaNS0_14func_wrapper_tImZNS0_15xor_sum_functorIavEclERNS_14TensorIteratorEEUlmmE_EEjmLi4ELi4EEEEEvT1_,@function
        .size           _ZN2at6native13reduce_kernelILi256ELi2ENS0_8ReduceOpIaNS0_14func_wrapper_tImZNS0_15xor_sum_functorIavEclERNS_14TensorIteratorEEUlmmE_EEjmLi4ELi4EEEEEvT1_,(.L_x_9831 - _ZN2at6native13reduce_kernelILi256ELi2ENS0_8ReduceOpIaNS0_14func_wrapper_tImZNS0_15xor_sum_functorIavEclERNS_14TensorIteratorEEUlmmE_EEjmLi4ELi4EEEEEvT1_)
        .other          _ZN2at6native13reduce_kernelILi256ELi2ENS0_8ReduceOpIaNS0_14func_wrapper_tImZNS0_15xor_sum_functorIavEclERNS_14TensorIteratorEEUlmmE_EEjmLi4ELi4EEEEEvT1_,@"STO_CUDA_ENTRY STV_DEFAULT"
_ZN2at6native13reduce_kernelILi256ELi2ENS0_8ReduceOpIaNS0_14func_wrapper_tImZNS0_15xor_sum_functorIavEclERNS_14TensorIteratorEEUlmmE_EEjmLi4ELi4EEEEEvT1_:
.text._ZN2at6native13reduce_kernelILi256ELi2ENS0_8ReduceOpIaNS0_14func_wrapper_tImZNS0_15xor_sum_functorIavEclERNS_14TensorIteratorEEUlmmE_EEjmLi4ELi4EEEEEvT1_:
        /* <DEDUP_REMOVED lines=16> */
[----:B------:R-:W-:-:S03]  /*0100*/  ULDC UR4, c[0x0][0x400] ;  /* 0x0001000000047ab9 */ /* 0x000fc60000000800 */
[----:B------:R-:W-:Y:S01]  /*0110*/  IMAD.SHL.U32 R3, R2, 0x2, RZ ;  /* 0x0000000202037824 */ /* 0x000fe200078e00ff */
[----:B------:R-:W-:-:S10]  /*0120*/  HFMA2.MMA R2, -RZ, RZ, 0, 0 ;  /* 0x00000000ff027435 */ /* 0x000fd400000001ff */
        /* <DEDUP_REMOVED lines=269> */
.L_x_2638:
        /* <DEDUP_REMOVED lines=44> */
.L_x_2642:
[----:B------:R-:W0:Y:S01]  /*14c0*/  LDC R11, c[0x0][0x5f0] ;  /* 0x00017c00ff0b7b82 */ /* 0x000e220000000800 */
[----:B------:R-:W-:Y:S01]  /*14d0*/  ULDC UR4, c[0x0][0x224] ;  /* 0x0000890000047ab9 */ /* 0x000fe20000000800 */
[----:B------:R-:W-:Y:S01]  /*14e0*/  BSSY B0, `(.L_x_2643) ;  /* 0x0000031000007945 */ /* 0x000fe20003800000 */
[----:B------:R-:W-:-:S05]  /*14f0*/  MOV R8, UR4 ;  /* 0x0000000400087c02 */ /* 0x000fca0008000f00 */
[----:B------:R-:W1:Y:S08]  /*1500*/  LDC R9, c[0x0][0x218] ;  /* 0x00008600ff097b82 */ /* 0x000e700000000800 */
[----:B------:R-:W2:Y:S01]  /*1510*/  LDC R12, c[0x0][0x21c] ;  /* 0x00008700ff0c7b82 */ /* 0x000ea20000000800 */
[----:B0-----:R-:W-:-:S05]  /*1520*/  IMAD.IADD R6, R22, 0x1, R11 ;  /* 0x0000000116067824 */ /* 0x001fca00078e020b */
[----:B------:R-:W-:Y:S01]  /*1530*/  LOP3.LUT P0, R6, R6, 0x3, RZ, 0xc0, !PT ;  /* 0x0000000306067812 */ /* 0x000fe2000780c0ff */
[----:B-1----:R-:W-:Y:S02]  /*1540*/  IMAD.MOV.U32 R0, RZ, RZ, R9 ;  /* 0x000000ffff007224 */ /* 0x002fe400078e0009 */
[----:B--2---:R-:W-:-:S10]  /*1550*/  IMAD.MOV.U32 R3, RZ, RZ, R12 ;  /* 0x000000ffff037224 */ /* 0x004fd400078e000c */
[----:B------:R-:W-:Y:S05]  /*1560*/  @!P0 BRA `(.L_x_2644) ;  /* 0x0000000000a08947 */ /* 0x000fea0003800000 */
[C---:B------:R-:W-:Y:S01]  /*1570*/  ISETP.GE.U32.AND P0, PT, R17.reuse, R6, PT ;  /* 0x000000061100720c */ /* 0x040fe20003f06070 */
[----:B------:R-:W-:Y:S01]  /*1580*/  BSSY B1, `(.L_x_2645) ;  /* 0x000001f000017945 */ /* 0x000fe20003800000 */
[----:B------:R-:W-:Y:S02]  /*1590*/  IADD3 R7, -R6, RZ, RZ ;  /* 0x000000ff06077210 */ /* 0x000fe40007ffe1ff */
        /* <DEDUP_REMOVED lines=15> */
.L_x_2648:
[----:B------:R-:W-:Y:S05]  /*1690*/  BSYNC B2 ;  /* 0x0000000000027941 */ /* 0x000fea0003800000 */
.L_x_2647:
[----:B------:R-:W-:-:S04]  /*16a0*/  PRMT R4, R4, 0x9910, RZ ;  /* 0x0000991004047816 */ /* 0x000fc800000000ff */
[----:B------:R-:W-:-:S13]  /*16b0*/  ISETP.NE.AND P0, PT, R4, RZ, PT ;  /* 0x000000ff0400720c */ /* 0x000fda0003f05270 */
[----:B------:R-:W-:Y:S05]  /*16c0*/  @!P0 BRA `(.L_x_2646) ;  /* 0x0000000000288947 */ /* 0x000fea0003800000 */
[----:B------:R-:W-:Y:S01]  /*16d0*/  IADD3 R4, P0, P1, R7, R22, R17 ;  /* 0x0000001607047210 */ /* 0x000fe2000791e011 */
[----:B------:R-:W-:-:S03]  /*16e0*/  ULDC UR4, c[0x0][0x5f4] ;  /* 0x00017d0000047ab9 */ /* 0x000fc60000000800 */
[----:B------:R-:W-:Y:S02]  /*16f0*/  IADD3 R4, P2, R4, R11, RZ ;  /* 0x0000000b04047210 */ /* 0x000fe40007f5e0ff */
[----:B------:R-:W-:-:S04]  /*1700*/  IADD3.X R0, R19, RZ, RZ, P0, P1 ;  /* 0x000000ff13007210 */ /* 0x000fc800007e24ff */
[----:B------:R-:W-:Y:S01]  /*1710*/  IADD3.X R5, R0, UR4, RZ, P2, !PT ;  /* 0x0000000400057c10 */ /* 0x000fe200097fe4ff */
[----:B------:R-:W-:-:S04]  /*1720*/  ULDC.64 UR4, c[0x0][0x218] ;  /* 0x0000860000047ab9 */ /* 0x000fc80000000a00 */
[----:B------:R-:W2:Y:S02]  /*1730*/  LDG.E.S8 R4, desc[UR60][R4.64] ;  /* 0x0000003c04047981 */ /* 0x000ea4000c1e1300 */
[----:B--2---:R-:W-:Y:S02]  /*1740*/  SHF.R.S32.HI R3, RZ, 0x1f, R4 ;  /* 0x0000001fff037819 */ /* 0x004fe40000011404 */
[----:B------:R-:W-:Y:S02]  /*1750*/  LOP3.LUT R0, R4, UR4, RZ, 0x3c, !PT ;  /* 0x0000000404007c12 */ /* 0x000fe4000f8e3cff */
[----:B------:R-:W-:-:S07]  /*1760*/  LOP3.LUT R3, R3, UR5, RZ, 0x3c, !PT ;  /* 0x0000000503037c12 */ /* 0x000fce000f8e3cff */
.L_x_2646:
[----:B------:R-:W-:Y:S05]  /*1770*/  BSYNC B1 ;  /* 0x0000000000017941 */ /* 0x000fea0003800000 */
.L_x_2645:
[----:B------:R-:W0:Y:S01]  /*1780*/  LDC R5, c[0x0][0x224] ;  /* 0x00008900ff057b82 */ /* 0x000e220000000800 */
[----:B------:R-:W-:Y:S01]  /*1790*/  IADD3 R16, P0, P1, R22, R11, R7 ;  /* 0x0000000b16107210 */ /* 0x000fe2000791e007 */
[----:B------:R-:W-:-:S03]  /*17a0*/  ULDC UR4, c[0x0][0x5f4] ;  /* 0x00017d0000047ab9 */ /* 0x000fc60000000800 */
[----:B------:R-:W-:Y:S02]  /*17b0*/  IADD3 R16, P2, R16, 0x4, RZ ;  /* 0x0000000410107810 */ /* 0x000fe40007f5e0ff */
[----:B------:R-:W-:-:S05]  /*17c0*/  IADD3.X R19, RZ, UR4, R19, P0, P1 ;  /* 0x00000004ff137c10 */ /* 0x000fca00087e2413 */
[----:B------:R-:W-:Y:S01]  /*17d0*/  IMAD.X R19, RZ, RZ, R19, P2 ;  /* 0x000000ffff137224 */ /* 0x000fe200010e0613 */
[----:B0-----:R-:W-:-:S07]  /*17e0*/  IADD3 R8, R6, -0x4, R5 ;  /* 0xfffffffc06087810 */ /* 0x001fce0007ffe005 */
.L_x_2644:
[----:B------:R-:W-:Y:S05]  /*17f0*/  BSYNC B0 ;  /* 0x0000000000007941 */ /* 0x000fea0003800000 */
.L_x_2643:
[----:B------:R-:W0:Y:S01]  /*1800*/  LDC.64 R6, c[0x0][0x238] ;  /* 0x00008e00ff067b82 */ /* 0x000e220000000a00 */
[----:B------:R-:W-:Y:S01]  /*1810*/  BSSY B0, `(.L_x_2649) ;  /* 0x0000031000007945 */ /* 0x000fe20003800000 */
[----:B------:R-:W-:Y:S01]  /*1820*/  ISETP.NE.AND P2, PT, R2, RZ, PT ;  /* 0x000000ff0200720c */ /* 0x000fe20003f45270 */
[----:B------:R-:W-:Y:S01]  /*1830*/  IMAD.MOV.U32 R4, RZ, RZ, R12 ;  /* 0x000000ffff047224 */ /* 0x000fe200078e000c */
[----:B------:R-:W-:-:S04]  /*1840*/  MOV R10, R9 ;  /* 0x00000009000a7202 */ /* 0x000fc80000000f00 */
[----:B------:R-:W1:Y:S01]  /*1850*/  LDC R11, c[0x0][0x240] ;  /* 0x00009000ff0b7b82 */ /* 0x000e620000000800 */
[----:B0-----:R-:W-:Y:S01]  /*1860*/  IMAD R6, R17, R6, RZ ;  /* 0x0000000611067224 */ /* 0x001fe200078e02ff */
[----:B------:R-:W-:-:S03]  /*1870*/  ISETP.NE.AND P1, PT, R7, RZ, PT ;  /* 0x000000ff0700720c */ /* 0x000fc60003f25270 */
[----:B------:R-:W-:Y:S02]  /*1880*/  IMAD R6, R2, R7, R6 ;  /* 0x0000000702067224 */ /* 0x000fe400078e0206 */
[----:B------:R-:W-:Y:S02]  /*1890*/  IMAD.MOV.U32 R7, RZ, RZ, R12 ;  /* 0x000000ffff077224 */ /* 0x000fe400078e000c */
[----:B-1----:R-:W-:Y:S02]  /*18a0*/  IMAD R15, R18, R11, R6 ;  /* 0x0000000b120f7224 */ /* 0x002fe400078e0206 */
[----:B------:R-:W-:-:S03]  /*18b0*/  IMAD.MOV.U32 R6, RZ, RZ, R12 ;  /* 0x000000ffff067224 */ /* 0x000fc600078e000c */
[----:B------:R-:W-:-:S04]  /*18c0*/  LEA R5, R15, 0x3, 0x2 ;  /* 0x000000030f057811 */ /* 0x000fc800078e10ff */
[----:B------:R-:W-:Y:S02]  /*18d0*/  ISETP.GE.U32.AND P0, PT, R5, R8, PT ;  /* 0x000000080500720c */ /* 0x000fe40003f06070 */
[----:B------:R-:W-:-:S11]  /*18e0*/  MOV R5, R9 ;  /* 0x0000000900057202 */ /* 0x000fd60000000f00 */
[----:B------:R-:W-:Y:S05]  /*18f0*/  @P0 BRA `(.L_x_2650) ;  /* 0x0000000000880947 */ /* 0x000fea0003800000 */
[----:B------:R-:W-:Y:S01]  /*1900*/  IMAD.MOV.U32 R10, RZ, RZ, R9 ;  /* 0x000000ffff0a7224 */ /* 0x000fe200078e0009 */
[----:B------:R-:W-:Y:S01]  /*1910*/  MOV R7, R12 ;  /* 0x0000000c00077202 */ /* 0x000fe20000000f00 */
[----:B------:R-:W-:-:S07]  /*1920*/  IMAD.MOV.U32 R6, RZ, RZ, R12 ;  /* 0x000000ffff067224 */ /* 0x000fce00078e000c */
.L_x_2651:
[----:B------:R-:W-:Y:S01]  /*1930*/  MOV R13, R19 ;  /* 0x00000013000d7202 */ /* 0x000fe20000000f00 */
[----:B------:R-:W-:Y:S01]  /*1940*/  IMAD.MOV.U32 R12, RZ, RZ, R16 ;  /* 0x000000ffff0c7224 */ /* 0x000fe200078e0010 */
[----:B------:R-:W-:-:S03]  /*1950*/  ULDC UR4, c[0x0][0x22c] ;  /* 0x00008b0000047ab9 */ /* 0x000fc60000000800 */
[----:B------:R-:W-:-:S06]  /*1960*/  IMAD.WIDE.U32 R12, R15, 0x4, R12 ;  /* 0x000000040f0c7825 */ /* 0x000fcc00078e000c */
[----:B------:R-:W2:Y:S01]  /*1970*/  LDG.E R12, desc[UR60][R12.64] ;  /* 0x0000003c0c0c7981 */ /* 0x000ea2000c1e1900 */
[----:B------:R-:W-:-:S05]  /*1980*/  VIADD R15, R15, UR4 ;  /* 0x000000040f0f7c36 */ /* 0x000fca0008000000 */
        /* <DEDUP_REMOVED lines=8> */
[----:B------:R-:W-:Y:S02]  /*1a10*/  PRMT R24, R24, 0x8880, RZ ;  /* 0x0000888018187816 */ /* 0x000fe400000000ff */
[----:B------:R-:W-:Y:S01]  /*1a20*/  PRMT R14, R21, 0x8880, RZ ;  /* 0x00008880150e7816 */ /* 0x000fe200000000ff */
[----:B------:R-:W-:Y:S01]  /*1a30*/  IMAD.MOV.U32 R21, RZ, RZ, R20 ;  /* 0x000000ffff157224 */ /* 0x000fe200078e0014 */
[----:B------:R-:W-:Y:S02]  /*1a40*/  MOV R20, R24 ;  /* 0x0000001800147202 */ /* 0x000fe40000000f00 */
[----:B------:R-:W-:Y:S02]  /*1a50*/  LOP3.LUT R0, R0, R13, RZ, 0x3c, !PT ;  /* 0x0000000d00007212 */ /* 0x000fe400078e3cff */
[----:B------:R-:W-:-:S02]  /*1a60*/  SHF.R.S32.HI R12, RZ, 0x1f, R13 ;  /* 0x0000001fff0c7819 */ /* 0x000fc4000001140d */
[----:B------:R-:W-:Y:S02]  /*1a70*/  LOP3.LUT R10, R10, R21, RZ, 0x3c, !PT ;  /* 0x000000150a0a7212 */ /* 0x000fe400078e3cff */
[----:B------:R-:W-:Y:S02]  /*1a80*/  LOP3.LUT R9, R9, R14, RZ, 0x3c, !PT ;  /* 0x0000000e09097212 */ /* 0x000fe400078e3cff */
[----:B------:R-:W-:Y:S02]  /*1a90*/  SHF.R.S32.HI R21, RZ, 0x1f, R21 ;  /* 0x0000001fff157819 */ /* 0x000fe40000011415 */
[----:B------:R-:W-:Y:S02]  /*1aa0*/  SHF.R.S32.HI R14, RZ, 0x1f, R14 ;  /* 0x0000001fff0e7819 */ /* 0x000fe4000001140e */
[----:B------:R-:W-:Y:S02]  /*1ab0*/  SHF.R.S32.HI R13, RZ, 0x1f, R20 ;  /* 0x0000001fff0d7819 */ /* 0x000fe40000011414 */
[----:B------:R-:W-:-:S02]  /*1ac0*/  LOP3.LUT R5, R5, R20, RZ, 0x3c, !PT ;  /* 0x0000001405057212 */ /* 0x000fc400078e3cff */
[----:B------:R-:W-:Y:S02]  /*1ad0*/  LOP3.LUT R3, R3, R12, RZ, 0x3c, !PT ;  /* 0x0000000c03037212 */ /* 0x000fe400078e3cff */
[----:B------:R-:W-:Y:S02]  /*1ae0*/  LOP3.LUT R6, R6, R21, RZ, 0x3c, !PT ;  /* 0x0000001506067212 */ /* 0x000fe400078e3cff */
[----:B------:R-:W-:Y:S02]  /*1af0*/  LOP3.LUT R7, R7, R14, RZ, 0x3c, !PT ;  /* 0x0000000e07077212 */ /* 0x000fe400078e3cff */
[----:B------:R-:W-:Y:S01]  /*1b00*/  LOP3.LUT R4, R4, R13, RZ, 0x3c, !PT ;  /* 0x0000000d04047212 */ /* 0x000fe200078e3cff */
[----:B------:R-:W-:Y:S06]  /*1b10*/  @!P0 BRA `(.L_x_2651) ;  /* 0xfffffffc00848947 */ /* 0x000fec000383ffff */
.L_x_2650:
[----:B------:R-:W-:Y:S05]  /*1b20*/  BSYNC B0 ;  /* 0x0000000000007941 */ /* 0x000fea0003800000 */
.L_x_2649:
        /* <DEDUP_REMOVED lines=8> */
.L_x_2653:
[----:B------:R-:W-:Y:S05]  /*1bb0*/  BSYNC B0 ;  /* 0x0000000000007941 */ /* 0x000fea0003800000 */
.L_x_2652:
        /* <DEDUP_REMOVED lines=14> */
.L_x_2655:
[----:B------:R-:W-:Y:S05]  /*1ca0*/  BSYNC B0 ;  /* 0x0000000000007941 */ /* 0x000fea0003800000 */
.L_x_2654:
[----:B------:R-:W-:Y:S01]  /*1cb0*/  LOP3.LUT R0, R9, R10, R0, 0x96, !PT ;  /* 0x0000000a09007212 */ /* 0x000fe200078e9600 */
[----:B------:R-:W-:Y:S01]  /*1cc0*/  HFMA2.MMA R16, -RZ, RZ, 0, 0 ;  /* 0x00000000ff107435 */ /* 0x000fe200000001ff */
[----:B------:R-:W-:Y:S01]  /*1cd0*/  LOP3.LUT R3, R7, R6, R3, 0x96, !PT ;  /* 0x0000000607037212 */ /* 0x000fe200078e9603 */
[----:B------:R-:W-:Y:S01]  /*1ce0*/  IMAD.MOV.U32 R11, RZ, RZ, RZ ;  /* 0x000000ffff0b7224 */ /* 0x000fe200078e00ff */
[----:B------:R-:W-:Y:S02]  /*1cf0*/  LOP3.LUT R18, R5, R0, RZ, 0x3c, !PT ;  /* 0x0000000005127212 */ /* 0x000fe400078e3cff */
[----:B------:R-:W-:Y:S01]  /*1d00*/  LOP3.LUT R19, R4, R3, RZ, 0x3c, !PT ;  /* 0x0000000304137212 */ /* 0x000fe200078e3cff */
[----:B------:R-:W-:Y:S06]  /*1d10*/  BRA `(.L_x_2640) ;  /* 0x000000a800cc7947 */ /* 0x000fec0003800000 */
.L_x_2641:
[----:B------:R-:W0:Y:S08]  /*1d20*/  LDC R24, c[0x0][0x260] ;  /* 0x00009800ff187b82 */ /* 0x000e300000000800 */
[----:B------:R-:W1:Y:S01]  /*1d30*/  LDC R33, c[0x0][0x390] ;  /* 0x0000e400ff217b82 */ /* 0x000e620000000800 */
[----:B0-----:R-:W-:Y:S02]  /*1d40*/  ISETP.NE.AND P0, PT, R24, 0x1, PT ;  /* 0x000000011800780c */ /* 0x001fe40003f05270 */
[----:B-1----:R-:W-:-:S13]  /*1d50*/  ISETP.EQ.AND P1, PT, R33, 0x1, PT ;  /* 0x000000012100780c */ /* 0x002fda0003f22270 */
        /* <DEDUP_REMOVED lines=39> */
.L_x_2665:
        /* <DEDUP_REMOVED lines=287> */
.L_x_2661:
[----:B------:R-:W-:Y:S01]  /*31c0*/  LOP3.LUT R25, R27, 0xfffffffe, RZ, 0xc0, !PT ;  /* 0xfffffffe1b197812 */ /* 0x000fe200078ec0ff */
[----:B------:R-:W-:-:S03]  /*31d0*/  ULDC UR36, c[0x0][0x22c] ;  /* 0x00008b0000247ab9 */ /* 0x000fc60000000800 */
[----:B------:R-:W-:-:S05]  /*31e0*/  IADD3 R24, P1, R25, R16, RZ ;  /* 0x0000001019187210 */ /* 0x000fca0007f3e0ff */
[----:B------:R-:W-:-:S05]  /*31f0*/  IMAD.X R25, RZ, RZ, R19, P1 ;  /* 0x000000ffff197224 */ /* 0x000fca00008e0613 */
[----:B------:R-:W2:Y:S01]  /*3200*/  LDG.E.U16 R24, desc[UR60][R24.64] ;  /* 0x0000003c18187981 */ /* 0x000ea2000c1e1500 */
[----:B------:R-:W-:-:S05]  /*3210*/  IMAD.U32 R27, RZ, RZ, UR36 ;  /* 0x00000024ff1b7e24 */ /* 0x000fca000f8e00ff */
[----:B------:R-:W-:Y:S02]  /*3220*/  IADD3 R32, R32, R27, RZ ;  /* 0x0000001b20207210 */ /* 0x000fe40007ffe0ff */
[C---:B--2---:R-:W-:Y:S02]  /*3230*/  PRMT R28, R24.reuse, 0x7770, RZ ;  /* 0x00007770181c7816 */ /* 0x044fe400000000ff */
[----:B------:R-:W-:Y:S01]  /*3240*/  PRMT R29, R24, 0x7771, RZ ;  /* 0x00007771181d7816 */ /* 0x000fe200000000ff */
        /* <DEDUP_REMOVED lines=235> */
.L_x_2662:
[----:B------:R-:W-:-:S04]  /*4100*/  LOP3.LUT R25, R33, 0xfffffffe, RZ, 0xc0, !PT ;  /* 0xfffffffe21197812 */ /* 0x000fc800078ec0ff */
[----:B------:R-:W-:-:S05]  /*4110*/  IADD3 R24, P1, R25, R16, RZ ;  /* 0x0000001019187210 */ /* 0x000fca0007f3e0ff */
[----:B------:R-:W-:-:S05]  /*4120*/  IMAD.X R25, RZ, RZ, R19, P1 ;  /* 0x000000ffff197224 */ /* 0x000fca00008e0613 */
[----:B------:R-:W2:Y:S01]  /*4130*/  LDG.E.U16 R24, desc[UR60][R24.64] ;  /* 0x0000003c18187981 */ /* 0x000ea2000c1e1500 */
[----:B------:R-:W-:Y:S01]  /*4140*/  IMAD.IADD R38, R32, 0x1, R27 ;  /* 0x0000000120267824 */ /* 0x000fe200078e021b */
[----:B------:R-:W-:Y:S02]  /*4150*/  CS2R R32, SRZ ;  /* 0x0000000000207805 */ /* 0x000fe4000001ff00 */
[C---:B--2---:R-:W-:Y:S02]  /*4160*/  PRMT R30, R24.reuse, 0x7770, RZ ;  /* 0x00007770181e7816 */ /* 0x044fe400000000ff */
[----:B------:R-:W-:Y:S01]  /*4170*/  PRMT R31, R24, 0x7771, RZ ;  /* 0x00007771181f7816 */ /* 0x000fe200000000ff */
[----:B------:R-:W-:Y:S06]  /*4180*/  @!P0 BRA `(.L_x_2663) ;  /* 0x0000000c00a88947 */ /* 0x000fec0003800000 */
        /* <DEDUP_REMOVED lines=234> */
.L_x_2663:
[----:B------:R-:W-:-:S04]  /*5030*/  LOP3.LUT R25, R33, 0xfffffffe, RZ, 0xc0, !PT ;  /* 0xfffffffe21197812 */ /* 0x000fc800078ec0ff */
[----:B------:R-:W-:-:S04]  /*5040*/  IADD3 R24, P1, R25, R16, RZ ;  /* 0x0000001019187210 */ /* 0x000fc80007f3e0ff */
[----:B------:R-:W-:-:S05]  /*5050*/  IADD3.X R25, RZ, R19, RZ, P1, !PT ;  /* 0x00000013ff197210 */ /* 0x000fca0000ffe4ff */
[----:B------:R-:W2:Y:S01]  /*5060*/  LDG.E.U16 R24, desc[UR60][R24.64] ;  /* 0x0000003c18187981 */ /* 0x000ea2000c1e1500 */
[----:B------:R-:W-:Y:S01]  /*5070*/  IMAD.IADD R38, R38, 0x1, R27 ;  /* 0x0000000126267824 */ /* 0x000fe200078e021b */
[C---:B--2---:R-:W-:Y:S02]  /*5080*/  PRMT R34, R24.reuse, 0x7770, RZ ;  /* 0x0000777018227816 */ /* 0x044fe400000000ff */
[----:B------:R-:W-:Y:S01]  /*5090*/  PRMT R33, R24, 0x7771, RZ ;  /* 0x0000777118217816 */ /* 0x000fe200000000ff */
        /* <DEDUP_REMOVED lines=246> */
.L_x_2664:
[----:B------:R-:W-:Y:S01]  /*6000*/  LOP3.LUT R25, R32, 0xfffffffe, RZ, 0xc0, !PT ;  /* 0xfffffffe20197812 */ /* 0x000fe200078ec0ff */
[----:B------:R-:W-:-:S03]  /*6010*/  ULDC UR4, c[0x0][0x224] ;  /* 0x0000890000047ab9 */ /* 0x000fc60000000800 */
[----:B------:R-:W-:-:S05]  /*6020*/  IADD3 R24, P1, R25, R16, RZ ;  /* 0x0000001019187210 */ /* 0x000fca0007f3e0ff */
[----:B------:R-:W-:-:S05]  /*6030*/  IMAD.X R25, RZ, RZ, R19, P1 ;  /* 0x000000ffff197224 */ /* 0x000fca00008e0613 */
[----:B------:R1:W2:Y:S01]  /*6040*/  LDG.E.U16 R24, desc[UR60][R24.64] ;  /* 0x0000003c18187981 */ /* 0x0002a2000c1e1500 */
[----:B------:R-:W-:Y:S01]  /*6050*/  IMAD.IADD R32, R38, 0x1, R27 ;  /* 0x0000000126207824 */ /* 0x000fe200078e021b */
[----:B------:R-:W-:Y:S02]  /*6060*/  LOP3.LUT R38, R28, 0xffff, RZ, 0xc0, !PT ;  /* 0x0000ffff1c267812 */ /* 0x000fe400078ec0ff */
[----:B------:R-:W-:Y:S01]  /*6070*/  LOP3.LUT R37, R29, 0xffff, RZ, 0xc0, !PT ;  /* 0x0000ffff1d257812 */ /* 0x000fe200078ec0ff */
[----:B------:R-:W-:Y:S01]  /*6080*/  IMAD R36, R27, 0x3, R32 ;  /* 0x000000031b247824 */ /* 0x000fe200078e0220 */
[----:B------:R-:W-:Y:S02]  /*6090*/  MOV R35, UR4 ;  /* 0x0000000400237c02 */ /* 0x000fe40008000f00 */
[----:B------:R-:W-:Y:S02]  /*60a0*/  PRMT R38, R38, 0x8880, RZ ;  /* 0x0000888026267816 */ /* 0x000fe400000000ff */
[----:B------:R-:W-:-:S02]  /*60b0*/  PRMT R37, R37, 0x8880, RZ ;  /* 0x0000888025257816 */ /* 0x000fc400000000ff */
[----:B------:R-:W-:Y:S01]  /*60c0*/  ISETP.GE.U32.AND P1, PT, R36, R35, PT ;  /* 0x000000232400720c */ /* 0x000fe20003f26070 */
[----:B------:R-:W-:Y:S01]  /*60d0*/  IMAD.MOV.U32 R36, RZ, RZ, R38 ;  /* 0x000000ffff247224 */ /* 0x000fe200078e0026 */
[----:B------:R-:W-:Y:S01]  /*60e0*/  LOP3.LUT R40, R30, 0xffff, RZ, 0xc0, !PT ;  /* 0x0000ffff1e287812 */ /* 0x000fe200078ec0ff */
[----:B------:R-:W-:Y:S01]  /*60f0*/  IMAD.MOV.U32 R38, RZ, RZ, R37 ;  /* 0x000000ffff267224 */ /* 0x000fe200078e0025 */
[----:B------:R-:W-:Y:S02]  /*6100*/  LOP3.LUT R39, R31, 0xffff, RZ, 0xc0, !PT ;  /* 0x0000ffff1f277812 */ /* 0x000fe400078ec0ff */
[----:B-1----:R-:W-:Y:S02]  /*6110*/  SHF.R.S32.HI R25, RZ, 0x1f, R36 ;  /* 0x0000001fff197819 */ /* 0x002fe40000011424 */
[----:B------:R-:W-:Y:S02]  /*6120*/  SHF.R.S32.HI R37, RZ, 0x1f, R38 ;  /* 0x0000001fff257819 */ /* 0x000fe40000011426 */
[----:B------:R-:W-:-:S02]  /*6130*/  PRMT R40, R40, 0x8880, RZ ;  /* 0x0000888028287816 */ /* 0x000fc400000000ff */
[----:B------:R-:W-:Y:S02]  /*6140*/  PRMT R39, R39, 0x8880, RZ ;  /* 0x0000888027277816 */ /* 0x000fe400000000ff */
[----:B------:R-:W-:Y:S02]  /*6150*/  LOP3.LUT R0, R0, R25, RZ, 0x3c, !PT ;  /* 0x0000001900007212 */ /* 0x000fe400078e3cff */
[----:B------:R-:W-:Y:S01]  /*6160*/  LOP3.LUT R4, R4, R37, RZ, 0x3c, !PT ;  /* 0x0000002504047212 */ /* 0x000fe200078e3cff */
[----:B------:R-:W-:Y:S01]  /*6170*/  IMAD.MOV.U32 R37, RZ, RZ, R39 ;  /* 0x000000ffff257224 */ /* 0x000fe200078e0027 */
[----:B------:R-:W-:Y:S02]  /*6180*/  MOV R25, R40 ;  /* 0x0000002800197202 */ /* 0x000fe40000000f00 */
[----:B------:R-:W-:Y:S02]  /*6190*/  LOP3.LUT R40, R34, 0xffff, RZ, 0xc0, !PT ;  /* 0x0000ffff22287812 */ /* 0x000fe400078ec0ff */
[----:B------:R-:W-:-:S02]  /*61a0*/  LOP3.LUT R39, R33, 0xffff, RZ, 0xc0, !PT ;  /* 0x0000ffff21277812 */ /* 0x000fc400078ec0ff */
[----:B------:R-:W-:Y:S02]  /*61b0*/  LOP3.LUT R3, R3, R36, RZ, 0x3c, !PT ;  /* 0x0000002403037212 */ /* 0x000fe400078e3cff */
[----:B------:R-:W-:Y:S02]  /*61c0*/  LOP3.LUT R5, R5, R38, RZ, 0x3c, !PT ;  /* 0x0000002605057212 */ /* 0x000fe400078e3cff */
[----:B------:R-:W-:Y:S02]  /*61d0*/  SHF.R.S32.HI R36, RZ, 0x1f, R25 ;  /* 0x0000001fff247819 */ /* 0x000fe40000011419 */
[----:B------:R-:W-:Y:S02]  /*61e0*/  PRMT R40, R40, 0x8880, RZ ;  /* 0x0000888028287816 */ /* 0x000fe400000000ff */
[----:B------:R-:W-:Y:S02]  /*61f0*/  SHF.R.S32.HI R38, RZ, 0x1f, R37 ;  /* 0x0000001fff267819 */ /* 0x000fe40000011425 */
[----:B------:R-:W-:-:S02]  /*6200*/  PRMT R39, R39, 0x8880, RZ ;  /* 0x0000888027277816 */ /* 0x000fc400000000ff */
[----:B------:R-:W-:Y:S01]  /*6210*/  LOP3.LUT R7, R7, R36, RZ, 0x3c, !PT ;  /* 0x0000002407077212 */ /* 0x000fe200078e3cff */
[----:B------:R-:W-:Y:S01]  /*6220*/  IMAD.MOV.U32 R36, RZ, RZ, R40 ;  /* 0x000000ffff247224 */ /* 0x000fe200078e0028 */
[----:B------:R-:W-:Y:S02]  /*6230*/  LOP3.LUT R8, R8, R37, RZ, 0x3c, !PT ;  /* 0x0000002508087212 */ /* 0x000fe400078e3cff */
[----:B------:R-:W-:Y:S02]  /*6240*/  LOP3.LUT R9, R9, R38, RZ, 0x3c, !PT ;  /* 0x0000002609097212 */ /* 0x000fe400078e3cff */
[----:B------:R-:W-:Y:S02]  /*6250*/  MOV R38, R39 ;  /* 0x0000002700267202 */ /* 0x000fe40000000f00 */
[----:B------:R-:W-:Y:S02]  /*6260*/  LOP3.LUT R6, R6, R25, RZ, 0x3c, !PT ;  /* 0x0000001906067212 */ /* 0x000fe400078e3cff */
[----:B------:R-:W-:-:S02]  /*6270*/  LOP3.LUT R11, R11, R36, RZ, 0x3c, !PT ;  /* 0x000000240b0b7212 */ /* 0x000fc400078e3cff */
[----:B------:R-:W-:Y:S02]  /*6280*/  SHF.R.S32.HI R25, RZ, 0x1f, R36 ;  /* 0x0000001fff197819 */ /* 0x000fe40000011424 */
[----:B------:R-:W-:Y:S02]  /*6290*/  SHF.R.S32.HI R39, RZ, 0x1f, R38 ;  /* 0x0000001fff277819 */ /* 0x000fe40000011426 */
[----:B------:R-:W-:Y:S02]  /*62a0*/  LOP3.LUT R10, R10, R25, RZ, 0x3c, !PT ;  /* 0x000000190a0a7212 */ /* 0x000fe400078e3cff */
[----:B------:R-:W-:Y:S02]  /*62b0*/  LOP3.LUT R12, R12, R39, RZ, 0x3c, !PT ;  /* 0x000000270c0c7212 */ /* 0x000fe400078e3cff */
[----:B------:R-:W-:Y:S02]  /*62c0*/  LOP3.LUT R13, R13, R38, RZ, 0x3c, !PT ;  /* 0x000000260d0d7212 */ /* 0x000fe400078e3cff */
[----:B--2---:R-:W-:-:S02]  /*62d0*/  PRMT R37, R24, 0x7770, RZ ;  /* 0x0000777018257816 */ /* 0x004fc400000000ff */
[----:B------:R-:W-:Y:S02]  /*62e0*/  PRMT R24, R24, 0x7771, RZ ;  /* 0x0000777118187816 */ /* 0x000fe400000000ff */
[----:B------:R-:W-:Y:S02]  /*62f0*/  PRMT R36, R37, 0x8880, RZ ;  /* 0x0000888025247816 */ /* 0x000fe400000000ff */
[----:B------:R-:W-:Y:S02]  /*6300*/  PRMT R41, R24, 0x8880, RZ ;  /* 0x0000888018297816 */ /* 0x000fe400000000ff */
[----:B------:R-:W-:Y:S02]  /*6310*/  SHF.R.S32.HI R25, RZ, 0x1f, R36 ;  /* 0x0000001fff197819 */ /* 0x000fe40000011424 */
[----:B------:R-:W-:Y:S02]  /*6320*/  SHF.R.S32.HI R39, RZ, 0x1f, R41 ;  /* 0x0000001fff277819 */ /* 0x000fe40000011429 */
[----:B------:R-:W-:-:S02]  /*6330*/  LOP3.LUT R15, R15, R36, RZ, 0x3c, !PT ;  /* 0x000000240f0f7212 */ /* 0x000fc400078e3cff */
[----:B------:R-:W-:Y:S02]  /*6340*/  LOP3.LUT R26, R26, R41, RZ, 0x3c, !PT ;  /* 0x000000291a1a7212 */ /* 0x000fe400078e3cff */
[----:B------:R-:W-:Y:S02]  /*6350*/  LOP3.LUT R14, R14, R25, RZ, 0x3c, !PT ;  /* 0x000000190e0e7212 */ /* 0x000fe400078e3cff */
[----:B------:R-:W-:Y:S01]  /*6360*/  LOP3.LUT R18, R18, R39, RZ, 0x3c, !PT ;  /* 0x0000002712127212 */ /* 0x000fe200078e3cff */
[----:B------:R-:W-:Y:S06]  /*6370*/  @!P1 BRA `(.L_x_2665) ;  /* 0xffffffbc00149947 */ /* 0x000fec000383ffff */
[----:B------:R-:W-:Y:S05]  /*6380*/  BSYNC B1 ;  /* 0x0000000000017941 */ /* 0x000fea0003800000 */
.L_x_2660:
[----:B------:R-:W-:-:S07]  /*6390*/  PRMT R38, R24, 0x7610, R38 ;  /* 0x0000761018267816 */ /* 0x000fce0000000026 */
.L_x_2659:
[----:B------:R-:W-:Y:S05]  /*63a0*/  BSYNC B0 ;  /* 0x0000000000007941 */ /* 0x000fea0003800000 */
.L_x_2658:
        /* <DEDUP_REMOVED lines=280> */
.L_x_2668:
[----:B0-----:R-:W-:-:S04]  /*7530*/  LOP3.LUT R21, R39, 0xfffffffe, RZ, 0xc0, !PT ;  /* 0xfffffffe27157812 */ /* 0x001fc800078ec0ff */
[----:B------:R-:W-:-:S05]  /*7540*/  IADD3 R20, P2, R21, R16, RZ ;  /* 0x0000001015147210 */ /* 0x000fca0007f5e0ff */
[----:B------:R-:W-:-:S05]  /*7550*/  IMAD.X R21, RZ, RZ, R19, P2 ;  /* 0x000000ffff157224 */ /* 0x000fca00010e0613 */
[----:B------:R-:W2:Y:S01]  /*7560*/  LDG.E.U16 R20, desc[UR60][R20.64] ;  /* 0x0000003c14147981 */ /* 0x000ea2000c1e1500 */
[----:B------:R-:W-:-:S04]  /*7570*/  IADD3 R25, R32, R27, RZ ;  /* 0x0000001b20197210 */ /* 0x000fc80007ffe0ff */
[----:B------:R-:W-:Y:S02]  /*7580*/  ISETP.GE.U32.AND P2, PT, R25, R35, PT ;  /* 0x000000231900720c */ /* 0x000fe40003f46070 */
[C---:B--2---:R-:W-:Y:S02]  /*7590*/  PRMT R28, R20.reuse, 0x7770, RZ ;  /* 0x00007770141c7816 */ /* 0x044fe400000000ff */
[----:B------:R-:W-:-:S09]  /*75a0*/  PRMT R29, R20, 0x7771, RZ ;  /* 0x00007771141d7816 */ /* 0x000fd200000000ff */
        /* <DEDUP_REMOVED lines=275> */
.L_x_2669:
[----:B------:R-:W-:-:S04]  /*86e0*/  LOP3.LUT R21, R39, 0xfffffffe, RZ, 0xc0, !PT ;  /* 0xfffffffe27157812 */ /* 0x000fc800078ec0ff */
[----:B------:R-:W-:-:S05]  /*86f0*/  IADD3 R20, P2, R21, R16, RZ ;  /* 0x0000001015147210 */ /* 0x000fca0007f5e0ff */
[----:B------:R-:W-:-:S05]  /*8700*/  IMAD.X R21, RZ, RZ, R19, P2 ;  /* 0x000000ffff157224 */ /* 0x000fca00010e0613 */
[----:B------:R-:W2:Y:S01]  /*8710*/  LDG.E.U16 R20, desc[UR60][R20.64] ;  /* 0x0000003c14147981 */ /* 0x000ea2000c1e1500 */
[----:B------:R-:W-:-:S05]  /*8720*/  IMAD.IADD R25, R25, 0x1, R27 ;  /* 0x0000000119197824 */ /* 0x000fca00078e021b */
[----:B------:R-:W-:Y:S02]  /*8730*/  ISETP.GE.U32.AND P2, PT, R25, R35, PT ;  /* 0x000000231900720c */ /* 0x000fe40003f46070 */
[C---:B--2---:R-:W-:Y:S02]  /*8740*/  PRMT R30, R20.reuse, 0x7770, RZ ;  /* 0x00007770141e7816 */ /* 0x044fe400000000ff */
[----:B------:R-:W-:-:S09]  /*8750*/  PRMT R31, R20, 0x7771, RZ ;  /* 0x00007771141f7816 */ /* 0x000fd200000000ff */
        /* <DEDUP_REMOVED lines=275> */
.L_x_2670:
[----:B------:R-:W-:-:S04]  /*9890*/  LOP3.LUT R21, R33, 0xfffffffe, RZ, 0xc0, !PT ;  /* 0xfffffffe21157812 */ /* 0x000fc800078ec0ff */
[----:B------:R-:W-:-:S04]  /*98a0*/  IADD3 R20, P2, R21, R16, RZ ;  /* 0x0000001015147210 */ /* 0x000fc80007f5e0ff */
[----:B------:R-:W-:-:S05]  /*98b0*/  IADD3.X R21, RZ, R19, RZ, P2, !PT ;  /* 0x00000013ff157210 */ /* 0x000fca00017fe4ff */
[----:B------:R-:W2:Y:S01]  /*98c0*/  LDG.E.U16 R20, desc[UR60][R20.64] ;  /* 0x0000003c14147981 */ /* 0x000ea2000c1e1500 */
[----:B------:R-:W-:-:S05]  /*98d0*/  IMAD.IADD R25, R25, 0x1, R27 ;  /* 0x0000000119197824 */ /* 0x000fca00078e021b */
[----:B------:R-:W-:Y:S02]  /*98e0*/  ISETP.GE.U32.AND P2, PT, R25, R35, PT ;  /* 0x000000231900720c */ /* 0x000fe40003f46070 */
[C---:B--2---:R-:W-:Y:S02]  /*98f0*/  PRMT R34, R20.reuse, 0x7770, RZ ;  /* 0x0000777014227816 */ /* 0x044fe400000000ff */
[----:B------:R-:W-:-:S09]  /*9900*/  PRMT R33, R20, 0x7771, RZ ;  /* 0x0000777114217816 */ /* 0x000fd200000000ff */
        /* <DEDUP_REMOVED lines=275> */
.L_x_2671:
[----:B------:R-:W-:-:S04]  /*aa40*/  LOP3.LUT R21, R37, 0xfffffffe, RZ, 0xc0, !PT ;  /* 0xfffffffe25157812 */ /* 0x000fc800078ec0ff */
[----:B------:R-:W-:-:S05]  /*aa50*/  IADD3 R20, P1, R21, R16, RZ ;  /* 0x0000001015147210 */ /* 0x000fca0007f3e0ff */
[----:B------:R-:W-:-:S05]  /*aa60*/  IMAD.X R21, RZ, RZ, R19, P1 ;  /* 0x000000ffff157224 */ /* 0x000fca00008e0613 */
[----:B------:R-:W2:Y:S02]  /*aa70*/  LDG.E.U16 R20, desc[UR60][R20.64] ;  /* 0x0000003c14147981 */ /* 0x000ea4000c1e1500 */
[C---:B--2---:R-:W-:Y:S02]  /*aa80*/  PRMT R37, R20.reuse, 0x7770, RZ ;  /* 0x0000777014257816 */ /* 0x044fe400000000ff */
[----:B------:R-:W-:-:S07]  /*aa90*/  PRMT R38, R20, 0x7771, RZ ;  /* 0x0000777114267816 */ /* 0x000fce00000000ff */
.L_x_2667:
[----:B------:R-:W-:Y:S05]  /*aaa0*/  BSYNC B0 ;  /* 0x0000000000007941 */ /* 0x000fea0003800000 */
.L_x_2666:
[----:B------:R-:W-:Y:S04]  /*aab0*/  BSSY B0, `(.L_x_2672) ;  /* 0x0000034000007945 */ /* 0x000fe80003800000 */
[----:B------:R-:W-:Y:S05]  /*aac0*/  @P0 BRA `(.L_x_2673) ;  /* 0x0000000000c80947 */ /* 0x000fea0003800000 */
[----:B------:R-:W-:Y:S02]  /*aad0*/  IADD3 R24, R32, R27, RZ ;  /* 0x0000001b20187210 */ /* 0x000fe40007ffe0ff */
[----:B------:R-:W-:Y:S02]  /*aae0*/  LOP3.LUT R28, R28, 0xffff, RZ, 0xc0, !PT ;  /* 0x0000ffff1c1c7812 */ /* 0x000fe400078ec0ff */
[----:B------:R-:W-:Y:S02]  /*aaf0*/  ISETP.GE.U32.AND P0, PT, R24, R35, PT ;  /* 0x000000231800720c */ /* 0x000fe40003f06070 */
[----:B------:R-:W-:Y:S02]  /*ab00*/  LOP3.LUT R29, R29, 0xffff, RZ, 0xc0, !PT ;  /* 0x0000ffff1d1d7812 */ /* 0x000fe400078ec0ff */
[----:B------:R-:W-:Y:S02]  /*ab10*/  PRMT R16, R28, 0x8880, RZ ;  /* 0x000088801c107816 */ /* 0x000fe400000000ff */
[----:B0-----:R-:W-:-:S02]  /*ab20*/  PRMT R20, R29, 0x8880, RZ ;  /* 0x000088801d147816 */ /* 0x001fc400000000ff */
[----:B------:R-:W-:Y:S02]  /*ab30*/  SHF.R.S32.HI R19, RZ, 0x1f, R16 ;  /* 0x0000001fff137819 */ /* 0x000fe40000011410 */
[----:B------:R-:W-:Y:S02]  /*ab40*/  SHF.R.S32.HI R21, RZ, 0x1f, R20 ;  /* 0x0000001fff157819 */ /* 0x000fe40000011414 */
[----:B------:R-:W-:Y:S02]  /*ab50*/  LOP3.LUT R3, R3, R16, RZ, 0x3c, !PT ;  /* 0x0000001003037212 */ /* 0x000fe400078e3cff */
[----:B------:R-:W-:Y:S02]  /*ab60*/  LOP3.LUT R5, R5, R20, RZ, 0x3c, !PT ;  /* 0x0000001405057212 */ /* 0x000fe400078e3cff */
[----:B------:R-:W-:Y:S02]  /*ab70*/  LOP3.LUT R0, R0, R19, RZ, 0x3c, !PT ;  /* 0x0000001300007212 */ /* 0x000fe400078e3cff */
[----:B------:R-:W-:Y:S01]  /*ab80*/  LOP3.LUT R4, R4, R21, RZ, 0x3c, !PT ;  /* 0x0000001504047212 */ /* 0x000fe200078e3cff */
[----:B------:R-:W-:Y:S06]  /*ab90*/  @P0 BRA `(.L_x_2673) ;  /* 0x0000000000940947 */ /* 0x000fec0003800000 */
[----:B------:R-:W-:Y:S01]  /*aba0*/  IMAD.IADD R24, R24, 0x1, R27 ;  /* 0x0000000118187824 */ /* 0x000fe200078e021b */
[----:B------:R-:W-:Y:S02]  /*abb0*/  LOP3.LUT R30, R30, 0xffff, RZ, 0xc0, !PT ;  /* 0x0000ffff1e1e7812 */ /* 0x000fe400078ec0ff */
[----:B------:R-:W-:Y:S02]  /*abc0*/  LOP3.LUT R31, R31, 0xffff, RZ, 0xc0, !PT ;  /* 0x0000ffff1f1f7812 */ /* 0x000fe400078ec0ff */
[----:B------:R-:W-:Y:S02]  /*abd0*/  ISETP.GE.U32.AND P0, PT, R24, R35, PT ;  /* 0x000000231800720c */ /* 0x000fe40003f06070 */
[----:B------:R-:W-:Y:S02]  /*abe0*/  PRMT R19, R30, 0x8880, RZ ;  /* 0x000088801e137816 */ /* 0x000fe400000000ff */
[----:B------:R-:W-:Y:S02]  /*abf0*/  PRMT R21, R31, 0x8880, RZ ;  /* 0x000088801f157816 */ /* 0x000fe400000000ff */
[----:B------:R-:W-:-:S02]  /*ac00*/  SHF.R.S32.HI R16, RZ, 0x1f, R19 ;  /* 0x0000001fff107819 */ /* 0x000fc40000011413 */
        /* <DEDUP_REMOVED lines=12> */
[----:B------:R-:W-:-:S02]  /*acd0*/  MOV R24, R33 ;  /* 0x0000002100187202 */ /* 0x000fc40000000f00 */
[----:B------:R-:W-:Y:S02]  /*ace0*/  SHF.R.S32.HI R19, RZ, 0x1f, R20 ;  /* 0x0000001fff137819 */ /* 0x000fe40000011414 */
[----:B------:R-:W-:Y:S02]  /*acf0*/  SHF.R.S32.HI R21, RZ, 0x1f, R24 ;  /* 0x0000001fff157819 */ /* 0x000fe40000011418 */
[----:B------:R-:W-:Y:S02]  /*ad00*/  LOP3.LUT R11, R11, R20, RZ, 0x3c, !PT ;  /* 0x000000140b0b7212 */ /* 0x000fe400078e3cff */
[----:B------:R-:W-:Y:S02]  /*ad10*/  LOP3.LUT R13, R13, R24, RZ, 0x3c, !PT ;  /* 0x000000180d0d7212 */ /* 0x000fe400078e3cff */
[----:B------:R-:W-:Y:S02]  /*ad20*/  LOP3.LUT R10, R10, R19, RZ, 0x3c, !PT ;  /* 0x000000130a0a7212 */ /* 0x000fe400078e3cff */
[----:B------:R-:W-:Y:S01]  /*ad30*/  LOP3.LUT R12, R12, R21, RZ, 0x3c, !PT ;  /* 0x000000150c0c7212 */ /* 0x000fe200078e3cff */
[----:B------:R-:W-:Y:S06]  /*ad40*/  @P0 BRA `(.L_x_2673) ;  /* 0x0000000000280947 */ /* 0x000fec0003800000 */
[----:B------:R-:W-:Y:S02]  /*ad50*/  LOP3.LUT R37, R37, 0xffff, RZ, 0xc0, !PT ;  /* 0x0000ffff25257812 */ /* 0x000fe400078ec0ff */
[----:B------:R-:W-:Y:S02]  /*ad60*/  LOP3.LUT R38, R38, 0xffff, RZ, 0xc0, !PT ;  /* 0x0000ffff26267812 */ /* 0x000fe400078ec0ff */
[----:B------:R-:W-:Y:S02]  /*ad70*/  PRMT R16, R37, 0x8880, RZ ;  /* 0x0000888025107816 */ /* 0x000fe400000000ff */
[----:B------:R-:W-:Y:S02]  /*ad80*/  PRMT R21, R38, 0x8880, RZ ;  /* 0x0000888026157816 */ /* 0x000fe400000000ff */
[----:B------:R-:W-:Y:S02]  /*ad90*/  SHF.R.S32.HI R19, RZ, 0x1f, R16 ;  /* 0x0000001fff137819 */ /* 0x000fe40000011410 */
[----:B------:R-:W-:-:S02]  /*ada0*/  SHF.R.S32.HI R25, RZ, 0x1f, R21 ;  /* 0x0000001fff197819 */ /* 0x000fc40000011415 */
[----:B------:R-:W-:Y:S02]  /*adb0*/  LOP3.LUT R15, R15, R16, RZ, 0x3c, !PT ;  /* 0x000000100f0f7212 */ /* 0x000fe400078e3cff */
[----:B------:R-:W-:Y:S02]  /*adc0*/  LOP3.LUT R26, R26, R21, RZ, 0x3c, !PT ;  /* 0x000000151a1a7212 */ /* 0x000fe400078e3cff */
[----:B------:R-:W-:Y:S02]  /*add0*/  LOP3.LUT R14, R14, R19, RZ, 0x3c, !PT ;  /* 0x000000130e0e7212 */ /* 0x000fe400078e3cff */
[----:B------:R-:W-:-:S07]  /*ade0*/  LOP3.LUT R18, R18, R25, RZ, 0x3c, !PT ;  /* 0x0000001912127212 */ /* 0x000fce00078e3cff */
.L_x_2673:
[----:B------:R-:W-:Y:S05]  /*adf0*/  BSYNC B0 ;  /* 0x0000000000007941 */ /* 0x000fea0003800000 */
.L_x_2672:
        /* <DEDUP_REMOVED lines=9> */
.L_x_2657:
[----:B------:R-:W-:Y:S01]  /*ae90*/  ISETP.GE.U32.AND P0, PT, R0, R35, PT ;  /* 0x000000230000720c */ /* 0x000fe20003f06070 */
        /* <DEDUP_REMOVED lines=24> */
[--C-:B------:R-:W-:Y:S02]  /*b020*/  IMAD.MOV.U32 R0, RZ, RZ, R4.reuse ;  /* 0x000000ffff007224 */ /* 0x100fe400078e0004 */
[----:B------:R-:W-:-:S02]  /*b030*/  IMAD.MOV.U32 R15, RZ, RZ, R4 ;  /* 0x000000ffff0f7224 */ /* 0x000fc400078e0004 */
[--C-:B------:R-:W-:Y:S02]  /*b040*/  IMAD.MOV.U32 R20, RZ, RZ, R4.reuse ;  /* 0x000000ffff147224 */ /* 0x100fe400078e0004 */
[--C-:B------:R-:W-:Y:S02]  /*b050*/  IMAD.MOV.U32 R30, RZ, RZ, R4.reuse ;  /* 0x000000ffff1e7224 */ /* 0x100fe400078e0004 */
[----:B------:R-:W-:-:S07]  /*b060*/  IMAD.MOV.U32 R28, RZ, RZ, R4 ;  /* 0x000000ffff1c7224 */ /* 0x000fce00078e0004 */
.L_x_2677:
[-C--:B------:R-:W-:Y:S01]  /*b070*/  IMAD R4, R33, R32.reuse, RZ ;  /* 0x0000002021047224 */ /* 0x080fe200078e02ff */
[----:B------:R-:W-:-:S04]  /*b080*/  IADD3 R32, R27, R32, RZ ;  /* 0x000000201b207210 */ /* 0x000fc80007ffe0ff */
[----:B------:R-:W-:Y:S01]  /*b090*/  LOP3.LUT R5, R4, 0xfffffffe, RZ, 0xc0, !PT ;  /* 0xfffffffe04057812 */ /* 0x000fe200078ec0ff */
[CC--:B------:R-:W-:Y:S02]  /*b0a0*/  IMAD R6, R32.reuse, R33.reuse, RZ ;  /* 0x0000002120067224 */ /* 0x0c0fe400078e02ff */
[----:B------:R-:W-:Y:S01]  /*b0b0*/  IMAD.IADD R32, R32, 0x1, R27 ;  /* 0x0000000120207824 */ /* 0x000fe200078e021b */
[-C--:B------:R-:W-:Y:S02]  /*b0c0*/  IADD3 R4, P0, R5, R16.reuse, RZ ;  /* 0x0000001005047210 */ /* 0x080fe40007f1e0ff */
[----:B------:R-:W-:Y:S01]  /*b0d0*/  LOP3.LUT R7, R6, 0xfffffffe, RZ, 0xc0, !PT ;  /* 0xfffffffe06077812 */ /* 0x000fe200078ec0ff */
[C---:B------:R-:W-:Y:S02]  /*b0e0*/  IMAD R8, R32.reuse, R33, RZ ;  /* 0x0000002120087224 */ /* 0x040fe400078e02ff */
[----:B------:R-:W-:Y:S01]  /*b0f0*/  IMAD.X R5, RZ, RZ, R19, P0 ;  /* 0x000000ffff057224 */ /* 0x000fe200000e0613 */
[----:B------:R-:W-:Y:S01]  /*b100*/  IADD3 R6, P0, R7, R16, RZ ;  /* 0x0000001007067210 */ /* 0x000fe20007f1e0ff */
[----:B------:R-:W-:Y:S01]  /*b110*/  IMAD.IADD R32, R32, 0x1, R27 ;  /* 0x0000000120207824 */ /* 0x000fe200078e021b */
[----:B------:R-:W-:-:S02]  /*b120*/  LOP3.LUT R9, R8, 0xfffffffe, RZ, 0xc0, !PT ;  /* 0xfffffffe08097812 */ /* 0x000fc400078ec0ff */
[----:B------:R-:W-:Y:S01]  /*b130*/  IADD3.X R7, RZ, R19, RZ, P0, !PT ;  /* 0x00000013ff077210 */ /* 0x000fe200007fe4ff */
[----:B------:R-:W-:Y:S01]  /*b140*/  IMAD R10, R32, R33, RZ ;  /* 0x00000021200a7224 */ /* 0x000fe200078e02ff */
[----:B------:R-:W2:Y:S01]  /*b150*/  LDG.E.U16 R5, desc[UR60][R4.64] ;  /* 0x0000003c04057981 */ /* 0x000ea2000c1e1500 */
[----:B------:R-:W-:-:S03]  /*b160*/  IADD3 R8, P0, R9, R16, RZ ;  /* 0x0000001009087210 */ /* 0x000fc60007f1e0ff */
[----:B------:R0:W3:Y:S01]  /*b170*/  LDG.E.U16 R7, desc[UR60][R6.64] ;  /* 0x0000003c06077981 */ /* 0x0000e2000c1e1500 */
[----:B------:R-:W-:Y:S01]  /*b180*/  LOP3.LUT R11, R10, 0xfffffffe, RZ, 0xc0, !PT ;  /* 0xfffffffe0a0b7812 */ /* 0x000fe200078ec0ff */
[----:B------:R-:W-:-:S03]  /*b190*/  IMAD.X R9, RZ, RZ, R19, P0 ;  /* 0x000000ffff097224 */ /* 0x000fc600000e0613 */
[----:B------:R-:W-:Y:S02]  /*b1a0*/  IADD3 R10, P0, R11, R16, RZ ;  /* 0x000000100b0a7210 */ /* 0x000fe40007f1e0ff */
[----:B------:R-:W4:Y:S02]  /*b1b0*/  LDG.E.U16 R8, desc[UR60][R8.64] ;  /* 0x0000003c08087981 */ /* 0x000f24000c1e1500 */
[----:B------:R-:W-:-:S05]  /*b1c0*/  IADD3.X R11, RZ, R19, RZ, P0, !PT ;  /* 0x00000013ff0b7210 */ /* 0x000fca00007fe4ff */
[----:B------:R1:W5:Y:S01]  /*b1d0*/  LDG.E.U16 R10, desc[UR60][R10.64] ;  /* 0x0000003c0a0a7981 */ /* 0x000362000c1e1500 */
[----:B------:R-:W-:-:S04]  /*b1e0*/  IMAD.IADD R32, R32, 0x1, R27 ;  /* 0x0000000120207824 */ /* 0x000fc800078e021b */
[----:B0-----:R-:W-:-:S05]  /*b1f0*/  IMAD R6, R27, 0x3, R32 ;  /* 0x000000031b067824 */ /* 0x001fca00078e0220 */
[----:B------:R-:W-:Y:S02]  /*b200*/  ISETP.GE.U32.AND P0, PT, R6, R35, PT ;  /* 0x000000230600720c */ /* 0x000fe40003f06070 */
[C---:B--2---:R-:W-:Y:S02]  /*b210*/  PRMT R4, R5.reuse, 0x7770, RZ ;  /* 0x0000777005047816 */ /* 0x044fe400000000ff */
[----:B------:R-:W-:Y:S02]  /*b220*/  PRMT R5, R5, 0x7771, RZ ;  /* 0x0000777105057816 */ /* 0x000fe400000000ff */
[C---:B---3--:R-:W-:Y:S02]  /*b230*/  PRMT R6, R7.reuse, 0x7770, RZ ;  /* 0x0000777007067816 */ /* 0x048fe400000000ff */
[----:B------:R-:W-:Y:S02]  /*b240*/  PRMT R7, R7, 0x7771, RZ ;  /* 0x0000777107077816 */ /* 0x000fe400000000ff */
[----:B------:R-:W-:-:S02]  /*b250*/  PRMT R36, R5, 0x8880, RZ ;  /* 0x0000888005247816 */ /* 0x000fc400000000ff */
[----:B------:R-:W-:Y:S02]  /*b260*/  PRMT R38, R7, 0x8880, RZ ;  /* 0x0000888007267816 */ /* 0x000fe400000000ff */
[----:B------:R-:W-:Y:S02]  /*b270*/  PRMT R34, R4, 0x8880, RZ ;  /* 0x0000888004227816 */ /* 0x000fe400000000ff */
[----:B------:R-:W-:Y:S02]  /*b280*/  PRMT R37, R6, 0x8880, RZ ;  /* 0x0000888006257816 */ /* 0x000fe400000000ff */
[----:B------:R-:W-:Y:S02]  /*b290*/  LOP3.LUT R31, R31, R36, RZ, 0x3c, !PT ;  /* 0x000000241f1f7212 */ /* 0x000fe400078e3cff */
[----:B-1----:R-:W-:Y:S02]  /*b2a0*/  SHF.R.S32.HI R11, RZ, 0x1f, R36 ;  /* 0x0000001fff0b7819 */ /* 0x002fe40000011424 */
[----:B------:R-:W-:-:S02]  /*b2b0*/  MOV R36, R38 ;  /* 0x0000002600247202 */ /* 0x000fc40000000f00 */
[----:B------:R-:W-:Y:S02]  /*b2c0*/  LOP3.LUT R29, R29, R34, RZ, 0x3c, !PT ;  /* 0x000000221d1d7212 */ /* 0x000fe400078e3cff */
[----:B------:R-:W-:Y:S01]  /*b2d0*/  SHF.R.S32.HI R9, RZ, 0x1f, R34 ;  /* 0x0000001fff097819 */ /* 0x000fe20000011422 */
[----:B------:R-:W-:Y:S01]  /*b2e0*/  IMAD.MOV.U32 R34, RZ, RZ, R37 ;  /* 0x000000ffff227224 */ /* 0x000fe200078e0025 */
[----:B------:R-:W-:Y:S02]  /*b2f0*/  LOP3.LUT R30, R30, R11, RZ, 0x3c, !PT ;  /* 0x0000000b1e1e7212 */ /* 0x000fe400078e3cff */
[----:B------:R-:W-:Y:S02]  /*b300*/  LOP3.LUT R21, R21, R36, RZ, 0x3c, !PT ;  /* 0x0000002415157212 */ /* 0x000fe400078e3cff */
[----:B------:R-:W-:Y:S02]  /*b310*/  SHF.R.S32.HI R11, RZ, 0x1f, R36 ;  /* 0x0000001fff0b7819 */ /* 0x000fe40000011424 */
[----:B----4-:R-:W-:-:S02]  /*b320*/  PRMT R38, R8, 0x7771, RZ ;  /* 0x0000777108267816 */ /* 0x010fc400000000ff */
[----:B-----5:R-:W-:Y:S02]  /*b330*/  PRMT R36, R10, 0x7771, RZ ;  /* 0x000077710a247816 */ /* 0x020fe400000000ff */
[----:B------:R-:W-:Y:S02]  /*b340*/  LOP3.LUT R28, R28, R9, RZ, 0x3c, !PT ;  /* 0x000000091c1c7212 */ /* 0x000fe400078e3cff */
[----:B------:R-:W-:Y:S02]  /*b350*/  LOP3.LUT R20, R20, R11, RZ, 0x3c, !PT ;  /* 0x0000000b14147212 */ /* 0x000fe400078e3cff */
[----:B------:R-:W-:Y:S02]  /*b360*/  SHF.R.S32.HI R9, RZ, 0x1f, R34 ;  /* 0x0000001fff097819 */ /* 0x000fe40000011422 */
[----:B------:R-:W-:Y:S02]  /*b370*/  PRMT R11, R38, 0x8880, RZ ;  /* 0x00008880260b7816 */ /* 0x000fe400000000ff */
[----:B------:R-:W-:-:S02]  /*b380*/  PRMT R39, R36, 0x8880, RZ ;  /* 0x0000888024277816 */ /* 0x000fc400000000ff */
[----:B------:R-:W-:Y:S02]  /*b390*/  LOP3.LUT R25, R25, R34, RZ, 0x3c, !PT ;  /* 0x0000002219197212 */ /* 0x000fe400078e3cff */
[----:B------:R-:W-:Y:S02]  /*b3a0*/  PRMT R37, R8, 0x7770, RZ ;  /* 0x0000777008257816 */ /* 0x000fe400000000ff */
[----:B------:R-:W-:Y:S02]  /*b3b0*/  PRMT R34, R10, 0x7770, RZ ;  /* 0x000077700a227816 */ /* 0x000fe400000000ff */
[----:B------:R-:W-:Y:S02]  /*b3c0*/  LOP3.LUT R24, R24, R9, RZ, 0x3c, !PT ;  /* 0x0000000918187212 */ /* 0x000fe400078e3cff */
[----:B------:R-:W-:Y:S02]  /*b3d0*/  LOP3.LUT R12, R12, R11, RZ, 0x3c, !PT ;  /* 0x0000000b0c0c7212 */ /* 0x000fe400078e3cff */
[----:B------:R-:W-:Y:S01]  /*b3e0*/  SHF.R.S32.HI R10, RZ, 0x1f, R11 ;  /* 0x0000001fff0a7819 */ /* 0x000fe2000001140b */
[----:B------:R-:W-:Y:S01]  /*b3f0*/  IMAD.MOV.U32 R11, RZ, RZ, R39 ;  /* 0x000000ffff0b7224 */ /* 0x000fe200078e0027 */
[----:B------:R-:W-:-:S02]  /*b400*/  PRMT R9, R37, 0x8880, RZ ;  /* 0x0000888025097816 */ /* 0x000fc400000000ff */
[----:B------:R-:W-:Y:S02]  /*b410*/  PRMT R40, R34, 0x8880, RZ ;  /* 0x0000888022287816 */ /* 0x000fe400000000ff */
        /* <DEDUP_REMOVED lines=12> */
.L_x_2676:
[----:B------:R-:W-:Y:S02]  /*b4e0*/  PRMT R8, R4, 0x7610, R8 ;  /* 0x0000761004087816 */ /* 0x000fe40000000008 */
[----:B------:R-:W-:Y:S02]  /*b4f0*/  PRMT R9, R5, 0x7610, R9 ;  /* 0x0000761005097816 */ /* 0x000fe40000000009 */
[----:B------:R-:W-:Y:S02]  /*b500*/  PRMT R10, R6, 0x7610, R10 ;  /* 0x00007610060a7816 */ /* 0x000fe4000000000a */
[----:B------:R-:W-:-:S07]  /*b510*/  PRMT R11, R7, 0x7610, R11 ;  /* 0x00007610070b7816 */ /* 0x000fce000000000b */
.L_x_2675:
[----:B------:R-:W-:Y:S05]  /*b520*/  BSYNC B0 ;  /* 0x0000000000007941 */ /* 0x000fea0003800000 */
.L_x_2674:
        /* <DEDUP_REMOVED lines=23> */
[----:B------:R-:W-:-:S04]  /*b6a0*/  IADD3 R4, R6, R27, RZ ;  /* 0x0000001b06047210 */ /* 0x000fc80007ffe0ff */
[----:B------:R-:W-:-:S13]  /*b6b0*/  ISETP.GE.U32.AND P1, PT, R4, R35, PT ;  /* 0x000000230400720c */ /* 0x000fda0003f26070 */
[-C--:B------:R-:W-:Y:S02]  /*b6c0*/  @!P1 IMAD R4, R4, R33.reuse, RZ ;  /* 0x0000002104049224 */ /* 0x080fe400078e02ff */
[----:B------:R-:W-:-:S03]  /*b6d0*/  IMAD R33, R6, R33, RZ ;  /* 0x0000002106217224 */ /* 0x000fc600078e02ff */
[----:B------:R-:W-:Y:S02]  /*b6e0*/  @!P1 LOP3.LUT R5, R4, 0xfffffffe, RZ, 0xc0, !PT ;  /* 0xfffffffe04059812 */ /* 0x000fe400078ec0ff */
[----:B------:R-:W-:Y:S02]  /*b6f0*/  LOP3.LUT R33, R33, 0xfffffffe, RZ, 0xc0, !PT ;  /* 0xfffffffe21217812 */ /* 0x000fe400078ec0ff */
        /* <DEDUP_REMOVED lines=10> */
[----:B------:R-:W-:Y:S02]  /*b7a0*/  @!P1 PRMT R34, R16, 0x7610, R34 ;  /* 0x0000761010229816 */ /* 0x000fe40000000022 */
[----:B------:R-:W-:-:S07]  /*b7b0*/  @!P1 PRMT R36, R19, 0x7610, R36 ;  /* 0x0000761013249816 */ /* 0x000fce0000000024 */
.L_x_2679:
[----:B------:R-:W-:Y:S05]  /*b7c0*/  BSYNC B0 ;  /* 0x0000000000007941 */ /* 0x000fea0003800000 */
.L_x_2678:
[----:B------:R-:W-:Y:S04]  /*b7d0*/  BSSY B0, `(.L_x_2680) ;  /* 0x0000033000007945 */ /* 0x000fe80003800000 */
[----:B------:R-:W-:Y:S05]  /*b7e0*/  @P0 BRA `(.L_x_2681) ;  /* 0x0000000000c40947 */ /* 0x000fea0003800000 */
[----:B------:R-:W-:Y:S02]  /*b7f0*/  LOP3.LUT R8, R8, 0xffff, RZ, 0xc0, !PT ;  /* 0x0000ffff08087812 */ /* 0x000fe400078ec0ff */
[----:B------:R-:W-:Y:S02]  /*b800*/  LOP3.LUT R9, R9, 0xffff, RZ, 0xc0, !PT ;  /* 0x0000ffff09097812 */ /* 0x000fe400078ec0ff */
[----:B------:R-:W-:Y:S02]  /*b810*/  PRMT R4, R8, 0x8880, RZ ;  /* 0x0000888008047816 */ /* 0x000fe400000000ff */
[----:B------:R-:W-:Y:S02]  /*b820*/  IADD3 R8, R32, R27, RZ ;  /* 0x0000001b20087210 */ /* 0x000fe40007ffe0ff */
[----:B------:R-:W-:Y:S02]  /*b830*/  PRMT R6, R9, 0x8880, RZ ;  /* 0x0000888009067816 */ /* 0x000fe400000000ff */
[----:B------:R-:W-:-:S02]  /*b840*/  ISETP.GE.U32.AND P0, PT, R8, R35, PT ;  /* 0x000000230800720c */ /* 0x000fc40003f06070 */
        /* <DEDUP_REMOVED lines=43> */
.L_x_2681:
[----:B------:R-:W-:Y:S05]  /*bb00*/  BSYNC B0 ;  /* 0x0000000000007941 */ /* 0x000fea0003800000 */
.L_x_2680:
        /* <DEDUP_REMOVED lines=9> */
.L_x_2656:
        /* <DEDUP_REMOVED lines=10> */
[----:B------:R-:W-:Y:S01]  /*bc40*/  MOV R26, R3 ;  /* 0x00000003001a7202 */ /* 0x000fe20000000f00 */
[--C-:B------:R-:W-:Y:S02]  /*bc50*/  IMAD.MOV.U32 R29, RZ, RZ, R3.reuse ;  /* 0x000000ffff1d7224 */ /* 0x100fe400078e0003 */
[----:B------:R-:W-:Y:S01]  /*bc60*/  IMAD.MOV.U32 R27, RZ, RZ, R3 ;  /* 0x000000ffff1b7224 */ /* 0x000fe200078e0003 */
[-C--:B--2---:R-:W-:Y:S01]  /*bc70*/  MOV R25, R15.reuse ;  /* 0x0000000f00197202 */ /* 0x084fe20000000f00 */
[--C-:B------:R-:W-:Y:S01]  /*bc80*/  IMAD.MOV.U32 R12, RZ, RZ, R15.reuse ;  /* 0x000000ffff0c7224 */ /* 0x100fe200078e000f */
[----:B------:R-:W-:Y:S01]  /*bc90*/  MOV R20, R15 ;  /* 0x0000000f00147202 */ /* 0x000fe20000000f00 */
[----:B------:R-:W-:-:S02]  /*bca0*/  IMAD.MOV.U32 R0, RZ, RZ, R15 ;  /* 0x000000ffff007224 */ /* 0x000fc400078e000f */
[--C-:B------:R-:W-:Y:S02]  /*bcb0*/  IMAD.MOV.U32 R24, RZ, RZ, R15.reuse ;  /* 0x000000ffff187224 */ /* 0x100fe400078e000f */
        /* <DEDUP_REMOVED lines=15> */
[----:B------:R-:W-:-:S07]  /*bdb0*/  IMAD.MOV.U32 R18, RZ, RZ, R15 ;  /* 0x000000ffff127224 */ /* 0x000fce00078e000f */
.L_x_2685:
[C---:B------:R-:W-:Y:S01]  /*bdc0*/  LOP3.LUT R5, R32.reuse, 0xfffffffe, RZ, 0xc0, !PT ;  /* 0xfffffffe20057812 */ /* 0x040fe200078ec0ff */
[----:B------:R-:W-:-:S03]  /*bdd0*/  IMAD.IADD R32, R32, 0x1, R13 ;  /* 0x0000000120207824 */ /* 0x000fc600078e020d */
[-C--:B------:R-:W-:Y:S02]  /*bde0*/  IADD3 R4, P0, R5, R16.reuse, RZ ;  /* 0x0000001005047210 */ /* 0x080fe40007f1e0ff */
[C---:B------:R-:W-:Y:S02]  /*bdf0*/  LOP3.LUT R7, R32.reuse, 0xfffffffe, RZ, 0xc0, !PT ;  /* 0xfffffffe20077812 */ /* 0x040fe400078ec0ff */
[----:B------:R-:W-:Y:S02]  /*be00*/  IADD3.X R5, RZ, R19, RZ, P0, !PT ;  /* 0x00000013ff057210 */ /* 0x000fe400007fe4ff */
[----:B------:R-:W-:Y:S01]  /*be10*/  IADD3 R6, P0, R7, R16, RZ ;  /* 0x0000001007067210 */ /* 0x000fe20007f1e0ff */
[----:B------:R-:W-:-:S03]  /*be20*/  IMAD.IADD R32, R32, 0x1, R13 ;  /* 0x0000000120207824 */ /* 0x000fc600078e020d */
[----:B------:R-:W2:Y:S01]  /*be30*/  LDG.E.U16 R5, desc[UR60][R4.64] ;  /* 0x0000003c04057981 */ /* 0x000ea2000c1e1500 */
[----:B------:R-:W-:Y:S01]  /*be40*/  IMAD.X R7, RZ, RZ, R19, P0 ;  /* 0x000000ffff077224 */ /* 0x000fe200000e0613 */
[C---:B------:R-:W-:Y:S02]  /*be50*/  LOP3.LUT R9, R32.reuse, 0xfffffffe, RZ, 0xc0, !PT ;  /* 0xfffffffe20097812 */ /* 0x040fe400078ec0ff */
[----:B------:R-:W-:-:S03]  /*be60*/  IADD3 R32, R32, R13, RZ ;  /* 0x0000000d20207210 */ /* 0x000fc60007ffe0ff */
[----:B------:R0:W3:Y:S01]  /*be70*/  LDG.E.U16 R7, desc[UR60][R6.64] ;  /* 0x0000003c06077981 */ /* 0x0000e2000c1e1500 */
[----:B------:R-:W-:Y:S02]  /*be80*/  IADD3 R8, P0, R9, R16, RZ ;  /* 0x0000001009087210 */ /* 0x000fe40007f1e0ff */
[----:B------:R-:W-:-:S03]  /*be90*/  LOP3.LUT R11, R32, 0xfffffffe, RZ, 0xc0, !PT ;  /* 0xfffffffe200b7812 */ /* 0x000fc600078ec0ff */
[----:B------:R-:W-:Y:S01]  /*bea0*/  IMAD.X R9, RZ, RZ, R19, P0 ;  /* 0x000000ffff097224 */ /* 0x000fe200000e0613 */
[----:B------:R-:W-:-:S04]  /*beb0*/  IADD3 R10, P0, R11, R16, RZ ;  /* 0x000000100b0a7210 */ /* 0x000fc80007f1e0ff */
[----:B------:R1:W4:Y:S01]  /*bec0*/  LDG.E.U16 R8, desc[UR60][R8.64] ;  /* 0x0000003c08087981 */ /* 0x000322000c1e1500 */
[----:B------:R-:W-:-:S05]  /*bed0*/  IMAD.X R11, RZ, RZ, R19, P0 ;  /* 0x000000ffff0b7224 */ /* 0x000fca00000e0613 */
[----:B------:R5:W4:Y:S01]  /*bee0*/  LDG.E.U16 R10, desc[UR60][R10.64] ;  /* 0x0000003c0a0a7981 */ /* 0x000b22000c1e1500 */
[----:B------:R-:W-:-:S05]  /*bef0*/  IADD3 R32, R32, R13, RZ ;  /* 0x0000000d20207210 */ /* 0x000fca0007ffe0ff */
[----:B0-----:R-:W-:-:S05]  /*bf00*/  IMAD R6, R13, 0x3, R32 ;  /* 0x000000030d067824 */ /* 0x001fca00078e0220 */
[----:B------:R-:W-:Y:S02]  /*bf10*/  ISETP.GE.U32.AND P0, PT, R6, R35, PT ;  /* 0x000000230600720c */ /* 0x000fe40003f06070 */
[C---:B--2---:R-:W-:Y:S02]  /*bf20*/  PRMT R4, R5.reuse, 0x7770, RZ ;  /* 0x0000777005047816 */ /* 0x044fe400000000ff */
[----:B------:R-:W-:Y:S02]  /*bf30*/  PRMT R5, R5, 0x7771, RZ ;  /* 0x0000777105057816 */ /* 0x000fe400000000ff */
[----:B-1----:R-:W-:Y:S02]  /*bf40*/  PRMT R9, R4, 0x8880, RZ ;  /* 0x0000888004097816 */ /* 0x002fe400000000ff */
[C---:B---3--:R-:W-:Y:S02]  /*bf50*/  PRMT R6, R7.reuse, 0x7770, RZ ;  /* 0x0000777007067816 */ /* 0x048fe400000000ff */
[----:B------:R-:W-:-:S02]  /*bf60*/  PRMT R7, R7, 0x7771, RZ ;  /* 0x0000777107077816 */ /* 0x000fc400000000ff */
[----:B------:R-:W-:Y:S02]  /*bf70*/  PRMT R36, R5, 0x8880, RZ ;  /* 0x0000888005247816 */ /* 0x000fe400000000ff */
[----:B-----5:R-:W-:Y:S02]  /*bf80*/  PRMT R11, R6, 0x8880, RZ ;  /* 0x00008880060b7816 */ /* 0x020fe400000000ff */
[----:B------:R-:W-:Y:S02]  /*bf90*/  PRMT R33, R7, 0x8880, RZ ;  /* 0x0000888007217816 */ /* 0x000fe400000000ff */
[----:B------:R-:W-:Y:S02]  /*bfa0*/  LOP3.LUT R26, R26, R9, RZ, 0x3c, !PT ;  /* 0x000000091a1a7212 */ /* 0x000fe400078e3cff */
[----:B------:R-:W-:Y:S02]  /*bfb0*/  SHF.R.S32.HI R34, RZ, 0x1f, R9 ;  /* 0x0000001fff227819 */ /* 0x000fe40000011409 */
[----:B------:R-:W-:-:S02]  /*bfc0*/  LOP3.LUT R27, R27, R36, RZ, 0x3c, !PT ;  /* 0x000000241b1b7212 */ /* 0x000fc400078e3cff */
[----:B------:R-:W-:Y:S01]  /*bfd0*/  SHF.R.S32.HI R9, RZ, 0x1f, R36 ;  /* 0x0000001fff097819 */ /* 0x000fe20000011424 */
[----:B------:R-:W-:Y:S02]  /*bfe0*/  IMAD.MOV.U32 R36, RZ, RZ, R11 ;  /* 0x000000ffff247224 */ /* 0x000fe400078e000b */
[----:B------:R-:W-:Y:S01]  /*bff0*/  IMAD.MOV.U32 R11, RZ, RZ, R33 ;  /* 0x000000ffff0b7224 */ /* 0x000fe200078e0021 */
[----:B------:R-:W-:Y:S02]  /*c000*/  LOP3.LUT R18, R18, R9, RZ, 0x3c, !PT ;  /* 0x0000000912127212 */ /* 0x000fe400078e3cff */
[----:B------:R-:W-:Y:S02]  /*c010*/  LOP3.LUT R29, R29, R36, RZ, 0x3c, !PT ;  /* 0x000000241d1d7212 */ /* 0x000fe400078e3cff */
[----:B------:R-:W-:Y:S02]  /*c020*/  SHF.R.S32.HI R9, RZ, 0x1f, R36 ;  /* 0x0000001fff097819 */ /* 0x000fe40000011424 */
[----:B------:R-:W-:-:S02]  /*c030*/  LOP3.LUT R15, R15, R34, RZ, 0x3c, !PT ;  /* 0x000000220f0f7212 */ /* 0x000fc400078e3cff */
[----:B----4-:R-:W-:Y:S02]  /*c040*/  PRMT R36, R8, 0x7770, RZ ;  /* 0x0000777008247816 */ /* 0x010fe400000000ff */
[----:B------:R-:W-:Y:S02]  /*c050*/  SHF.R.S32.HI R34, RZ, 0x1f, R11 ;  /* 0x0000001fff227819 */ /* 0x000fe4000001140b */
[----:B------:R-:W-:Y:S02]  /*c060*/  LOP3.LUT R20, R20, R9, RZ, 0x3c, !PT ;  /* 0x0000000914147212 */ /* 0x000fe400078e3cff */
[----:B------:R-:W-:Y:S02]  /*c070*/  PRMT R9, R36, 0x8880, RZ ;  /* 0x0000888024097816 */ /* 0x000fe400000000ff */
[----:B------:R-:W-:Y:S02]  /*c080*/  PRMT R37, R8, 0x7771, RZ ;  /* 0x0000777108257816 */ /* 0x000fe400000000ff */
[----:B------:R-:W-:-:S02]  /*c090*/  LOP3.LUT R21, R21, R34, RZ, 0x3c, !PT ;  /* 0x0000002215157212 */ /* 0x000fc400078e3cff */
[C---:B------:R-:W-:Y:S02]  /*c0a0*/  PRMT R33, R10.reuse, 0x7770, RZ ;  /* 0x000077700a217816 */ /* 0x040fe400000000ff */
[----:B------:R-:W-:Y:S02]  /*c0b0*/  PRMT R34, R10, 0x7771, RZ ;  /* 0x000077710a227816 */ /* 0x000fe400000000ff */
[----:B------:R-:W-:Y:S02]  /*c0c0*/  LOP3.LUT R30, R30, R9, RZ, 0x3c, !PT ;  /* 0x000000091e1e7212 */ /* 0x000fe400078e3cff */
[----:B------:R-:W-:Y:S02]  /*c0d0*/  LOP3.LUT R28, R28, R11, RZ, 0x3c, !PT ;  /* 0x0000000b1c1c7212 */ /* 0x000fe400078e3cff */
[----:B------:R-:W-:Y:S02]  /*c0e0*/  PRMT R8, R37, 0x8880, RZ ;  /* 0x0000888025087816 */ /* 0x000fe400000000ff */
[----:B------:R-:W-:-:S02]  /*c0f0*/  SHF.R.S32.HI R9, RZ, 0x1f, R9 ;  /* 0x0000001fff097819 */ /* 0x000fc40000011409 */
[----:B------:R-:W-:Y:S02]  /*c100*/  PRMT R10, R33, 0x8880, RZ ;  /* 0x00008880210a7816 */ /* 0x000fe400000000ff */
[----:B------:R-:W-:Y:S02]  /*c110*/  PRMT R11, R34, 0x8880, RZ ;  /* 0x00008880220b7816 */ /* 0x000fe400000000ff */
[----:B------:R-:W-:Y:S02]  /*c120*/  LOP3.LUT R31, R31, R8, RZ, 0x3c, !PT ;  /* 0x000000081f1f7212 */ /* 0x000fe400078e3cff */
        /* <DEDUP_REMOVED lines=8> */
[----:B------:R-:W-:Y:S01]  /*c1b0*/  LOP3.LUT R12, R12, R39, RZ, 0x3c, !PT ;  /* 0x000000270c0c7212 */ /* 0x000fe200078e3cff */
[----:B------:R-:W-:Y:S06]  /*c1c0*/  @!P0 BRA `(.L_x_2685) ;  /* 0xfffffff800fc8947 */ /* 0x000fec000383ffff */
[----:B------:R-:W-:Y:S05]  /*c1d0*/  BSYNC B1 ;  /* 0x0000000000017941 */ /* 0x000fea0003800000 */
.L_x_2684:
[----:B------:R-:W-:Y:S02]  /*c1e0*/  PRMT R8, R4, 0x7610, R8 ;  /* 0x0000761004087816 */ /* 0x000fe40000000008 */
[----:B------:R-:W-:Y:S02]  /*c1f0*/  PRMT R11, R5, 0x7610, R11 ;  /* 0x00007610050b7816 */ /* 0x000fe4000000000b */
[----:B------:R-:W-:Y:S02]  /*c200*/  PRMT R9, R6, 0x7610, R9 ;  /* 0x0000761006097816 */ /* 0x000fe40000000009 */
[----:B------:R-:W-:-:S07]  /*c210*/  PRMT R10, R7, 0x7610, R10 ;  /* 0x00007610070a7816 */ /* 0x000fce000000000a */
.L_x_2683:
[----:B------:R-:W-:Y:S05]  /*c220*/  BSYNC B0 ;  /* 0x0000000000007941 */ /* 0x000fea0003800000 */
.L_x_2682:
[----:B------:R-:W-:Y:S01]  /*c230*/  ISETP.GE.U32.AND P0, PT, R32, R35, PT ;  /* 0x000000232000720c */ /* 0x000fe20003f06070 */
[----:B------:R-:W-:-:S12]  /*c240*/  BSSY B0, `(.L_x_2686) ;  /* 0x0000024000007945 */ /* 0x000fd80003800000 */
[----:B------:R-:W-:Y:S05]  /*c250*/  @P0 BRA `(.L_x_2687) ;  /* 0x0000000000880947 */ /* 0x000fea0003800000 */
        /* <DEDUP_REMOVED lines=18> */
[C---:B------:R-:W-:Y:S01]  /*c380*/  IMAD.IADD R4, R6.reuse, 0x1, R13 ;  /* 0x0000000106047824 */ /* 0x040fe200078e020d */
[----:B------:R-:W-:-:S04]  /*c390*/  LOP3.LUT R7, R6, 0xfffffffe, RZ, 0xc0, !PT ;  /* 0xfffffffe06077812 */ /* 0x000fc800078ec0ff */
[----:B------:R-:W-:Y:S02]  /*c3a0*/  ISETP.GE.U32.AND P1, PT, R4, R35, PT ;  /* 0x000000230400720c */ /* 0x000fe40003f26070 */
[----:B------:R-:W-:-:S04]  /*c3b0*/  IADD3 R6, P2, R7, R16, RZ ;  /* 0x0000001007067210 */ /* 0x000fc80007f5e0ff */
[----:B------:R-:W-:-:S05]  /*c3c0*/  IADD3.X R7, RZ, R19, RZ, P2, !PT ;  /* 0x00000013ff077210 */ /* 0x000fca00017fe4ff */
[----:B------:R-:W2:Y:S02]  /*c3d0*/  LDG.E.U16 R6, desc[UR60][R6.64] ;  /* 0x0000003c06067981 */ /* 0x000ea4000c1e1500 */
[----:B------:R-:W-:-:S04]  /*c3e0*/  @!P1 LOP3.LUT R5, R4, 0xfffffffe, RZ, 0xc0, !PT ;  /* 0xfffffffe04059812 */ /* 0x000fc800078ec0ff */
[----:B------:R-:W-:-:S05]  /*c3f0*/  @!P1 IADD3 R4, P3, R5, R16, RZ ;  /* 0x0000001005049210 */ /* 0x000fca0007f7e0ff */
[----:B------:R-:W-:-:S05]  /*c400*/  @!P1 IMAD.X R5, RZ, RZ, R19, P3 ;  /* 0x000000ffff059224 */ /* 0x000fca00018e0613 */
[----:B------:R-:W3:Y:S01]  /*c410*/  @!P1 LDG.E.U16 R4, desc[UR60][R4.64] ;  /* 0x0000003c04049981 */ /* 0x000ee2000c1e1500 */
[C---:B--2---:R-:W-:Y:S02]  /*c420*/  PRMT R36, R6.reuse, 0x7770, RZ ;  /* 0x0000777006247816 */ /* 0x044fe400000000ff */
[----:B------:R-:W-:Y:S02]  /*c430*/  PRMT R37, R6, 0x7771, RZ ;  /* 0x0000777106257816 */ /* 0x000fe400000000ff */
[C---:B---3--:R-:W-:Y:S02]  /*c440*/  @!P1 PRMT R16, R4.reuse, 0x7770, RZ ;  /* 0x0000777004109816 */ /* 0x048fe400000000ff */
[----:B------:R-:W-:Y:S02]  /*c450*/  @!P1 PRMT R19, R4, 0x7771, RZ ;  /* 0x0000777104139816 */ /* 0x000fe400000000ff */
[----:B------:R-:W-:Y:S02]  /*c460*/  @!P1 PRMT R33, R16, 0x7610, R33 ;  /* 0x0000761010219816 */ /* 0x000fe40000000021 */
[----:B------:R-:W-:-:S07]  /*c470*/  @!P1 PRMT R34, R19, 0x7610, R34 ;  /* 0x0000761013229816 */ /* 0x000fce0000000022 */
.L_x_2687:
[----:B------:R-:W-:Y:S05]  /*c480*/  BSYNC B0 ;  /* 0x0000000000007941 */ /* 0x000fea0003800000 */
.L_x_2686:
[----:B------:R-:W-:Y:S04]  /*c490*/  BSSY B0, `(.L_x_2688) ;  /* 0x0000033000007945 */ /* 0x000fe80003800000 */
[----:B------:R-:W-:Y:S05]  /*c4a0*/  @P0 BRA `(.L_x_2689) ;  /* 0x0000000000c40947 */ /* 0x000fea0003800000 */
[----:B------:R-:W-:Y:S02]  /*c4b0*/  LOP3.LUT R8, R8, 0xffff, RZ, 0xc0, !PT ;  /* 0x0000ffff08087812 */ /* 0x000fe400078ec0ff */
[----:B------:R-:W-:Y:S02]  /*c4c0*/  LOP3.LUT R11, R11, 0xffff, RZ, 0xc0, !PT ;  /* 0x0000ffff0b0b7812 */ /* 0x000fe400078ec0ff */
[----:B------:R-:W-:Y:S01]  /*c4d0*/  PRMT R5, R8, 0x8880, RZ ;  /* 0x0000888008057816 */ /* 0x000fe200000000ff */
[----:B------:R-:W-:Y:S01]  /*c4e0*/  IMAD.IADD R8, R32, 0x1, R13 ;  /* 0x0000000120087824 */ /* 0x000fe200078e020d */
[----:B------:R-:W-:Y:S02]  /*c4f0*/  PRMT R6, R11, 0x8880, RZ ;  /* 0x000088800b067816 */ /* 0x000fe400000000ff */
[----:B------:R-:W-:Y:S02]  /*c500*/  SHF.R.S32.HI R4, RZ, 0x1f, R5 ;  /* 0x0000001fff047819 */ /* 0x000fe40000011405 */
[----:B------:R-:W-:-:S02]  /*c510*/  ISETP.GE.U32.AND P0, PT, R8, R35, PT ;  /* 0x000000230800720c */ /* 0x000fc40003f06070 */
[----:B------:R-:W-:Y:S02]  /*c520*/  SHF.R.S32.HI R7, RZ, 0x1f, R6 ;  /* 0x0000001fff077819 */ /* 0x000fe40000011406 */
[----:B------:R-:W-:Y:S02]  /*c530*/  LOP3.LUT R26, R26, R5, RZ, 0x3c, !PT ;  /* 0x000000051a1a7212 */ /* 0x000fe400078e3cff */
[----:B------:R-:W-:Y:S02]  /*c540*/  LOP3.LUT R27, R27, R6, RZ, 0x3c, !PT ;  /* 0x000000061b1b7212 */ /* 0x000fe400078e3cff */
[----:B------:R-:W-:Y:S02]  /*c550*/  LOP3.LUT R15, R15, R4, RZ, 0x3c, !PT ;  /* 0x000000040f0f7212 */ /* 0x000fe400078e3cff */
[----:B------:R-:W-:-:S03]  /*c560*/  LOP3.LUT R18, R18, R7, RZ, 0x3c, !PT ;  /* 0x0000000712127212 */ /* 0x000fc600078e3cff */
[----:B------:R-:W-:Y:S05]  /*c570*/  @P0 BRA `(.L_x_2689) ;  /* 0x0000000000900947 */ /* 0x000fea0003800000 */
        /* <DEDUP_REMOVED lines=13> */
[----:B------:R-:W-:Y:S02]  /*c650*/  IADD3 R4, R8, R13, RZ ;  /* 0x0000000d08047210 */ /* 0x000fe40007ffe0ff */
[----:B------:R-:W-:Y:S02]  /*c660*/  LOP3.LUT R36, R36, 0xffff, RZ, 0xc0, !PT ;  /* 0x0000ffff24247812 */ /* 0x000fe400078ec0ff */
[----:B------:R-:W-:Y:S02]  /*c670*/  ISETP.GE.U32.AND P0, PT, R4, R35, PT ;  /* 0x000000230400720c */ /* 0x000fe40003f06070 */
[----:B------:R-:W-:Y:S02]  /*c680*/  LOP3.LUT R37, R37, 0xffff, RZ, 0xc0, !PT ;  /* 0x0000ffff25257812 */ /* 0x000fe400078ec0ff */
[----:B------:R-:W-:Y:S02]  /*c690*/  PRMT R5, R36, 0x8880, RZ ;  /* 0x0000888024057816 */ /* 0x000fe400000000ff */
[----:B------:R-:W-:-:S02]  /*c6a0*/  PRMT R6, R37, 0x8880, RZ ;  /* 0x0000888025067816 */ /* 0x000fc400000000ff */
        /* <DEDUP_REMOVED lines=17> */
.L_x_2689:
[----:B------:R-:W-:Y:S05]  /*c7c0*/  BSYNC B0 ;  /* 0x0000000000007941 */ /* 0x000fea0003800000 */
.L_x_2688:
        /* <DEDUP_REMOVED lines=8> */
.L_x_2640:
[----:B------:R-:W-:Y:S05]  /*c850*/  BSYNC B6 ;  /* 0x0000000000067941 */ /* 0x000fea0003800000 */
.L_x_2639:
        /* <DEDUP_REMOVED lines=12> */
[----:B-1----:R-:W-:-:S05]  /*c920*/  LEA R3, R4, R3, 0x18 ;  /* 0x0000000304037211 */ /* 0x002fca00078ec0ff */
[----:B------:R-:W-:Y:S01]  /*c930*/  IMAD R13, R0, 0x10, R3 ;  /* 0x00000010000d7824 */ /* 0x000fe200078e0203 */
[----:B---3--:R-:W-:-:S04]  /*c940*/  SHF.R.U32.HI R0, RZ, 0x1, R15 ;  /* 0x00000001ff007819 */ /* 0x008fc8000001160f */
[----:B------:R1:W-:Y:S01]  /*c950*/  STS.128 [R13], R8 ;  /* 0x000000080d007388 */ /* 0x0003e20000000c00 */
[----:B------:R-:W-:-:S13]  /*c960*/  ISETP.NE.AND P0, PT, R0, RZ, PT ;  /* 0x000000ff0000720c */ /* 0x000fda0003f05270 */
[----:B------:R-:W-:Y:S05]  /*c970*/  @!P0 BRA `(.L_x_2690) ;  /* 0x00000000005c8947 */ /* 0x000fea0003800000 */
.L_x_2693:
        /* <DEDUP_REMOVED lines=16> */
[----:B------:R-:W-:Y:S01]  /*ca80*/  LOP3.LUT R11, R7, R11, RZ, 0x3c, !PT ;  /* 0x0000000b070b7212 */ /* 0x000fe200078e3cff */
[----:B------:R-:W-:Y:S01]  /*ca90*/  IMAD.MOV.U32 R10, RZ, RZ, R16 ;  /* 0x000000ffff0a7224 */ /* 0x000fe200078e0010 */
[----:B------:R-:W-:-:S05]  /*caa0*/  MOV R9, R19 ;  /* 0x0000001300097202 */ /* 0x000fca0000000f00 */
[----:B------:R2:W-:Y:S02]  /*cab0*/  STS.128 [R13], R8 ;  /* 0x000000080d007388 */ /* 0x0005e40000000c00 */
.L_x_2692:
[----:B------:R-:W-:Y:S05]  /*cac0*/  BSYNC B0 ;  /* 0x0000000000007941 */ /* 0x000fea0003800000 */
.L_x_2691:
[----:B------:R-:W-:Y:S01]  /*cad0*/  IMAD.MOV.U32 R0, RZ, RZ, R12 ;  /* 0x000000ffff007224 */ /* 0x000fe200078e000c */
[----:B------:R-:W-:Y:S06]  /*cae0*/  @P1 BRA `(.L_x_2693) ;  /* 0xfffffffc00a41947 */ /* 0x000fec000383ffff */
.L_x_2690:
        /* <DEDUP_REMOVED lines=22> */
[----:B------:R-:W-:-:S07]  /*cc50*/  IMAD.MOV.U32 R0, RZ, RZ, R4 ;  /* 0x000000ffff007224 */ /* 0x000fce00078e0004 */
.L_x_2698:
        /* <DEDUP_REMOVED lines=17> */
.L_x_2697:
[----:B------:R-:W-:Y:S05]  /*cd70*/  BSYNC B0 ;  /* 0x0000000000007941 */ /* 0x000fea0003800000 */
.L_x_2696:
[----:B------:R-:W-:-:S04]  /*cd80*/  SHF.R.S32.HI R0, RZ, 0x1, R0 ;  /* 0x00000001ff007819 */ /* 0x000fc80000011400 */
[----:B------:R-:W-:-:S13]  /*cd90*/  ISETP.GE.AND P0, PT, R0, 0x20, PT ;  /* 0x000000200000780c */ /* 0x000fda0003f06270 */
[----:B------:R-:W-:Y:S05]  /*cda0*/  @P0 BRA `(.L_x_2698) ;  /* 0xfffffffc00ac0947 */ /* 0x000fea000383ffff */
[----:B------:R-:W-:-:S07]  /*cdb0*/  IMAD.MOV.U32 R0, RZ, RZ, 0x20 ;  /* 0x00000020ff007424 */ /* 0x000fce00078e00ff */
.L_x_2695:
[----:B------:R-:W-:Y:S01]  /*cdc0*/  ISETP.GE.AND P0, PT, R0, 0x2, PT ;  /* 0x000000020000780c */ /* 0x000fe20003f06270 */
[----:B------:R-:W-:Y:S05]  /*cdd0*/  WARPSYNC.ALL ;  /* 0x0000000000007948 */ /* 0x000fea0003800000 */
[----:B------:R-:W-:Y:S07]  /*cde0*/  BAR.SYNC.DEFER_BLOCKING 0x0 ;  /* 0x0000000000007b1d */ /* 0x000fee0000010000 */
[----:B------:R-:W-:Y:S05]  /*cdf0*/  @!P0 BRA `(.L_x_2694) ;  /* 0x0000000000308947 */ /* 0x000fea0003800000 */
[----:B-1----:R-:W-:-:S11]  /*ce00*/  HFMA2.MMA R3, -RZ, RZ, 0, 5.9604644775390625e-08 ;  /* 0x00000001ff037435 */ /* 0x002fd600000001ff */
.L_x_2699:
        /* <DEDUP_REMOVED lines=11> */
.L_x_2694:
[----:B-1----:R-:W1:Y:S01]  /*cec0*/  LDC R3, c[0x0][0x3f4] ;  /* 0x0000fd00ff037b82 */ /* 0x002e620000000800 */
[----:B------:R-:W-:Y:S02]  /*ced0*/  CS2R R24, SRZ ;  /* 0x0000000000187805 */ /* 0x000fe4000001ff00 */
        /* <DEDUP_REMOVED lines=275> */
.L_x_2700:
        /* <DEDUP_REMOVED lines=278> */
.L_x_2701:
[----:B------:R-:W-:Y:S01]  /*f170*/  ULDC.64 UR6, c[0x0][0x608] ;  /* 0x0001820000067ab9 */ /* 0x000fe20000000a00 */
[----:B------:R-:W-:Y:S02]  /*f180*/  CS2R R4, SRZ ;  /* 0x0000000000047805 */ /* 0x000fe4000001ff00 */
[----:B------:R-:W-:Y:S01]  /*f190*/  ISETP.NE.U32.AND P0, PT, RZ, UR6, PT ;  /* 0x00000006ff007c0c */ /* 0x000fe2000bf05070 */
[----:B------:R-:W-:Y:S01]  /*f1a0*/  HFMA2.MMA R0, -RZ, RZ, 0, 0 ;  /* 0x00000000ff007435 */ /* 0x000fe200000001ff */
[----:B--2---:R-:W-:Y:S02]  /*f1b0*/  IADD3 R8, P2, R24, UR4, RZ ;  /* 0x0000000418087c10 */ /* 0x004fe4000ff5e0ff */
        /* <DEDUP_REMOVED lines=291> */
.L_x_2703:
        /* <DEDUP_REMOVED lines=277> */
.L_x_2704:
        /* <DEDUP_REMOVED lines=16> */
.L_x_2706:
[----:B------:R-:W-:Y:S05]  /*11640*/  BSYNC B0 ;  /* 0x0000000000007941 */ /* 0x000fea0003800000 */
.L_x_2705:
        /* <DEDUP_REMOVED lines=17> */
.L_x_2708:
[----:B------:R-:W-:Y:S05]  /*11760*/  BSYNC B0 ;  /* 0x0000000000007941 */ /* 0x000fea0003800000 */
.L_x_2707:
        /* <DEDUP_REMOVED lines=35> */
.L_x_2710:
[----:B------:R-:W-:Y:S05]  /*119a0*/  BSYNC B0 ;  /* 0x0000000000007941 */ /* 0x000fea0003800000 */
.L_x_2709:
        /* <DEDUP_REMOVED lines=38> */
.L_x_2715:
        /* <DEDUP_REMOVED lines=12> */
.L_x_2714:
[----:B------:R-:W-:Y:S05]  /*11cd0*/  BRA `(.L_x_2713) ;  /* 0x0000000000647947 */ /* 0x000fea0003800000 */
.L_x_2712:
        /* <DEDUP_REMOVED lines=13> */
.L_x_2716:
        /* <DEDUP_REMOVED lines=12> */
.L_x_2713:
[----:B------:R-:W-:Y:S05]  /*11e70*/  BSYNC B0 ;  /* 0x0000000000007941 */ /* 0x000fea0003800000 */
.L_x_2711:
        /* <DEDUP_REMOVED lines=15> */
.L_x_2720:
        /* <DEDUP_REMOVED lines=20> */
.L_x_2719:
[----:B------:R-:W-:Y:S05]  /*120b0*/  BSYNC B0 ;  /* 0x0000000000007941 */ /* 0x000fea0003800000 */
.L_x_2718:
[----:B0-----:R-:W-:Y:S01]  /*120c0*/  IMAD.MOV.U32 R13, RZ, RZ, R20 ;  /* 0x000000ffff0d7224 */ /* 0x001fe200078e0014 */
[----:B------:R-:W-:Y:S06]  /*120d0*/  @P2 BRA `(.L_x_2720) ;  /* 0xfffffffc00a42947 */ /* 0x000fec000383ffff */
.L_x_2717:
        /* <DEDUP_REMOVED lines=16> */
.L_x_2725:
        /* <DEDUP_REMOVED lines=17> */
.L_x_2724:
[----:B------:R-:W-:Y:S05]  /*122f0*/  BSYNC B0 ;  /* 0x0000000000007941 */ /* 0x000fea0003800000 */
.L_x_2723:
[----:B------:R-:W-:-:S04]  /*12300*/  SHF.R.S32.HI R20, RZ, 0x1, R20 ;  /* 0x00000001ff147819 */ /* 0x000fc80000011414 */
[----:B------:R-:W-:-:S13]  /*12310*/  ISETP.GE.AND P0, PT, R20, 0x20, PT ;  /* 0x000000201400780c */ /* 0x000fda0003f06270 */
[----:B------:R-:W-:Y:S05]  /*12320*/  @P0 BRA `(.L_x_2725) ;  /* 0xfffffffc00ac0947 */ /* 0x000fea000383ffff */
[----:B------:R-:W-:-:S11]  /*12330*/  HFMA2.MMA R2, -RZ, RZ, 0, 1.9073486328125e-06 ;  /* 0x00000020ff027435 */ /* 0x000fd600000001ff */
.L_x_2722:
[----:B------:R-:W-:Y:S01]  /*12340*/  BAR.SYNC.DEFER_BLOCKING 0x0 ;  /* 0x0000000000007b1d */ /* 0x000fe20000010000 */
[----:B------:R-:W-:-:S13]  /*12350*/  ISETP.GE.AND P0, PT, R2, 0x2, PT ;  /* 0x000000020200780c */ /* 0x000fda0003f06270 */
[----:B------:R-:W-:Y:S05]  /*12360*/  @!P0 BRA `(.L_x_2721) ;  /* 0x0000000000308947 */ /* 0x000fea0003800000 */
[----:B0-----:R-:W-:-:S07]  /*12370*/  IMAD.MOV.U32 R11, RZ, RZ, 0x1 ;  /* 0x00000001ff0b7424 */ /* 0x001fce00078e00ff */
.L_x_2726:
        /* <DEDUP_REMOVED lines=11> */
.L_x_2721:
        /* <DEDUP_REMOVED lines=15> */
.L_x_2728:
        /* <DEDUP_REMOVED lines=22> */
.L_x_2730:
        /* <DEDUP_REMOVED lines=22> */
.L_x_2731:
[----:B------:R-:W-:Y:S02]  /*127e0*/  ULDC.64 UR4, c[0x0][0x5f8] ;  /* 0x00017e0000047ab9 */ /* 0x000fe40000000a00 */
[----:B------:R-:W-:-:S05]  /*127f0*/  IADD3 R22, P0, R22, UR4, RZ ;  /* 0x0000000416167c10 */ /* 0x000fca000ff1e0ff */
[----:B------:R-:W-:-:S05]  /*12800*/  IMAD.X R23, RZ, RZ, UR5, P0 ;  /* 0x00000005ff177e24 */ /* 0x000fca00080e06ff */
[----:B------:R-:W-:Y:S01]  /*12810*/  STG.E.64 desc[UR60][R22.64], R16 ;  /* 0x0000001016007986 */ /* 0x000fe2000c101b3c */
[----:B------:R-:W-:Y:S05]  /*12820*/  EXIT ;  /* 0x000000000000794d */ /* 0x000fea0003800000 */
.L_x_2729:
[----:B------:R-:W-:Y:S04]  /*12830*/  STG.E.64 desc[UR60][R4.64], R18 ;  /* 0x0000001204007986 */ /* 0x000fe8000c101b3c */
[----:B------:R-:W-:Y:S01]  /*12840*/  STG.E.64 desc[UR60][R4.64+0x8], R16 ;  /* 0x0000081004007986 */ /* 0x000fe2000c101b3c */
[----:B------:R-:W-:Y:S05]  /*12850*/  EXIT ;  /* 0x000000000000794d */ /* 0x000fea0003800000 */
.L_x_2727:
        /* <DEDUP_REMOVED lines=10> */
.L_x_2732:
        /* <DEDUP_REMOVED lines=22> */
.L_x_2734:
        /* <DEDUP_REMOVED lines=22> */
.L_x_2735:
[----:B------:R-:W-:Y:S02]  /*12bc0*/  ULDC.64 UR4, c[0x0][0x5f8] ;  /* 0x00017e0000047ab9 */ /* 0x000fe40000000a00 */
[----:B------:R-:W-:-:S04]  /*12bd0*/  IADD3 R22, P0, R22, UR4, RZ ;  /* 0x0000000416167c10 */ /* 0x000fc8000ff1e0ff */
[----:B------:R-:W-:-:S05]  /*12be0*/  IADD3.X R23, RZ, UR5, RZ, P0, !PT ;  /* 0x00000005ff177c10 */ /* 0x000fca00087fe4ff */
[----:B------:R-:W-:Y:S01]  /*12bf0*/  STG.E.64 desc[UR60][R22.64], R16 ;  /* 0x0000001016007986 */ /* 0x000fe2000c101b3c */
[----:B------:R-:W-:Y:S05]  /*12c00*/  EXIT ;  /* 0x000000000000794d */ /* 0x000fea0003800000 */
.L_x_2733:
[----:B------:R-:W-:Y:S04]  /*12c10*/  STG.E.64 desc[UR60][R8.64], R18 ;  /* 0x0000001208007986 */ /* 0x000fe8000c101b3c */
[----:B------:R-:W-:Y:S01]  /*12c20*/  STG.E.64 desc[UR60][R6.64], R16 ;  /* 0x0000001006007986 */ /* 0x000fe2000c101b3c */
[----:B------:R-:W-:Y:S05]  /*12c30*/  EXIT ;  /* 0x000000000000794d */ /* 0x000fea0003800000 */
.L_x_2702:
        /* <DEDUP_REMOVED lines=25> */
.L_x_2737:
        /* <DEDUP_REMOVED lines=22> */
.L_x_2739:
        /* <DEDUP_REMOVED lines=22> */
.L_x_2740:
[----:B------:R-:W-:Y:S02]  /*13090*/  ULDC.64 UR4, c[0x0][0x5f8] ;  /* 0x00017e0000047ab9 */ /* 0x000fe40000000a00 */
[----:B------:R-:W-:-:S05]  /*130a0*/  IADD3 R24, P0, R24, UR4, RZ ;  /* 0x0000000418187c10 */ /* 0x000fca000ff1e0ff */
[----:B------:R-:W-:-:S05]  /*130b0*/  IMAD.X R25, RZ, RZ, UR5, P0 ;  /* 0x00000005ff197e24 */ /* 0x000fca00080e06ff */
[----:B------:R-:W-:Y:S01]  /*130c0*/  STG.E.64 desc[UR60][R24.64], R16 ;  /* 0x0000001018007986 */ /* 0x000fe2000c101b3c */
[----:B------:R-:W-:Y:S05]  /*130d0*/  EXIT ;  /* 0x000000000000794d */ /* 0x000fea0003800000 */
.L_x_2738:
[----:B------:R-:W-:Y:S04]  /*130e0*/  STG.E.64 desc[UR60][R4.64], R18 ;  /* 0x0000001204007986 */ /* 0x000fe8000c101b3c */
[----:B------:R-:W-:Y:S01]  /*130f0*/  STG.E.64 desc[UR60][R4.64+0x8], R16 ;  /* 0x0000081004007986 */ /* 0x000fe2000c101b3c */
[----:B------:R-:W-:Y:S05]  /*13100*/  EXIT ;  /* 0x000000000000794d */ /* 0x000fea0003800000 */
.L_x_2736:
        /* <DEDUP_REMOVED lines=10> */
.L_x_2741:
        /* <DEDUP_REMOVED lines=22> */
.L_x_2743:
        /* <DEDUP_REMOVED lines=22> */
.L_x_2744:
[----:B------:R-:W-:Y:S02]  /*13470*/  ULDC.64 UR4, c[0x0][0x5f8] ;  /* 0x00017e0000047ab9 */ /* 0x000fe40000000a00 */
[----:B------:R-:W-:-:S04]  /*13480*/  IADD3 R24, P0, R24, UR4, RZ ;  /* 0x0000000418187c10 */ /* 0x000fc8000ff1e0ff */
[----:B------:R-:W-:-:S05]  /*13490*/  IADD3.X R25, RZ, UR5, RZ, P0, !PT ;  /* 0x00000005ff197c10 */ /* 0x000fca00087fe4ff */
[----:B------:R-:W-:Y:S01]  /*134a0*/  STG.E.64 desc[UR60][R24.64], R16 ;  /* 0x0000001018007986 */ /* 0x000fe2000c101b3c */
[----:B------:R-:W-:Y:S05]  /*134b0*/  EXIT ;  /* 0x000000000000794d */ /* 0x000fea0003800000 */
.L_x_2742:
[----:B------:R-:W-:Y:S04]  /*134c0*/  STG.E.64 desc[UR60][R6.64], R18 ;  /* 0x0000001206007986 */ /* 0x000fe8000c101b3c */
[----:B------:R-:W-:Y:S01]  /*134d0*/  STG.E.64 desc[UR60][R8.64], R16 ;  /* 0x0000001008007986 */ /* 0x000fe2000c101b3c */
[----:B------:R-:W-:Y:S05]  /*134e0*/  EXIT ;  /* 0x000000000000794d */ /* 0x000fea0003800000 */
.L_x_2745:
        /* <DEDUP_REMOVED lines=9> */
.L_x_9831:


//--------------------- .text._ZN2at6native13reduce_kernelILi128ELi4ENS0_8ReduceOpIaNS0_14func_wrapper_tImZNS0_15xor_sum_functorIavEclERNS_14TensorIteratorEEUlmmE_EEjmLi4ELi4EEEEEvT1_ --------------------------
	.section	.text._ZN2at6native13reduce_kernelILi128ELi4ENS0_8ReduceOpIaNS0_14func_wrapper_tImZNS0_15xor_sum_functorIavEclERNS_14TensorIteratorEEUlmmE_EEjmLi4ELi4EEEEEvT1_,"ax",@progbits
	.align	128
        .global         _ZN2at6native13reduce_kernelILi128ELi4ENS0_8ReduceOpIaNS0_14func_wrapper_tImZNS0_15xor_sum_functorIavEclERNS_14TensorIteratorEEUlmmE_EEjmLi4ELi4EEEEEvT1_
        .type           _ZN2at6native13reduce_kernelILi128ELi4ENS0_8ReduceOpIaNS0_14func_wrapper_tImZNS0_15xor_sum_functorIavEclERNS_14TensorIteratorEEUlmmE_EEjmLi4ELi4EEEEEvT1_,@function
        .size           _ZN2at6native13reduce_kernelILi128ELi4ENS0_8ReduceOpIaNS0_14func_wrapper_tImZNS0_15xor_sum_functorIavEclERNS_14TensorIteratorEEUlmmE_EEjmLi4ELi4EEEEEvT1_,(.L_x_9832 - _ZN2at6native13reduce_kernelILi128ELi4ENS0_8ReduceOpIaNS0_14func_wrapper_tImZNS0_15xor_sum_functorIavEclERNS_14TensorIteratorEEUlmmE_EEjmLi4ELi4EEEEEvT1_)
        .other          _ZN2at6native13reduce_kernelILi128ELi4ENS0_8ReduceOpIaNS0_14func_wrapper_tImZNS0_15xor_sum_functorIavEclERNS_14TensorIteratorEEUlmmE_EEjmLi4ELi4EEEEEvT1_,@"STO_CUDA_ENTRY STV_DEFAULT"
_ZN2at6native13reduce_kernelILi128ELi4ENS0_8ReduceOpIaNS0_14func_wrapper_tImZNS0_15xor_sum_functorIavEclERNS_14TensorIteratorEEUlmmE_EEjmLi4ELi4EEEEEvT1_:
.text._ZN2at6native13reduce_kernelILi128ELi4ENS0_8ReduceOpIaNS0_14func_wrapper_tImZNS0_15xor_sum_functorIavEclERNS_14TensorIteratorEEUlmmE_EEjmLi4ELi4EEEEEvT1_:
[----:B------:R-:W0:Y:S01]  /*0000*/  LDC R1, c[0x0][0x28] ;  /* 0x00000a00ff017b82 */ /* 0x000e220000000800 */
[----:B------:R-:W1:Y:S07]  /*0010*/  S2R R19, SR_TID.X ;  /* 0x0000000000137919 */ /* 0x000e6e0000002100 */
[----:B------:R-:W2:Y:S01]  /*0020*/  LDC R0, c[0x0][0x3f4] ;  /* 0x0000fd00ff007b82 */ /* 0x000ea20000000800 */
[----:B------:R-:W-:Y:S01]  /*0030*/  ULDC.64 UR8, c[0x0][0x240] ;  /* 0x0000900000087ab9 */ /* 0x000fe20000000a00 */
[----:B------:R-:W-:Y:S01]  /*0040*/  ULDC.64 UR6, c[0x0][0x238] ;  /* 0x00008e0000067ab9 */ /* 0x000fe20000000a00 */
[----:B------:R-:W3:Y:S01]  /*0050*/  S2R R2, SR_TID.Y ;  /* 0x0000000000027919 */ /* 0x000ee20000002200 */
[----:B------:R-:W-:Y:S01]  /*0060*/  ULDC UR5, c[0x0][0x248] ;  /* 0x0000920000057ab9 */ /* 0x000fe20000000800 */
[----:B------:R-:W-:Y:S01]  /*0070*/  IMAD.MOV.U32 R24, RZ, RZ, RZ ;  /* 0x000000ffff187224 */ /* 0x000fe200078e00ff */
[----:B------:R-:W4:Y:S02]  /*0080*/  S2R R18, SR_CTAID.Y ;  /* 0x0000000000127919 */ /* 0x000f240000002600 */
        /* <DEDUP_REMOVED lines=9> */
[----:B------:R-:W-:Y:S01]  /*0120*/  IMAD.SHL.U32 R23, R3, 0x4, RZ ;  /* 0x0000000403177824 */ /* 0x000fe200078e00ff */
[----:B0-----:R-:W-:Y:S06]  /*0130*/  @!P0 BRA `(.L_x_2746) ;  /* 0x0000001000448947 */ /* 0x001fec0003800000 */
        /* <DEDUP_REMOVED lines=273> */
.L_x_2746:
        /* <DEDUP_REMOVED lines=30> */
.L_x_2750:
        /* <DEDUP_REMOVED lines=29> */
.L_x_2756:
[----:B------:R-:W-:Y:S05]  /*1600*/  BSYNC B2 ;  /* 0x0000000000027941 */ /* 0x000fea0003800000 */
.L_x_2755:
        /* <DEDUP_REMOVED lines=13> */
.L_x_2754:
[----:B------:R-:W-:Y:S05]  /*16e0*/  BSYNC B1 ;  /* 0x0000000000017941 */ /* 0x000fea0003800000 */
.L_x_2753:
[----:B------:R-:W0:Y:S01]  /*16f0*/  LDC R5, c[0x0][0x224] ;  /* 0x00008900ff057b82 */ /* 0x000e220000000800 */
[----:B------:R-:W-:Y:S01]  /*1700*/  IADD3 R16, P0, P1, R24, R9, R7 ;  /* 0x0000000918107210 */ /* 0x000fe2000791e007 */
[----:B------:R-:W-:-:S03]  /*1710*/  ULDC UR4, c[0x0][0x5f4] ;  /* 0x00017d0000047ab9 */ /* 0x000fc60000000800 */
[----:B------:R-:W-:Y:S02]  /*1720*/  IADD3 R16, P2, R16, 0x4, RZ ;  /* 0x0000000410107810 */ /* 0x000fe40007f5e0ff */
[----:B------:R-:W-:-:S05]  /*1730*/  IADD3.X R17, RZ, UR4, R17, P0, P1 ;  /* 0x00000004ff117c10 */ /* 0x000fca00087e2411 */
[----:B------:R-:W-:Y:S01]  /*1740*/  IMAD.X R17, RZ, RZ, R17, P2 ;  /* 0x000000ffff117224 */ /* 0x000fe200010e0611 */
[----:B0-----:R-:W-:-:S07]  /*1750*/  IADD3 R6, R8, -0x4, R5 ;  /* 0xfffffffc08067810 */ /* 0x001fce0007ffe005 */
.L_x_2752:
[----:B------:R-:W-:Y:S05]  /*1760*/  BSYNC B0 ;  /* 0x0000000000007941 */ /* 0x000fea0003800000 */
.L_x_2751:
        /* <DEDUP_REMOVED lines=17> */
.L_x_2759:
[----:B------:R-:W-:Y:S01]  /*1880*/  IMAD.WIDE.U32 R4, R7, 0x4, R16 ;  /* 0x0000000407047825 */ /* 0x000fe200078e0010 */
[----:B------:R-:W-:-:S05]  /*1890*/  ULDC UR4, c[0x0][0x22c] ;  /* 0x00008b0000047ab9 */ /* 0x000fca0000000800 */
        /* <DEDUP_REMOVED lines=11> */
[----:B------:R-:W-:Y:S02]  /*1950*/  PRMT R10, R11, 0x8880, RZ ;  /* 0x000088800b0a7816 */ /* 0x000fe400000000ff */
[----:B------:R-:W-:Y:S02]  /*1960*/  LOP3.LUT R13, R13, R8, RZ, 0x3c, !PT ;  /* 0x000000080d0d7212 */ /* 0x000fe400078e3cff */
[----:B------:R-:W-:Y:S02]  /*1970*/  LOP3.LUT R14, R14, R9, RZ, 0x3c, !PT ;  /* 0x000000090e0e7212 */ /* 0x000fe400078e3cff */
        /* <DEDUP_REMOVED lines=11> */
.L_x_2758:
[----:B------:R-:W-:Y:S05]  /*1a30*/  BSYNC B0 ;  /* 0x0000000000007941 */ /* 0x000fea0003800000 */
.L_x_2757:
        /* <DEDUP_REMOVED lines=8> */
.L_x_2761:
[----:B------:R-:W-:Y:S05]  /*1ac0*/  BSYNC B0 ;  /* 0x0000000000007941 */ /* 0x000fea0003800000 */
.L_x_2760:
        /* <DEDUP_REMOVED lines=14> */
.L_x_2763:
[----:B------:R-:W-:Y:S05]  /*1bb0*/  BSYNC B0 ;  /* 0x0000000000007941 */ /* 0x000fea0003800000 */
.L_x_2762:
        /* <DEDUP_REMOVED lines=8> */
.L_x_2749:
[----:B------:R-:W0:Y:S08]  /*1c40*/  LDC R34, c[0x0][0x260] ;  /* 0x00009800ff227b82 */ /* 0x000e300000000800 */
[----:B------:R-:W1:Y:S01]  /*1c50*/  LDC R47, c[0x0][0x390] ;  /* 0x0000e400ff2f7b82 */ /* 0x000e620000000800 */
[----:B0-----:R-:W-:Y:S02]  /*1c60*/  ISETP.NE.AND P0, PT, R34, 0x1, PT ;  /* 0x000000012200780c */ /* 0x001fe40003f05270 */
[----:B-1----:R-:W-:-:S13]  /*1c70*/  ISETP.EQ.AND P1, PT, R47, 0x1, PT ;  /* 0x000000012f00780c */ /* 0x002fda0003f22270 */
[----:B------:R-:W-:Y:S05]  /*1c80*/  @!P0 BRA P1, `(.L_x_2764) ;  /* 0x000000ac00cc8947 */ /* 0x000fea0000800000 */
[----:B------:R-:W0:Y:S01]  /*1c90*/  LDC R10, c[0x0][0x218] ;  /* 0x00008600ff0a7b82 */ /* 0x000e220000000800 */
[----:B------:R-:W-:Y:S01]  /*1ca0*/  ULDC UR4, c[0x0][0x22c] ;  /* 0x00008b0000047ab9 */ /* 0x000fe20000000800 */
[----:B------:R-:W-:Y:S01]  /*1cb0*/  IMAD.MOV.U32 R48, RZ, RZ, R6 ;  /* 0x000000ffff307224 */ /* 0x000fe200078e0006 */
        /* <DEDUP_REMOVED lines=25> */
[----:B------:R-:W-:Y:S02]  /*1e50*/  IMAD.MOV.U32 R18, RZ, RZ, R10 ;  /* 0x000000ffff127224 */ /* 0x000fe400078e000a */
[--C-:B------:R-:W-:Y:S02]  /*1e60*/  IMAD.MOV.U32 R21, RZ, RZ, R11.reuse ;  /* 0x000000ffff157224 */ /* 0x100fe400078e000b */
[----:B------:R-:W-:-:S02]  /*1e70*/  IMAD.MOV.U32 R15, RZ, RZ, R11 ;  /* 0x000000ffff0f7224 */ /* 0x000fc400078e000b */
[--C-:B------:R-:W-:Y:S02]  /*1e80*/  IMAD.MOV.U32 R12, RZ, RZ, R10.reuse ;  /* 0x000000ffff0c7224 */ /* 0x100fe400078e000a */
[--C-:B------:R-:W-:Y:S02]  /*1e90*/  IMAD.MOV.U32 R13, RZ, RZ, R11.reuse ;  /* 0x000000ffff0d7224 */ /* 0x100fe400078e000b */
[--C-:B------:R-:W-:Y:S02]  /*1ea0*/  IMAD.MOV.U32 R8, RZ, RZ, R11.reuse ;  /* 0x000000ffff087224 */ /* 0x100fe400078e000b */
[----:B------:R-:W-:Y:S02]  /*1eb0*/  IMAD.MOV.U32 R7, RZ, RZ, R10 ;  /* 0x000000ffff077224 */ /* 0x000fe400078e000a */
[--C-:B------:R-:W-:Y:S02]  /*1ec0*/  IMAD.MOV.U32 R6, RZ, RZ, R11.reuse ;  /* 0x000000ffff067224 */ /* 0x100fe400078e000b */
[----:B------:R-:W-:-:S02]  /*1ed0*/  IMAD.MOV.U32 R4, RZ, RZ, R11 ;  /* 0x000000ffff047224 */ /* 0x000fc400078e000b */
[----:B------:R-:W-:Y:S02]  /*1ee0*/  IMAD.MOV.U32 R3, RZ, RZ, R10 ;  /* 0x000000ffff037224 */ /* 0x000fe400078e000a */
        /* <DEDUP_REMOVED lines=21> */
[----:B------:R-:W-:Y:S02]  /*2040*/  IMAD.MOV.U32 R3, RZ, RZ, R10 ;  /* 0x000000ffff037224 */ /* 0x000fe400078e000a */
[--C-:B------:R-:W-:Y:S02]  /*2050*/  IMAD.MOV.U32 R39, RZ, RZ, R11.reuse ;  /* 0x000000ffff277224 */ /* 0x100fe400078e000b */
[--C-:B------:R-:W-:Y:S02]  /*2060*/  IMAD.MOV.U32 R33, RZ, RZ, R11.reuse ;  /* 0x000000ffff217224 */ /* 0x100fe400078e000b */
        /* <DEDUP_REMOVED lines=9> */
.L_x_2773:
        /* <DEDUP_REMOVED lines=287> */
.L_x_2769:
[----:B------:R-:W-:Y:S01]  /*32f0*/  LOP3.LUT R37, R43, 0xfffffffc, RZ, 0xc0, !PT ;  /* 0xfffffffc2b257812 */ /* 0x000fe200078ec0ff */
[----:B------:R-:W-:-:S03]  /*3300*/  ULDC UR36, c[0x0][0x22c] ;  /* 0x00008b0000247ab9 */ /* 0x000fc60000000800 */
[----:B------:R-:W-:-:S05]  /*3310*/  IADD3 R36, P1, R37, R16, RZ ;  /* 0x0000001025247210 */ /* 0x000fca0007f3e0ff */
[----:B------:R-:W-:-:S05]  /*3320*/  IMAD.X R37, RZ, RZ, R17, P1 ;  /* 0x000000ffff257224 */ /* 0x000fca00008e0611 */
[----:B------:R-:W2:Y:S01]  /*3330*/  LDG.E R36, desc[UR60][R36.64] ;  /* 0x0000003c24247981 */ /* 0x000ea2000c1e1900 */
[----:B------:R-:W-:-:S05]  /*3340*/  IMAD.U32 R43, RZ, RZ, UR36 ;  /* 0x00000024ff2b7e24 */ /* 0x000fca000f8e00ff */
[----:B------:R-:W-:Y:S02]  /*3350*/  IADD3 R60, R48, R43, RZ ;  /* 0x0000002b303c7210 */ /* 0x000fe40007ffe0ff */
[C---:B--2---:R-:W-:Y:S02]  /*3360*/  PRMT R44, R36.reuse, 0x7770, RZ ;  /* 0x00007770242c7816 */ /* 0x044fe400000000ff */
[C---:B------:R-:W-:Y:S02]  /*3370*/  PRMT R45, R36.reuse, 0x7771, RZ ;  /* 0x00007771242d7816 */ /* 0x040fe400000000ff */
[C---:B------:R-:W-:Y:S02]  /*3380*/  PRMT R46, R36.reuse, 0x7772, RZ ;  /* 0x00007772242e7816 */ /* 0x040fe400000000ff */
        /* <DEDUP_REMOVED lines=247> */
.L_x_2770:
[----:B------:R-:W-:-:S04]  /*4300*/  LOP3.LUT R37, R50, 0xfffffffc, RZ, 0xc0, !PT ;  /* 0xfffffffc32257812 */ /* 0x000fc800078ec0ff */
[----:B------:R-:W-:-:S04]  /*4310*/  IADD3 R36, P1, R37, R16, RZ ;  /* 0x0000001025247210 */ /* 0x000fc80007f3e0ff */
[----:B------:R-:W-:-:S05]  /*4320*/  IADD3.X R37, RZ, R17, RZ, P1, !PT ;  /* 0x00000011ff257210 */ /* 0x000fca0000ffe4ff */
[----:B------:R-:W2:Y:S01]  /*4330*/  LDG.E R36, desc[UR60][R36.64] ;  /* 0x0000003c24247981 */ /* 0x000ea2000c1e1900 */
[----:B------:R-:W-:Y:S01]  /*4340*/  HFMA2.MMA R53, -RZ, RZ, 0, 0 ;  /* 0x00000000ff357435 */ /* 0x000fe200000001ff */
[----:B------:R-:W-:Y:S02]  /*4350*/  IMAD.IADD R60, R60, 0x1, R43 ;  /* 0x000000013c3c7824 */ /* 0x000fe400078e022b */
[----:B------:R-:W-:Y:S01]  /*4360*/  IMAD.MOV.U32 R48, RZ, RZ, RZ ;  /* 0x000000ffff307224 */ /* 0x000fe200078e00ff */
        /* <DEDUP_REMOVED lines=239> */
.L_x_2771:
        /* <DEDUP_REMOVED lines=255> */
.L_x_2772:
[----:B------:R-:W-:Y:S01]  /*6250*/  LOP3.LUT R37, R48, 0xfffffffc, RZ, 0xc0, !PT ;  /* 0xfffffffc30257812 */ /* 0x000fe200078ec0ff */
[----:B------:R-:W-:-:S03]  /*6260*/  ULDC UR4, c[0x0][0x224] ;  /* 0x0000890000047ab9 */ /* 0x000fc60000000800 */
[----:B------:R-:W-:-:S05]  /*6270*/  IADD3 R36, P1, R37, R16, RZ ;  /* 0x0000001025247210 */ /* 0x000fca0007f3e0ff */
[----:B------:R-:W-:-:S05]  /*6280*/  IMAD.X R37, RZ, RZ, R17, P1 ;  /* 0x000000ffff257224 */ /* 0x000fca00008e0611 */
[----:B------:R1:W2:Y:S01]  /*6290*/  LDG.E R36, desc[UR60][R36.64] ;  /* 0x0000003c24247981 */ /* 0x0002a2000c1e1900 */
[----:B------:R-:W-:Y:S01]  /*62a0*/  IADD3 R48, R60, R43, RZ ;  /* 0x0000002b3c307210 */ /* 0x000fe20007ffe0ff */
[----:B------:R-:W-:Y:S01]  /*62b0*/  IMAD.U32 R53, RZ, RZ, UR4 ;  /* 0x00000004ff357e24 */ /* 0x000fe2000f8e00ff */
[----:B------:R-:W-:Y:S02]  /*62c0*/  LOP3.LUT R61, R44, 0xffff, RZ, 0xc0, !PT ;  /* 0x0000ffff2c3d7812 */ /* 0x000fe400078ec0ff */
[----:B------:R-:W-:Y:S01]  /*62d0*/  LOP3.LUT R60, R45, 0xffff, RZ, 0xc0, !PT ;  /* 0x0000ffff2d3c7812 */ /* 0x000fe200078ec0ff */
[----:B------:R-:W-:Y:S01]  /*62e0*/  IMAD R58, R43, 0x3, R48 ;  /* 0x000000032b3a7824 */ /* 0x000fe200078e0230 */
[----:B------:R-:W-:Y:S02]  /*62f0*/  PRMT R61, R61, 0x8880, RZ ;  /* 0x000088803d3d7816 */ /* 0x000fe400000000ff */
[----:B------:R-:W-:Y:S02]  /*6300*/  LOP3.LUT R59, R46, 0xffff, RZ, 0xc0, !PT ;  /* 0x0000ffff2e3b7812 */ /* 0x000fe400078ec0ff */
[----:B------:R-:W-:-:S02]  /*6310*/  ISETP.GE.U32.AND P1, PT, R58, R53, PT ;  /* 0x000000353a00720c */ /* 0x000fc40003f26070 */
[----:B------:R-:W-:Y:S02]  /*6320*/  LOP3.LUT R58, R47, 0xffff, RZ, 0xc0, !PT ;  /* 0x0000ffff2f3a7812 */ /* 0x000fe400078ec0ff */
[----:B------:R-:W-:Y:S02]  /*6330*/  PRMT R60, R60, 0x8880, RZ ;  /* 0x000088803c3c7816 */ /* 0x000fe400000000ff */
[----:B------:R-:W-:Y:S01]  /*6340*/  PRMT R64, R58, 0x8880, RZ ;  /* 0x000088803a407816 */ /* 0x000fe200000000ff */
[----:B------:R-:W-:Y:S01]  /*6350*/  IMAD.MOV.U32 R58, RZ, RZ, R61 ;  /* 0x000000ffff3a7224 */ /* 0x000fe200078e003d */
[----:B------:R-:W-:Y:S02]  /*6360*/  PRMT R62, R59, 0x8880, RZ ;  /* 0x000088803b3e7816 */ /* 0x000fe400000000ff */
[----:B------:R-:W-:Y:S02]  /*6370*/  SHF.R.S32.HI R59, RZ, 0x1f, R60 ;  /* 0x0000001fff3b7819 */ /* 0x000fe4000001143c */
[----:B-1----:R-:W-:-:S02]  /*6380*/  SHF.R.S32.HI R37, RZ, 0x1f, R58 ;  /* 0x0000001fff257819 */ /* 0x002fc4000001143a */
[----:B------:R-:W-:Y:S02]  /*6390*/  LOP3.LUT R5, R5, R60, RZ, 0x3c, !PT ;  /* 0x0000003c05057212 */ /* 0x000fe400078e3cff */
[----:B------:R-:W-:Y:S02]  /*63a0*/  LOP3.LUT R60, R49, 0xffff, RZ, 0xc0, !PT ;  /* 0x0000ffff313c7812 */ /* 0x000fe400078ec0ff */
[----:B------:R-:W-:Y:S02]  /*63b0*/  LOP3.LUT R4, R4, R59, RZ, 0x3c, !PT ;  /* 0x0000003b04047212 */ /* 0x000fe400078e3cff */
[----:B------:R-:W-:Y:S02]  /*63c0*/  SHF.R.S32.HI R63, RZ, 0x1f, R64 ;  /* 0x0000001fff3f7819 */ /* 0x000fe40000011440 */
[----:B------:R-:W-:Y:S02]  /*63d0*/  LOP3.LUT R0, R0, R37, RZ, 0x3c, !PT ;  /* 0x0000002500007212 */ /* 0x000fe400078e3cff */
[----:B------:R-:W-:-:S02]  /*63e0*/  LOP3.LUT R59, R50, 0xffff, RZ, 0xc0, !PT ;  /* 0x0000ffff323b7812 */ /* 0x000fc400078ec0ff */
[----:B------:R-:W-:Y:S02]  /*63f0*/  LOP3.LUT R37, R52, 0xffff, RZ, 0xc0, !PT ;  /* 0x0000ffff34257812 */ /* 0x000fe400078ec0ff */
[----:B------:R-:W-:Y:S02]  /*6400*/  PRMT R60, R60, 0x8880, RZ ;  /* 0x000088803c3c7816 */ /* 0x000fe400000000ff */
[----:B------:R-:W-:Y:S02]  /*6410*/  LOP3.LUT R3, R3, R58, RZ, 0x3c, !PT ;  /* 0x0000003a03037212 */ /* 0x000fe400078e3cff */
[----:B------:R-:W-:Y:S02]  /*6420*/  SHF.R.S32.HI R61, RZ, 0x1f, R62 ;  /* 0x0000001fff3d7819 */ /* 0x000fe4000001143e */
[----:B------:R-:W-:Y:S02]  /*6430*/  LOP3.LUT R8, R8, R63, RZ, 0x3c, !PT ;  /* 0x0000003f08087212 */ /* 0x000fe400078e3cff */
[----:B------:R-:W-:-:S02]  /*6440*/  PRMT R59, R59, 0x8880, RZ ;  /* 0x000088803b3b7816 */ /* 0x000fc400000000ff */
[----:B------:R-:W-:Y:S02]  /*6450*/  LOP3.LUT R58, R51, 0xffff, RZ, 0xc0, !PT ;  /* 0x0000ffff333a7812 */ /* 0x000fe400078ec0ff */
[----:B------:R-:W-:Y:S02]  /*6460*/  PRMT R63, R37, 0x8880, RZ ;  /* 0x00008880253f7816 */ /* 0x000fe400000000ff */
[----:B------:R-:W-:Y:S02]  /*6470*/  MOV R37, R60 ;  /* 0x0000003c00257202 */ /* 0x000fe40000000f00 */
[----:B------:R-:W-:Y:S02]  /*6480*/  LOP3.LUT R6, R6, R61, RZ, 0x3c, !PT ;  /* 0x0000003d06067212 */ /* 0x000fe400078e3cff */
[----:B------:R-:W-:Y:S02]  /*6490*/  SHF.R.S32.HI R60, RZ, 0x1f, R59 ;  /* 0x0000001fff3c7819 */ /* 0x000fe4000001143b */
[----:B------:R-:W-:-:S02]  /*64a0*/  PRMT R61, R58, 0x8880, RZ ;  /* 0x000088803a3d7816 */ /* 0x000fc400000000ff */
[----:B------:R-:W-:Y:S02]  /*64b0*/  SHF.R.S32.HI R58, RZ, 0x1f, R37 ;  /* 0x0000001fff3a7819 */ /* 0x000fe40000011425 */
[----:B------:R-:W-:Y:S02]  /*64c0*/  LOP3.LUT R13, R13, R60, RZ, 0x3c, !PT ;  /* 0x0000003c0d0d7212 */ /* 0x000fe400078e3cff */
[----:B------:R-:W-:Y:S02]  /*64d0*/  LOP3.LUT R60, R54, 0xffff, RZ, 0xc0, !PT ;  /* 0x0000ffff363c7812 */ /* 0x000fe400078ec0ff */
[----:B------:R-:W-:Y:S02]  /*64e0*/  LOP3.LUT R11, R11, R58, RZ, 0x3c, !PT ;  /* 0x0000003a0b0b7212 */ /* 0x000fe400078e3cff */
[----:B------:R-:W-:Y:S02]  /*64f0*/  LOP3.LUT R58, R56, 0xffff, RZ, 0xc0, !PT ;  /* 0x0000ffff383a7812 */ /* 0x000fe400078ec0ff */
[----:B------:R-:W-:-:S02]  /*6500*/  LOP3.LUT R10, R10, R37, RZ, 0x3c, !PT ;  /* 0x000000250a0a7212 */ /* 0x000fc400078e3cff */
[----:B------:R-:W-:Y:S02]  /*6510*/  LOP3.LUT R7, R7, R62, RZ, 0x3c, !PT ;  /* 0x0000003e07077212 */ /* 0x000fe400078e3cff */
[----:B------:R-:W-:Y:S02]  /*6520*/  LOP3.LUT R37, R57, 0xffff, RZ, 0xc0, !PT ;  /* 0x0000ffff39257812 */ /* 0x000fe400078ec0ff */
[----:B------:R-:W-:Y:S02]  /*6530*/  PRMT R60, R60, 0x8880, RZ ;  /* 0x000088803c3c7816 */ /* 0x000fe400000000ff */
[----:B------:R-:W-:Y:S02]  /*6540*/  LOP3.LUT R12, R12, R59, RZ, 0x3c, !PT ;  /* 0x0000003b0c0c7212 */ /* 0x000fe400078e3cff */
[----:B------:R-:W-:Y:S02]  /*6550*/  LOP3.LUT R14, R14, R61, RZ, 0x3c, !PT ;  /* 0x0000003d0e0e7212 */ /* 0x000fe400078e3cff */
[----:B------:R-:W-:-:S02]  /*6560*/  SHF.R.S32.HI R62, RZ, 0x1f, R61 ;  /* 0x0000001fff3e7819 */ /* 0x000fc4000001143d */
[----:B------:R-:W-:Y:S02]  /*6570*/  LOP3.LUT R9, R9, R64, RZ, 0x3c, !PT ;  /* 0x0000004009097212 */ /* 0x000fe400078e3cff */
[----:B------:R-:W-:Y:S02]  /*6580*/  LOP3.LUT R59, R55, 0xffff, RZ, 0xc0, !PT ;  /* 0x0000ffff373b7812 */ /* 0x000fe400078ec0ff */
[----:B------:R-:W-:Y:S02]  /*6590*/  PRMT R61, R58, 0x8880, RZ ;  /* 0x000088803a3d7816 */ /* 0x000fe400000000ff */
[----:B------:R-:W-:Y:S02]  /*65a0*/  LOP3.LUT R18, R18, R63, RZ, 0x3c, !PT ;  /* 0x0000003f12127212 */ /* 0x000fe400078e3cff */
[----:B------:R-:W-:Y:S02]  /*65b0*/  SHF.R.S32.HI R64, RZ, 0x1f, R63 ;  /* 0x0000001fff407819 */ /* 0x000fe4000001143f */
[----:B------:R-:W-:Y:S01]  /*65c0*/  PRMT R63, R37, 0x8880, RZ ;  /* 0x00008880253f7816 */ /* 0x000fe200000000ff */
[----:B------:R-:W-:Y:S01]  /*65d0*/  IMAD.MOV.U32 R37, RZ, RZ, R60 ;  /* 0x000000ffff257224 */ /* 0x000fe200078e003c */
[----:B------:R-:W-:-:S02]  /*65e0*/  PRMT R59, R59, 0x8880, RZ ;  /* 0x000088803b3b7816 */ /* 0x000fc400000000ff */
[----:B------:R-:W-:Y:S02]  /*65f0*/  SHF.R.S32.HI R60, RZ, 0x1f, R61 ;  /* 0x0000001fff3c7819 */ /* 0x000fe4000001143d */
[----:B------:R-:W-:Y:S02]  /*6600*/  LOP3.LUT R24, R24, R37, RZ, 0x3c, !PT ;  /* 0x0000002518187212 */ /* 0x000fe400078e3cff */
[----:B------:R-:W-:Y:S02]  /*6610*/  LOP3.LUT R26, R26, R59, RZ, 0x3c, !PT ;  /* 0x0000003b1a1a7212 */ /* 0x000fe400078e3cff */
[----:B------:R-:W-:Y:S02]  /*6620*/  SHF.R.S32.HI R58, RZ, 0x1f, R59 ;  /* 0x0000001fff3a7819 */ /* 0x000fe4000001143b */
[----:B------:R-:W-:Y:S02]  /*6630*/  LOP3.LUT R28, R28, R61, RZ, 0x3c, !PT ;  /* 0x0000003d1c1c7212 */ /* 0x000fe400078e3cff */
[----:B------:R-:W-:-:S02]  /*6640*/  LOP3.LUT R27, R27, R60, RZ, 0x3c, !PT ;  /* 0x0000003c1b1b7212 */ /* 0x000fc400078e3cff */
[----:B------:R-:W-:Y:S02]  /*6650*/  SHF.R.S32.HI R37, RZ, 0x1f, R37 ;  /* 0x0000001fff257819 */ /* 0x000fe40000011425 */
[----:B------:R-:W-:Y:S02]  /*6660*/  LOP3.LUT R15, R15, R62, RZ, 0x3c, !PT ;  /* 0x0000003e0f0f7212 */ /* 0x000fe400078e3cff */
[----:B------:R-:W-:Y:S02]  /*6670*/  LOP3.LUT R30, R30, R63, RZ, 0x3c, !PT ;  /* 0x0000003f1e1e7212 */ /* 0x000fe400078e3cff */
[----:B------:R-:W-:Y:S02]  /*6680*/  SHF.R.S32.HI R62, RZ, 0x1f, R63 ;  /* 0x0000001fff3e7819 */ /* 0x000fe4000001143f */
[----:B------:R-:W-:Y:S02]  /*6690*/  LOP3.LUT R20, R20, R37, RZ, 0x3c, !PT ;  /* 0x0000002514147212 */ /* 0x000fe400078e3cff */
[----:B------:R-:W-:-:S02]  /*66a0*/  LOP3.LUT R21, R21, R64, RZ, 0x3c, !PT ;  /* 0x0000004015157212 */ /* 0x000fc400078e3cff */
[----:B------:R-:W-:Y:S02]  /*66b0*/  LOP3.LUT R25, R25, R58, RZ, 0x3c, !PT ;  /* 0x0000003a19197212 */ /* 0x000fe400078e3cff */
[----:B------:R-:W-:Y:S02]  /*66c0*/  LOP3.LUT R29, R29, R62, RZ, 0x3c, !PT ;  /* 0x0000003e1d1d7212 */ /* 0x000fe400078e3cff */
[C---:B--2---:R-:W-:Y:S02]  /*66d0*/  PRMT R59, R36.reuse, 0x7770, RZ ;  /* 0x00007770243b7816 */ /* 0x044fe400000000ff */
[C---:B------:R-:W-:Y:S02]  /*66e0*/  PRMT R60, R36.reuse, 0x7771, RZ ;  /* 0x00007771243c7816 */ /* 0x040fe400000000ff */
[C---:B------:R-:W-:Y:S02]  /*66f0*/  PRMT R61, R36.reuse, 0x7772, RZ ;  /* 0x00007772243d7816 */ /* 0x040fe400000000ff */
[----:B------:R-:W-:-:S02]  /*6700*/  PRMT R36, R36, 0x7773, RZ ;  /* 0x0000777324247816 */ /* 0x000fc400000000ff */
        /* <DEDUP_REMOVED lines=16> */
[----:B------:R-:W-:Y:S06]  /*6810*/  @!P1 BRA `(.L_x_2773) ;  /* 0xffffffb800389947 */ /* 0x000fec000383ffff */
[----:B------:R-:W-:Y:S05]  /*6820*/  BSYNC B1 ;  /* 0x0000000000017941 */ /* 0x000fea0003800000 */
.L_x_2768:
[----:B------:R-:W-:-:S07]  /*6830*/  PRMT R58, R36, 0x7610, R58 ;  /* 0x00007610243a7816 */ /* 0x000fce000000003a */
.L_x_2767:
[----:B------:R-:W-:Y:S05]  /*6840*/  BSYNC B0 ;  /* 0x0000000000007941 */ /* 0x000fea0003800000 */
.L_x_2766:
[----:B------:R-:W-:Y:S01]  /*6850*/  ISETP.GE.U32.AND P0, PT, R48, R53, PT ;  /* 0x000000353000720c */ /* 0x000fe20003f06070 */
[----:B------:R-:W-:-:S12]  /*6860*/  BSSY B0, `(.L_x_2774) ;  /* 0x0000476000007945 */ /* 0x000fd80003800000 */
[----:B------:R-:W-:Y:S05]  /*6870*/  @P0 BRA `(.L_x_2775) ;  /* 0x0000004400d00947 */ /* 0x000fea0003800000 */
[----:B------:R-:W1:Y:S01]  /*6880*/  LDC R62, c[0x0][0x260] ;  /* 0x00009800ff3e7b82 */ /* 0x000e620000000800 */
[----:B------:R-:W-:Y:S01]  /*6890*/  IMAD.MOV.U32 R46, RZ, RZ, RZ ;  /* 0x000000ffff2e7224 */ /* 0x000fe200078e00ff */
[----:B-1----:R-:W-:-:S13]  /*68a0*/  ISETP.NE.AND P1, PT, R62, RZ, PT ;  /* 0x000000ff3e00720c */ /* 0x002fda0003f25270 */
[----:B------:R-:W-:Y:S05]  /*68b0*/  @!P1 BRA `(.L_x_2776) ;  /* 0x0000001000449947 */ /* 0x000fea0003800000 */
[----:B0-----:R-:W-:Y:S01]  /*68c0*/  HFMA2.MMA R34, -RZ, RZ, 0, 0 ;  /* 0x00000000ff227435 */ /* 0x001fe200000001ff */
[----:B------:R-:W-:Y:S01]  /*68d0*/  IMAD.MOV.U32 R35, RZ, RZ, R48 ;  /* 0x000000ffff237224 */ /* 0x000fe200078e0030 */
        /* <DEDUP_REMOVED lines=271> */
.L_x_2776:
[----:B------:R-:W-:-:S04]  /*79d0*/  LOP3.LUT R37, R46, 0xfffffffc, RZ, 0xc0, !PT ;  /* 0xfffffffc2e257812 */ /* 0x000fc800078ec0ff */
[----:B------:R-:W-:-:S04]  /*79e0*/  IADD3 R36, P2, R37, R16, RZ ;  /* 0x0000001025247210 */ /* 0x000fc80007f5e0ff */
[----:B------:R-:W-:-:S05]  /*79f0*/  IADD3.X R37, RZ, R17, RZ, P2, !PT ;  /* 0x00000011ff257210 */ /* 0x000fca00017fe4ff */
[----:B------:R-:W2:Y:S01]  /*7a00*/  LDG.E R36, desc[UR60][R36.64] ;  /* 0x0000003c24247981 */ /* 0x000ea2000c1e1900 */
[----:B0-----:R-:W-:-:S05]  /*7a10*/  IMAD.IADD R35, R48, 0x1, R43 ;  /* 0x0000000130237824 */ /* 0x001fca00078e022b */
[----:B------:R-:W-:Y:S02]  /*7a20*/  ISETP.GE.U32.AND P2, PT, R35, R53, PT ;  /* 0x000000352300720c */ /* 0x000fe40003f46070 */
[C---:B--2---:R-:W-:Y:S02]  /*7a30*/  PRMT R44, R36.reuse, 0x7770, RZ ;  /* 0x00007770242c7816 */ /* 0x044fe400000000ff */
[C---:B------:R-:W-:Y:S02]  /*7a40*/  PRMT R45, R36.reuse, 0x7771, RZ ;  /* 0x00007771242d7816 */ /* 0x040fe400000000ff */
[C---:B------:R-:W-:Y:S02]  /*7a50*/  PRMT R46, R36.reuse, 0x7772, RZ ;  /* 0x00007772242e7816 */ /* 0x040fe400000000ff */
[----:B------:R-:W-:-:S05]  /*7a60*/  PRMT R47, R36, 0x7773, RZ ;  /* 0x00007773242f7816 */ /* 0x000fca00000000ff */
        /* <DEDUP_REMOVED lines=275> */
.L_x_2777:
[----:B------:R-:W-:-:S04]  /*8ba0*/  LOP3.LUT R37, R49, 0xfffffffc, RZ, 0xc0, !PT ;  /* 0xfffffffc31257812 */ /* 0x000fc800078ec0ff */
[----:B------:R-:W-:-:S05]  /*8bb0*/  IADD3 R36, P2, R37, R16, RZ ;  /* 0x0000001025247210 */ /* 0x000fca0007f5e0ff */
[----:B------:R-:W-:-:S05]  /*8bc0*/  IMAD.X R37, RZ, RZ, R17, P2 ;  /* 0x000000ffff257224 */ /* 0x000fca00010e0611 */
[----:B------:R-:W2:Y:S01]  /*8bd0*/  LDG.E R36, desc[UR60][R36.64] ;  /* 0x0000003c24247981 */ /* 0x000ea2000c1e1900 */
[----:B------:R-:W-:-:S04]  /*8be0*/  IADD3 R35, R35, R43, RZ ;  /* 0x0000002b23237210 */ /* 0x000fc80007ffe0ff */
        /* <DEDUP_REMOVED lines=280> */
.L_x_2778:
        /* <DEDUP_REMOVED lines=8> */
[C---:B------:R-:W-:Y:S02]  /*9df0*/  PRMT R56, R36.reuse, 0x7772, RZ ;  /* 0x0000777224387816 */ /* 0x040fe400000000ff */
[----:B------:R-:W-:-:S05]  /*9e00*/  PRMT R57, R36, 0x7773, RZ ;  /* 0x0000777324397816 */ /* 0x000fca00000000ff */
        /* <DEDUP_REMOVED lines=275> */
.L_x_2779:
[----:B------:R-:W-:-:S04]  /*af40*/  LOP3.LUT R35, R58, 0xfffffffc, RZ, 0xc0, !PT ;  /* 0xfffffffc3a237812 */ /* 0x000fc800078ec0ff */
[----:B------:R-:W-:-:S04]  /*af50*/  IADD3 R16, P1, R35, R16, RZ ;  /* 0x0000001023107210 */ /* 0x000fc80007f3e0ff */
[----:B------:R-:W-:-:S05]  /*af60*/  IADD3.X R17, RZ, R17, RZ, P1, !PT ;  /* 0x00000011ff117210 */ /* 0x000fca0000ffe4ff */
[----:B------:R-:W2:Y:S02]  /*af70*/  LDG.E R16, desc[UR60][R16.64] ;  /* 0x0000003c10107981 */ /* 0x000ea4000c1e1900 */
[C---:B--2---:R-:W-:Y:S02]  /*af80*/  PRMT R59, R16.reuse, 0x7770, RZ ;  /* 0x00007770103b7816 */ /* 0x044fe400000000ff */
[C---:B------:R-:W-:Y:S02]  /*af90*/  PRMT R60, R16.reuse, 0x7771, RZ ;  /* 0x00007771103c7816 */ /* 0x040fe400000000ff */
[C---:B------:R-:W-:Y:S02]  /*afa0*/  PRMT R61, R16.reuse, 0x7772, RZ ;  /* 0x00007772103d7816 */ /* 0x040fe400000000ff */
[----:B------:R-:W-:-:S07]  /*afb0*/  PRMT R58, R16, 0x7773, RZ ;  /* 0x00007773103a7816 */ /* 0x000fce00000000ff */
.L_x_2775:
[----:B------:R-:W-:Y:S05]  /*afc0*/  BSYNC B0 ;  /* 0x0000000000007941 */ /* 0x000fea0003800000 */
.L_x_2774:
        /* <DEDUP_REMOVED lines=8> */
[----:B------:R-:W-:-:S02]  /*b050*/  PRMT R16, R44, 0x8880, RZ ;  /* 0x000088802c107816 */ /* 0x000fc400000000ff */
[----:B0-----:R-:W-:Y:S02]  /*b060*/  PRMT R34, R45, 0x8880, RZ ;  /* 0x000088802d227816 */ /* 0x001fe400000000ff */
[----:B------:R-:W-:Y:S02]  /*b070*/  PRMT R36, R46, 0x8880, RZ ;  /* 0x000088802e247816 */ /* 0x000fe400000000ff */
[----:B------:R-:W-:Y:S02]  /*b080*/  PRMT R44, R47, 0x8880, RZ ;  /* 0x000088802f2c7816 */ /* 0x000fe400000000ff */
        /* <DEDUP_REMOVED lines=17> */
[----:B------:R-:W-:Y:S02]  /*b1a0*/  LOP3.LUT R51, R51, 0xffff, RZ, 0xc0, !PT ;  /* 0x0000ffff33337812 */ /* 0x000fe400078ec0ff */
[----:B------:R-:W-:Y:S02]  /*b1b0*/  LOP3.LUT R52, R52, 0xffff, RZ, 0xc0, !PT ;  /* 0x0000ffff34347812 */ /* 0x000fe400078ec0ff */
[----:B------:R-:W-:-:S02]  /*b1c0*/  PRMT R17, R49, 0x8880, RZ ;  /* 0x0000888031117816 */ /* 0x000fc400000000ff */
[----:B------:R-:W-:Y:S02]  /*b1d0*/  PRMT R35, R50, 0x8880, RZ ;  /* 0x0000888032237816 */ /* 0x000fe400000000ff */
        /* <DEDUP_REMOVED lines=19> */
[----:B------:R-:W-:Y:S02]  /*b310*/  LOP3.LUT R56, R56, 0xffff, RZ, 0xc0, !PT ;  /* 0x0000ffff38387812 */ /* 0x000fe400078ec0ff */
[----:B------:R-:W-:-:S02]  /*b320*/  LOP3.LUT R57, R57, 0xffff, RZ, 0xc0, !PT ;  /* 0x0000ffff39397812 */ /* 0x000fc400078ec0ff */
[----:B------:R-:W-:Y:S02]  /*b330*/  PRMT R17, R54, 0x8880, RZ ;  /* 0x0000888036117816 */ /* 0x000fe400000000ff */
[----:B------:R-:W-:Y:S02]  /*b340*/  PRMT R35, R55, 0x8880, RZ ;  /* 0x0000888037237816 */ /* 0x000fe400000000ff */
[----:B------:R-:W-:Y:S02]  /*b350*/  PRMT R37, R56, 0x8880, RZ ;  /* 0x0000888038257816 */ /* 0x000fe400000000ff */
[----:B------:R-:W-:Y:S02]  /*b360*/  PRMT R43, R57, 0x8880, RZ ;  /* 0x00008880392b7816 */ /* 0x000fe400000000ff */
        /* <DEDUP_REMOVED lines=13> */
[----:B------:R-:W-:Y:S02]  /*b440*/  LOP3.LUT R59, R59, 0xffff, RZ, 0xc0, !PT ;  /* 0x0000ffff3b3b7812 */ /* 0x000fe400078ec0ff */
[----:B------:R-:W-:Y:S02]  /*b450*/  LOP3.LUT R60, R60, 0xffff, RZ, 0xc0, !PT ;  /* 0x0000ffff3c3c7812 */ /* 0x000fe400078ec0ff */
[----:B------:R-:W-:Y:S02]  /*b460*/  LOP3.LUT R61, R61, 0xffff, RZ, 0xc0, !PT ;  /* 0x0000ffff3d3d7812 */ /* 0x000fe400078ec0ff */
[----:B------:R-:W-:Y:S02]  /*b470*/  LOP3.LUT R58, R58, 0xffff, RZ, 0xc0, !PT ;  /* 0x0000ffff3a3a7812 */ /* 0x000fe400078ec0ff */
[----:B------:R-:W-:Y:S02]  /*b480*/  PRMT R17, R59, 0x8880, RZ ;  /* 0x000088803b117816 */ /* 0x000fe400000000ff */
[----:B------:R-:W-:-:S02]  /*b490*/  PRMT R35, R60, 0x8880, RZ ;  /* 0x000088803c237816 */ /* 0x000fc400000000ff */
[----:B------:R-:W-:Y:S02]  /*b4a0*/  PRMT R37, R61, 0x8880, RZ ;  /* 0x000088803d257816 */ /* 0x000fe400000000ff */
[----:B------:R-:W-:Y:S02]  /*b4b0*/  PRMT R43, R58, 0x8880, RZ ;  /* 0x000088803a2b7816 */ /* 0x000fe400000000ff */
        /* <DEDUP_REMOVED lines=11> */
[----:B------:R-:W-:-:S07]  /*b570*/  LOP3.LUT R41, R41, R44, RZ, 0x3c, !PT ;  /* 0x0000002c29297212 */ /* 0x000fce00078e3cff */
.L_x_2781:
[----:B------:R-:W-:Y:S05]  /*b580*/  BSYNC B0 ;  /* 0x0000000000007941 */ /* 0x000fea0003800000 */
.L_x_2780:
        /* <DEDUP_REMOVED lines=17> */
.L_x_2765:
        /* <DEDUP_REMOVED lines=60> */
.L_x_2785:
[----:B------:R-:W-:Y:S02]  /*ba60*/  IMAD R4, R47, R48, RZ ;  /* 0x000000302f047224 */ /* 0x000fe400078e02ff */
[----:B------:R-:W-:-:S03]  /*ba70*/  IMAD.IADD R48, R43, 0x1, R48 ;  /* 0x000000012b307824 */ /* 0x000fc600078e0230 */
[----:B------:R-:W-:-:S04]  /*ba80*/  LOP3.LUT R5, R4, 0xfffffffc, RZ, 0xc0, !PT ;  /* 0xfffffffc04057812 */ /* 0x000fc800078ec0ff */
[----:B------:R-:W-:Y:S01]  /*ba90*/  IADD3 R4, P0, R5, R16, RZ ;  /* 0x0000001005047210 */ /* 0x000fe20007f1e0ff */
[----:B------:R-:W-:-:S03]  /*baa0*/  IMAD R6, R48, R47, RZ ;  /* 0x0000002f30067224 */ /* 0x000fc600078e02ff */
[----:B------:R-:W-:Y:S02]  /*bab0*/  IADD3.X R5, RZ, R17, RZ, P0, !PT ;  /* 0x00000011ff057210 */ /* 0x000fe400007fe4ff */
[----:B------:R-:W-:Y:S02]  /*bac0*/  LOP3.LUT R7, R6, 0xfffffffc, RZ, 0xc0, !PT ;  /* 0xfffffffc06077812 */ /* 0x000fe400078ec0ff */
[----:B------:R-:W-:Y:S01]  /*bad0*/  IADD3 R48, R48, R43, RZ ;  /* 0x0000002b30307210 */ /* 0x000fe20007ffe0ff */
[----:B------:R0:W2:Y:S01]  /*bae0*/  LDG.E R49, desc[UR60][R4.64] ;  /* 0x0000003c04317981 */ /* 0x0000a2000c1e1900 */
[----:B------:R-:W-:-:S03]  /*baf0*/  IADD3 R6, P0, R7, R16, RZ ;  /* 0x0000001007067210 */ /* 0x000fc60007f1e0ff */
[----:B------:R-:W-:Y:S02]  /*bb00*/  IMAD R8, R48, R47, RZ ;  /* 0x0000002f30087224 */ /* 0x000fe400078e02ff */
[----:B------:R-:W-:-:S03]  /*bb10*/  IMAD.X R7, RZ, RZ, R17, P0 ;  /* 0x000000ffff077224 */ /* 0x000fc600000e0611 */
[----:B------:R-:W-:Y:S01]  /*bb20*/  LOP3.LUT R9, R8, 0xfffffffc, RZ, 0xc0, !PT ;  /* 0xfffffffc08097812 */ /* 0x000fe200078ec0ff */
[----:B------:R-:W-:Y:S01]  /*bb30*/  IMAD.IADD R48, R48, 0x1, R43 ;  /* 0x0000000130307824 */ /* 0x000fe200078e022b */
[----:B------:R2:W3:Y:S02]  /*bb40*/  LDG.E R6, desc[UR60][R6.64] ;  /* 0x0000003c06067981 */ /* 0x0004e4000c1e1900 */
[----:B------:R-:W-:Y:S01]  /*bb50*/  IADD3 R8, P0, R9, R16, RZ ;  /* 0x0000001009087210 */ /* 0x000fe20007f1e0ff */
[----:B0-----:R-:W-:-:S04]  /*bb60*/  IMAD R4, R48, R47, RZ ;  /* 0x0000002f30047224 */ /* 0x001fc800078e02ff */
[----:B------:R-:W-:Y:S01]  /*bb70*/  IMAD.X R9, RZ, RZ, R17, P0 ;  /* 0x000000ffff097224 */ /* 0x000fe200000e0611 */
[----:B------:R-:W-:-:S04]  /*bb80*/  LOP3.LUT R5, R4, 0xfffffffc, RZ, 0xc0, !PT ;  /* 0xfffffffc04057812 */ /* 0x000fc800078ec0ff */
[----:B------:R0:W4:Y:S01]  /*bb90*/  LDG.E R56, desc[UR60][R8.64] ;  /* 0x0000003c08387981 */ /* 0x000122000c1e1900 */
[----:B------:R-:W-:-:S04]  /*bba0*/  IADD3 R4, P0, R5, R16, RZ ;  /* 0x0000001005047210 */ /* 0x000fc80007f1e0ff */
[----:B------:R-:W-:-:S06]  /*bbb0*/  IADD3.X R5, RZ, R17, RZ, P0, !PT ;  /* 0x00000011ff057210 */ /* 0x000fcc00007fe4ff */
[----:B------:R1:W5:Y:S01]  /*bbc0*/  LDG.E R5, desc[UR60][R4.64] ;  /* 0x0000003c04057981 */ /* 0x000362000c1e1900 */
[----:B------:R-:W-:-:S04]  /*bbd0*/  IMAD.IADD R48, R48, 0x1, R43 ;  /* 0x0000000130307824 */ /* 0x000fc800078e022b */
[----:B------:R-:W-:-:S05]  /*bbe0*/  IMAD R46, R43, 0x3, R48 ;  /* 0x000000032b2e7824 */ /* 0x000fca00078e0230 */
[----:B------:R-:W-:Y:S02]  /*bbf0*/  ISETP.GE.U32.AND P0, PT, R46, R53, PT ;  /* 0x000000352e00720c */ /* 0x000fe40003f06070 */
[C---:B--2---:R-:W-:Y:S02]  /*bc00*/  PRMT R7, R49.reuse, 0x7771, RZ ;  /* 0x0000777131077816 */ /* 0x044fe400000000ff */
[----:B0-----:R-:W-:Y:S02]  /*bc10*/  PRMT R9, R49, 0x7773, RZ ;  /* 0x0000777331097816 */ /* 0x001fe400000000ff */
[----:B------:R-:W-:Y:S02]  /*bc20*/  PRMT R51, R7, 0x8880, RZ ;  /* 0x0000888007337816 */ /* 0x000fe400000000ff */
[----:B------:R-:W-:Y:S02]  /*bc30*/  PRMT R57, R9, 0x8880, RZ ;  /* 0x0000888009397816 */ /* 0x000fe400000000ff */
[----:B------:R-:W-:-:S02]  /*bc40*/  PRMT R46, R49, 0x7770, RZ ;  /* 0x00007770312e7816 */ /* 0x000fc400000000ff */
[----:B------:R-:W-:Y:S02]  /*bc50*/  LOP3.LUT R20, R20, R51, RZ, 0x3c, !PT ;  /* 0x0000003314147212 */ /* 0x000fe400078e3cff */
[----:B------:R-:W-:Y:S02]  /*bc60*/  PRMT R8, R49, 0x7772, RZ ;  /* 0x0000777231087816 */ /* 0x000fe400000000ff */
[----:B------:R-:W-:Y:S02]  /*bc70*/  SHF.R.S32.HI R51, RZ, 0x1f, R51 ;  /* 0x0000001fff337819 */ /* 0x000fe40000011433 */
[----:B------:R-:W-:Y:S02]  /*bc80*/  SHF.R.S32.HI R50, RZ, 0x1f, R57 ;  /* 0x0000001fff327819 */ /* 0x000fe40000011439 */
[----:B-1----:R-:W-:Y:S02]  /*bc90*/  PRMT R4, R46, 0x8880, RZ ;  /* 0x000088802e047816 */ /* 0x002fe400000000ff */
[----:B------:R-:W-:-:S02]  /*bca0*/  PRMT R55, R8, 0x8880, RZ ;  /* 0x0000888008377816 */ /* 0x000fc400000000ff */
[----:B------:R-:W-:Y:S02]  /*bcb0*/  LOP3.LUT R26, R26, R57, RZ, 0x3c, !PT ;  /* 0x000000391a1a7212 */ /* 0x000fe400078e3cff */
[----:B------:R-:W-:Y:S02]  /*bcc0*/  LOP3.LUT R18, R18, R51, RZ, 0x3c, !PT ;  /* 0x0000003312127212 */ /* 0x000fe400078e3cff */
[----:B------:R-:W-:Y:S02]  /*bcd0*/  LOP3.LUT R25, R25, R50, RZ, 0x3c, !PT ;  /* 0x0000003219197212 */ /* 0x000fe400078e3cff */
[C---:B---3--:R-:W-:Y:S02]  /*bce0*/  PRMT R57, R6.reuse, 0x7770, RZ ;  /* 0x0000777006397816 */ /* 0x048fe400000000ff */
[C---:B------:R-:W-:Y:S02]  /*bcf0*/  PRMT R51, R6.reuse, 0x7773, RZ ;  /* 0x0000777306337816 */ /* 0x040fe400000000ff */
[----:B------:R-:W-:-:S02]  /*bd00*/  PRMT R50, R6, 0x7772, RZ ;  /* 0x0000777206327816 */ /* 0x000fc400000000ff */
[----:B------:R-:W-:Y:S02]  /*bd10*/  LOP3.LUT R15, R15, R4, RZ, 0x3c, !PT ;  /* 0x000000040f0f7212 */ /* 0x000fe400078e3cff */
[----:B------:R-:W-:Y:S02]  /*bd20*/  SHF.R.S32.HI R49, RZ, 0x1f, R4 ;  /* 0x0000001fff317819 */ /* 0x000fe40000011404 */
[----:B------:R-:W-:Y:S02]  /*bd30*/  LOP3.LUT R24, R24, R55, RZ, 0x3c, !PT ;  /* 0x0000003718187212 */ /* 0x000fe400078e3cff */
[----:B------:R-:W-:Y:S02]  /*bd40*/  SHF.R.S32.HI R4, RZ, 0x1f, R55 ;  /* 0x0000001fff047819 */ /* 0x000fe40000011437 */
[----:B------:R-:W-:Y:S02]  /*bd50*/  PRMT R55, R57, 0x8880, RZ ;  /* 0x0000888039377816 */ /* 0x000fe400000000ff */
[----:B------:R-:W-:-:S02]  /*bd60*/  PRMT R54, R51, 0x8880, RZ ;  /* 0x0000888033367816 */ /* 0x000fc400000000ff */
[----:B------:R-:W-:Y:S02]  /*bd70*/  PRMT R52, R50, 0x8880, RZ ;  /* 0x0000888032347816 */ /* 0x000fe400000000ff */
[----:B------:R-:W-:Y:S02]  /*bd80*/  LOP3.LUT R21, R21, R4, RZ, 0x3c, !PT ;  /* 0x0000000415157212 */ /* 0x000fe400078e3cff */
[----:B------:R-:W-:Y:S02]  /*bd90*/  LOP3.LUT R28, R28, R55, RZ, 0x3c, !PT ;  /* 0x000000371c1c7212 */ /* 0x000fe400078e3cff */
[----:B------:R-:W-:Y:S02]  /*bda0*/  SHF.R.S32.HI R4, RZ, 0x1f, R55 ;  /* 0x0000001fff047819 */ /* 0x000fe40000011437 */
[----:B------:R-:W-:Y:S02]  /*bdb0*/  SHF.R.S32.HI R59, RZ, 0x1f, R54 ;  /* 0x0000001fff3b7819 */ /* 0x000fe40000011436 */
[----:B------:R-:W-:-:S02]  /*bdc0*/  SHF.R.S32.HI R55, RZ, 0x1f, R52 ;  /* 0x0000001fff377819 */ /* 0x000fc40000011434 */
[----:B------:R-:W-:Y:S02]  /*bdd0*/  LOP3.LUT R14, R14, R49, RZ, 0x3c, !PT ;  /* 0x000000310e0e7212 */ /* 0x000fe400078e3cff */
[----:B----4-:R-:W-:Y:S02]  /*bde0*/  PRMT R58, R56, 0x7771, RZ ;  /* 0x00007771383a7816 */ /* 0x010fe400000000ff */
[----:B------:R-:W-:Y:S02]  /*bdf0*/  PRMT R49, R6, 0x7771, RZ ;  /* 0x0000777106317816 */ /* 0x000fe400000000ff */
[----:B------:R-:W-:Y:S02]  /*be00*/  LOP3.LUT R32, R32, R59, RZ, 0x3c, !PT ;  /* 0x0000003b20207212 */ /* 0x000fe400078e3cff */
[----:B------:R-:W-:Y:S02]  /*be10*/  LOP3.LUT R30, R30, R55, RZ, 0x3c, !PT ;  /* 0x000000371e1e7212 */ /* 0x000fe400078e3cff */
[----:B------:R-:W-:-:S02]  /*be20*/  PRMT R59, R56, 0x7770, RZ ;  /* 0x00007770383b7816 */ /* 0x000fc400000000ff */
[C---:B------:R-:W-:Y:S02]  /*be30*/  PRMT R55, R56.reuse, 0x7772, RZ ;  /* 0x0000777238377816 */ /* 0x040fe400000000ff */
[----:B------:R-:W-:Y:S02]  /*be40*/  PRMT R56, R56, 0x7773, RZ ;  /* 0x0000777338387816 */ /* 0x000fe400000000ff */
[----:B------:R-:W-:Y:S02]  /*be50*/  PRMT R63, R58, 0x8880, RZ ;  /* 0x000088803a3f7816 */ /* 0x000fe400000000ff */
[----:B------:R-:W-:Y:S02]  /*be60*/  PRMT R6, R49, 0x8880, RZ ;  /* 0x0000888031067816 */ /* 0x000fe400000000ff */
[----:B------:R-:W-:Y:S02]  /*be70*/  PRMT R61, R59, 0x8880, RZ ;  /* 0x000088803b3d7816 */ /* 0x000fe400000000ff */
[----:B------:R-:W-:-:S02]  /*be80*/  LOP3.LUT R33, R33, R52, RZ, 0x3c, !PT ;  /* 0x0000003421217212 */ /* 0x000fc400078e3cff */
[----:B------:R-:W-:Y:S02]  /*be90*/  LOP3.LUT R27, R27, R4, RZ, 0x3c, !PT ;  /* 0x000000041b1b7212 */ /* 0x000fe400078e3cff */
[----:B------:R-:W-:Y:S02]  /*bea0*/  PRMT R52, R56, 0x8880, RZ ;  /* 0x0000888038347816 */ /* 0x000fe400000000ff */
[----:B------:R-:W-:Y:S02]  /*beb0*/  SHF.R.S32.HI R4, RZ, 0x1f, R63 ;  /* 0x0000001fff047819 */ /* 0x000fe4000001143f */
[----:B------:R-:W-:Y:S02]  /*bec0*/  LOP3.LUT R31, R31, R6, RZ, 0x3c, !PT ;  /* 0x000000061f1f7212 */ /* 0x000fe400078e3cff */
[----:B------:R-:W-:Y:S02]  /*bed0*/  SHF.R.S32.HI R6, RZ, 0x1f, R6 ;  /* 0x0000001fff067819 */ /* 0x000fe40000011406 */
[----:B------:R-:W-:-:S02]  /*bee0*/  LOP3.LUT R36, R36, R61, RZ, 0x3c, !PT ;  /* 0x0000003d24247212 */ /* 0x000fc400078e3cff */
[----:B------:R-:W-:Y:S02]  /*bef0*/  LOP3.LUT R35, R35, R54, RZ, 0x3c, !PT ;  /* 0x0000003623237212 */ /* 0x000fe400078e3cff */
[----:B------:R-:W-:Y:S02]  /*bf00*/  PRMT R65, R55, 0x8880, RZ ;  /* 0x0000888037417816 */ /* 0x000fe400000000ff */
[----:B------:R-:W-:Y:S02]  /*bf10*/  SHF.R.S32.HI R61, RZ, 0x1f, R61 ;  /* 0x0000001fff3d7819 */ /* 0x000fe4000001143d */
[----:B------:R-:W-:Y:S02]  /*bf20*/  LOP3.LUT R38, R38, R63, RZ, 0x3c, !PT ;  /* 0x0000003f26267212 */ /* 0x000fe400078e3cff */
[----:B------:R-:W-:Y:S02]  /*bf30*/  LOP3.LUT R45, R45, R52, RZ, 0x3c, !PT ;  /* 0x000000342d2d7212 */ /* 0x000fe400078e3cff */
[----:B------:R-:W-:-:S02]  /*bf40*/  SHF.R.S32.HI R63, RZ, 0x1f, R52 ;  /* 0x0000001fff3f7819 */ /* 0x000fc40000011434 */
[----:B------:R-:W-:Y:S02]  /*bf50*/  LOP3.LUT R37, R37, R4, RZ, 0x3c, !PT ;  /* 0x0000000425257212 */ /* 0x000fe400078e3cff */
[C---:B-----5:R-:W-:Y:S02]  /*bf60*/  PRMT R54, R5.reuse, 0x7770, RZ ;  /* 0x0000777005367816 */ /* 0x060fe400000000ff */
[C---:B------:R-:W-:Y:S02]  /*bf70*/  PRMT R52, R5.reuse, 0x7771, RZ ;  /* 0x0000777105347816 */ /* 0x040fe400000000ff */
[----:B------:R-:W-:Y:S02]  /*bf80*/  PRMT R4, R5, 0x7772, RZ ;  /* 0x0000777205047816 */ /* 0x000fe400000000ff */
[----:B------:R-:W-:Y:S02]  /*bf90*/  LOP3.LUT R29, R29, R6, RZ, 0x3c, !PT ;  /* 0x000000061d1d7212 */ /* 0x000fe400078e3cff */
[----:B------:R-:W-:-:S02]  /*bfa0*/  PRMT R5, R5, 0x7773, RZ ;  /* 0x0000777305057816 */ /* 0x000fc400000000ff */
[----:B------:R-:W-:Y:S02]  /*bfb0*/  SHF.R.S32.HI R6, RZ, 0x1f, R65 ;  /* 0x0000001fff067819 */ /* 0x000fe40000011441 */
[----:B------:R-:W-:Y:S02]  /*bfc0*/  LOP3.LUT R34, R34, R61, RZ, 0x3c, !PT ;  /* 0x0000003d22227212 */ /* 0x000fe400078e3cff */
[----:B------:R-:W-:Y:S02]  /*bfd0*/  PRMT R61, R54, 0x8880, RZ ;  /* 0x00008880363d7816 */ /* 0x000fe400000000ff */
[----:B------:R-:W-:Y:S02]  /*bfe0*/  LOP3.LUT R40, R40, R65, RZ, 0x3c, !PT ;  /* 0x0000004128287212 */ /* 0x000fe400078e3cff */
[----:B------:R-:W-:Y:S02]  /*bff0*/  LOP3.LUT R44, R44, R63, RZ, 0x3c, !PT ;  /* 0x0000003f2c2c7212 */ /* 0x000fe400078e3cff */
[----:B------:R-:W-:-:S02]  /*c000*/  PRMT R62, R4, 0x8880, RZ ;  /* 0x00008880043e7816 */ /* 0x000fc400000000ff */
[----:B------:R-:W-:Y:S02]  /*c010*/  PRMT R63, R52, 0x8880, RZ ;  /* 0x00008880343f7816 */ /* 0x000fe400000000ff */
[----:B------:R-:W-:Y:S02]  /*c020*/  PRMT R65, R5, 0x8880, RZ ;  /* 0x0000888005417816 */ /* 0x000fe400000000ff */
[----:B------:R-:W-:Y:S02]  /*c030*/  LOP3.LUT R39, R39, R6, RZ, 0x3c, !PT ;  /* 0x0000000627277212 */ /* 0x000fe400078e3cff */
        /* <DEDUP_REMOVED lines=14> */
.L_x_2784:
[----:B------:R-:W-:Y:S02]  /*c120*/  PRMT R6, R46, 0x7610, R6 ;  /* 0x000076102e067816 */ /* 0x000fe40000000006 */
[----:B------:R-:W-:Y:S02]  /*c130*/  PRMT R46, R57, 0x7610, R46 ;  /* 0x00007610392e7816 */ /* 0x000fe4000000002e */
[----:B------:R-:W-:Y:S02]  /*c140*/  PRMT R57, R59, 0x7610, R57 ;  /* 0x000076103b397816 */ /* 0x000fe40000000039 */
[----:B------:R-:W-:Y:S02]  /*c150*/  PRMT R59, R55, 0x7610, R59 ;  /* 0x00007610373b7816 */ /* 0x000fe4000000003b */
[----:B------:R-:W-:Y:S02]  /*c160*/  PRMT R60, R56, 0x7610, R60 ;  /* 0x00007610383c7816 */ /* 0x000fe4000000003c */
[----:B------:R-:W-:-:S02]  /*c170*/  PRMT R55, R4, 0x7610, R55 ;  /* 0x0000761004377816 */ /* 0x000fc40000000037 */
[----:B------:R-:W-:-:S07]  /*c180*/  PRMT R56, R5, 0x7610, R56 ;  /* 0x0000761005387816 */ /* 0x000fce0000000038 */
.L_x_2783:
[----:B------:R-:W-:Y:S05]  /*c190*/  BSYNC B0 ;  /* 0x0000000000007941 */ /* 0x000fea0003800000 */
.L_x_2782:
[----:B------:R-:W-:Y:S01]  /*c1a0*/  ISETP.GE.U32.AND P0, PT, R48, R53, PT ;  /* 0x000000353000720c */ /* 0x000fe20003f06070 */
[----:B------:R-:W-:-:S12]  /*c1b0*/  BSSY B0, `(.L_x_2786) ;  /* 0x0000032000007945 */ /* 0x000fd80003800000 */
[----:B------:R-:W-:Y:S05]  /*c1c0*/  @P0 BRA `(.L_x_2787) ;  /* 0x0000000000c00947 */ /* 0x000fea0003800000 */
[----:B------:R-:W-:-:S05]  /*c1d0*/  IMAD R4, R48, R47, RZ ;  /* 0x0000002f30047224 */ /* 0x000fca00078e02ff */
        /* <DEDUP_REMOVED lines=23> */
[----:B------:R-:W-:-:S04]  /*c350*/  IADD3 R4, R62, R43, RZ ;  /* 0x0000002b3e047210 */ /* 0x000fc80007ffe0ff */
[----:B------:R-:W-:-:S13]  /*c360*/  ISETP.GE.U32.AND P1, PT, R4, R53, PT ;  /* 0x000000350400720c */ /* 0x000fda0003f26070 */
[-C--:B------:R-:W-:Y:S02]  /*c370*/  @!P1 IMAD R4, R4, R47.reuse, RZ ;  /* 0x0000002f04049224 */ /* 0x080fe400078e02ff */
[----:B------:R-:W-:-:S03]  /*c380*/  IMAD R47, R62, R47, RZ ;  /* 0x0000002f3e2f7224 */ /* 0x000fc600078e02ff */
[----:B------:R-:W-:Y:S02]  /*c390*/  @!P1 LOP3.LUT R5, R4, 0xfffffffc, RZ, 0xc0, !PT ;  /* 0xfffffffc04059812 */ /* 0x000fe400078ec0ff */
[----:B------:R-:W-:Y:S02]  /*c3a0*/  LOP3.LUT R47, R47, 0xfffffffc, RZ, 0xc0, !PT ;  /* 0xfffffffc2f2f7812 */ /* 0x000fe400078ec0ff */
[----:B------:R-:W-:-:S05]  /*c3b0*/  @!P1 IADD3 R4, P2, R5, R16, RZ ;  /* 0x0000001005049210 */ /* 0x000fca0007f5e0ff */
[----:B------:R-:W-:Y:S01]  /*c3c0*/  @!P1 IMAD.X R5, RZ, RZ, R17, P2 ;  /* 0x000000ffff059224 */ /* 0x000fe200010e0611 */
[----:B------:R-:W-:-:S04]  /*c3d0*/  IADD3 R16, P2, R47, R16, RZ ;  /* 0x000000102f107210 */ /* 0x000fc80007f5e0ff */
[----:B------:R-:W2:Y:S01]  /*c3e0*/  @!P1 LDG.E R4, desc[UR60][R4.64] ;  /* 0x0000003c04049981 */ /* 0x000ea2000c1e1900 */
[----:B------:R-:W-:-:S05]  /*c3f0*/  IMAD.X R17, RZ, RZ, R17, P2 ;  /* 0x000000ffff117224 */ /* 0x000fca00010e0611 */
[----:B------:R-:W3:Y:S01]  /*c400*/  LDG.E R16, desc[UR60][R16.64] ;  /* 0x0000003c10107981 */ /* 0x000ee2000c1e1900 */
[C---:B--2---:R-:W-:Y:S02]  /*c410*/  @!P1 PRMT R57, R4.reuse, 0x7771, RZ ;  /* 0x0000777104399816 */ /* 0x044fe400000000ff */
[C---:B------:R-:W-:Y:S02]  /*c420*/  @!P1 PRMT R58, R4.reuse, 0x7772, RZ ;  /* 0x00007772043a9816 */ /* 0x040fe400000000ff */
[C---:B------:R-:W-:Y:S02]  /*c430*/  @!P1 PRMT R59, R4.reuse, 0x7773, RZ ;  /* 0x00007773043b9816 */ /* 0x040fe400000000ff */
[----:B------:R-:W-:Y:S02]  /*c440*/  @!P1 PRMT R47, R4, 0x7770, RZ ;  /* 0x00007770042f9816 */ /* 0x000fe400000000ff */
[----:B------:R-:W-:Y:S02]  /*c450*/  @!P1 PRMT R52, R57, 0x7610, R52 ;  /* 0x0000761039349816 */ /* 0x000fe40000000034 */
[----:B------:R-:W-:-:S02]  /*c460*/  @!P1 PRMT R55, R58, 0x7610, R55 ;  /* 0x000076103a379816 */ /* 0x000fc40000000037 */
[----:B------:R-:W-:Y:S02]  /*c470*/  @!P1 PRMT R56, R59, 0x7610, R56 ;  /* 0x000076103b389816 */ /* 0x000fe40000000038 */
[----:B------:R-:W-:Y:S02]  /*c480*/  @!P1 PRMT R54, R47, 0x7610, R54 ;  /* 0x000076102f369816 */ /* 0x000fe40000000036 */
[C---:B---3--:R-:W-:Y:S02]  /*c490*/  PRMT R57, R16.reuse, 0x7770, RZ ;  /* 0x0000777010397816 */ /* 0x048fe400000000ff */
[C---:B------:R-:W-:Y:S02]  /*c4a0*/  PRMT R58, R16.reuse, 0x7771, RZ ;  /* 0x00007771103a7816 */ /* 0x040fe400000000ff */
[C---:B------:R-:W-:Y:S02]  /*c4b0*/  PRMT R59, R16.reuse, 0x7772, RZ ;  /* 0x00007772103b7816 */ /* 0x040fe400000000ff */
[----:B------:R-:W-:-:S07]  /*c4c0*/  PRMT R60, R16, 0x7773, RZ ;  /* 0x00007773103c7816 */ /* 0x000fce00000000ff */
.L_x_2787:
[----:B------:R-:W-:Y:S05]  /*c4d0*/  BSYNC B0 ;  /* 0x0000000000007941 */ /* 0x000fea0003800000 */
.L_x_2786:
[----:B------:R-:W-:Y:S04]  /*c4e0*/  BSSY B0, `(.L_x_2788) ;  /* 0x000005c000007945 */ /* 0x000fe80003800000 */
[----:B------:R-:W-:Y:S05]  /*c4f0*/  @P0 BRA `(.L_x_2789) ;  /* 0x0000000400680947 */ /* 0x000fea0003800000 */
[----:B------:R-:W-:Y:S02]  /*c500*/  IADD3 R48, R48, R43, RZ ;  /* 0x0000002b30307210 */ /* 0x000fe40007ffe0ff */
[----:B------:R-:W-:Y:S02]  /*c510*/  LOP3.LUT R8, R8, 0xffff, RZ, 0xc0, !PT ;  /* 0x0000ffff08087812 */ /* 0x000fe400078ec0ff */
[----:B------:R-:W-:Y:S02]  /*c520*/  ISETP.GE.U32.AND P0, PT, R48, R53, PT ;  /* 0x000000353000720c */ /* 0x000fe40003f06070 */
[----:B------:R-:W-:Y:S02]  /*c530*/  LOP3.LUT R9, R9, 0xffff, RZ, 0xc0, !PT ;  /* 0x0000ffff09097812 */ /* 0x000fe400078ec0ff */
[----:B------:R-:W-:Y:S02]  /*c540*/  PRMT R8, R8, 0x8880, RZ ;  /* 0x0000888008087816 */ /* 0x000fe400000000ff */
[----:B------:R-:W-:-:S02]  /*c550*/  LOP3.LUT R6, R6, 0xffff, RZ, 0xc0, !PT ;  /* 0x0000ffff06067812 */ /* 0x000fc400078ec0ff */
[----:B------:R-:W-:Y:S02]  /*c560*/  LOP3.LUT R7, R7, 0xffff, RZ, 0xc0, !PT ;  /* 0x0000ffff07077812 */ /* 0x000fe400078ec0ff */
[----:B------:R-:W-:Y:S01]  /*c570*/  PRMT R17, R9, 0x8880, RZ ;  /* 0x0000888009117816 */ /* 0x000fe200000000ff */
[----:B------:R-:W-:Y:S01]  /*c580*/  IMAD.MOV.U32 R9, RZ, RZ, R8 ;  /* 0x000000ffff097224 */ /* 0x000fe200078e0008 */
[----:B------:R-:W-:Y:S02]  /*c590*/  PRMT R4, R6, 0x8880, RZ ;  /* 0x0000888006047816 */ /* 0x000fe400000000ff */
[----:B------:R-:W-:Y:S02]  /*c5a0*/  PRMT R7, R7, 0x8880, RZ ;  /* 0x0000888007077816 */ /* 0x000fe400000000ff */
[----:B------:R-:W-:Y:S02]  /*c5b0*/  LOP3.LUT R15, R15, R4, RZ, 0x3c, !PT ;  /* 0x000000040f0f7212 */ /* 0x000fe400078e3cff */
[----:B------:R-:W-:-:S02]  /*c5c0*/  SHF.R.S32.HI R5, RZ, 0x1f, R4 ;  /* 0x0000001fff057819 */ /* 0x000fc40000011404 */
        /* <DEDUP_REMOVED lines=65> */
[----:B------:R-:W-:Y:S02]  /*c9e0*/  LOP3.LUT R10, R10, R5, RZ, 0x3c, !PT ;  /* 0x000000050a0a7212 */ /* 0x000fe400078e3cff */
        /* <DEDUP_REMOVED lines=10> */
[----:B------:R-:W-:-:S07]  /*ca90*/  LOP3.LUT R41, R41, R8, RZ, 0x3c, !PT ;  /* 0x0000000829297212 */ /* 0x000fce00078e3cff */
.L_x_2789:
[----:B------:R-:W-:Y:S05]  /*caa0*/  BSYNC B0 ;  /* 0x0000000000007941 */ /* 0x000fea0003800000 */
.L_x_2788:
        /* <DEDUP_REMOVED lines=17> */
.L_x_2764:
        /* <DEDUP_REMOVED lines=66> */
.L_x_2793:
[----:B------:R-:W-:-:S04]  /*cfe0*/  LOP3.LUT R5, R6, 0xfffffffc, RZ, 0xc0, !PT ;  /* 0xfffffffc06057812 */ /* 0x000fc800078ec0ff */
[----:B------:R-:W-:Y:S02]  /*cff0*/  IADD3 R4, P0, R5, R16, RZ ;  /* 0x0000001005047210 */ /* 0x000fe40007f1e0ff */
[----:B------:R-:W-:-:S03]  /*d000*/  IADD3 R8, R6, R15, RZ ;  /* 0x0000000f06087210 */ /* 0x000fc60007ffe0ff */
[----:B------:R-:W-:Y:S01]  /*d010*/  IMAD.X R5, RZ, RZ, R17, P0 ;  /* 0x000000ffff057224 */ /* 0x000fe200000e0611 */
[----:B------:R-:W-:-:S04]  /*d020*/  LOP3.LUT R7, R8, 0xfffffffc, RZ, 0xc0, !PT ;  /* 0xfffffffc08077812 */ /* 0x000fc800078ec0ff */
[----:B------:R0:W2:Y:S01]  /*d030*/  LDG.E R49, desc[UR60][R4.64] ;  /* 0x0000003c04317981 */ /* 0x0000a2000c1e1900 */
[----:B------:R-:W-:Y:S01]  /*d040*/  IADD3 R6, P0, R7, R16, RZ ;  /* 0x0000001007067210 */ /* 0x000fe20007f1e0ff */
[----:B------:R-:W-:-:S04]  /*d050*/  IMAD.IADD R46, R8, 0x1, R15 ;  /* 0x00000001082e7824 */ /* 0x000fc800078e020f */
[----:B------:R-:W-:Y:S01]  /*d060*/  IMAD.X R7, RZ, RZ, R17, P0 ;  /* 0x000000ffff077224 */ /* 0x000fe200000e0611 */
[----:B------:R-:W-:-:S05]  /*d070*/  LOP3.LUT R9, R46, 0xfffffffc, RZ, 0xc0, !PT ;  /* 0xfffffffc2e097812 */ /* 0x000fca00078ec0ff */
[----:B------:R1:W3:Y:S01]  /*d080*/  LDG.E R7, desc[UR60][R6.64] ;  /* 0x0000003c06077981 */ /* 0x0002e2000c1e1900 */
[----:B------:R-:W-:Y:S01]  /*d090*/  IADD3 R8, P0, R9, R16, RZ ;  /* 0x0000001009087210 */ /* 0x000fe20007f1e0ff */
[----:B------:R-:W-:-:S03]  /*d0a0*/  IMAD.IADD R46, R46, 0x1, R15 ;  /* 0x000000012e2e7824 */ /* 0x000fc600078e020f */
[----:B------:R-:W-:Y:S02]  /*d0b0*/  IADD3.X R9, RZ, R17, RZ, P0, !PT ;  /* 0x00000011ff097210 */ /* 0x000fe400007fe4ff */
[----:B0-----:R-:W-:-:S03]  /*d0c0*/  LOP3.LUT R5, R46, 0xfffffffc, RZ, 0xc0, !PT ;  /* 0xfffffffc2e057812 */ /* 0x001fc600078ec0ff */
[----:B------:R0:W4:Y:S01]  /*d0d0*/  LDG.E R8, desc[UR60][R8.64] ;  /* 0x0000003c08087981 */ /* 0x000122000c1e1900 */
[----:B------:R-:W-:-:S05]  /*d0e0*/  IADD3 R4, P0, R5, R16, RZ ;  /* 0x0000001005047210 */ /* 0x000fca0007f1e0ff */
[----:B------:R-:W-:-:S06]  /*d0f0*/  IMAD.X R5, RZ, RZ, R17, P0 ;  /* 0x000000ffff057224 */ /* 0x000fcc00000e0611 */
[----:B------:R5:W4:Y:S01]  /*d100*/  LDG.E R5, desc[UR60][R4.64] ;  /* 0x0000003c04057981 */ /* 0x000b22000c1e1900 */
[----:B-1----:R-:W-:-:S05]  /*d110*/  IADD3 R6, R46, R15, RZ ;  /* 0x0000000f2e067210 */ /* 0x002fca0007ffe0ff */
[----:B------:R-:W-:-:S05]  /*d120*/  IMAD R46, R15, 0x3, R6 ;  /* 0x000000030f2e7824 */ /* 0x000fca00078e0206 */
[----:B------:R-:W-:Y:S02]  /*d130*/  ISETP.GE.U32.AND P0, PT, R46, R53, PT ;  /* 0x000000352e00720c */ /* 0x000fe40003f06070 */
[C---:B--2---:R-:W-:Y:S02]  /*d140*/  PRMT R47, R49.reuse, 0x7771, RZ ;  /* 0x00007771312f7816 */ /* 0x044fe400000000ff */
[C---:B------:R-:W-:Y:S02]  /*d150*/  PRMT R48, R49.reuse, 0x7770, RZ ;  /* 0x0000777031307816 */ /* 0x040fe400000000ff */
[C---:B0-----:R-:W-:Y:S02]  /*d160*/  PRMT R9, R49.reuse, 0x7772, RZ ;  /* 0x0000777231097816 */ /* 0x041fe400000000ff */
[----:B------:R-:W-:Y:S02]  /*d170*/  PRMT R46, R49, 0x7773, RZ ;  /* 0x00007773312e7816 */ /* 0x000fe400000000ff */
[----:B-----5:R-:W-:-:S02]  /*d180*/  PRMT R4, R47, 0x8880, RZ ;  /* 0x000088802f047816 */ /* 0x020fc400000000ff */
[----:B------:R-:W-:Y:S02]  /*d190*/  PRMT R49, R48, 0x8880, RZ ;  /* 0x0000888030317816 */ /* 0x000fe400000000ff */
[----:B------:R-:W-:Y:S02]  /*d1a0*/  PRMT R55, R9, 0x8880, RZ ;  /* 0x0000888009377816 */ /* 0x000fe400000000ff */
[----:B------:R-:W-:Y:S02]  /*d1b0*/  PRMT R50, R46, 0x8880, RZ ;  /* 0x000088802e327816 */ /* 0x000fe400000000ff */
[----:B------:R-:W-:Y:S02]  /*d1c0*/  LOP3.LUT R35, R35, R4, RZ, 0x3c, !PT ;  /* 0x0000000423237212 */ /* 0x000fe400078e3cff */
[----:B------:R-:W-:Y:S02]  /*d1d0*/  SHF.R.S32.HI R51, RZ, 0x1f, R4 ;  /* 0x0000001fff337819 */ /* 0x000fe40000011404 */
[----:B------:R-:W-:-:S02]  /*d1e0*/  LOP3.LUT R34, R34, R49, RZ, 0x3c, !PT ;  /* 0x0000003122227212 */ /* 0x000fc400078e3cff */
[----:B------:R-:W-:Y:S02]  /*d1f0*/  LOP3.LUT R36, R36, R55, RZ, 0x3c, !PT ;  /* 0x0000003724247212 */ /* 0x000fe400078e3cff */
[----:B------:R-:W-:Y:S02]  /*d200*/  SHF.R.S32.HI R4, RZ, 0x1f, R55 ;  /* 0x0000001fff047819 */ /* 0x000fe40000011437 */
[----:B------:R-:W-:Y:S02]  /*d210*/  SHF.R.S32.HI R49, RZ, 0x1f, R49 ;  /* 0x0000001fff317819 */ /* 0x000fe40000011431 */
[----:B------:R-:W-:Y:S02]  /*d220*/  SHF.R.S32.HI R55, RZ, 0x1f, R50 ;  /* 0x0000001fff377819 */ /* 0x000fe40000011432 */
[----:B------:R-:W-:Y:S02]  /*d230*/  LOP3.LUT R18, R18, R49, RZ, 0x3c, !PT ;  /* 0x0000003112127212 */ /* 0x000fe400078e3cff */
[----:B------:R-:W-:-:S02]  /*d240*/  LOP3.LUT R24, R24, R55, RZ, 0x3c, !PT ;  /* 0x0000003718187212 */ /* 0x000fc400078e3cff */
[C---:B---3--:R-:W-:Y:S02]  /*d250*/  PRMT R54, R7.reuse, 0x7771, RZ ;  /* 0x0000777107367816 */ /* 0x048fe400000000ff */
[----:B------:R-:W-:Y:S02]  /*d260*/  LOP3.LUT R20, R20, R51, RZ, 0x3c, !PT ;  /* 0x0000003314147212 */ /* 0x000fe400078e3cff */
[C---:B------:R-:W-:Y:S02]  /*d270*/  PRMT R55, R7.reuse, 0x7770, RZ ;  /* 0x0000777007377816 */ /* 0x040fe400000000ff */
[C---:B------:R-:W-:Y:S02]  /*d280*/  PRMT R49, R7.reuse, 0x7772, RZ ;  /* 0x0000777207317816 */ /* 0x040fe400000000ff */
[----:B------:R-:W-:Y:S02]  /*d290*/  PRMT R51, R7, 0x7773, RZ ;  /* 0x0000777307337816 */ /* 0x000fe400000000ff */
[----:B------:R-:W-:-:S02]  /*d2a0*/  LOP3.LUT R21, R21, R4, RZ, 0x3c, !PT ;  /* 0x0000000415157212 */ /* 0x000fc400078e3cff */
[----:B------:R-:W-:Y:S02]  /*d2b0*/  PRMT R7, R54, 0x8880, RZ ;  /* 0x0000888036077816 */ /* 0x000fe400000000ff */
[----:B------:R-:W-:Y:S02]  /*d2c0*/  PRMT R4, R55, 0x8880, RZ ;  /* 0x0000888037047816 */ /* 0x000fe400000000ff */
[----:B------:R-:W-:Y:S02]  /*d2d0*/  PRMT R52, R49, 0x8880, RZ ;  /* 0x0000888031347816 */ /* 0x000fe400000000ff */
[----:B------:R-:W-:Y:S02]  /*d2e0*/  PRMT R57, R51, 0x8880, RZ ;  /* 0x0000888033397816 */ /* 0x000fe400000000ff */
[----:B------:R-:W-:Y:S02]  /*d2f0*/  LOP3.LUT R37, R37, R50, RZ, 0x3c, !PT ;  /* 0x0000003225257212 */ /* 0x000fe400078e3cff */
[----:B------:R-:W-:-:S02]  /*d300*/  LOP3.LUT R38, R38, R7, RZ, 0x3c, !PT ;  /* 0x0000000726267212 */ /* 0x000fc400078e3cff */
[----:B------:R-:W-:Y:S02]  /*d310*/  SHF.R.S32.HI R50, RZ, 0x1f, R7 ;  /* 0x0000001fff327819 */ /* 0x000fe40000011407 */
[----:B------:R-:W-:Y:S02]  /*d320*/  LOP3.LUT R39, R39, R4, RZ, 0x3c, !PT ;  /* 0x0000000427277212 */ /* 0x000fe400078e3cff */
[----:B------:R-:W-:Y:S02]  /*d330*/  LOP3.LUT R41, R41, R52, RZ, 0x3c, !PT ;  /* 0x0000003429297212 */ /* 0x000fe400078e3cff */
[----:B------:R-:W-:Y:S02]  /*d340*/  SHF.R.S32.HI R7, RZ, 0x1f, R52 ;  /* 0x0000001fff077819 */ /* 0x000fe40000011434 */
[----:B------:R-:W-:Y:S02]  /*d350*/  SHF.R.S32.HI R4, RZ, 0x1f, R4 ;  /* 0x0000001fff047819 */ /* 0x000fe40000011404 */
[----:B------:R-:W-:-:S02]  /*d360*/  LOP3.LUT R40, R40, R57, RZ, 0x3c, !PT ;  /* 0x0000003928287212 */ /* 0x000fc400078e3cff */
[----:B------:R-:W-:Y:S02]  /*d370*/  SHF.R.S32.HI R52, RZ, 0x1f, R57 ;  /* 0x0000001fff347819 */ /* 0x000fe40000011439 */
[C---:B----4-:R-:W-:Y:S02]  /*d380*/  PRMT R57, R8.reuse, 0x7771, RZ ;  /* 0x0000777108397816 */ /* 0x050fe400000000ff */
[----:B------:R-:W-:Y:S02]  /*d390*/  LOP3.LUT R25, R25, R4, RZ, 0x3c, !PT ;  /* 0x0000000419197212 */ /* 0x000fe400078e3cff */
[----:B------:R-:W-:Y:S02]  /*d3a0*/  PRMT R4, R57, 0x8880, RZ ;  /* 0x0000888039047816 */ /* 0x000fe400000000ff */
[----:B------:R-:W-:Y:S02]  /*d3b0*/  PRMT R58, R8, 0x7773, RZ ;  /* 0x00007773083a7816 */ /* 0x000fe400000000ff */
[----:B------:R-:W-:-:S02]  /*d3c0*/  LOP3.LUT R43, R43, R4, RZ, 0x3c, !PT ;  /* 0x000000042b2b7212 */ /* 0x000fc400078e3cff */
[C---:B------:R-:W-:Y:S02]  /*d3d0*/  PRMT R59, R8.reuse, 0x7770, RZ ;  /* 0x00007770083b7816 */ /* 0x040fe400000000ff */
[----:B------:R-:W-:Y:S02]  /*d3e0*/  PRMT R56, R8, 0x7772, RZ ;  /* 0x0000777208387816 */ /* 0x000fe400000000ff */
[----:B------:R-:W-:Y:S02]  /*d3f0*/  SHF.R.S32.HI R4, RZ, 0x1f, R4 ;  /* 0x0000001fff047819 */ /* 0x000fe40000011404 */
[----:B------:R-:W-:Y:S02]  /*d400*/  PRMT R8, R58, 0x8880, RZ ;  /* 0x000088803a087816 */ /* 0x000fe400000000ff */
[----:B------:R-:W-:Y:S02]  /*d410*/  LOP3.LUT R27, R27, R50, RZ, 0x3c, !PT ;  /* 0x000000321b1b7212 */ /* 0x000fe400078e3cff */
[----:B------:R-:W-:-:S02]  /*d420*/  LOP3.LUT R26, R26, R7, RZ, 0x3c, !PT ;  /* 0x000000071a1a7212 */ /* 0x000fc400078e3cff */
[----:B------:R-:W-:Y:S02]  /*d430*/  LOP3.LUT R29, R29, R52, RZ, 0x3c, !PT ;  /* 0x000000341d1d7212 */ /* 0x000fe400078e3cff */
[----:B------:R-:W-:Y:S02]  /*d440*/  LOP3.LUT R31, R31, R4, RZ, 0x3c, !PT ;  /* 0x000000041f1f7212 */ /* 0x000fe400078e3cff */
[----:B------:R-:W-:Y:S02]  /*d450*/  PRMT R7, R59, 0x8880, RZ ;  /* 0x000088803b077816 */ /* 0x000fe400000000ff */
[----:B------:R-:W-:Y:S02]  /*d460*/  PRMT R61, R56, 0x8880, RZ ;  /* 0x00008880383d7816 */ /* 0x000fe400000000ff */
[----:B------:R-:W-:Y:S02]  /*d470*/  LOP3.LUT R45, R45, R8, RZ, 0x3c, !PT ;  /* 0x000000082d2d7212 */ /* 0x000fe400078e3cff */
[----:B------:R-:W-:-:S02]  /*d480*/  PRMT R52, R5, 0x7770, RZ ;  /* 0x0000777005347816 */ /* 0x000fc400000000ff */
[C---:B------:R-:W-:Y:S02]  /*d490*/  PRMT R50, R5.reuse, 0x7771, RZ ;  /* 0x0000777105327816 */ /* 0x040fe400000000ff */
[C---:B------:R-:W-:Y:S02]  /*d4a0*/  PRMT R4, R5.reuse, 0x7772, RZ ;  /* 0x0000777205047816 */ /* 0x040fe400000000ff */
[----:B------:R-:W-:Y:S02]  /*d4b0*/  SHF.R.S32.HI R8, RZ, 0x1f, R8 ;  /* 0x0000001fff087819 */ /* 0x000fe40000011408 */
[----:B------:R-:W-:Y:S02]  /*d4c0*/  PRMT R5, R5, 0x7773, RZ ;  /* 0x0000777305057816 */ /* 0x000fe400000000ff */
[----:B------:R-:W-:Y:S02]  /*d4d0*/  LOP3.LUT R42, R42, R7, RZ, 0x3c, !PT ;  /* 0x000000072a2a7212 */ /* 0x000fe400078e3cff */
[----:B------:R-:W-:-:S02]  /*d4e0*/  LOP3.LUT R44, R44, R61, RZ, 0x3c, !PT ;  /* 0x0000003d2c2c7212 */ /* 0x000fc400078e3cff */
[----:B------:R-:W-:Y:S02]  /*d4f0*/  SHF.R.S32.HI R7, RZ, 0x1f, R7 ;  /* 0x0000001fff077819 */ /* 0x000fe40000011407 */
[----:B------:R-:W-:Y:S02]  /*d500*/  SHF.R.S32.HI R61, RZ, 0x1f, R61 ;  /* 0x0000001fff3d7819 */ /* 0x000fe4000001143d */
[----:B------:R-:W-:Y:S02]  /*d510*/  LOP3.LUT R33, R33, R8, RZ, 0x3c, !PT ;  /* 0x0000000821217212 */ /* 0x000fe400078e3cff */
[----:B------:R-:W-:Y:S02]  /*d520*/  PRMT R65, R5, 0x8880, RZ ;  /* 0x0000888005417816 */ /* 0x000fe400000000ff */
[----:B------:R-:W-:Y:S02]  /*d530*/  PRMT R8, R52, 0x8880, RZ ;  /* 0x0000888034087816 */ /* 0x000fe400000000ff */
[----:B------:R-:W-:-:S02]  /*d540*/  PRMT R60, R50, 0x8880, RZ ;  /* 0x00008880323c7816 */ /* 0x000fc400000000ff */
        /* <DEDUP_REMOVED lines=17> */
.L_x_2792:
        /* <DEDUP_REMOVED lines=8> */
.L_x_2791:
[----:B------:R-:W-:Y:S05]  /*d6e0*/  BSYNC B0 ;  /* 0x0000000000007941 */ /* 0x000fea0003800000 */
.L_x_2790:
        /* <DEDUP_REMOVED lines=14> */
[----:B------:R-:W-:-:S04]  /*d7d0*/  LOP3.LUT R5, R60, 0xfffffffc, RZ, 0xc0, !PT ;  /* 0xfffffffc3c057812 */ /* 0x000fc800078ec0ff */
[----:B------:R-:W-:-:S04]  /*d7e0*/  IADD3 R4, P1, R5, R16, RZ ;  /* 0x0000001005047210 */ /* 0x000fc80007f3e0ff */
[----:B------:R-:W-:-:S05]  /*d7f0*/  IADD3.X R5, RZ, R17, RZ, P1, !PT ;  /* 0x00000011ff057210 */ /* 0x000fca0000ffe4ff */
        /* <DEDUP_REMOVED lines=8> */
[C---:B------:R-:W-:Y:S01]  /*d880*/  IMAD.IADD R4, R60.reuse, 0x1, R15 ;  /* 0x000000013c047824 */ /* 0x040fe200078e020f */
[----:B------:R-:W-:-:S04]  /*d890*/  LOP3.LUT R55, R60, 0xfffffffc, RZ, 0xc0, !PT ;  /* 0xfffffffc3c377812 */ /* 0x000fc800078ec0ff */
[----:B------:R-:W-:-:S13]  /*d8a0*/  ISETP.GE.U32.AND P1, PT, R4, R53, PT ;  /* 0x000000350400720c */ /* 0x000fda0003f26070 */
[----:B------:R-:W-:-:S04]  /*d8b0*/  @!P1 LOP3.LUT R5, R4, 0xfffffffc, RZ, 0xc0, !PT ;  /* 0xfffffffc04059812 */ /* 0x000fc800078ec0ff */
[----:B------:R-:W-:-:S04]  /*d8c0*/  @!P1 IADD3 R4, P2, R5, R16, RZ ;  /* 0x0000001005049210 */ /* 0x000fc80007f5e0ff */
[----:B------:R-:W-:Y:S02]  /*d8d0*/  @!P1 IADD3.X R5, RZ, R17, RZ, P2, !PT ;  /* 0x00000011ff059210 */ /* 0x000fe400017fe4ff */
[----:B------:R-:W-:-:S03]  /*d8e0*/  IADD3 R16, P2, R55, R16, RZ ;  /* 0x0000001037107210 */ /* 0x000fc60007f5e0ff */
[----:B------:R-:W2:Y:S02]  /*d8f0*/  @!P1 LDG.E R4, desc[UR60][R4.64] ;  /* 0x0000003c04049981 */ /* 0x000ea4000c1e1900 */
        /* <DEDUP_REMOVED lines=14> */
.L_x_2795:
[----:B------:R-:W-:Y:S05]  /*d9e0*/  BSYNC B0 ;  /* 0x0000000000007941 */ /* 0x000fea0003800000 */
.L_x_2794:
        /* <DEDUP_REMOVED lines=59> */
[----:B------:R-:W-:Y:S02]  /*dda0*/  LOP3.LUT R43, R43, R4, RZ, 0x3c, !PT ;  /* 0x000000042b2b7212 */ /* 0x000fe400078e3cff */
[----:B------:R-:W-:-:S02]  /*ddb0*/  LOP3.LUT R44, R44, R7, RZ, 0x3c, !PT ;  /* 0x000000072c2c7212 */ /* 0x000fc400078e3cff */
        /* <DEDUP_REMOVED lines=29> */
[----:B------:R-:W-:-:S07]  /*df90*/  LOP3.LUT R14, R14, R15, RZ, 0x3c, !PT ;  /* 0x0000000f0e0e7212 */ /* 0x000fce00078e3cff */
.L_x_2797:
[----:B------:R-:W-:Y:S05]  /*dfa0*/  BSYNC B0 ;  /* 0x0000000000007941 */ /* 0x000fea0003800000 */
.L_x_2796:
        /* <DEDUP_REMOVED lines=16> */
.L_x_2748:
[----:B------:R-:W-:Y:S05]  /*e0b0*/  BSYNC B6 ;  /* 0x0000000000067941 */ /* 0x000fea0003800000 */
.L_x_2747:
        /* <DEDUP_REMOVED lines=13> */
[----:B------:R-:W-:Y:S02]  /*e190*/  IMAD.MOV.U32 R14, RZ, RZ, R28 ;  /* 0x000000ffff0e7224 */ /* 0x000fe400078e001c */
[----:B------:R-:W-:Y:S02]  /*e1a0*/  IMAD.MOV.U32 R15, RZ, RZ, R29 ;  /* 0x000000ffff0f7224 */ /* 0x000fe400078e001d */
[----:B--2---:R-:W-:Y:S01]  /*e1b0*/  IMAD R0, R2, R16, R19 ;  /* 0x0000001002007224 */ /* 0x004fe200078e0213 */
[----:B-1----:R-:W-:Y:S01]  /*e1c0*/  LEA R3, R4, R3, 0x18 ;  /* 0x0000000304037211 */ /* 0x002fe200078ec0ff */
[----:B------:R-:W-:-:S03]  /*e1d0*/  IMAD.MOV.U32 R4, RZ, RZ, R10 ;  /* 0x000000ffff047224 */ /* 0x000fc600078e000a */
[----:B------:R-:W-:Y:S02]  /*e1e0*/  LEA R9, R0, R3, 0x5 ;  /* 0x0000000300097211 */ /* 0x000fe400078e28ff */
[----:B---3--:R-:W-:-:S03]  /*e1f0*/  SHF.R.U32.HI R0, RZ, 0x1, R17 ;  /* 0x00000001ff007819 */ /* 0x008fc60000011611 */
[----:B------:R1:W-:Y:S01]  /*e200*/  STS.128 [R9], R4 ;  /* 0x0000000409007388 */ /* 0x0003e20000000c00 */
[----:B------:R-:W-:-:S03]  /*e210*/  ISETP.NE.AND P0, PT, R0, RZ, PT ;  /* 0x000000ff0000720c */ /* 0x000fc60003f05270 */
[----:B------:R1:W-:Y:S10]  /*e220*/  STS.128 [R9+0x10], R12 ;  /* 0x0000100c09007388 */ /* 0x0003f40000000c00 */
[----:B------:R-:W-:Y:S05]  /*e230*/  @!P0 BRA `(.L_x_2798) ;  /* 0x0000000000888947 */ /* 0x000fea0003800000 */
.L_x_2801:
        /* <DEDUP_REMOVED lines=15> */
[----:B------:R-:W-:Y:S01]  /*e330*/  LOP3.LUT R25, R7, R25, RZ, 0x3c, !PT ;  /* 0x0000001907197212 */ /* 0x000fe200078e3cff */
[----:B------:R-:W-:Y:S01]  /*e340*/  IMAD.MOV.U32 R4, RZ, RZ, R10 ;  /* 0x000000ffff047224 */ /* 0x000fe200078e000a */
        /* <DEDUP_REMOVED lines=9> */
[----:B------:R-:W-:Y:S02]  /*e3e0*/  MOV R5, R11 ;  /* 0x0000000b00057202 */ /* 0x000fe40000000f00 */
[----:B------:R-:W-:Y:S02]  /*e3f0*/  MOV R12, R26 ;  /* 0x0000001a000c7202 */ /* 0x000fe40000000f00 */
[----:B------:R-:W-:Y:S01]  /*e400*/  MOV R15, R29 ;  /* 0x0000001d000f7202 */ /* 0x000fe20000000f00 */
[----:B------:R1:W-:Y:S04]  /*e410*/  STS.128 [R9], R4 ;  /* 0x0000000409007388 */ /* 0x0003e80000000c00 */
[----:B------:R1:W-:Y:S02]  /*e420*/  STS.128 [R9+0x10], R12 ;  /* 0x0000100c09007388 */ /* 0x0003e40000000c00 */
.L_x_2800:
[----:B------:R-:W-:Y:S05]  /*e430*/  BSYNC B0 ;  /* 0x0000000000007941 */ /* 0x000fea0003800000 */
.L_x_2799:
[----:B------:R-:W-:Y:S01]  /*e440*/  IMAD.MOV.U32 R0, RZ, RZ, R8 ;  /* 0x000000ffff007224 */ /* 0x000fe200078e0008 */
[----:B------:R-:W-:Y:S06]  /*e450*/  @P1 BRA `(.L_x_2801) ;  /* 0xfffffffc00781947 */ /* 0x000fec000383ffff */
.L_x_2798:
        /* <DEDUP_REMOVED lines=16> */
[----:B------:R-:W-:Y:S02]  /*e560*/  IMAD.MOV.U32 R12, RZ, RZ, R26 ;  /* 0x000000ffff0c7224 */ /* 0x000fe400078e001a */
[----:B------:R-:W-:-:S02]  /*e570*/  IMAD.MOV.U32 R13, RZ, RZ, R27 ;  /* 0x000000ffff0d7224 */ /* 0x000fc400078e001b */
        /* <DEDUP_REMOVED lines=10> */
.L_x_2806:
[----:B------:R-:W-:Y:S01]  /*e620*/  IADD3 R0, R19, R8, RZ ;  /* 0x0000000813007210 */ /* 0x000fe20007ffe0ff */
[----:B------:R-:W-:Y:S05]  /*e630*/  WARPSYNC.ALL ;  /* 0x0000000000007948 */ /* 0x000fea0003800000 */
[----:B------:R-:W-:Y:S01]  /*e640*/  BAR.SYNC.DEFER_BLOCKING 0x0 ;  /* 0x0000000000007b1d */ /* 0x000fe20000010000 */
[----:B------:R-:W-:-:S04]  /*e650*/  ISETP.GE.U32.AND P0, PT, R0, R9, PT ;  /* 0x000000090000720c */ /* 0x000fc80003f06070 */
[----:B------:R-:W-:Y:S01]  /*e660*/  ISETP.GE.U32.OR P0, PT, R19, R8, P0 ;  /* 0x000000081300720c */ /* 0x000fe20000706470 */
[----:B------:R-:W-:-:S12]  /*e670*/  BSSY B0, `(.L_x_2804) ;  /* 0x0000017000007945 */ /* 0x000fd80003800000 */
[----:B--2---:R-:W-:Y:S05]  /*e680*/  @P0 BRA `(.L_x_2805) ;  /* 0x0000000000540947 */ /* 0x004fea0003800000 */
[----:B------:R-:W-:-:S05]  /*e690*/  IMAD R0, R8, 0x20, R3 ;  /* 0x0000002008007824 */ /* 0x000fca00078e0203 */
[----:B-1----:R-:W1:Y:S04]  /*e6a0*/  LDS.128 R4, [R0] ;  /* 0x0000000000047984 */ /* 0x002e680000000c00 */
        /* <DEDUP_REMOVED lines=19> */
.L_x_2805:
[----:B------:R-:W-:Y:S05]  /*e7e0*/  BSYNC B0 ;  /* 0x0000000000007941 */ /* 0x000fea0003800000 */
.L_x_2804:
[----:B------:R-:W-:-:S04]  /*e7f0*/  SHF.R.S32.HI R8, RZ, 0x1, R8 ;  /* 0x00000001ff087819 */ /* 0x000fc80000011408 */
[----:B------:R-:W-:-:S13]  /*e800*/  ISETP.GE.AND P0, PT, R8, 0x20, PT ;  /* 0x000000200800780c */ /* 0x000fda0003f06270 */
[----:B------:R-:W-:Y:S05]  /*e810*/  @P0 BRA `(.L_x_2806) ;  /* 0xfffffffc00800947 */ /* 0x000fea000383ffff */
[----:B------:R-:W-:-:S07]  /*e820*/  IMAD.MOV.U32 R0, RZ, RZ, 0x20 ;  /* 0x00000020ff007424 */ /* 0x000fce00078e00ff */
.L_x_2803:
[----:B------:R-:W-:Y:S01]  /*e830*/  ISETP.GE.AND P0, PT, R0, 0x2, PT ;  /* 0x000000020000780c */ /* 0x000fe20003f06270 */
[----:B------:R-:W-:Y:S05]  /*e840*/  WARPSYNC.ALL ;  /* 0x0000000000007948 */ /* 0x000fea0003800000 */
[----:B------:R-:W-:Y:S07]  /*e850*/  BAR.SYNC.DEFER_BLOCKING 0x0 ;  /* 0x0000000000007b1d */ /* 0x000fee0000010000 */
[----:B------:R-:W-:Y:S05]  /*e860*/  @!P0 BRA `(.L_x_2802) ;  /* 0x0000000000508947 */ /* 0x000fea0003800000 */
[----:B-12---:R-:W-:-:S07]  /*e870*/  IMAD.MOV.U32 R3, RZ, RZ, 0x1 ;  /* 0x00000001ff037424 */ /* 0x006fce00078e00ff */
.L_x_2807:
        /* <DEDUP_REMOVED lines=19> */
.L_x_2802:
[----:B-12---:R-:W1:Y:S01]  /*e9b0*/  LDC R3, c[0x0][0x3f4] ;  /* 0x0000fd00ff037b82 */ /* 0x006e620000000800 */
[----:B------:R-:W-:Y:S02]  /*e9c0*/  IMAD.MOV.U32 R18, RZ, RZ, RZ ;  /* 0x000000ffff127224 */ /* 0x000fe400078e00ff */
        /* <DEDUP_REMOVED lines=277> */
.L_x_2808:
[----:B------:R-:W-:Y:S02]  /*fb20*/  ULDC.64 UR4, c[0x0][0x5f8] ;  /* 0x00017e0000047ab9 */ /* 0x000fe40000000a00 */
        /* <DEDUP_REMOVED lines=277> */
.L_x_2809:
[----:B------:R-:W-:Y:S02]  /*10c80*/  IADD3 R8, P0, R18, UR4, RZ ;  /* 0x0000000412087c10 */ /* 0x000fe4000ff1e0ff */
[----:B------:R-:W-:-:S03]  /*10c90*/  CS2R R16, SRZ ;  /* 0x0000000000107805 */ /* 0x000fc6000001ff00 */
        /* <DEDUP_REMOVED lines=276> */
.L_x_2810:
        /* <DEDUP_REMOVED lines=277> */
.L_x_2811:
        /* <DEDUP_REMOVED lines=296> */
.L_x_2813:
[----:B------:R-:W-:-:S05]  /*141b0*/  IADD3 R36, P0, R17, UR4, RZ ;  /* 0x0000000411247c10 */ /* 0x000fca000ff1e0ff */
        /* <DEDUP_REMOVED lines=276> */
.L_x_2814:
[----:B0-----:R-:W-:Y:S01]  /*15300*/  IADD3 R34, P0, R16, UR4, RZ ;  /* 0x0000000410227c10 */ /* 0x001fe2000ff1e0ff */
[----:B------:R-:W-:Y:S01]  /*15310*/  IMAD.MOV.U32 R22, RZ, RZ, RZ ;  /* 0x000000ffff167224 */ /* 0x000fe200078e00ff */
[----:B------:R-:W-:-:S03]  /*15320*/  MOV R18, RZ ;  /* 0x000000ff00127202 */ /* 0x000fc60000000f00 */
        /* <DEDUP_REMOVED lines=276> */
.L_x_2815:
        /* <DEDUP_REMOVED lines=277> */
.L_x_2816:
[----:B------:R-:W0:Y:S01]  /*175c0*/  LDC R13, c[0x0][0x238] ;  /* 0x00008e00ff0d7b82 */ /* 0x000e220000000800 */
[----:B------:R-:W-:Y:S01]  /*175d0*/  ULDC UR6, c[0x0][0x228] ;  /* 0x00008a0000067ab9 */ /* 0x000fe20000000800 */
[----:B------:R-:W-:Y:S01]  /*175e0*/  IADD3 R30, P1, R18, UR4, RZ ;  /* 0x00000004121e7c10 */ /* 0x000fe2000ff3e0ff */
[----:B------:R-:W-:Y:S01]  /*175f0*/  BSSY B0, `(.L_x_2817) ;  /* 0x000000d000007945 */ /* 0x000fe20003800000 */
[----:B------:R-:W-:Y:S02]  /*17600*/  PRMT R3, RZ, 0x7610, R3 ;  /* 0x00007610ff037816 */ /* 0x000fe40000000003 */
[----:B------:R-:W-:Y:S02]  /*17610*/  IADD3.X R31, RZ, UR5, RZ, P1, !PT ;  /* 0x00000005ff1f7c10 */ /* 0x000fe40008ffe4ff */
[----:B0-----:R-:W-:-:S04]  /*17620*/  ISETP.NE.AND P0, PT, R13, RZ, PT ;  /* 0x000000ff0d00720c */ /* 0x001fc80003f05270 */
        /* <DEDUP_REMOVED lines=9> */
.L_x_2818:
[----:B------:R-:W-:Y:S05]  /*176c0*/  BSYNC B0 ;  /* 0x0000000000007941 */ /* 0x000fea0003800000 */
.L_x_2817:
        /* <DEDUP_REMOVED lines=17> */
.L_x_2820:
[----:B------:R-:W-:Y:S05]  /*177e0*/  BSYNC B0 ;  /* 0x0000000000007941 */ /* 0x000fea0003800000 */
.L_x_2819:
        /* <DEDUP_REMOVED lines=35> */
.L_x_2822:
[----:B------:R-:W-:Y:S05]  /*17a20*/  BSYNC B0 ;  /* 0x0000000000007941 */ /* 0x000fea0003800000 */
.L_x_2821:
        /* <DEDUP_REMOVED lines=19> */
[----:B0-----:R-:W-:Y:S01]  /*17b60*/  MOV R6, UR10 ;  /* 0x0000000a00067c02 */ /* 0x001fe20008000f00 */
[----:B------:R-:W-:-:S02]  /*17b70*/  IMAD.U32 R7, RZ, RZ, UR11 ;  /* 0x0000000bff077e24 */ /* 0x000fc4000f8e00ff */
        /* <DEDUP_REMOVED lines=9> */
[----:B------:R-:W-:Y:S02]  /*17c10*/  IMAD.U32 R11, RZ, RZ, UR11 ;  /* 0x0000000bff0b7e24 */ /* 0x000fe4000f8e00ff */
[----:B------:R-:W-:-:S10]  /*17c20*/  IMAD.U32 R20, RZ, RZ, UR11 ;  /* 0x0000000bff147e24 */ /* 0x000fd4000f8e00ff */
        /* <DEDUP_REMOVED lines=8> */
[----:B------:R-:W-:Y:S02]  /*17cb0*/  IMAD.U32 R10, RZ, RZ, UR10 ;  /* 0x0000000aff0a7e24 */ /* 0x000fe4000f8e00ff */
[----:B------:R-:W1:Y:S01]  /*17cc0*/  LDC.64 R38, c[0x0][0x610] ;  /* 0x00018400ff267b82 */ /* 0x000e620000000a00 */
[----:B------:R-:W-:-:S02]  /*17cd0*/  IMAD.U32 R3, RZ, RZ, UR10 ;  /* 0x0000000aff037e24 */ /* 0x000fc4000f8e00ff */
[----:B------:R-:W-:Y:S02]  /*17ce0*/  IMAD.U32 R20, RZ, RZ, UR11 ;  /* 0x0000000bff147e24 */ /* 0x000fe4000f8e00ff */
[----:B------:R-:W-:Y:S02]  /*17cf0*/  IMAD R40, R12, UR7, RZ ;  /* 0x000000070c287c24 */ /* 0x000fe4000f8e02ff */
[----:B0-----:R-:W-:-:S07]  /*17d00*/  IMAD R42, R42, UR6, RZ ;  /* 0x000000062a2a7c24 */ /* 0x001fce000f8e02ff */
.L_x_2827:
        /* <DEDUP_REMOVED lines=18> */
.L_x_2826:
[----:B------:R-:W-:Y:S05]  /*17e30*/  BRA `(.L_x_2825) ;  /* 0x00000000009c7947 */ /* 0x000fea0003800000 */
.L_x_2824:
[----:B------:R-:W-:Y:S01]  /*17e40*/  ULDC UR7, c[0x0][0x234] ;  /* 0x00008d0000077ab9 */ /* 0x000fe20000000800 */
[----:B------:R-:W-:Y:S01]  /*17e50*/  IMAD.U32 R8, RZ, RZ, UR10 ;  /* 0x0000000aff087e24 */ /* 0x000fe2000f8e00ff */
[----:B------:R-:W-:Y:S01]  /*17e60*/  ISETP.GE.U32.AND P0, PT, R2, UR7, PT ;  /* 0x0000000702007c0c */ /* 0x000fe2000bf06070 */
[----:B------:R-:W-:Y:S01]  /*17e70*/  IMAD.U32 R10, RZ, RZ, UR10 ;  /* 0x0000000aff0a7e24 */ /* 0x000fe2000f8e00ff */
[----:B------:R-:W-:Y:S01]  /*17e80*/  MOV R9, UR11 ;  /* 0x0000000b00097c02 */ /* 0x000fe20008000f00 */
[----:B------:R-:W-:Y:S01]  /*17e90*/  IMAD.U32 R11, RZ, RZ, UR11 ;  /* 0x0000000bff0b7e24 */ /* 0x000fe2000f8e00ff */
[----:B------:R-:W-:Y:S01]  /*17ea0*/  MOV R3, UR10 ;  /* 0x0000000a00037c02 */ /* 0x000fe20008000f00 */
[----:B------:R-:W-:-:S08]  /*17eb0*/  IMAD.U32 R20, RZ, RZ, UR11 ;  /* 0x0000000bff147e24 */ /* 0x000fd0000f8e00ff */
[----:B------:R-:W-:Y:S05]  /*17ec0*/  @P0 BRA `(.L_x_2825) ;  /* 0x0000000000780947 */ /* 0x000fea0003800000 */
[----:B------:R-:W-:Y:S01]  /*17ed0*/  ULDC UR6, c[0x0][0x10] ;  /* 0x0000040000067ab9 */ /* 0x000fe20000000800 */
[----:B------:R-:W0:Y:S01]  /*17ee0*/  LDC R23, c[0x0][RZ] ;  /* 0x00000000ff177b82 */ /* 0x000e220000000800 */
[----:B------:R-:W-:Y:S01]  /*17ef0*/  IMAD.U32 R8, RZ, RZ, UR10 ;  /* 0x0000000aff087e24 */ /* 0x000fe2000f8e00ff */
[----:B------:R-:W-:Y:S01]  /*17f00*/  MOV R9, UR11 ;  /* 0x0000000b00097c02 */ /* 0x000fe20008000f00 */
[----:B------:R-:W-:Y:S01]  /*17f10*/  IMAD.U32 R10, RZ, RZ, UR10 ;  /* 0x0000000aff0a7e24 */ /* 0x000fe2000f8e00ff */
[----:B------:R-:W-:Y:S01]  /*17f20*/  MOV R3, UR10 ;  /* 0x0000000a00037c02 */ /* 0x000fe20008000f00 */
[----:B------:R-:W-:Y:S02]  /*17f30*/  IMAD.U32 R11, RZ, RZ, UR11 ;  /* 0x0000000bff0b7e24 */ /* 0x000fe4000f8e00ff */
[----:B------:R-:W-:Y:S01]  /*17f40*/  IMAD.U32 R20, RZ, RZ, UR11 ;  /* 0x0000000bff147e24 */ /* 0x000fe2000f8e00ff */
[----:B------:R-:W1:Y:S01]  /*17f50*/  LDC.64 R38, c[0x0][0x610] ;  /* 0x00018400ff267b82 */ /* 0x000e620000000a00 */
[----:B------:R-:W-:-:S02]  /*17f60*/  IMAD.MOV.U32 R40, RZ, RZ, R2 ;  /* 0x000000ffff287224 */ /* 0x000fc400078e0002 */
[----:B------:R-:W-:-:S05]  /*17f70*/  IMAD R21, R12, UR6, RZ ;  /* 0x000000060c157c24 */ /* 0x000fca000f8e02ff */
[----:B------:R-:W2:Y:S02]  /*17f80*/  LDC R41, c[0x0][0x4] ;  /* 0x00000100ff297b82 */ /* 0x000ea40000000800 */
.L_x_2828:
        /* <DEDUP_REMOVED lines=18> */
.L_x_2825:
[----:B------:R-:W-:Y:S05]  /*180b0*/  BSYNC B0 ;  /* 0x0000000000007941 */ /* 0x000fea0003800000 */
.L_x_2823:
[----:B------:R-:W0:Y:S01]  /*180c0*/  LDC R28, c[0x0][RZ] ;  /* 0x00000000ff1c7b82 */ /* 0x000e220000000800 */
[----:B------:R-:W-:Y:S01]  /*180d0*/  UIADD3 UR4, UR4, 0x10, URZ ;  /* 0x0000001004047890 */ /* 0x000fe2000fffe03f */
[----:B------:R-:W-:Y:S01]  /*180e0*/  IMAD.MOV.U32 R12, RZ, RZ, R6 ;  /* 0x000000ffff0c7224 */ /* 0x000fe200078e0006 */
[----:B------:R-:W-:Y:S01]  /*180f0*/  MOV R13, R7 ;  /* 0x00000007000d7202 */ /* 0x000fe20000000f00 */
[----:B------:R-:W-:Y:S01]  /*18100*/  IMAD.MOV.U32 R14, RZ, RZ, R8 ;  /* 0x000000ffff0e7224 */ /* 0x000fe200078e0008 */
[----:B------:R-:W-:Y:S01]  /*18110*/  ULEA UR4, UR5, UR4, 0x18 ;  /* 0x0000000405047291 */ /* 0x000fe2000f8ec03f */
[----:B------:R-:W-:Y:S01]  /*18120*/  IMAD.MOV.U32 R15, RZ, RZ, R9 ;  /* 0x000000ffff0f7224 */ /* 0x000fe200078e0009 */
        /* <DEDUP_REMOVED lines=13> */
.L_x_2832:
        /* <DEDUP_REMOVED lines=27> */
[----:B------:R-:W-:-:S03]  /*183b0*/  MOV R26, R3 ;  /* 0x00000003001a7202 */ /* 0x000fc60000000f00 */
[----:B------:R0:W-:Y:S04]  /*183c0*/  STS.128 [R21], R12 ;  /* 0x0000000c15007388 */ /* 0x0001e80000000c00 */
[----:B------:R0:W-:Y:S02]  /*183d0*/  STS.128 [R21+0x10], R24 ;  /* 0x0000101815007388 */ /* 0x0001e40000000c00 */
.L_x_2831:
[----:B------:R-:W-:Y:S05]  /*183e0*/  BSYNC B0 ;  /* 0x0000000000007941 */ /* 0x000fea0003800000 */
.L_x_2830:
[----:B0-----:R-:W-:Y:S01]  /*183f0*/  IMAD.MOV.U32 R13, RZ, RZ, R29 ;  /* 0x000000ffff0d7224 */ /* 0x001fe200078e001d */
[----:B------:R-:W-:Y:S06]  /*18400*/  @P2 BRA `(.L_x_2832) ;  /* 0xfffffffc007c2947 */ /* 0x000fec000383ffff */
.L_x_2829:
        /* <DEDUP_REMOVED lines=11> */
[----:B------:R-:W-:Y:S01]  /*184c0*/  LEA.HI R2, R28, R28, RZ, 0x1 ;  /* 0x0000001c1c027211 */ /* 0x000fe200078f08ff */
[----:B------:R-:W-:Y:S02]  /*184d0*/  IMAD.MOV.U32 R24, RZ, RZ, R10 ;  /* 0x000000ffff187224 */ /* 0x000fe400078e000a */
[----:B------:R-:W-:Y:S01]  /*184e0*/  IMAD.MOV.U32 R26, RZ, RZ, R3 ;  /* 0x000000ffff1a7224 */ /* 0x000fe200078e0003 */
[----:B------:R1:W-:Y:S01]  /*184f0*/  STS.128 [R21], R12 ;  /* 0x0000000c15007388 */ /* 0x0003e20000000c00 */
[----:B------:R-:W-:Y:S01]  /*18500*/  IMAD.MOV.U32 R27, RZ, RZ, R20 ;  /* 0x000000ffff1b7224 */ /* 0x000fe200078e0014 */
[----:B------:R-:W-:Y:S01]  /*18510*/  SHF.R.S32.HI R23, RZ, 0x1, R2 ;  /* 0x00000001ff177819 */ /* 0x000fe20000011402 */
[----:B------:R-:W-:-:S03]  /*18520*/  HFMA2.MMA R2, -RZ, RZ, 0, 1.9073486328125e-06 ;  /* 0x00000020ff027435 */ /* 0x000fc600000001ff */
[----:B------:R1:W-:Y:S01]  /*18530*/  STS.128 [R21+0x10], R24 ;  /* 0x0000101815007388 */ /* 0x0003e20000000c00 */
[----:B------:R-:W-:-:S13]  /*18540*/  ISETP.GE.AND P0, PT, R23, 0x20, PT ;  /* 0x000000201700780c */ /* 0x000fda0003f06270 */
[----:B------:R-:W-:Y:S05]  /*18550*/  @!P0 BRA `(.L_x_2834) ;  /* 0x0000000000808947 */ /* 0x000fea0003800000 */
.L_x_2837:
[----:B01----:R-:W-:Y:S01]  /*18560*/  IMAD.IADD R13, R19, 0x1, R23 ;  /* 0x00000001130d7824 */ /* 0x003fe200078e0217 */
[----:B------:R-:W-:Y:S04]  /*18570*/  BAR.SYNC.DEFER_BLOCKING 0x0 ;  /* 0x0000000000007b1d */ /* 0x000fe80000010000 */
[----:B------:R-:W-:Y:S02]  /*18580*/  ISETP.GE.U32.AND P0, PT, R13, R28, PT ;  /* 0x0000001c0d00720c */ /* 0x000fe40003f06070 */
[----:B------:R-:W-:Y:S02]  /*18590*/  BSSY B0, `(.L_x_2835) ;  /* 0x0000018000007945 */ /* 0x000fe40003800000 */
        /* <DEDUP_REMOVED lines=23> */
.L_x_2836:
[----:B------:R-:W-:Y:S05]  /*18710*/  BSYNC B0 ;  /* 0x0000000000007941 */ /* 0x000fea0003800000 */
.L_x_2835:
[----:B------:R-:W-:-:S04]  /*18720*/  SHF.R.S32.HI R23, RZ, 0x1, R23 ;  /* 0x00000001ff177819 */ /* 0x000fc80000011417 */
[----:B------:R-:W-:-:S13]  /*18730*/  ISETP.GE.AND P0, PT, R23, 0x20, PT ;  /* 0x000000201700780c */ /* 0x000fda0003f06270 */
[----:B------:R-:W-:Y:S05]  /*18740*/  @P0 BRA `(.L_x_2837) ;  /* 0xfffffffc00840947 */ /* 0x000fea000383ffff */
[----:B------:R-:W-:-:S07]  /*18750*/  IMAD.MOV.U32 R2, RZ, RZ, 0x20 ;  /* 0x00000020ff027424 */ /* 0x000fce00078e00ff */
.L_x_2834:
[----:B------:R-:W-:Y:S01]  /*18760*/  BAR.SYNC.DEFER_BLOCKING 0x0 ;  /* 0x0000000000007b1d */ /* 0x000fe20000010000 */
[----:B------:R-:W-:-:S13]  /*18770*/  ISETP.GE.AND P0, PT, R2, 0x2, PT ;  /* 0x000000020200780c */ /* 0x000fda0003f06270 */
[----:B------:R-:W-:Y:S05]  /*18780*/  @!P0 BRA `(.L_x_2833) ;  /* 0x0000000000508947 */ /* 0x000fea0003800000 */
[----:B01----:R-:W-:-:S11]  /*18790*/  HFMA2.MMA R13, -RZ, RZ, 0, 5.9604644775390625e-08 ;  /* 0x00000001ff0d7435 */ /* 0x003fd600000001ff */
.L_x_2838:
        /* <DEDUP_REMOVED lines=19> */
.L_x_2833:
        /* <DEDUP_REMOVED lines=9> */
[----:B01----:R-:W2:Y:S04]  /*18960*/  LDG.E.64 R12, desc[UR60][R4.64] ;  /* 0x0000003c040c7981 */ /* 0x003ea8000c1e1b00 */
        /* <DEDUP_REMOVED lines=11> */
.L_x_2840:
[----:B------:R-:W-:Y:S01]  /*18a20*/  IMAD.MOV.U32 R30, RZ, RZ, R6 ;  /* 0x000000ffff1e7224 */ /* 0x000fe200078e0006 */
[----:B------:R-:W-:Y:S01]  /*18a30*/  MOV R31, R7 ;  /* 0x00000007001f7202 */ /* 0x000fe20000000f00 */
[----:B01----:R-:W-:Y:S01]  /*18a40*/  IMAD.MOV.U32 R24, RZ, RZ, R8 ;  /* 0x000000ffff187224 */ /* 0x003fe200078e0008 */
[----:B------:R-:W-:Y:S01]  /*18a50*/  MOV R26, R10 ;  /* 0x0000000a001a7202 */ /* 0x000fe20000000f00 */
[----:B------:R-:W-:Y:S01]  /*18a60*/  IMAD.MOV.U32 R25, RZ, RZ, R9 ;  /* 0x000000ffff197224 */ /* 0x000fe200078e0009 */
[----:B------:R-:W-:Y:S01]  /*18a70*/  MOV R29, R20 ;  /* 0x00000014001d7202 */ /* 0x000fe20000000f00 */
[----:B------:R-:W-:Y:S02]  /*18a80*/  IMAD.MOV.U32 R27, RZ, RZ, R11 ;  /* 0x000000ffff1b7224 */ /* 0x000fe400078e000b */
        /* <DEDUP_REMOVED lines=22> */
.L_x_2842:
        /* <DEDUP_REMOVED lines=22> */
.L_x_2843:
        /* <DEDUP_REMOVED lines=14> */
[----:B------:R-:W-:Y:S01]  /*18e30*/  IMAD.U32 R6, RZ, RZ, UR4 ;  /* 0x00000004ff067e24 */ /* 0x000fe2000f8e00ff */
[----:B------:R-:W-:Y:S01]  /*18e40*/  MOV R7, UR5 ;  /* 0x0000000500077c02 */ /* 0x000fe20008000f00 */
[----:B------:R-:W-:-:S02]  /*18e50*/  IMAD.U32 R10, RZ, RZ, UR6 ;  /* 0x00000006ff0a7e24 */ /* 0x000fc4000f8e00ff */
[----:B------:R-:W-:Y:S02]  /*18e60*/  IMAD.U32 R11, RZ, RZ, UR7 ;  /* 0x00000007ff0b7e24 */ /* 0x000fe4000f8e00ff */
[----:B------:R-:W-:Y:S02]  /*18e70*/  IMAD.MOV.U32 R12, RZ, RZ, 0x1 ;  /* 0x00000001ff0c7424 */ /* 0x000fe400078e00ff */
[----:B0-----:R-:W-:-:S07]  /*18e80*/  IMAD.MOV.U32 R13, RZ, RZ, RZ ;  /* 0x000000ffff0d7224 */ /* 0x001fce00078e00ff */
[----:B------:R-:W-:-:S07]  /*18e90*/  LEPC R20, `(.L_x_2844) ;  /* 0x000000001014794e */ /* 0x000fce0000000000 */
[----:B-12---:R-:W-:Y:S05]  /*18ea0*/  CALL.ABS.NOINC R2 ;  /* 0x0000000002007343 */ /* 0x006fea0003c00000 */
.L_x_2844:
        /* <DEDUP_REMOVED lines=21> */
[----:B-123--:R-:W-:Y:S05]  /*19000*/  CALL.ABS.NOINC R2 ;  /* 0x0000000002007343 */ /* 0x00efea0003c00000 */
.L_x_2845:
[----:B------:R-:W-:Y:S02]  /*19010*/  ULDC.64 UR4, c[0x0][0x5f8] ;  /* 0x00017e0000047ab9 */ /* 0x000fe40000000a00 */
[----:B------:R-:W-:-:S05]  /*19020*/  IADD3 R18, P0, R18, UR4, RZ ;  /* 0x0000000412127c10 */ /* 0x000fca000ff1e0ff */
[----:B------:R-:W-:-:S05]  /*19030*/  IMAD.X R19, RZ, RZ, UR5, P0 ;  /* 0x00000005ff137e24 */ /* 0x000fca00080e06ff */
[----:B------:R-:W-:Y:S01]  /*19040*/  STG.E.64 desc[UR60][R18.64], R28 ;  /* 0x0000001c12007986 */ /* 0x000fe2000c101b3c */
[----:B------:R-:W-:Y:S05]  /*19050*/  EXIT ;  /* 0x000000000000794d */ /* 0x000fea0003800000 */
.L_x_2841:
[----:B------:R-:W-:Y:S04]  /*19060*/  STG.E.64 desc[UR60][R4.64], R30 ;  /* 0x0000001e04007986 */ /* 0x000fe8000c101b3c */
[----:B------:R-:W-:Y:S04]  /*19070*/  STG.E.64 desc[UR60][R4.64+0x8], R24 ;  /* 0x0000081804007986 */ /* 0x000fe8000c101b3c */
[----:B------:R-:W-:Y:S04]  /*19080*/  STG.E.64 desc[UR60][R4.64+0x10], R26 ;  /* 0x0000101a04007986 */ /* 0x000fe8000c101b3c */
[----:B------:R-:W-:Y:S01]  /*19090*/  STG.E.64 desc[UR60][R4.64+0x18], R28 ;  /* 0x0000181c04007986 */ /* 0x000fe2000c101b3c */
[----:B------:R-:W-:Y:S05]  /*190a0*/  EXIT ;  /* 0x000000000000794d */ /* 0x000fea0003800000 */
.L_x_2839:
[----:B------:R-:W-:Y:S01]  /*190b0*/  ISETP.NE.AND P0, PT, RZ, UR36, PT ;  /* 0x00000024ff007c0c */ /* 0x000fe2000bf05270 */
[----:B------:R-:W-:Y:S02]  /*190c0*/  ULDC.U8 UR4, c[0x0][0x629] ;  /* 0x00018a4000047ab9 */ /* 0x000fe40000000000 */
[----:B------:R-:W-:-:S10]  /*190d0*/  ISETP.NE.AND P1, PT, RZ, UR4, PT ;  /* 0x00000004ff007c0c */ /* 0x000fd4000bf25270 */
[----:B------:R-:W-:Y:S05]  /*190e0*/  @!P0 BRA `(.L_x_2846) ;  /* 0x0000000000308947 */ /* 0x000fea0003800000 */
[----:B------:R-:W2:Y:S04]  /*190f0*/  LDG.E.64 R4, desc[UR60][R36.64] ;  /* 0x0000003c24047981 */ /* 0x000ea8000c1e1b00 */
[----:B01----:R-:W3:Y:S04]  /*19100*/  LDG.E.64 R12, desc[UR60][R34.64] ;  /* 0x0000003c220c7981 */ /* 0x003ee8000c1e1b00 */
        /* <DEDUP_REMOVED lines=10> */
.L_x_2846:
[----:B01----:R-:W-:Y:S01]  /*191b0*/  IMAD.MOV.U32 R24, RZ, RZ, R6 ;  /* 0x000000ffff187224 */ /* 0x003fe200078e0006 */
[----:B------:R-:W-:Y:S01]  /*191c0*/  MOV R25, R7 ;  /* 0x0000000700197202 */ /* 0x000fe20000000f00 */
[----:B------:R-:W-:Y:S01]  /*191d0*/  IMAD.MOV.U32 R26, RZ, RZ, R8 ;  /* 0x000000ffff1a7224 */ /* 0x000fe200078e0008 */
        /* <DEDUP_REMOVED lines=26> */
.L_x_2848:
        /* <DEDUP_REMOVED lines=22> */
.L_x_2849:
        /* <DEDUP_REMOVED lines=22> */
.L_x_2850:
        /* <DEDUP_REMOVED lines=22> */
.L_x_2851:
[----:B------:R-:W-:Y:S02]  /*197a0*/  ULDC.64 UR4, c[0x0][0x5f8] ;  /* 0x00017e0000047ab9 */ /* 0x000fe40000000a00 */
[----:B------:R-:W-:-:S05]  /*197b0*/  IADD3 R18, P0, R18, UR4, RZ ;  /* 0x0000000412127c10 */ /* 0x000fca000ff1e0ff */
[----:B------:R-:W-:-:S05]  /*197c0*/  IMAD.X R19, RZ, RZ, UR5, P0 ;  /* 0x00000005ff137e24 */ /* 0x000fca00080e06ff */
[----:B------:R-:W-:Y:S01]  /*197d0*/  STG.E.64 desc[UR60][R18.64], R38 ;  /* 0x0000002612007986 */ /* 0x000fe2000c101b3c */
[----:B------:R-:W-:Y:S05]  /*197e0*/  EXIT ;  /* 0x000000000000794d */ /* 0x000fea0003800000 */
.L_x_2847:
[----:B------:R-:W-:Y:S04]  /*197f0*/  STG.E.64 desc[UR60][R36.64], R24 ;  /* 0x0000001824007986 */ /* 0x000fe8000c101b3c */
[----:B------:R-:W-:Y:S04]  /*19800*/  STG.E.64 desc[UR60][R34.64], R26 ;  /* 0x0000001a22007986 */ /* 0x000fe8000c101b3c */
[----:B------:R-:W-:Y:S04]  /*19810*/  STG.E.64 desc[UR60][R32.64], R28 ;  /* 0x0000001c20007986 */ /* 0x000fe8000c101b3c */
[----:B------:R-:W-:Y:S01]  /*19820*/  STG.E.64 desc[UR60][R30.64], R38 ;  /* 0x000000261e007986 */ /* 0x000fe2000c101b3c */
[----:B------:R-:W-:Y:S05]  /*19830*/  EXIT ;  /* 0x000000000000794d */ /* 0x000fea0003800000 */
.L_x_2812:
        /* <DEDUP_REMOVED lines=31> */
.L_x_2853:
        /* <DEDUP_REMOVED lines=20> */
[----:B-1----:R-:W-:-:S07]  /*19b70*/  IMAD.MOV.U32 R12, RZ, RZ, 0x1 ;  /* 0x00000001ff0c7424 */ /* 0x002fce00078e00ff */
[----:B------:R-:W-:-:S07]  /*19b80*/  LEPC R20, `(.L_x_2855) ;  /* 0x000000001014794e */ /* 0x000fce0000000000 */
[----:B0-2---:R-:W-:Y:S05]  /*19b90*/  CALL.ABS.NOINC R2 ;  /* 0x0000000002007343 */ /* 0x005fea0003c00000 */
.L_x_2855:
        /* <DEDUP_REMOVED lines=19> */
[----:B--2---:R-:W-:-:S07]  /*19cd0*/  IMAD.MOV.U32 R13, RZ, RZ, RZ ;  /* 0x000000ffff0d7224 */ /* 0x004fce00078e00ff */
[----:B------:R-:W-:-:S07]  /*19ce0*/  LEPC R20, `(.L_x_2856) ;  /* 0x000000001014794e */ /* 0x000fce0000000000 */
[----:B01-3--:R-:W-:Y:S05]  /*19cf0*/  CALL.ABS.NOINC R2 ;  /* 0x0000000002007343 */ /* 0x00bfea0003c00000 */
.L_x_2856:
        /* <DEDUP_REMOVED lines=10> */
[----:B------:R3:W4:Y:S01]  /*19da0*/  LDC.64 R2, c[0x4][R0] ;  /* 0x0100000000027b82 */ /* 0x0007220000000a00 */
        /* <DEDUP_REMOVED lines=8> */
[----:B---3--:R-:W-:-:S07]  /*19e30*/  IMAD.MOV.U32 R13, RZ, RZ, RZ ;  /* 0x000000ffff0d7224 */ /* 0x008fce00078e00ff */
[----:B------:R-:W-:-:S07]  /*19e40*/  LEPC R20, `(.L_x_2857) ;  /* 0x000000001014794e */ /* 0x000fce0000000000 */
[----:B012-4-:R-:W-:Y:S05]  /*19e50*/  CALL.ABS.NOINC R2 ;  /* 0x0000000002007343 */ /* 0x017fea0003c00000 */
.L_x_2857:
        /* <DEDUP_REMOVED lines=10> */
[----:B---3--:R3:W4:Y:S01]  /*19f00*/  LDC.64 R2, c[0x4][R0] ;  /* 0x0100000000027b82 */ /* 0x0087220000000a00 */
        /* <DEDUP_REMOVED lines=8> */
[----:B---3--:R-:W-:-:S07]  /*19f90*/  IMAD.MOV.U32 R12, RZ, RZ, 0x1 ;  /* 0x00000001ff0c7424 */ /* 0x008fce00078e00ff */
[----:B------:R-:W-:-:S07]  /*19fa0*/  LEPC R20, `(.L_x_2858) ;  /* 0x000000001014794e */ /* 0x000fce0000000000 */
[----:B012-4-:R-:W-:Y:S05]  /*19fb0*/  CALL.ABS.NOINC R2 ;  /* 0x0000000002007343 */ /* 0x017fea0003c00000 */
.L_x_2858:
[----:B------:R-:W-:Y:S02]  /*19fc0*/  ULDC.64 UR4, c[0x0][0x5f8] ;  /* 0x00017e0000047ab9 */ /* 0x000fe40000000a00 */
[----:B------:R-:W-:-:S05]  /*19fd0*/  IADD3 R16, P0, R16, UR4, RZ ;  /* 0x0000000410107c10 */ /* 0x000fca000ff1e0ff */
[----:B------:R-:W-:-:S05]  /*19fe0*/  IMAD.X R17, RZ, RZ, UR5, P0 ;  /* 0x00000005ff117e24 */ /* 0x000fca00080e06ff */
[----:B------:R-:W-:Y:S01]  /*19ff0*/  STG.E.64 desc[UR60][R16.64], R28 ;  /* 0x0000001c10007986 */ /* 0x000fe2000c101b3c */
[----:B------:R-:W-:Y:S05]  /*1a000*/  EXIT ;  /* 0x000000000000794d */ /* 0x000fea0003800000 */
.L_x_2854:
[----:B------:R-:W-:Y:S04]  /*1a010*/  STG.E.64 desc[UR60][R4.64], R22 ;  /* 0x0000001604007986 */ /* 0x000fe8000c101b3c */
[----:B------:R-:W-:Y:S04]  /*1a020*/  STG.E.64 desc[UR60][R4.64+0x8], R24 ;  /* 0x0000081804007986 */ /* 0x000fe8000c101b3c */
[----:B------:R-:W-:Y:S04]  /*1a030*/  STG.E.64 desc[UR60][R4.64+0x10], R26 ;  /* 0x0000101a04007986 */ /* 0x000fe8000c101b3c */
[----:B------:R-:W-:Y:S01]  /*1a040*/  STG.E.64 desc[UR60][R4.64+0x18], R28 ;  /* 0x0000181c04007986 */ /* 0x000fe2000c101b3c */
[----:B------:R-:W-:Y:S05]  /*1a050*/  EXIT ;  /* 0x000000000000794d */ /* 0x000fea0003800000 */
.L_x_2852:
        /* <DEDUP_REMOVED lines=16> */
.L_x_2859:
        /* <DEDUP_REMOVED lines=23> */
.L_x_2861:
        /* <DEDUP_REMOVED lines=22> */
.L_x_2862:
        /* <DEDUP_REMOVED lines=22> */
.L_x_2863:
        /* <DEDUP_REMOVED lines=22> */
.L_x_2864:
[----:B------:R-:W-:Y:S02]  /*1a6f0*/  ULDC.64 UR4, c[0x0][0x5f8] ;  /* 0x00017e0000047ab9 */ /* 0x000fe40000000a00 */
[----:B------:R-:W-:-:S05]  /*1a700*/  IADD3 R16, P0, R16, UR4, RZ ;  /* 0x0000000410107c10 */ /* 0x000fca000ff1e0ff */
[----:B------:R-:W-:-:S05]  /*1a710*/  IMAD.X R17, RZ, RZ, UR5, P0 ;  /* 0x00000005ff117e24 */ /* 0x000fca00080e06ff */
[----:B------:R-:W-:Y:S01]  /*1a720*/  STG.E.64 desc[UR60][R16.64], R28 ;  /* 0x0000001c10007986 */ /* 0x000fe2000c101b3c */
[----:B------:R-:W-:Y:S05]  /*1a730*/  EXIT ;  /* 0x000000000000794d */ /* 0x000fea0003800000 */
.L_x_2860:
[----:B------:R-:W-:Y:S04]  /*1a740*/  STG.E.64 desc[UR60][R6.64], R22 ;  /* 0x0000001606007986 */ /* 0x000fe8000c101b3c */
[----:B------:R-:W-:Y:S04]  /*1a750*/  STG.E.64 desc[UR60][R8.64], R24 ;  /* 0x0000001808007986 */ /* 0x000fe8000c101b3c */
[----:B------:R-:W-:Y:S04]  /*1a760*/  STG.E.64 desc[UR60][R12.64], R26 ;  /* 0x0000001a0c007986 */ /* 0x000fe8000c101b3c */
[----:B------:R-:W-:Y:S01]  /*1a770*/  STG.E.64 desc[UR60][R32.64], R28 ;  /* 0x0000001c20007986 */ /* 0x000fe2000c101b3c */
[----:B------:R-:W-:Y:S05]  /*1a780*/  EXIT ;  /* 0x000000000000794d */ /* 0x000fea0003800000 */
.L_x_2865:
        /* <DEDUP_REMOVED lines=15> */
.L_x_9832:


//--------------------- .text._ZN2at6native13reduce_kernelILi512ELi1ENS0_8ReduceOpIhNS0_14func_wrapper_tImZNS0_15xor_sum_functorIhvEclERNS_14TensorIteratorEEUlmmE_EEjmLi4ELi4EEEEEvT1_ --------------------------
	.section	.text._ZN2at6native13reduce_kernelILi512ELi1ENS0_8ReduceOpIhNS0_14func_wrapper_tImZNS0_15xor_sum_functorIhvEclERNS_14TensorIteratorEEUlmmE_EEjmLi4ELi4EEEEEvT1_,"ax",@progbits
	.align	128
        .global         _ZN2at6native13reduce_kernelILi512ELi1ENS0_8ReduceOpIhNS0_14func_wrapper_tImZNS0_15xor_sum_functorIhvEclERNS_14TensorIteratorEEUlmmE_EEjmLi4ELi4EEEEEvT1_
        .type           _ZN2at6native13reduce_kernelILi512ELi1ENS0_8ReduceOpIhNS0_14func_wrapper_tImZNS0_15xor_sum_functorIhvEclERNS_14TensorIteratorEEUlmmE_EEjmLi4ELi4EEEEEvT1_,@function
        .size           _ZN2at6native13reduce_kernelILi512ELi1ENS0_8ReduceOpIhNS0_14func_wrapper_tImZNS0_15xor_sum_functorIhvEclERNS_14TensorIteratorEEUlmmE_EEjmLi4ELi4EEEEEvT1_,(.L_x_9833 - _ZN2at6native13reduce_kernelILi512ELi1ENS0_8ReduceOpIhNS0_14func_wrapper_tImZNS0_15xor_sum_functorIhvEclERNS_14TensorIteratorEEUlmmE_EEjmLi4ELi4EEEEEvT1_)
        .other          _ZN2at6native13reduce_kernelILi512ELi1ENS0_8ReduceOpIhNS0_14func_wrapper_tImZNS0_15xor_sum_functorIhvEclERNS_14TensorIteratorEEUlmmE_EEjmLi4ELi4EEEEEvT1_,@"STO_CUDA_ENTRY STV_DEFAULT"
_ZN2at6native13reduce_kernelILi512ELi1ENS0_8ReduceOpIhNS0_14func_wrapper_tImZNS0_15xor_sum_functorIhvEclERNS_14TensorIteratorEEUlmmE_EEjmLi4ELi4EEEEEvT1_:
.text._ZN2at6native13reduce_kernelILi512ELi1ENS0_8ReduceOpIhNS0_14func_wrapper_tImZNS0_15xor_sum_functorIhvEclERNS_14TensorIteratorEEUlmmE_EEjmLi4ELi4EEEEEvT1_:
        /* <DEDUP_REMOVED lines=287> */
.L_x_2866:
        /* <DEDUP_REMOVED lines=22> */
[----:B------:R-:W-:Y:S02]  /*1350*/  MOV R11, RZ ;  /* 0x000000ff000b7202 */ /* 0x000fe40000000f00 */
[----:B------:R-:W-:-:S13]  /*1360*/  ISETP.NE.AND P0, PT, RZ, UR4, PT ;  /* 0x00000004ff007c0c */ /* 0x000fda000bf05270 */
[----:B------:R-:W-:Y:S05]  /*1370*/  @!P0 BRA `(.L_x_2869) ;  /* 0x0000000400988947 */ /* 0x000fea0003800000 */
        /* <DEDUP_REMOVED lines=8> */
[----:B-1----:R-:W-:-:S12]  /*1400*/  IMAD.MOV.U32 R4, RZ, RZ, R7 ;  /* 0x000000ffff047224 */ /* 0x002fd800078e0007 */
[----:B--2---:R-:W-:Y:S05]  /*1410*/  @!P0 BRA `(.L_x_2871) ;  /* 0x0000000000808947 */ /* 0x004fea0003800000 */
[----:B------:R-:W-:Y:S01]  /*1420*/  ISETP.GE.U32.AND P0, PT, R26, R6, PT ;  /* 0x000000061a00720c */ /* 0x000fe20003f06070 */
[----:B------:R-:W-:Y:S01]  /*1430*/  BSSY B2, `(.L_x_2872) ;  /* 0x000001b000027945 */ /* 0x000fe20003800000 */
[----:B------:R-:W-:Y:S02]  /*1440*/  IADD3 R5, -R6, RZ, RZ ;  /* 0x000000ff06057210 */ /* 0x000fe40007ffe1ff */
        /* <DEDUP_REMOVED lines=13> */
.L_x_2875:
[----:B------:R-:W-:Y:S05]  /*1520*/  BSYNC B3 ;  /* 0x0000000000037941 */ /* 0x000fea0003800000 */
.L_x_2874:
        /* <DEDUP_REMOVED lines=8> */
[----:B------:R-:W-:-:S04]  /*15b0*/  ULDC UR4, c[0x0][0x218] ;  /* 0x0000860000047ab9 */ /* 0x000fc80000000800 */
[----:B------:R-:W2:Y:S02]  /*15c0*/  LDG.E.U8 R2, desc[UR36][R2.64] ;  /* 0x0000002402027981 */ /* 0x000ea4000c1e1100 */
[----:B--2---:R-:W-:-:S07]  /*15d0*/  LOP3.LUT R4, R2, UR4, RZ, 0x3c, !PT ;  /* 0x0000000402047c12 */ /* 0x004fce000f8e3cff */
.L_x_2873:
[----:B------:R-:W-:Y:S05]  /*15e0*/  BSYNC B2 ;  /* 0x0000000000027941 */ /* 0x000fea0003800000 */
.L_x_2872:
[----:B------:R-:W-:Y:S02]  /*15f0*/  IADD3 R12, P0, P1, R12, 0x4, R5 ;  /* 0x000000040c0c7810 */ /* 0x000fe4000791e005 */
[----:B------:R-:W-:Y:S02]  /*1600*/  IADD3 R5, R6, -0x4, R13 ;  /* 0xfffffffc06057810 */ /* 0x000fe40007ffe00d */
[----:B------:R-:W-:-:S09]  /*1610*/  IADD3.X R11, R11, RZ, R8, P0, P1 ;  /* 0x000000ff0b0b7210 */ /* 0x000fd200007e2408 */
.L_x_2871:
[----:B------:R-:W-:Y:S05]  /*1620*/  BSYNC B1 ;  /* 0x0000000000017941 */ /* 0x000fea0003800000 */
.L_x_2870:
[----:B------:R-:W-:Y:S01]  /*1630*/  LEA R2, R9, 0x3, 0x2 ;  /* 0x0000000309027811 */ /* 0x000fe200078e10ff */
[----:B------:R-:W-:Y:S01]  /*1640*/  ULDC UR4, c[0x0][0x5f4] ;  /* 0x00017d0000047ab9 */ /* 0x000fe20000000800 */
[----:B------:R-:W-:Y:S01]  /*1650*/  IADD3 R12, P1, R12, R15, RZ ;  /* 0x0000000f0c0c7210 */ /* 0x000fe20007f3e0ff */
[----:B------:R-:W-:Y:S01]  /*1660*/  BSSY B1, `(.L_x_2876) ;  /* 0x000001c000017945 */ /* 0x000fe20003800000 */
[----:B------:R-:W-:Y:S01]  /*1670*/  ISETP.GE.U32.AND P0, PT, R2, R5, PT ;  /* 0x000000050200720c */ /* 0x000fe20003f06070 */
[--C-:B------:R-:W-:Y:S01]  /*1680*/  IMAD.MOV.U32 R6, RZ, RZ, R17.reuse ;  /* 0x000000ffff067224 */ /* 0x100fe200078e0011 */
[----:B------:R-:W-:Y:S02]  /*1690*/  IADD3.X R13, R11, UR4, RZ, P1, !PT ;  /* 0x000000040b0d7c10 */ /* 0x000fe40008ffe4ff */
[----:B------:R-:W-:Y:S01]  /*16a0*/  ISETP.NE.AND P3, PT, R10, RZ, PT ;  /* 0x000000ff0a00720c */ /* 0x000fe20003f65270 */
[----:B------:R-:W-:Y:S01]  /*16b0*/  IMAD.MOV.U32 R10, RZ, RZ, R17 ;  /* 0x000000ffff0a7224 */ /* 0x000fe200078e0011 */
[----:B------:R-:W-:-:S02]  /*16c0*/  ISETP.NE.AND P2, PT, RZ, UR27, PT ;  /* 0x0000001bff007c0c */ /* 0x000fc4000bf45270 */
[-C--:B------:R-:W-:Y:S02]  /*16d0*/  MOV R16, R7.reuse ;  /* 0x0000000700107202 */ /* 0x080fe40000000f00 */
[----:B------:R-:W-:-:S03]  /*16e0*/  MOV R8, R7 ;  /* 0x0000000700087202 */ /* 0x000fc60000000f00 */
[----:B------:R-:W-:Y:S06]  /*16f0*/  @P0 BRA `(.L_x_2877) ;  /* 0x0000000000480947 */ /* 0x000fec0003800000 */
[----:B------:R-:W-:Y:S01]  /*1700*/  MOV R8, R7 ;  /* 0x0000000700087202 */ /* 0x000fe20000000f00 */
[----:B------:R-:W-:Y:S01]  /*1710*/  IMAD.MOV.U32 R6, RZ, RZ, R17 ;  /* 0x000000ffff067224 */ /* 0x000fe200078e0011 */
[----:B------:R-:W-:-:S07]  /*1720*/  MOV R10, R17 ;  /* 0x00000011000a7202 */ /* 0x000fce0000000f00 */
.L_x_2878:
        /* <DEDUP_REMOVED lines=10> */
[----:B------:R-:W-:-:S02]  /*17d0*/  LOP3.LUT R4, R4, R11, RZ, 0x3c, !PT ;  /* 0x0000000b04047212 */ /* 0x000fc400078e3cff */
[----:B------:R-:W-:Y:S02]  /*17e0*/  LOP3.LUT R8, R8, R15, RZ, 0x3c, !PT ;  /* 0x0000000f08087212 */ /* 0x000fe400078e3cff */
[----:B------:R-:W-:Y:S02]  /*17f0*/  LOP3.LUT R7, R7, R14, RZ, 0x3c, !PT ;  /* 0x0000000e07077212 */ /* 0x000fe400078e3cff */
[----:B------:R-:W-:Y:S01]  /*1800*/  LOP3.LUT R16, R16, R19, RZ, 0x3c, !PT ;  /* 0x0000001310107212 */ /* 0x000fe200078e3cff */
[----:B------:R-:W-:Y:S06]  /*1810*/  @!P0 BRA `(.L_x_2878) ;  /* 0xfffffffc00c48947 */ /* 0x000fec000383ffff */
.L_x_2877:
[----:B------:R-:W-:Y:S05]  /*1820*/  BSYNC B1 ;  /* 0x0000000000017941 */ /* 0x000fea0003800000 */
.L_x_2876:
        /* <DEDUP_REMOVED lines=8> */
.L_x_2880:
[----:B------:R-:W-:Y:S05]  /*18b0*/  BSYNC B1 ;  /* 0x0000000000017941 */ /* 0x000fea0003800000 */
.L_x_2879:
        /* <DEDUP_REMOVED lines=10> */
[----:B------:R-:W2:Y:S02]  /*1960*/  LDG.E.U8 R3, desc[UR36][R2.64] ;  /* 0x0000002402037981 */ /* 0x000ea4000c1e1100 */
[----:B--2---:R-:W-:-:S07]  /*1970*/  LOP3.LUT R4, R4, R3, RZ, 0x3c, !PT ;  /* 0x0000000304047212 */ /* 0x004fce00078e3cff */
.L_x_2882:
[----:B------:R-:W-:Y:S05]  /*1980*/  BSYNC B1 ;  /* 0x0000000000017941 */ /* 0x000fea0003800000 */
.L_x_2881:
[----:B------:R-:W-:Y:S02]  /*1990*/  LOP3.LUT R7, R7, R8, R4, 0x96, !PT ;  /* 0x0000000807077212 */ /* 0x000fe400078e9604 */
[----:B------:R-:W-:Y:S02]  /*19a0*/  LOP3.LUT R0, R6, R10, R17, 0x96, !PT ;  /* 0x0000000a06007212 */ /* 0x000fe400078e9611 */
[----:B------:R-:W-:Y:S02]  /*19b0*/  LOP3.LUT R16, R16, R7, RZ, 0x3c, !PT ;  /* 0x0000000710107212 */ /* 0x000fe400078e3cff */
[----:B------:R-:W-:Y:S01]  /*19c0*/  LOP3.LUT R17, R17, R0, RZ, 0x3c, !PT ;  /* 0x0000000011117212 */ /* 0x000fe200078e3cff */
[----:B------:R-:W-:Y:S06]  /*19d0*/  BRA `(.L_x_2868) ;  /* 0x00000094005c7947 */ /* 0x000fec0003800000 */
.L_x_2869:
[----:B------:R-:W0:Y:S08]  /*19e0*/  LDC R2, c[0x0][0x260] ;  /* 0x00009800ff027b82 */ /* 0x000e300000000800 */
[----:B------:R-:W1:Y:S01]  /*19f0*/  LDC R21, c[0x0][0x390] ;  /* 0x0000e400ff157b82 */ /* 0x000e620000000800 */
[----:B0-----:R-:W-:Y:S02]  /*1a00*/  ISETP.NE.AND P0, PT, R2, 0x1, PT ;  /* 0x000000010200780c */ /* 0x001fe40003f05270 */
[----:B-1----:R-:W-:-:S13]  /*1a10*/  ISETP.EQ.AND P1, PT, R21, 0x1, PT ;  /* 0x000000011500780c */ /* 0x002fda0003f22270 */
[----:B------:R-:W-:Y:S05]  /*1a20*/  @!P0 BRA P1, `(.L_x_2883) ;  /* 0x0000008c00d88947 */ /* 0x000fea0000800000 */
[----:B------:R-:W0:Y:S01]  /*1a30*/  LDC R5, c[0x0][0x218] ;  /* 0x00008600ff057b82 */ /* 0x000e220000000800 */
[----:B------:R-:W-:Y:S02]  /*1a40*/  ULDC UR4, c[0x0][0x22c] ;  /* 0x00008b0000047ab9 */ /* 0x000fe40000000800 */
[----:B------:R-:W-:-:S05]  /*1a50*/  MOV R10, UR4 ;  /* 0x00000004000a7c02 */ /* 0x000fca0008000f00 */
[----:B------:R-:W1:Y:S01]  /*1a60*/  LDC R27, c[0x0][0x21c] ;  /* 0x00008700ff1b7b82 */ /* 0x000e620000000800 */
[----:B------:R-:W-:Y:S02]  /*1a70*/  IMAD R0, R10, 0x3, R9 ;  /* 0x000000030a007824 */ /* 0x000fe400078e0209 */
[----:B0-----:R-:W-:Y:S01]  /*1a80*/  IMAD.MOV.U32 R8, RZ, RZ, R5 ;  /* 0x000000ffff087224 */ /* 0x001fe200078e0005 */
[----:B------:R-:W-:Y:S06]  /*1a90*/  @!P0 BRA `(.L_x_2884) ;  /* 0x0000008800388947 */ /* 0x000fec0003800000 */
[----:B------:R-:W-:Y:S01]  /*1aa0*/  ISETP.GE.U32.AND P0, PT, R0, R13, PT ;  /* 0x0000000d0000720c */ /* 0x000fe20003f06070 */
[----:B------:R-:W-:Y:S01]  /*1ab0*/  BSSY B1, `(.L_x_2885) ;  /* 0x0000413000017945 */ /* 0x000fe20003800000 */
[----:B------:R-:W-:Y:S01]  /*1ac0*/  MOV R7, R5 ;  /* 0x0000000500077202 */ /* 0x000fe20000000f00 */
[----:B------:R-:W-:Y:S01]  /*1ad0*/  IMAD.MOV.U32 R6, RZ, RZ, R5 ;  /* 0x000000ffff067224 */ /* 0x000fe200078e0005 */
[----:B-1----:R-:W-:Y:S01]  /*1ae0*/  MOV R28, R27 ;  /* 0x0000001b001c7202 */ /* 0x002fe20000000f00 */
        /* <DEDUP_REMOVED lines=8> */
.L_x_2892:
[----:B0-----:R-:W0:Y:S01]  /*1b70*/  LDC.64 R14, c[0x0][0x260] ;  /* 0x00009800ff0e7b82 */ /* 0x001e220000000a00 */
        /* <DEDUP_REMOVED lines=287> */
.L_x_2888:
[----:B------:R-:W-:Y:S02]  /*2d70*/  ULDC UR34, c[0x0][0x22c] ;  /* 0x00008b0000227ab9 */ /* 0x000fe40000000800 */
[----:B------:R-:W-:Y:S01]  /*2d80*/  IMAD.U32 R10, RZ, RZ, UR34 ;  /* 0x00000022ff0a7e24 */ /* 0x000fe2000f8e00ff */
[----:B------:R-:W-:Y:S02]  /*2d90*/  ULDC.64 UR34, c[0x0][0x5f0] ;  /* 0x00017c0000227ab9 */ /* 0x000fe40000000a00 */
[----:B------:R-:W-:-:S04]  /*2da0*/  IADD3 R16, P1, P2, R0, UR34, R12 ;  /* 0x0000002200107c10 */ /* 0x000fc8000fa3e00c */
[----:B------:R-:W-:-:S05]  /*2db0*/  IADD3.X R17, RZ, UR35, R11, P1, P2 ;  /* 0x00000023ff117c10 */ /* 0x000fca0008fe440b */
[----:B------:R0:W5:Y:S01]  /*2dc0*/  LDG.E.U8 R4, desc[UR36][R16.64] ;  /* 0x0000002410047981 */ /* 0x000162000c1e1100 */
[----:B------:R-:W-:Y:S01]  /*2dd0*/  IADD3 R0, R9, R10, RZ ;  /* 0x0000000a09007210 */ /* 0x000fe20007ffe0ff */
        /* <DEDUP_REMOVED lines=236> */
.L_x_2889:
[----:B------:R-:W-:-:S04]  /*3ca0*/  IADD3 R2, P1, P2, R2, UR34, R12 ;  /* 0x0000002202027c10 */ /* 0x000fc8000fa3e00c */
[----:B------:R-:W-:Y:S01]  /*3cb0*/  IADD3.X R3, RZ, UR35, R11, P1, P2 ;  /* 0x00000023ff037c10 */ /* 0x000fe20008fe440b */
[----:B------:R-:W-:Y:S01]  /*3cc0*/  IMAD.IADD R0, R0, 0x1, R10 ;  /* 0x0000000100007824 */ /* 0x000fe200078e020a */
[----:B------:R-:W-:-:S04]  /*3cd0*/  MOV R9, RZ ;  /* 0x000000ff00097202 */ /* 0x000fc80000000f00 */
[----:B------:R1:W5:Y:S02]  /*3ce0*/  LDG.E.U8 R3, desc[UR36][R2.64] ;  /* 0x0000002402037981 */ /* 0x000364000c1e1100 */
[----:B-1----:R-:W-:Y:S01]  /*3cf0*/  IMAD.MOV.U32 R2, RZ, RZ, RZ ;  /* 0x000000ffff027224 */ /* 0x002fe200078e00ff */
[----:B------:R-:W-:Y:S06]  /*3d00*/  @!P0 BRA `(.L_x_2890) ;  /* 0x0000000c00b08947 */ /* 0x000fec0003800000 */
[----:B------:R-:W1:Y:S01]  /*3d10*/  LDC.64 R14, c[0x0][0x260] ;  /* 0x00009800ff0e7b82 */ /* 0x000e620000000a00 */
        /* <DEDUP_REMOVED lines=222> */
[----:B------:R-:W-:Y:S01]  /*4b00*/  SHF.R.U32.HI R15, RZ, UR24, R15 ;  /* 0x00000018ff0f7c19 */ /* 0x000fe2000801160f */
[----:B------:R-:W0:Y:S01]  /*4b10*/  @P1 LDC R21, c[0x0][0x384] ;  /* 0x0000e100ff151b82 */ /* 0x000e220000000800 */
[----:B------:R-:W-:-:S03]  /*4b20*/  @P1 MOV R14, RZ ;  /* 0x000000ff000e1202 */ /* 0x000fc60000000f00 */
[----:B------:R-:W-:-:S04]  /*4b30*/  IMAD.MOV R16, RZ, RZ, -R15 ;  /* 0x000000ffff107224 */ /* 0x000fc800078e0a0f */
[----:B------:R-:W-:Y:S01]  /*4b40*/  IMAD R13, R16, UR38, R17 ;  /* 0x00000026100d7c24 */ /* 0x000fe2000f8e0211 */
[----:B------:R-:W1:Y:S03]  /*4b50*/  @P1 LDC R19, c[0x0][0x3f0] ;  /* 0x0000fc00ff131b82 */ /* 0x000e660000000800 */
[----:B------:R-:W-:-:S05]  /*4b60*/  IMAD R2, R13, UR25, R2 ;  /* 0x000000190d027c24 */ /* 0x000fca000f8e0202 */
[----:B------:R-:W2:Y:S02]  /*4b70*/  @P1 LDC.64 R16, c[0x0][0x388] ;  /* 0x0000e200ff101b82 */ /* 0x000ea40000000a00 */
[----:B--2---:R-:W-:-:S05]  /*4b80*/  @P1 IMAD.HI.U32 R16, R15, R16, R14 ;  /* 0x000000100f101227 */ /* 0x004fca00078e000e */
[----:B------:R-:W-:-:S05]  /*4b90*/  @P1 SHF.R.U32.HI R16, RZ, R17, R16 ;  /* 0x00000011ff101219 */ /* 0x000fca0000011610 */
[----:B------:R-:W-:-:S04]  /*4ba0*/  @P1 IMAD.MOV R14, RZ, RZ, -R16 ;  /* 0x000000ffff0e1224 */ /* 0x000fc800078e0a10 */
[----:B0-----:R-:W-:-:S04]  /*4bb0*/  @P1 IMAD R21, R21, R14, R15 ;  /* 0x0000000e15151224 */ /* 0x001fc800078e020f */
[----:B-1----:R-:W-:-:S07]  /*4bc0*/  @P1 IMAD R2, R21, R19, R2 ;  /* 0x0000001315021224 */ /* 0x002fce00078e0202 */
.L_x_2890:
[----:B------:R-:W-:-:S04]  /*4bd0*/  IADD3 R14, P1, P2, R2, UR34, R12 ;  /* 0x00000022020e7c10 */ /* 0x000fc8000fa3e00c */
[----:B------:R-:W-:-:S05]  /*4be0*/  IADD3.X R15, RZ, UR35, R11, P1, P2 ;  /* 0x00000023ff0f7c10 */ /* 0x000fca0008fe440b */
[----:B------:R1:W5:Y:S01]  /*4bf0*/  LDG.E.U8 R2, desc[UR36][R14.64] ;  /* 0x000000240e027981 */ /* 0x000362000c1e1100 */
[----:B------:R-:W-:Y:S01]  /*4c00*/  IADD3 R0, R0, R10, RZ ;  /* 0x0000000a00007210 */ /* 0x000fe20007ffe0ff */
[----:B------:R-:W-:Y:S06]  /*4c10*/  @!P0 BRA `(.L_x_2891) ;  /* 0x0000000c00b48947 */ /* 0x000fec0003800000 */
[----:B-1----:R-:W1:Y:S01]  /*4c20*/  LDC.64 R14, c[0x0][0x260] ;  /* 0x00009800ff0e7b82 */ /* 0x002e620000000a00 */
[----:B0-----:R-:W-:Y:S01]  /*4c30*/  MOV R17, R0 ;  /* 0x0000000000117202 */ /* 0x001fe20000000f00 */
[----:B------:R-:W-:-:S04]  /*4c40*/  IMAD.MOV.U32 R16, RZ, RZ, RZ ;  /* 0x000000ffff107224 */ /* 0x000fc800078e00ff */
[----:B------:R-:W-:-:S05]  /*4c50*/  IMAD.HI.U32 R17, R0, UR30, R16 ;  /* 0x0000001e00117c27 */ /* 0x000fca000f8e0010 */
[----:B------:R-:W-:-:S05]  /*4c60*/  SHF.R.U32.HI R17, RZ, UR31, R17 ;  /* 0x0000001fff117c19 */ /* 0x000fca0008011611 */
[----:B------:R-:W-:Y:S01]  /*4c70*/  IMAD.MOV R9, RZ, RZ, -R17 ;  /* 0x000000ffff097224 */ /* 0x000fe200078e0a11 */
[----:B-1----:R-:W-:-:S03]  /*4c80*/  ISETP.NE.AND P1, PT, R14, 0x1, PT ;  /* 0x000000010e00780c */ /* 0x002fc60003f25270 */
        /* <DEDUP_REMOVED lines=224> */
[----:B------:R-:W-:-:S03]  /*5a90*/  IADD3 R16, -R17, RZ, RZ ;  /* 0x000000ff11107210 */ /* 0x000fc60007ffe1ff */
[----:B------:R-:W-:Y:S02]  /*5aa0*/  @P1 IMAD.MOV R15, RZ, RZ, -R15 ;  /* 0x000000ffff0f1224 */ /* 0x000fe400078e0a0f */
[----:B------:R-:W-:Y:S02]  /*5ab0*/  IMAD R16, R16, UR4, R13 ;  /* 0x0000000410107c24 */ /* 0x000fe4000f8e020d */
[----:B-1----:R-:W-:Y:S02]  /*5ac0*/  @P1 IMAD R19, R19, R15, R17 ;  /* 0x0000000f13131224 */ /* 0x002fe400078e0211 */
[----:B------:R-:W-:-:S04]  /*5ad0*/  IMAD R9, R16, UR25, R9 ;  /* 0x0000001910097c24 */ /* 0x000fc8000f8e0209 */
[----:B0-----:R-:W-:-:S07]  /*5ae0*/  @P1 IMAD R9, R19, R14, R9 ;  /* 0x0000000e13091224 */ /* 0x001fce00078e0209 */
.L_x_2891:
[----:B-1----:R-:W-:Y:S01]  /*5af0*/  IADD3 R14, P1, P2, R9, UR34, R12 ;  /* 0x00000022090e7c10 */ /* 0x002fe2000fa3e00c */
[----:B------:R-:W-:-:S03]  /*5b00*/  ULDC UR4, c[0x0][0x224] ;  /* 0x0000890000047ab9 */ /* 0x000fc60000000800 */
[----:B------:R-:W-:-:S06]  /*5b10*/  IADD3.X R15, RZ, UR35, R11, P1, P2 ;  /* 0x00000023ff0f7c10 */ /* 0x000fcc0008fe440b */
[----:B------:R-:W2:Y:S01]  /*5b20*/  LDG.E.U8 R15, desc[UR36][R14.64] ;  /* 0x000000240e0f7981 */ /* 0x000ea2000c1e1100 */
[----:B------:R-:W-:Y:S01]  /*5b30*/  IADD3 R9, R0, R10, RZ ;  /* 0x0000000a00097210 */ /* 0x000fe20007ffe0ff */
[----:B------:R-:W-:Y:S01]  /*5b40*/  IMAD.U32 R13, RZ, RZ, UR4 ;  /* 0x00000004ff0d7e24 */ /* 0x000fe2000f8e00ff */
[----:B-----5:R-:W-:Y:S02]  /*5b50*/  LOP3.LUT R5, R5, 0xff, R4, 0x78, !PT ;  /* 0x000000ff05057812 */ /* 0x020fe400078e7804 */
[----:B------:R-:W-:Y:S01]  /*5b60*/  LOP3.LUT R6, R6, 0xff, R3, 0x78, !PT ;  /* 0x000000ff06067812 */ /* 0x000fe200078e7803 */
[----:B------:R-:W-:Y:S01]  /*5b70*/  IMAD R0, R10, 0x3, R9 ;  /* 0x000000030a007824 */ /* 0x000fe200078e0209 */
[----:B------:R-:W-:-:S04]  /*5b80*/  LOP3.LUT R7, R7, 0xff, R2, 0x78, !PT ;  /* 0x000000ff07077812 */ /* 0x000fc800078e7802 */
[----:B------:R-:W-:Y:S02]  /*5b90*/  ISETP.GE.U32.AND P1, PT, R0, R13, PT ;  /* 0x0000000d0000720c */ /* 0x000fe40003f26070 */
[----:B--2---:R-:W-:-:S11]  /*5ba0*/  LOP3.LUT R8, R8, 0xff, R15, 0x78, !PT ;  /* 0x000000ff08087812 */ /* 0x004fd600078e780f */
[----:B------:R-:W-:Y:S05]  /*5bb0*/  @!P1 BRA `(.L_x_2892) ;  /* 0xffffffbc00ec9947 */ /* 0x000fea000383ffff */
[----:B------:R-:W-:Y:S05]  /*5bc0*/  BSYNC B2 ;  /* 0x0000000000027941 */ /* 0x000fea0003800000 */
.L_x_2887:
[----:B------:R-:W-:-:S07]  /*5bd0*/  PRMT R24, R15, 0x7610, R24 ;  /* 0x000076100f187816 */ /* 0x000fce0000000018 */
.L_x_2886:
[----:B------:R-:W-:Y:S05]  /*5be0*/  BSYNC B1 ;  /* 0x0000000000017941 */ /* 0x000fea0003800000 */
.L_x_2885:
        /* <DEDUP_REMOVED lines=280> */
.L_x_2895:
[----:B------:R-:W1:Y:S02]  /*6d70*/  LDC.64 R20, c[0x0][0x5f0] ;  /* 0x00017c00ff147b82 */ /* 0x000e640000000a00 */
[----:B-1----:R-:W-:-:S04]  /*6d80*/  IADD3 R14, P2, P3, R0, R20, R12 ;  /* 0x00000014000e7210 */ /* 0x002fc80007b5e00c */
[----:B------:R-:W-:-:S05]  /*6d90*/  IADD3.X R15, RZ, R21, R11, P2, P3 ;  /* 0x00000015ff0f7210 */ /* 0x000fca00017e640b */
[----:B------:R1:W5:Y:S01]  /*6da0*/  LDG.E.U8 R4, desc[UR36][R14.64] ;  /* 0x000000240e047981 */ /* 0x000362000c1e1100 */
        /* <DEDUP_REMOVED lines=277> */
.L_x_2896:
[----:B------:R-:W-:-:S04]  /*7f00*/  IADD3 R14, P2, P3, R0, R20, R12 ;  /* 0x00000014000e7210 */ /* 0x000fc80007b5e00c */
        /* <DEDUP_REMOVED lines=279> */
.L_x_2897:
[----:B------:R-:W-:-:S04]  /*9080*/  IADD3 R14, P2, P3, R0, R20, R12 ;  /* 0x00000014000e7210 */ /* 0x000fc80007b5e00c */
[----:B------:R-:W-:-:S05]  /*9090*/  IADD3.X R15, RZ, R21, R11, P2, P3 ;  /* 0x00000015ff0f7210 */ /* 0x000fca00017e640b */
[----:B------:R1:W5:Y:S02]  /*90a0*/  LDG.E.U8 R2, desc[UR36][R14.64] ;  /* 0x000000240e027981 */ /* 0x000364000c1e1100 */
[----:B-1----:R-:W-:-:S04]  /*90b0*/  IADD3 R15, R19, R10, RZ ;  /* 0x0000000a130f7210 */ /* 0x002fc80007ffe0ff */
[----:B------:R-:W-:-:S13]  /*90c0*/  ISETP.GE.U32.AND P2, PT, R15, R13, PT ;  /* 0x0000000d0f00720c */ /* 0x000fda0003f46070 */
[----:B------:R-:W-:Y:S05]  /*90d0*/  @P2 BRA `(.L_x_2894) ;  /* 0x0000001000542947 */ /* 0x000fea0003800000 */
[----:B------:R-:W-:Y:S01]  /*90e0*/  IMAD.MOV.U32 R0, RZ, RZ, RZ ;  /* 0x000000ffff007224 */ /* 0x000fe200078e00ff */
[----:B------:R-:W-:Y:S06]  /*90f0*/  @!P1 BRA `(.L_x_2898) ;  /* 0x0000001000409947 */ /* 0x000fec0003800000 */
[----:B------:R-:W-:Y:S01]  /*9100*/  HFMA2.MMA R14, -RZ, RZ, 0, 0 ;  /* 0x00000000ff0e7435 */ /* 0x000fe200000001ff */
[----:B------:R-:W-:Y:S01]  /*9110*/  ULDC.64 UR4, c[0x0][0x268] ;  /* 0x00009a0000047ab9 */ /* 0x000fe20000000a00 */
[----:B------:R-:W-:-:S08]  /*9120*/  ISETP.NE.AND P1, PT, R25, 0x1, PT ;  /* 0x000000011900780c */ /* 0x000fd00003f25270 */
[----:B0-----:R-:W-:Y:S01]  /*9130*/  IMAD.HI.U32 R16, R15, UR4, R14 ;  /* 0x000000040f107c27 */ /* 0x001fe2000f8e000e */
        /* <DEDUP_REMOVED lines=268> */
.L_x_2898:
[----:B------:R-:W-:-:S04]  /*a200*/  IADD3 R20, P1, P2, R0, R20, R12 ;  /* 0x0000001400147210 */ /* 0x000fc80007a3e00c */
[----:B------:R-:W-:-:S05]  /*a210*/  IADD3.X R21, RZ, R21, R11, P1, P2 ;  /* 0x00000015ff157210 */ /* 0x000fca0000fe440b */
[----:B------:R1:W5:Y:S04]  /*a220*/  LDG.E.U8 R24, desc[UR36][R20.64] ;  /* 0x0000002414187981 */ /* 0x000368000c1e1100 */
.L_x_2894:
[----:B------:R-:W-:Y:S05]  /*a230*/  BSYNC B1 ;  /* 0x0000000000017941 */ /* 0x000fea0003800000 */
.L_x_2893:
[----:B------:R-:W-:Y:S04]  /*a240*/  BSSY B1, `(.L_x_2899) ;  /* 0x000000e000017945 */ /* 0x000fe80003800000 */
[----:B------:R-:W-:Y:S05]  /*a250*/  @P0 BRA `(.L_x_2900) ;  /* 0x0000000000300947 */ /* 0x000fea0003800000 */
[----:B------:R-:W-:Y:S02]  /*a260*/  IADD3 R0, R9, R10, RZ ;  /* 0x0000000a09007210 */ /* 0x000fe40007ffe0ff */
[----:B-----5:R-:W-:Y:S02]  /*a270*/  LOP3.LUT R5, R5, 0xff, R4, 0x78, !PT ;  /* 0x000000ff05057812 */ /* 0x020fe400078e7804 */
[----:B------:R-:W-:-:S13]  /*a280*/  ISETP.GE.U32.AND P0, PT, R0, R13, PT ;  /* 0x0000000d0000720c */ /* 0x000fda0003f06070 */
[----:B------:R-:W-:Y:S05]  /*a290*/  @P0 BRA `(.L_x_2900) ;  /* 0x0000000000200947 */ /* 0x000fea0003800000 */
[----:B------:R-:W-:Y:S01]  /*a2a0*/  IMAD.IADD R0, R0, 0x1, R10 ;  /* 0x0000000100007824 */ /* 0x000fe200078e020a */
[----:B------:R-:W-:-:S04]  /*a2b0*/  LOP3.LUT R6, R6, 0xff, R3, 0x78, !PT ;  /* 0x000000ff06067812 */ /* 0x000fc800078e7803 */
[----:B------:R-:W-:-:S13]  /*a2c0*/  ISETP.GE.U32.AND P0, PT, R0, R13, PT ;  /* 0x0000000d0000720c */ /* 0x000fda0003f06070 */
[----:B------:R-:W-:Y:S05]  /*a2d0*/  @P0 BRA `(.L_x_2900) ;  /* 0x0000000000100947 */ /* 0x000fea0003800000 */
[----:B------:R-:W-:Y:S02]  /*a2e0*/  IADD3 R10, R0, R10, RZ ;  /* 0x0000000a000a7210 */ /* 0x000fe40007ffe0ff */
[----:B------:R-:W-:Y:S02]  /*a2f0*/  LOP3.LUT R7, R7, 0xff, R2, 0x78, !PT ;  /* 0x000000ff07077812 */ /* 0x000fe400078e7802 */
[----:B------:R-:W-:-:S13]  /*a300*/  ISETP.GE.U32.AND P0, PT, R10, R13, PT ;  /* 0x0000000d0a00720c */ /* 0x000fda0003f06070 */
[----:B------:R-:W-:-:S07]  /*a310*/  @!P0 LOP3.LUT R8, R8, 0xff, R24, 0x78, !PT ;  /* 0x000000ff08088812 */ /* 0x000fce00078e7818 */
.L_x_2900:
[----:B------:R-:W-:Y:S05]  /*a320*/  BSYNC B1 ;  /* 0x0000000000017941 */ /* 0x000fea0003800000 */
.L_x_2899:
[----:B------:R-:W-:Y:S02]  /*a330*/  LOP3.LUT R5, R7, R6, R5, 0x96, !PT ;  /* 0x0000000607057212 */ /* 0x000fe400078e9605 */
[C---:B------:R-:W-:Y:S02]  /*a340*/  LOP3.LUT R0, R27.reuse, R28, R29, 0x96, !PT ;  /* 0x0000001c1b007212 */ /* 0x040fe400078e961d */
[----:B0-----:R-:W-:Y:S02]  /*a350*/  LOP3.LUT R16, R8, R5, RZ, 0x3c, !PT ;  /* 0x0000000508107212 */ /* 0x001fe400078e3cff */
[----:B------:R-:W-:Y:S01]  /*a360*/  LOP3.LUT R17, R27, R0, RZ, 0x3c, !PT ;  /* 0x000000001b117212 */ /* 0x000fe200078e3cff */
[----:B------:R-:W-:Y:S06]  /*a370*/  BRA `(.L_x_2868) ;  /* 0x0000000800f47947 */ /* 0x000fec0003800000 */
.L_x_2884:
[----:B------:R-:W-:Y:S01]  /*a380*/  ISETP.GE.U32.AND P0, PT, R0, R13, PT ;  /* 0x0000000d0000720c */ /* 0x000fe20003f06070 */
[----:B------:R-:W-:Y:S01]  /*a390*/  BSSY B1, `(.L_x_2901) ;  /* 0x000002e000017945 */ /* 0x000fe20003800000 */
[--C-:B------:R-:W-:Y:S01]  /*a3a0*/  IMAD.MOV.U32 R0, RZ, RZ, R5.reuse ;  /* 0x000000ffff007224 */ /* 0x100fe200078e0005 */
[-C--:B-1----:R-:W-:Y:S01]  /*a3b0*/  MOV R2, R27.reuse ;  /* 0x0000001b00027202 */ /* 0x082fe20000000f00 */
        /* <DEDUP_REMOVED lines=10> */
.L_x_2904:
[----:B------:R-:W-:Y:S01]  /*a460*/  IMAD.IADD R6, R10, 0x1, R9 ;  /* 0x000000010a067824 */ /* 0x000fe200078e0209 */
[----:B------:R-:W-:Y:S01]  /*a470*/  ULDC.64 UR4, c[0x0][0x5f0] ;  /* 0x00017c0000047ab9 */ /* 0x000fe20000000a00 */
[----:B------:R-:W-:Y:S02]  /*a480*/  IMAD R7, R21, R9, RZ ;  /* 0x0000000915077224 */ /* 0x000fe400078e02ff */
[C---:B------:R-:W-:Y:S01]  /*a490*/  IMAD R15, R6.reuse, R21, RZ ;  /* 0x00000015060f7224 */ /* 0x040fe200078e02ff */
[----:B------:R-:W-:Y:S02]  /*a4a0*/  IADD3 R14, R6, R10, RZ ;  /* 0x0000000a060e7210 */ /* 0x000fe40007ffe0ff */
[----:B------:R-:W-:-:S03]  /*a4b0*/  IADD3 R6, P0, P1, R7, UR4, R12 ;  /* 0x0000000407067c10 */ /* 0x000fc6000f91e00c */
[C---:B------:R-:W-:Y:S01]  /*a4c0*/  IMAD.IADD R9, R14.reuse, 0x1, R10 ;  /* 0x000000010e097824 */ /* 0x040fe200078e020a */
[--C-:B------:R-:W-:Y:S01]  /*a4d0*/  IADD3.X R7, RZ, UR5, R11.reuse, P0, P1 ;  /* 0x00000005ff077c10 */ /* 0x100fe200087e240b */
[-C--:B------:R-:W-:Y:S01]  /*a4e0*/  IMAD R17, R14, R21.reuse, RZ ;  /* 0x000000150e117224 */ /* 0x080fe200078e02ff */
[--C-:B------:R-:W-:Y:S01]  /*a4f0*/  IADD3 R14, P2, P3, R15, UR4, R12.reuse ;  /* 0x000000040f0e7c10 */ /* 0x100fe2000fb5e00c */
[----:B------:R-:W-:Y:S02]  /*a500*/  IMAD R19, R9, R21, RZ ;  /* 0x0000001509137224 */ /* 0x000fe400078e02ff */
[----:B------:R-:W2:Y:S01]  /*a510*/  LDG.E.U8 R6, desc[UR36][R6.64] ;  /* 0x0000002406067981 */ /* 0x000ea2000c1e1100 */
[--C-:B------:R-:W-:Y:S02]  /*a520*/  IADD3 R16, P0, P1, R17, UR4, R12.reuse ;  /* 0x0000000411107c10 */ /* 0x100fe4000f91e00c */
[----:B------:R-:W-:Y:S02]  /*a530*/  IADD3.X R15, RZ, UR5, R11, P2, P3 ;  /* 0x00000005ff0f7c10 */ /* 0x000fe400097e640b */
[----:B------:R-:W-:-:S02]  /*a540*/  IADD3 R18, P2, P3, R19, UR4, R12 ;  /* 0x0000000413127c10 */ /* 0x000fc4000fb5e00c */
[--C-:B------:R-:W-:Y:S01]  /*a550*/  IADD3.X R17, RZ, UR5, R11.reuse, P0, P1 ;  /* 0x00000005ff117c10 */ /* 0x100fe200087e240b */
[----:B------:R-:W3:Y:S01]  /*a560*/  LDG.E.U8 R14, desc[UR36][R14.64] ;  /* 0x000000240e0e7981 */ /* 0x000ee2000c1e1100 */
[----:B------:R-:W-:-:S04]  /*a570*/  IADD3.X R19, RZ, UR5, R11, P2, P3 ;  /* 0x00000005ff137c10 */ /* 0x000fc800097e640b */
[----:B------:R-:W4:Y:S04]  /*a580*/  LDG.E.U8 R17, desc[UR36][R16.64] ;  /* 0x0000002410117981 */ /* 0x000f28000c1e1100 */
[----:B------:R-:W5:Y:S01]  /*a590*/  LDG.E.U8 R25, desc[UR36][R18.64] ;  /* 0x0000002412197981 */ /* 0x000f62000c1e1100 */
[----:B------:R-:W-:-:S05]  /*a5a0*/  IADD3 R9, R9, R10, RZ ;  /* 0x0000000a09097210 */ /* 0x000fca0007ffe0ff */
[----:B------:R-:W-:-:S05]  /*a5b0*/  IMAD R24, R10, 0x3, R9 ;  /* 0x000000030a187824 */ /* 0x000fca00078e0209 */
[----:B------:R-:W-:Y:S02]  /*a5c0*/  ISETP.GE.U32.AND P0, PT, R24, R13, PT ;  /* 0x0000000d1800720c */ /* 0x000fe40003f06070 */
[----:B--2---:R-:W-:Y:S02]  /*a5d0*/  LOP3.LUT R5, R5, 0xff, R6, 0x78, !PT ;  /* 0x000000ff05057812 */ /* 0x004fe400078e7806 */
[----:B---3--:R-:W-:Y:S02]  /*a5e0*/  LOP3.LUT R3, R3, 0xff, R14, 0x78, !PT ;  /* 0x000000ff03037812 */ /* 0x008fe400078e780e */
[----:B----4-:R-:W-:Y:S02]  /*a5f0*/  LOP3.LUT R0, R0, 0xff, R17, 0x78, !PT ;  /* 0x000000ff00007812 */ /* 0x010fe400078e7811 */
[----:B-----5:R-:W-:-:S05]  /*a600*/  LOP3.LUT R8, R8, 0xff, R25, 0x78, !PT ;  /* 0x000000ff08087812 */ /* 0x020fca00078e7819 */
[----:B------:R-:W-:Y:S05]  /*a610*/  @!P0 BRA `(.L_x_2904) ;  /* 0xfffffffc00908947 */ /* 0x000fea000383ffff */
[----:B------:R-:W-:Y:S05]  /*a620*/  BSYNC B2 ;  /* 0x0000000000027941 */ /* 0x000fea0003800000 */
.L_x_2903:
[----:B------:R-:W-:Y:S02]  /*a630*/  PRMT R19, R17, 0x7610, R19 ;  /* 0x0000761011137816 */ /* 0x000fe40000000013 */
[----:B------:R-:W-:Y:S02]  /*a640*/  PRMT R16, R6, 0x7610, R16 ;  /* 0x0000761006107816 */ /* 0x000fe40000000010 */
[----:B------:R-:W-:Y:S02]  /*a650*/  PRMT R18, R14, 0x7610, R18 ;  /* 0x000076100e127816 */ /* 0x000fe40000000012 */
[----:B------:R-:W-:-:S07]  /*a660*/  PRMT R17, R25, 0x7610, R17 ;  /* 0x0000761019117816 */ /* 0x000fce0000000011 */
.L_x_2902:
[----:B------:R-:W-:Y:S05]  /*a670*/  BSYNC B1 ;  /* 0x0000000000017941 */ /* 0x000fea0003800000 */
.L_x_2901:
        /* <DEDUP_REMOVED lines=28> */
.L_x_2906:
[----:B------:R-:W-:Y:S05]  /*a840*/  BSYNC B1 ;  /* 0x0000000000017941 */ /* 0x000fea0003800000 */
.L_x_2905:
[----:B------:R-:W-:Y:S04]  /*a850*/  BSSY B1, `(.L_x_2907) ;  /* 0x000000e000017945 */ /* 0x000fe80003800000 */
[----:B------:R-:W-:Y:S05]  /*a860*/  @P0 BRA `(.L_x_2908) ;  /* 0x0000000000300947 */ /* 0x000fea0003800000 */
[----:B0-----:R-:W-:Y:S02]  /*a870*/  IADD3 R6, R9, R10, RZ ;  /* 0x0000000a09067210 */ /* 0x001fe40007ffe0ff */
        /* <DEDUP_REMOVED lines=11> */
.L_x_2908:
[----:B------:R-:W-:Y:S05]  /*a930*/  BSYNC B1 ;  /* 0x0000000000017941 */ /* 0x000fea0003800000 */
.L_x_2907:
[----:B------:R-:W-:Y:S02]  /*a940*/  LOP3.LUT R3, R0, R3, R5, 0x96, !PT ;  /* 0x0000000300037212 */ /* 0x000fe400078e9605 */
[----:B------:R-:W-:Y:S02]  /*a950*/  LOP3.LUT R0, R2, R4, R20, 0x96, !PT ;  /* 0x0000000402007212 */ /* 0x000fe400078e9614 */
[----:B-----5:R-:W-:Y:S02]  /*a960*/  LOP3.LUT R16, R8, R3, RZ, 0x3c, !PT ;  /* 0x0000000308107212 */ /* 0x020fe400078e3cff */
[----:B------:R-:W-:Y:S01]  /*a970*/  LOP3.LUT R17, R27, R0, RZ, 0x3c, !PT ;  /* 0x000000001b117212 */ /* 0x000fe200078e3cff */
[----:B------:R-:W-:Y:S06]  /*a980*/  BRA `(.L_x_2868) ;  /* 0x0000000400707947 */ /* 0x000fec0003800000 */
.L_x_2883:
        /* <DEDUP_REMOVED lines=8> */
[----:B------:R-:W-:Y:S01]  /*aa10*/  IMAD.MOV.U32 R4, RZ, RZ, R3 ;  /* 0x000000ffff047224 */ /* 0x000fe200078e0003 */
[----:B------:R-:W-:Y:S01]  /*aa20*/  MOV R5, R3 ;  /* 0x0000000300057202 */ /* 0x000fe20000000f00 */
[----:B--2---:R-:W-:Y:S01]  /*aa30*/  IMAD.MOV.U32 R7, RZ, RZ, R6 ;  /* 0x000000ffff077224 */ /* 0x004fe200078e0006 */
[----:B------:R-:W-:-:S07]  /*aa40*/  MOV R10, R6 ;  /* 0x00000006000a7202 */ /* 0x000fce0000000f00 */
[----:B------:R-:W-:Y:S05]  /*aa50*/  @P0 BRA `(.L_x_2910) ;  /* 0x0000000000880947 */ /* 0x000fea0003800000 */
[----:B------:R-:W-:Y:S01]  /*aa60*/  BSSY B2, `(.L_x_2911) ;  /* 0x000001d000027945 */ /* 0x000fe20003800000 */
[----:B------:R-:W-:Y:S01]  /*aa70*/  IMAD.MOV.U32 R4, RZ, RZ, R3 ;  /* 0x000000ffff047224 */ /* 0x000fe200078e0003 */
[----:B------:R-:W-:Y:S01]  /*aa80*/  MOV R5, R3 ;  /* 0x0000000300057202 */ /* 0x000fe20000000f00 */
[----:B------:R-:W-:Y:S01]  /*aa90*/  IMAD.MOV.U32 R7, RZ, RZ, R6 ;  /* 0x000000ffff077224 */ /* 0x000fe200078e0006 */
[----:B------:R-:W-:-:S07]  /*aaa0*/  MOV R10, R6 ;  /* 0x00000006000a7202 */ /* 0x000fce0000000f00 */
.L_x_2912:
[C---:B------:R-:W-:Y:S01]  /*aab0*/  IMAD.IADD R15, R21.reuse, 0x1, R0 ;  /* 0x00000001150f7824 */ /* 0x040fe200078e0200 */
[----:B------:R-:W-:Y:S02]  /*aac0*/  ULDC.64 UR4, c[0x0][0x5f0] ;  /* 0x00017c0000047ab9 */ /* 0x000fe40000000a00 */
[--C-:B------:R-:W-:Y:S02]  /*aad0*/  IADD3 R8, P0, P1, R21, UR4, R12.reuse ;  /* 0x0000000415087c10 */ /* 0x100fe4000f91e00c */
[C---:B------:R-:W-:Y:S02]  /*aae0*/  IADD3 R17, R15.reuse, R0, RZ ;  /* 0x000000000f117210 */ /* 0x040fe40007ffe0ff */
[----:B------:R-:W-:Y:S02]  /*aaf0*/  IADD3 R14, P2, P3, R15, UR4, R12 ;  /* 0x000000040f0e7c10 */ /* 0x000fe4000fb5e00c */
[--C-:B------:R-:W-:Y:S01]  /*ab00*/  IADD3.X R9, RZ, UR5, R11.reuse, P0, P1 ;  /* 0x00000005ff097c10 */ /* 0x100fe200087e240b */
[----:B------:R-:W-:Y:S01]  /*ab10*/  IMAD.IADD R21, R17, 0x1, R0 ;  /* 0x0000000111157824 */ /* 0x000fe200078e0200 */
[----:B------:R-:W-:-:S02]  /*ab20*/  IADD3.X R15, RZ, UR5, R11, P2, P3 ;  /* 0x00000005ff0f7c10 */ /* 0x000fc400097e640b */
[--C-:B------:R-:W-:Y:S01]  /*ab30*/  IADD3 R16, P0, P1, R17, UR4, R12.reuse ;  /* 0x0000000411107c10 */ /* 0x100fe2000f91e00c */
[----:B------:R-:W2:Y:S01]  /*ab40*/  LDG.E.U8 R8, desc[UR36][R8.64] ;  /* 0x0000002408087981 */ /* 0x000ea2000c1e1100 */
[----:B------:R-:W-:Y:S02]  /*ab50*/  IADD3 R18, P2, P3, R21, UR4, R12 ;  /* 0x0000000415127c10 */ /* 0x000fe4000fb5e00c */
[--C-:B------:R-:W-:Y:S01]  /*ab60*/  IADD3.X R17, RZ, UR5, R11.reuse, P0, P1 ;  /* 0x00000005ff117c10 */ /* 0x100fe200087e240b */
[----:B------:R-:W3:Y:S01]  /*ab70*/  LDG.E.U8 R15, desc[UR36][R14.64] ;  /* 0x000000240e0f7981 */ /* 0x000ee2000c1e1100 */
[----:B------:R-:W-:-:S03]  /*ab80*/  IADD3.X R19, RZ, UR5, R11, P2, P3 ;  /* 0x00000005ff137c10 */ /* 0x000fc600097e640b */
        /* <DEDUP_REMOVED lines=11> */
.L_x_2911:
[----:B------:R-:W-:Y:S02]  /*ac40*/  PRMT R16, R8, 0x7610, R16 ;  /* 0x0000761008107816 */ /* 0x000fe40000000010 */
[----:B------:R-:W-:Y:S02]  /*ac50*/  PRMT R19, R15, 0x7610, R19 ;  /* 0x000076100f137816 */ /* 0x000fe40000000013 */
[----:B------:R-:W-:Y:S02]  /*ac60*/  PRMT R18, R20, 0x7610, R18 ;  /* 0x0000761014127816 */ /* 0x000fe40000000012 */
[----:B------:R-:W-:-:S07]  /*ac70*/  PRMT R17, R25, 0x7610, R17 ;  /* 0x0000761019117816 */ /* 0x000fce0000000011 */
.L_x_2910:
[----:B------:R-:W-:Y:S05]  /*ac80*/  BSYNC B1 ;  /* 0x0000000000017941 */ /* 0x000fea0003800000 */
.L_x_2909:
[----:B------:R-:W-:Y:S01]  /*ac90*/  ISETP.GE.U32.AND P0, PT, R21, R13, PT ;  /* 0x0000000d1500720c */ /* 0x000fe20003f06070 */
[----:B------:R-:W-:-:S12]  /*aca0*/  BSSY B1, `(.L_x_2913) ;  /* 0x0000017000017945 */ /* 0x000fd80003800000 */
[----:B------:R-:W-:Y:S05]  /*acb0*/  @P0 BRA `(.L_x_2914) ;  /* 0x0000000000540947 */ /* 0x000fea0003800000 */
[----:B------:R-:W0:Y:S02]  /*acc0*/  LDC.64 R8, c[0x0][0x5f0] ;  /* 0x00017c00ff087b82 */ /* 0x000e240000000a00 */
[----:B0-----:R-:W-:-:S04]  /*acd0*/  IADD3 R14, P1, P2, R21, R8, R12 ;  /* 0x00000008150e7210 */ /* 0x001fc80007a3e00c */
[----:B------:R-:W-:-:S05]  /*ace0*/  IADD3.X R15, RZ, R9, R11, P1, P2 ;  /* 0x00000009ff0f7210 */ /* 0x000fca0000fe440b */
[----:B------:R0:W5:Y:S01]  /*acf0*/  LDG.E.U8 R16, desc[UR36][R14.64] ;  /* 0x000000240e107981 */ /* 0x000162000c1e1100 */
[----:B------:R-:W-:-:S05]  /*ad00*/  IMAD.IADD R25, R21, 0x1, R0 ;  /* 0x0000000115197824 */ /* 0x000fca00078e0200 */
[----:B------:R-:W-:-:S13]  /*ad10*/  ISETP.GE.U32.AND P1, PT, R25, R13, PT ;  /* 0x0000000d1900720c */ /* 0x000fda0003f26070 */
[----:B0-----:R-:W-:Y:S05]  /*ad20*/  @P1 BRA `(.L_x_2914) ;  /* 0x0000000000381947 */ /* 0x001fea0003800000 */
[----:B------:R-:W-:-:S04]  /*ad30*/  IADD3 R14, P1, P2, R25, R8, R12 ;  /* 0x00000008190e7210 */ /* 0x000fc80007a3e00c */
[----:B------:R-:W-:-:S05]  /*ad40*/  IADD3.X R15, RZ, R9, R11, P1, P2 ;  /* 0x00000009ff0f7210 */ /* 0x000fca0000fe440b */
[----:B------:R0:W5:Y:S01]  /*ad50*/  LDG.E.U8 R19, desc[UR36][R14.64] ;  /* 0x000000240e137981 */ /* 0x000162000c1e1100 */
[----:B------:R-:W-:-:S04]  /*ad60*/  IADD3 R25, R25, R0, RZ ;  /* 0x0000000019197210 */ /* 0x000fc80007ffe0ff */
[----:B------:R-:W-:-:S13]  /*ad70*/  ISETP.GE.U32.AND P1, PT, R25, R13, PT ;  /* 0x0000000d1900720c */ /* 0x000fda0003f26070 */
[----:B0-----:R-:W-:Y:S05]  /*ad80*/  @P1 BRA `(.L_x_2914) ;  /* 0x0000000000201947 */ /* 0x001fea0003800000 */
[C---:B------:R-:W-:Y:S01]  /*ad90*/  IMAD.IADD R15, R25.reuse, 0x1, R0 ;  /* 0x00000001190f7824 */ /* 0x040fe200078e0200 */
[----:B------:R-:W-:-:S04]  /*ada0*/  IADD3 R14, P2, P3, R25, R8, R12 ;  /* 0x00000008190e7210 */ /* 0x000fc80007b5e00c */
[----:B------:R-:W-:-:S13]  /*adb0*/  ISETP.GE.U32.AND P1, PT, R15, R13, PT ;  /* 0x0000000d0f00720c */ /* 0x000fda0003f26070 */
[----:B------:R-:W-:Y:S02]  /*adc0*/  @!P1 IADD3 R8, P4, P5, R15, R8, R12 ;  /* 0x000000080f089210 */ /* 0x000fe40007d9e00c */
[-CC-:B------:R-:W-:Y:S02]  /*add0*/  IADD3.X R15, RZ, R9.reuse, R11.reuse, P2, P3 ;  /* 0x00000009ff0f7210 */ /* 0x180fe400017e640b */
[----:B------:R-:W-:-:S03]  /*ade0*/  @!P1 IADD3.X R9, RZ, R9, R11, P4, P5 ;  /* 0x00000009ff099210 */ /* 0x000fc600027ea40b */
[----:B------:R0:W5:Y:S04]  /*adf0*/  LDG.E.U8 R18, desc[UR36][R14.64] ;  /* 0x000000240e127981 */ /* 0x000168000c1e1100 */
[----:B------:R0:W5:Y:S02]  /*ae00*/  @!P1 LDG.E.U8 R17, desc[UR36][R8.64] ;  /* 0x0000002408119981 */ /* 0x000164000c1e1100 */
.L_x_2914:
[----:B------:R-:W-:Y:S05]  /*ae10*/  BSYNC B1 ;  /* 0x0000000000017941 */ /* 0x000fea0003800000 */
.L_x_2913:
        /* <DEDUP_REMOVED lines=14> */
.L_x_2916:
[----:B------:R-:W-:Y:S05]  /*af00*/  BSYNC B1 ;  /* 0x0000000000017941 */ /* 0x000fea0003800000 */
.L_x_2915:
[----:B------:R-:W-:Y:S02]  /*af10*/  LOP3.LUT R3, R3, R4, R5, 0x96, !PT ;  /* 0x0000000403037212 */ /* 0x000fe400078e9605 */
[----:B-----5:R-:W-:Y:S02]  /*af20*/  LOP3.LUT R17, R6, R7, R10, 0x96, !PT ;  /* 0x0000000706117212 */ /* 0x020fe400078e960a */
[----:B------:R-:W-:Y:S02]  /*af30*/  LOP3.LUT R16, R2, R3, RZ, 0x3c, !PT ;  /* 0x0000000302107212 */ /* 0x000fe400078e3cff */
[----:B------:R-:W-:-:S07]  /*af40*/  LOP3.LUT R17, R6, R17, RZ, 0x3c, !PT ;  /* 0x0000001106117212 */ /* 0x000fce00078e3cff */
.L_x_2868:
[----:B------:R-:W-:Y:S05]  /*af50*/  BSYNC B0 ;  /* 0x0000000000007941 */ /* 0x000fea0003800000 */
.L_x_2867:
[----:B------:R-:W-:Y:S02]  /*af60*/  ULDC UR4, c[0x0][0x23c] ;  /* 0x00008f0000047ab9 */ /* 0x000fe40000000800 */
[----:B------:R-:W-:-:S13]  /*af70*/  ISETP.NE.AND P0, PT, RZ, UR4, PT ;  /* 0x00000004ff007c0c */ /* 0x000fda000bf05270 */
[----:B------:R-:W-:Y:S05]  /*af80*/  @!P0 BRA `(.L_x_2917) ;  /* 0x0000000000708947 */ /* 0x000fea0003800000 */
[----:B------:R-:W2:Y:S01]  /*af90*/  S2R R0, SR_TID.Y ;  /* 0x0000000000007919 */ /* 0x000ea20000002200 */
[----:B------:R-:W3:Y:S01]  /*afa0*/  S2UR UR5, SR_CgaCtaId ;  /* 0x00000000000579c3 */ /* 0x000ee20000008800 */
[----:B------:R-:W-:Y:S01]  /*afb0*/  UMOV UR4, 0x400 ;  /* 0x0000040000047882 */ /* 0x000fe20000000000 */
[----:B------:R-:W-:Y:S01]  /*afc0*/  ULDC UR6, c[0x0][0x0] ;  /* 0x0000000000067ab9 */ /* 0x000fe20000000800 */
[----:B------:R-:W-:Y:S01]  /*afd0*/  UIADD3 UR4, UR4, 0x10, URZ ;  /* 0x0000001004047890 */ /* 0x000fe2000fffe03f */
[----:B------:R-:W-:-:S03]  /*afe0*/  ULDC UR7, c[0x0][0x4] ;  /* 0x0000010000077ab9 */ /* 0x000fc60000000800 */
[----:B---3--:R-:W-:Y:S02]  /*aff0*/  ULEA UR4, UR5, UR4, 0x18 ;  /* 0x0000000405047291 */ /* 0x008fe4000f8ec03f */
[----:B------:R-:W-:Y:S01]  /*b000*/  USHF.R.U32.HI UR5, URZ, 0x1, UR7 ;  /* 0x000000013f057899 */ /* 0x000fe20008011607 */
[----:B--2---:R-:W-:-:S05]  /*b010*/  IMAD R0, R0, UR6, R26 ;  /* 0x0000000600007c24 */ /* 0x004fca000f8e021a */
[----:B------:R-:W-:Y:S02]  /*b020*/  ISETP.NE.AND P0, PT, RZ, UR5, PT ;  /* 0x00000005ff007c0c */ /* 0x000fe4000bf05270 */
[----:B------:R-:W-:-:S05]  /*b030*/  LEA R5, R0, UR4, 0x3 ;  /* 0x0000000400057c11 */ /* 0x000fca000f8e18ff */
[----:B------:R2:W-:Y:S06]  /*b040*/  STS.64 [R5], R16 ;  /* 0x0000001005007388 */ /* 0x0005ec0000000a00 */
[----:B------:R-:W-:Y:S05]  /*b050*/  @!P0 BRA `(.L_x_2917) ;  /* 0x00000000003c8947 */ /* 0x000fea0003800000 */
[----:B------:R-:W-:-:S07]  /*b060*/  IMAD.U32 R0, RZ, RZ, UR5 ;  /* 0x00000005ff007e24 */ /* 0x000fce000f8e00ff */
.L_x_2918:
[----:B-----5:R-:W3:Y:S01]  /*b070*/  S2R R2, SR_TID.Y ;  /* 0x0000000000027919 */ /* 0x020ee20000002200 */
[----:B------:R-:W-:Y:S01]  /*b080*/  BAR.SYNC.DEFER_BLOCKING 0x0 ;  /* 0x0000000000007b1d */ /* 0x000fe20000010000 */
[----:B---3--:R-:W-:-:S04]  /*b090*/  IADD3 R3, R2, R0, RZ ;  /* 0x0000000002037210 */ /* 0x008fc80007ffe0ff */
[----:B------:R-:W-:-:S04]  /*b0a0*/  ISETP.GE.U32.AND P0, PT, R3, UR7, PT ;  /* 0x0000000703007c0c */ /* 0x000fc8000bf06070 */
[----:B------:R-:W-:-:S13]  /*b0b0*/  ISETP.GE.U32.OR P0, PT, R2, R0, P0 ;  /* 0x000000000200720c */ /* 0x000fda0000706470 */
[----:B------:R-:W-:-:S05]  /*b0c0*/  @!P0 IMAD R2, R3, UR6, R26 ;  /* 0x0000000603028c24 */ /* 0x000fca000f8e021a */
[----:B------:R-:W-:-:S06]  /*b0d0*/  @!P0 LEA R2, R2, UR4, 0x3 ;  /* 0x0000000402028c11 */ /* 0x000fcc000f8e18ff */
[----:B------:R-:W2:Y:S02]  /*b0e0*/  @!P0 LDS.64 R2, [R2] ;  /* 0x0000000002028984 */ /* 0x000ea40000000a00 */
[----:B--2---:R-:W-:Y:S02]  /*b0f0*/  @!P0 LOP3.LUT R16, R2, R16, RZ, 0x3c, !PT ;  /* 0x0000001002108212 */ /* 0x004fe400078e3cff */
[----:B------:R-:W-:-:S05]  /*b100*/  @!P0 LOP3.LUT R17, R3, R17, RZ, 0x3c, !PT ;  /* 0x0000001103118212 */ /* 0x000fca00078e3cff */
[----:B------:R3:W-:Y:S01]  /*b110*/  @!P0 STS.64 [R5], R16 ;  /* 0x0000001005008388 */ /* 0x0007e20000000a00 */
[----:B------:R-:W-:Y:S02]  /*b120*/  ISETP.GT.AND P0, PT, R0, 0x1, PT ;  /* 0x000000010000780c */ /* 0x000fe40003f04270 */
[----:B------:R-:W-:-:S11]  /*b130*/  SHF.R.S32.HI R0, RZ, 0x1, R0 ;  /* 0x00000001ff007819 */ /* 0x000fd60000011400 */
[----:B---3--:R-:W-:Y:S05]  /*b140*/  @P0 BRA `(.L_x_2918) ;  /* 0xfffffffc00c80947 */ /* 0x008fea000383ffff */
.L_x_2917:
[----:B------:R-:W-:Y:S02]  /*b150*/  ULDC UR4, c[0x0][0x238] ;  /* 0x00008e0000047ab9 */ /* 0x000fe40000000800 */
[----:B------:R-:W-:-:S13]  /*b160*/  ISETP.NE.AND P0, PT, RZ, UR4, PT ;  /* 0x00000004ff007c0c */ /* 0x000fda000bf05270 */
[----:B------:R-:W-:Y:S05]  /*b170*/  @!P0 BRA `(.L_x_2919) ;  /* 0x0000000000a88947 */ /* 0x000fea0003800000 */
[----:B0-----:R-:W0:Y:S02]  /*b180*/  LDC R9, c[0x0][RZ] ;  /* 0x00000000ff097b82 */ /* 0x001e240000000800 */
[----:B0-----:R-:W-:Y:S01]  /*b190*/  ISETP.GT.AND P0, PT, R9, 0x20, PT ;  /* 0x000000200900780c */ /* 0x001fe20003f04270 */
[----:B------:R-:W-:-:S12]  /*b1a0*/  IMAD.MOV.U32 R0, RZ, RZ, R9 ;  /* 0x000000ffff007224 */ /* 0x000fd800078e0009 */
[----:B------:R-:W-:Y:S05]  /*b1b0*/  @!P0 BRA `(.L_x_2920) ;  /* 0x00000000006c8947 */ /* 0x000fea0003800000 */
[----:B-----5:R-:W0:Y:S01]  /*b1c0*/  S2R R2, SR_TID.Y ;  /* 0x0000000000027919 */ /* 0x020e220000002200 */
[----:B------:R-:W3:Y:S01]  /*b1d0*/  S2UR UR5, SR_CgaCtaId ;  /* 0x00000000000579c3 */ /* 0x000ee20000008800 */
[----:B------:R-:W-:Y:S02]  /*b1e0*/  UMOV UR4, 0x400 ;  /* 0x0000040000047882 */ /* 0x000fe40000000000 */
[----:B------:R-:W-:-:S04]  /*b1f0*/  UIADD3 UR4, UR4, 0x10, URZ ;  /* 0x0000001004047890 */ /* 0x000fc8000fffe03f */
[----:B---3--:R-:W-:Y:S01]  /*b200*/  ULEA UR4, UR5, UR4, 0x18 ;  /* 0x0000000405047291 */ /* 0x008fe2000f8ec03f */
[----:B0-----:R-:W-:-:S05]  /*b210*/  IMAD R0, R2, R9, R26 ;  /* 0x0000000902007224 */ /* 0x001fca00078e021a */
[----:B--2---:R-:W-:Y:S02]  /*b220*/  LEA R5, R0, UR4, 0x3 ;  /* 0x0000000400057c11 */ /* 0x004fe4000f8e18ff */
[----:B------:R-:W-:-:S03]  /*b230*/  LEA.HI R0, R9, R9, RZ, 0x1 ;  /* 0x0000000909007211 */ /* 0x000fc600078f08ff */
[----:B------:R0:W-:Y:S01]  /*b240*/  STS.64 [R5], R16 ;  /* 0x0000001005007388 */ /* 0x0001e20000000a00 */
[----:B------:R-:W-:Y:S01]  /*b250*/  SHF.R.S32.HI R2, RZ, 0x1, R0 ;  /* 0x00000001ff027819 */ /* 0x000fe20000011400 */
[----:B------:R-:W-:-:S03]  /*b260*/  HFMA2.MMA R0, -RZ, RZ, 0, 1.9073486328125e-06 ;  /* 0x00000020ff007435 */ /* 0x000fc600000001ff */
[----:B------:R-:W-:-:S13]  /*b270*/  ISETP.GE.AND P0, PT, R2, 0x20, PT ;  /* 0x000000200200780c */ /* 0x000fda0003f06270 */
[----:B0-----:R-:W-:Y:S05]  /*b280*/  @!P0 BRA `(.L_x_2920) ;  /* 0x0000000000388947 */ /* 0x001fea0003800000 */
[----:B------:R-:W-:-:S07]  /*b290*/  IMAD.MOV.U32 R7, RZ, RZ, R2 ;  /* 0x000000ffff077224 */ /* 0x000fce00078e0002 */
.L_x_2921:
        /* <DEDUP_REMOVED lines=13> */
.L_x_2920:
[----:B------:R-:W-:Y:S01]  /*b370*/  BAR.SYNC.DEFER_BLOCKING 0x0 ;  /* 0x0000000000007b1d */ /* 0x000fe20000010000 */
[----:B------:R-:W-:-:S13]  /*b380*/  ISETP.GE.AND P0, PT, R0, 0x2, PT ;  /* 0x000000020000780c */ /* 0x000fda0003f06270 */
[----:B------:R-:W-:Y:S05]  /*b390*/  @!P0 BRA `(.L_x_2919) ;  /* 0x0000000000208947 */ /* 0x000fea0003800000 */
[----:B-----5:R-:W-:-:S07]  /*b3a0*/  IMAD.MOV.U32 R3, RZ, RZ, 0x1 ;  /* 0x00000001ff037424 */ /* 0x020fce00078e00ff */
.L_x_2922:
[----:B------:R-:W0:Y:S04]  /*b3b0*/  SHFL.DOWN PT, R2, R17, R3, 0x1f ;  /* 0x08001f0311027589 */ /* 0x000e2800000e0000 */
[----:B--2---:R2:W3:Y:S02]  /*b3c0*/  SHFL.DOWN PT, R5, R16, R3, 0x1f ;  /* 0x08001f0310057589 */ /* 0x0044e400000e0000 */
[----:B--2---:R-:W-:-:S04]  /*b3d0*/  SHF.L.U32 R3, R3, 0x1, RZ ;  /* 0x0000000103037819 */ /* 0x004fc800000006ff */
[----:B------:R-:W-:Y:S02]  /*b3e0*/  ISETP.GE.AND P0, PT, R3, R0, PT ;  /* 0x000000000300720c */ /* 0x000fe40003f06270 */
[----:B0-----:R-:W-:Y:S02]  /*b3f0*/  LOP3.LUT R17, R2, R17, RZ, 0x3c, !PT ;  /* 0x0000001102117212 */ /* 0x001fe400078e3cff */
[----:B---3--:R-:W-:-:S09]  /*b400*/  LOP3.LUT R16, R5, R16, RZ, 0x3c, !PT ;  /* 0x0000001005107212 */ /* 0x008fd200078e3cff */
[----:B------:R-:W-:Y:S05]  /*b410*/  @!P0 BRA `(.L_x_2922) ;  /* 0xfffffffc00e48947 */ /* 0x000fea000383ffff */
.L_x_2919:
[----:B------:R-:W3:Y:S01]  /*b420*/  LDC R11, c[0x0][0x3f4] ;  /* 0x0000fd00ff0b7b82 */ /* 0x000ee20000000800 */
[----:B------:R-:W-:Y:S01]  /*b430*/  IMAD.MOV.U32 R18, RZ, RZ, RZ ;  /* 0x000000ffff127224 */ /* 0x000fe200078e00ff */
[----:B---3--:R-:W-:-:S13]  /*b440*/  ISETP.NE.AND P1, PT, R11, RZ, PT ;  /* 0x000000ff0b00720c */ /* 0x008fda0003f25270 */
[----:B------:R-:W-:Y:S05]  /*b450*/  @!P1 BRA `(.L_x_2923) ;  /* 0x0000001000449947 */ /* 0x000fea0003800000 */
[----:B------:R-:W-:Y:S01]  /*b460*/  HFMA2.MMA R22, -RZ, RZ, 0, 0 ;  /* 0x00000000ff167435 */ /* 0x000fe200000001ff */
[----:B------:R-:W-:Y:S01]  /*b470*/  ULDC.64 UR6, c[0x0][0x3f8] ;  /* 0x0000fe0000067ab9 */ /* 0x000fe20000000a00 */
[----:B------:R-:W-:Y:S01]  /*b480*/  ULDC UR4, c[0x0][0x400] ;  /* 0x0001000000047ab9 */ /* 0x000fe20000000800 */
[----:B------:R-:W-:-:S07]  /*b490*/  ISETP.NE.AND P0, PT, R11, 0x1, PT ;  /* 0x000000010b00780c */ /* 0x000fce0003f05270 */
[----:B-----5:R-:W-:-:S05]  /*b4a0*/  IMAD.HI.U32 R2, R23, UR7, R22 ;  /* 0x0000000717027c27 */ /* 0x020fca000f8e0016 */
[----:B------:R-:W-:Y:S01]  /*b4b0*/  SHF.R.U32.HI R3, RZ, UR4, R2 ;  /* 0x00000004ff037c19 */ /* 0x000fe20008011602 */
[----:B------:R-:W-:-:S04]  /*b4c0*/  ULDC UR4, c[0x0][0x524] ;  /* 0x0001490000047ab9 */ /* 0x000fc80000000800 */
[----:B--2---:R-:W-:-:S04]  /*b4d0*/  IMAD.MOV R5, RZ, RZ, -R3 ;  /* 0x000000ffff057224 */ /* 0x004fc800078e0a03 */
        /* <DEDUP_REMOVED lines=265> */
.L_x_2923:
[----:B------:R-:W-:Y:S01]  /*c570*/  ULDC.64 UR6, c[0x0][0x608] ;  /* 0x0001820000067ab9 */ /* 0x000fe20000000a00 */
[----:B-----5:R-:W-:Y:S02]  /*c580*/  CS2R R2, SRZ ;  /* 0x0000000000027805 */ /* 0x020fe4000001ff00 */
[----:B------:R-:W-:Y:S01]  /*c590*/  ISETP.NE.U32.AND P0, PT, RZ, UR6, PT ;  /* 0x00000006ff007c0c */ /* 0x000fe2000bf05070 */
[----:B------:R-:W-:Y:S01]  /*c5a0*/  ULDC.64 UR4, c[0x0][0x5f8] ;  /* 0x00017e0000047ab9 */ /* 0x000fe20000000a00 */
[----:B------:R-:W-:Y:S01]  /*c5b0*/  IMAD.MOV.U32 R10, RZ, RZ, RZ ;  /* 0x000000ffff0a7224 */ /* 0x000fe200078e00ff */
[----:B------:R-:W-:Y:S02]  /*c5c0*/  IADD3 R4, P2, R18, UR4, RZ ;  /* 0x0000000412047c10 */ /* 0x000fe4000ff5e0ff */
[----:B------:R-:W-:Y:S02]  /*c5d0*/  ISETP.NE.AND.EX P0, PT, RZ, UR7, PT, P0 ;  /* 0x00000007ff007c0c */ /* 0x000fe4000bf05300 */
[----:B--2---:R-:W-:-:S11]  /*c5e0*/  IADD3.X R5, RZ, UR5, RZ, P2, !PT ;  /* 0x00000005ff057c10 */ /* 0x004fd600097fe4ff */
[----:B------:R-:W-:Y:S01]  /*c5f0*/  @P0 IADD3 R2, P3, R18, UR6, RZ ;  /* 0x0000000612020c10 */ /* 0x000fe2000ff7e0ff */
[----:B------:R-:W-:Y:S02]  /*c600*/  ULDC UR6, c[0x0][0x240] ;  /* 0x0000900000067ab9 */ /* 0x000fe40000000800 */
[----:B------:R-:W-:Y:S02]  /*c610*/  ISETP.NE.AND P4, PT, RZ, UR6, PT ;  /* 0x00000006ff007c0c */ /* 0x000fe4000bf85270 */
[----:B------:R-:W-:-:S05]  /*c620*/  @P0 IADD3.X R3, RZ, UR7, RZ, P3, !PT ;  /* 0x00000007ff030c10 */ /* 0x000fca0009ffe4ff */
[----:B------:R-:W-:-:S06]  /*c630*/  @P0 IMAD.MOV.U32 R10, RZ, RZ, R3 ;  /* 0x000000ffff0a0224 */ /* 0x000fcc00078e0003 */
[----:B------:R-:W-:Y:S05]  /*c640*/  @!P4 BRA `(.L_x_2924) ;  /* 0x000000200098c947 */ /* 0x000fea0003800000 */
[----:B0-----:R-:W0:Y:S01]  /*c650*/  S2R R14, SR_TID.Y ;  /* 0x00000000000e7919 */ /* 0x001e220000002200 */
[----:B------:R-:W-:Y:S01]  /*c660*/  ULDC UR6, c[0x0][0x244] ;  /* 0x0000910000067ab9 */ /* 0x000fe20000000800 */
[----:B------:R-:W-:Y:S01]  /*c670*/  MOV R18, RZ ;  /* 0x000000ff00127202 */ /* 0x000fe20000000f00 */
[----:B------:R-:W-:Y:S01]  /*c680*/  IMAD R4, R26, UR6, RZ ;  /* 0x000000061a047c24 */ /* 0x000fe2000f8e02ff */
[----:B------:R-:W2:Y:S01]  /*c690*/  S2R R0, SR_CTAID.X ;  /* 0x0000000000007919 */ /* 0x000ea20000002500 */
[----:B------:R-:W-:Y:S02]  /*c6a0*/  ULDC UR6, c[0x0][0x248] ;  /* 0x0000920000067ab9 */ /* 0x000fe40000000800 */
[----:B0-----:R-:W-:Y:S01]  /*c6b0*/  IMAD R5, R14, UR6, R4 ;  /* 0x000000060e057c24 */ /* 0x001fe2000f8e0204 */
        /* <DEDUP_REMOVED lines=276> */
.L_x_2925:
        /* <DEDUP_REMOVED lines=17> */
.L_x_2927:
[----:B0-----:R-:W-:Y:S05]  /*d910*/  BSYNC B0 ;  /* 0x0000000000007941 */ /* 0x001fea0003800000 */
.L_x_2926:
        /* <DEDUP_REMOVED lines=8> */
[----:B------:R-:W2:Y:S01]  /*d9a0*/  LDC.64 R6, c[0x0][0x610] ;  /* 0x00018400ff067b82 */ /* 0x000ea20000000a00 */
[----:B0-----:R-:W-:Y:S01]  /*d9b0*/  IMAD R9, R0, R9, UR4 ;  /* 0x0000000400097e24 */ /* 0x001fe2000f8e0209 */
[----:B------:R-:W-:-:S03]  /*d9c0*/  ULDC UR4, c[0x0][0x0] ;  /* 0x0000000000047ab9 */ /* 0x000fc60000000800 */
[----:B------:R-:W-:-:S04]  /*d9d0*/  @!P2 IMAD R9, R9, UR4, R26 ;  /* 0x000000040909ac24 */ /* 0x000fc8000f8e021a */
[----:B--2---:R-:W-:-:S05]  /*d9e0*/  IMAD.WIDE.U32 R6, R9, 0x8, R6 ;  /* 0x0000000809067825 */ /* 0x004fca00078e0006 */
[----:B------:R0:W-:Y:S02]  /*d9f0*/  STG.E.64 desc[UR36][R6.64], R16 ;  /* 0x0000001006007986 */ /* 0x0001e4000c101b24 */
.L_x_2929:
[----:B------:R-:W-:Y:S05]  /*da00*/  BSYNC B0 ;  /* 0x0000000000007941 */ /* 0x000fea0003800000 */
.L_x_2928:
        /* <DEDUP_REMOVED lines=14> */
[----:B------:R-:W2:Y:S01]  /*daf0*/  S2R R8, SR_LANEID ;  /* 0x0000000000087919 */ /* 0x000ea20000000000 */
[----:B------:R-:W-:Y:S01]  /*db00*/  VOTEU.ANY UR4, UPT, PT ;  /* 0x0000000000047886 */ /* 0x000fe200038e0100 */
[----:B0-----:R-:W0:Y:S01]  /*db10*/  LDC.64 R6, c[0x0][0x618] ;  /* 0x00018600ff067b82 */ /* 0x001e220000000a00 */
[----:B------:R-:W2:Y:S08]  /*db20*/  FLO.U32 R11, UR4 ;  /* 0x00000004000b7d00 */ /* 0x000eb000080e0000 */
[----:B------:R-:W3:Y:S01]  /*db30*/  POPC R9, UR4 ;  /* 0x0000000400097d09 */ /* 0x000ee20008000000 */
[----:B0-----:R-:W-:Y:S01]  /*db40*/  IMAD.WIDE.U32 R6, R0, 0x4, R6 ;  /* 0x0000000400067825 */ /* 0x001fe200078e0006 */
[----:B--2---:R-:W-:-:S13]  /*db50*/  ISETP.EQ.U32.AND P0, PT, R11, R8, PT ;  /* 0x000000080b00720c */ /* 0x004fda0003f02070 */
[----:B---3--:R-:W2:Y:S01]  /*db60*/  @P0 ATOMG.E.ADD.STRONG.GPU PT, R12, desc[UR36][R6.64], R9 ;  /* 0x00000009060c09a8 */ /* 0x008ea200081ee1e4 */
[----:B------:R-:W0:Y:S01]  /*db70*/  S2UR UR6, SR_CgaCtaId ;  /* 0x00000000000679c3 */ /* 0x000e220000008800 */
[----:B------:R-:W-:Y:S01]  /*db80*/  UMOV UR5, 0x400 ;  /* 0x0000040000057882 */ /* 0x000fe20000000000 */
[----:B------:R-:W3:Y:S01]  /*db90*/  S2R R13, SR_LTMASK ;  /* 0x00000000000d7919 */ /* 0x000ee20000003900 */
[----:B0-----:R-:W-:Y:S01]  /*dba0*/  ULEA UR5, UR6, UR5, 0x18 ;  /* 0x0000000506057291 */ /* 0x001fe2000f8ec03f */
[----:B---3--:R-:W-:Y:S01]  /*dbb0*/  LOP3.LUT R13, R13, UR4, RZ, 0xc0, !PT ;  /* 0x000000040d0d7c12 */ /* 0x008fe2000f8ec0ff */
        /* <DEDUP_REMOVED lines=8> */
.L_x_2931:
[----:B------:R-:W-:Y:S05]  /*dc40*/  BSYNC B0 ;  /* 0x0000000000007941 */ /* 0x000fea0003800000 */
.L_x_2930:
[----:B------:R-:W-:Y:S01]  /*dc50*/  BAR.SYNC.DEFER_BLOCKING 0x0 ;  /* 0x0000000000007b1d */ /* 0x000fe20000010000 */
[----:B------:R-:W-:-:S09]  /*dc60*/  ULEA UR4, UR8, UR7, 0x18 ;  /* 0x0000000708047291 */ /* 0x000fd2000f8ec03f */
[----:B0-2---:R-:W0:Y:S02]  /*dc70*/  LDS.U8 R6, [UR4] ;  /* 0x00000004ff067984 */ /* 0x005e240008000000 */
        /* <DEDUP_REMOVED lines=27> */
[----:B------:R-:W2:Y:S01]  /*de30*/  LDC.64 R6, c[0x0][0x610] ;  /* 0x00018400ff067b82 */ /* 0x000ea20000000a00 */
[----:B0-----:R-:W-:-:S07]  /*de40*/  IMAD R12, R12, UR4, RZ ;  /* 0x000000040c0c7c24 */ /* 0x001fce000f8e02ff */
.L_x_2936:
[----:B------:R-:W-:-:S05]  /*de50*/  IADD3 R9, R0, R11, RZ ;  /* 0x0000000b00097210 */ /* 0x000fca0007ffe0ff */
[----:B--2---:R-:W-:-:S06]  /*de60*/  IMAD.WIDE.U32 R8, R9, 0x8, R6 ;  /* 0x0000000809087825 */ /* 0x004fcc00078e0006 */
[----:B------:R-:W2:Y:S01]  /*de70*/  LDG.E.64 R8, desc[UR36][R8.64] ;  /* 0x0000002408087981 */ /* 0x000ea2000c1e1b00 */
[----:B------:R-:W-:-:S05]  /*de80*/  IMAD.IADD R11, R12, 0x1, R11 ;  /* 0x000000010c0b7824 */ /* 0x000fca00078e020b */
[----:B------:R-:W-:Y:S02]  /*de90*/  ISETP.GE.U32.AND P0, PT, R11, UR6, PT ;  /* 0x000000060b007c0c */ /* 0x000fe4000bf06070 */
[----:B--2---:R-:W-:Y:S02]  /*dea0*/  LOP3.LUT R16, R16, R8, RZ, 0x3c, !PT ;  /* 0x0000000810107212 */ /* 0x004fe400078e3cff */
[----:B------:R-:W-:-:S09]  /*deb0*/  LOP3.LUT R17, R17, R9, RZ, 0x3c, !PT ;  /* 0x0000000911117212 */ /* 0x000fd200078e3cff */
[----:B------:R-:W-:Y:S05]  /*dec0*/  @!P0 BRA `(.L_x_2936) ;  /* 0xfffffffc00e08947 */ /* 0x000fea000383ffff */
[----:B------:R-:W-:Y:S05]  /*ded0*/  BSYNC B1 ;  /* 0x0000000000017941 */ /* 0x000fea0003800000 */
.L_x_2935:
[----:B------:R-:W-:Y:S05]  /*dee0*/  BRA `(.L_x_2934) ;  /* 0x00000000004c7947 */ /* 0x000fea0003800000 */
.L_x_2933:
        /* <DEDUP_REMOVED lines=8> */
[----:B------:R-:W2:Y:S08]  /*df70*/  LDC.64 R6, c[0x0][0x610] ;  /* 0x00018400ff067b82 */ /* 0x000eb00000000a00 */
[----:B------:R-:W3:Y:S02]  /*df80*/  LDC R14, c[0x0][0x4] ;  /* 0x00000100ff0e7b82 */ /* 0x000ee40000000800 */
.L_x_2937:
[----:B------:R-:W-:-:S05]  /*df90*/  IADD3 R9, R0, R11, RZ ;  /* 0x0000000b00097210 */ /* 0x000fca0007ffe0ff */
[----:B0-----:R-:W-:-:S04]  /*dfa0*/  IMAD R9, R9, R12, R26 ;  /* 0x0000000c09097224 */ /* 0x001fc800078e021a */
[----:B--2---:R-:W-:-:S06]  /*dfb0*/  IMAD.WIDE.U32 R8, R9, 0x8, R6 ;  /* 0x0000000809087825 */ /* 0x004fcc00078e0006 */
[----:B------:R-:W2:Y:S01]  /*dfc0*/  LDG.E.64 R8, desc[UR36][R8.64] ;  /* 0x0000002408087981 */ /* 0x000ea2000c1e1b00 */
[----:B---3--:R-:W-:-:S05]  /*dfd0*/  IMAD.IADD R11, R14, 0x1, R11 ;  /* 0x000000010e0b7824 */ /* 0x008fca00078e020b */
[----:B------:R-:W-:Y:S02]  /*dfe0*/  ISETP.GE.U32.AND P0, PT, R11, UR5, PT ;  /* 0x000000050b007c0c */ /* 0x000fe4000bf06070 */
[----:B--2---:R-:W-:Y:S02]  /*dff0*/  LOP3.LUT R16, R16, R8, RZ, 0x3c, !PT ;  /* 0x0000000810107212 */ /* 0x004fe400078e3cff */
[----:B------:R-:W-:-:S09]  /*e000*/  LOP3.LUT R17, R17, R9, RZ, 0x3c, !PT ;  /* 0x0000000911117212 */ /* 0x000fd200078e3cff */
[----:B------:R-:W-:Y:S05]  /*e010*/  @!P0 BRA `(.L_x_2937) ;  /* 0xfffffffc00dc8947 */ /* 0x000fea000383ffff */
.L_x_2934:
[----:B------:R-:W-:Y:S05]  /*e020*/  BSYNC B0 ;  /* 0x0000000000007941 */ /* 0x000fea0003800000 */
.L_x_2932:
[----:B------:R-:W0:Y:S01]  /*e030*/  S2R R8, SR_TID.Y ;  /* 0x0000000000087919 */ /* 0x000e220000002200 */
        /* <DEDUP_REMOVED lines=13> */
.L_x_2939:
[----:B------:R-:W2:Y:S01]  /*e110*/  S2R R9, SR_TID.Y ;  /* 0x0000000000097919 */ /* 0x000ea20000002200 */
[----:B------:R-:W-:Y:S01]  /*e120*/  BAR.SYNC.DEFER_BLOCKING 0x0 ;  /* 0x0000000000007b1d */ /* 0x000fe20000010000 */
[----:B--2---:R-:W-:-:S04]  /*e130*/  IADD3 R8, R9, R6, RZ ;  /* 0x0000000609087210 */ /* 0x004fc80007ffe0ff */
        /* <DEDUP_REMOVED lines=10> */
[----:B--2---:R-:W-:Y:S05]  /*e1e0*/  @P0 BRA `(.L_x_2939) ;  /* 0xfffffffc00c80947 */ /* 0x004fea000383ffff */
.L_x_2938:
        /* <DEDUP_REMOVED lines=9> */
[----:B--2---:R-:W-:Y:S05]  /*e280*/  @!P0 BRA `(.L_x_2941) ;  /* 0x0000000000388947 */ /* 0x004fea0003800000 */
[----:B------:R-:W-:-:S07]  /*e290*/  MOV R11, R8 ;  /* 0x00000008000b7202 */ /* 0x000fce0000000f00 */
.L_x_2942:
        /* <DEDUP_REMOVED lines=11> */
[----:B--2---:R-:W-:Y:S05]  /*e350*/  @P0 BRA `(.L_x_2942) ;  /* 0xfffffffc00d00947 */ /* 0x004fea000383ffff */
[----:B------:R-:W-:-:S07]  /*e360*/  MOV R6, 0x20 ;  /* 0x0000002000067802 */ /* 0x000fce0000000f00 */
.L_x_2941:
[----:B------:R-:W-:Y:S01]  /*e370*/  BAR.SYNC.DEFER_BLOCKING 0x0 ;  /* 0x0000000000007b1d */ /* 0x000fe20000010000 */
[----:B------:R-:W-:-:S13]  /*e380*/  ISETP.GE.AND P0, PT, R6, 0x2, PT ;  /* 0x000000020600780c */ /* 0x000fda0003f06270 */
[----:B------:R-:W-:Y:S05]  /*e390*/  @!P0 BRA `(.L_x_2940) ;  /* 0x0000000000208947 */ /* 0x000fea0003800000 */
[----:B------:R-:W-:-:S07]  /*e3a0*/  IMAD.MOV.U32 R7, RZ, RZ, 0x1 ;  /* 0x00000001ff077424 */ /* 0x000fce00078e00ff */
.L_x_2943:
[----:B0-----:R-:W0:Y:S04]  /*e3b0*/  SHFL.DOWN PT, R0, R17, R7, 0x1f ;  /* 0x08001f0711007589 */ /* 0x001e2800000e0000 */
[----:B------:R2:W3:Y:S02]  /*e3c0*/  SHFL.DOWN PT, R9, R16, R7, 0x1f ;  /* 0x08001f0710097589 */ /* 0x0004e400000e0000 */
[----:B--2---:R-:W-:-:S04]  /*e3d0*/  SHF.L.U32 R7, R7, 0x1, RZ ;  /* 0x0000000107077819 */ /* 0x004fc800000006ff */
[----:B------:R-:W-:Y:S02]  /*e3e0*/  ISETP.GE.AND P0, PT, R7, R6, PT ;  /* 0x000000060700720c */ /* 0x000fe40003f06270 */
[----:B0-----:R-:W-:Y:S02]  /*e3f0*/  LOP3.LUT R17, R0, R17, RZ, 0x3c, !PT ;  /* 0x0000001100117212 */ /* 0x001fe400078e3cff */
[----:B---3--:R-:W-:-:S09]  /*e400*/  LOP3.LUT R16, R9, R16, RZ, 0x3c, !PT ;  /* 0x0000001009107212 */ /* 0x008fd200078e3cff */
[----:B------:R-:W-:Y:S05]  /*e410*/  @!P0 BRA `(.L_x_2943) ;  /* 0xfffffffc00e48947 */ /* 0x000fea000383ffff */
.L_x_2940:
        /* <DEDUP_REMOVED lines=12> */
.L_x_2945:
[----:B------:R-:W-:Y:S05]  /*e4e0*/  @!P1 BRA `(.L_x_2946) ;  /* 0x0000000000609947 */ /* 0x000fea0003800000 */
[----:B0-----:R-:W0:Y:S02]  /*e4f0*/  LDC R0, c[0x0][0x62c] ;  /* 0x00018b00ff007b82 */ /* 0x001e240000000800 */
        /* <DEDUP_REMOVED lines=16> */
[----:B-1----:R-:W-:-:S07]  /*e600*/  LEPC R20, `(.L_x_2947) ;  /* 0x000000001014794e */ /* 0x002fce0000000000 */
[----:B0-----:R-:W-:Y:S05]  /*e610*/  CALL.ABS.NOINC R2 ;  /* 0x0000000002007343 */ /* 0x001fea0003c00000 */
.L_x_2947:
[----:B------:R-:W-:Y:S02]  /*e620*/  ULDC.64 UR4, c[0x0][0x5f8] ;  /* 0x00017e0000047ab9 */ /* 0x000fe40000000a00 */
[----:B------:R-:W-:-:S04]  /*e630*/  IADD3 R18, P0, R18, UR4, RZ ;  /* 0x0000000412127c10 */ /* 0x000fc8000ff1e0ff */
[----:B------:R-:W-:-:S05]  /*e640*/  IADD3.X R19, RZ, UR5, RZ, P0, !PT ;  /* 0x00000005ff137c10 */ /* 0x000fca00087fe4ff */
[----:B------:R-:W-:Y:S01]  /*e650*/  STG.E.64 desc[UR36][R18.64], R16 ;  /* 0x0000001012007986 */ /* 0x000fe2000c101b24 */
[----:B------:R-:W-:Y:S05]  /*e660*/  EXIT ;  /* 0x000000000000794d */ /* 0x000fea0003800000 */
.L_x_2946:
[----:B------:R-:W-:Y:S01]  /*e670*/  STG.E.64 desc[UR36][R2.64], R16 ;  /* 0x0000001002007986 */ /* 0x000fe2000c101b24 */
[----:B------:R-:W-:Y:S05]  /*e680*/  EXIT ;  /* 0x000000000000794d */ /* 0x000fea0003800000 */
.L_x_2944:
[----:B------:R-:W-:Y:S01]  /*e690*/  ISETP.NE.AND P0, PT, RZ, UR38, PT ;  /* 0x00000026ff007c0c */ /* 0x000fe2000bf05270 */
[----:B------:R-:W-:Y:S02]  /*e6a0*/  ULDC.U8 UR4, c[0x0][0x629] ;  /* 0x00018a4000047ab9 */ /* 0x000fe40000000000 */
[----:B------:R-:W-:-:S10]  /*e6b0*/  ISETP.NE.AND P1, PT, RZ, UR4, PT ;  /* 0x00000004ff007c0c */ /* 0x000fd4000bf25270 */
[----:B------:R-:W-:Y:S05]  /*e6c0*/  @!P0 BRA `(.L_x_2948) ;  /* 0x00000000000c8947 */ /* 0x000fea0003800000 */
[----:B------:R-:W0:Y:S02]  /*e6d0*/  LDG.E.64 R2, desc[UR36][R4.64] ;  /* 0x0000002404027981 */ /* 0x000e24000c1e1b00 */
[----:B0-----:R-:W-:Y:S02]  /*e6e0*/  LOP3.LUT R16, R2, R16, RZ, 0x3c, !PT ;  /* 0x0000001002107212 */ /* 0x001fe400078e3cff */
[----:B------:R-:W-:-:S07]  /*e6f0*/  LOP3.LUT R17, R3, R17, RZ, 0x3c, !PT ;  /* 0x0000001103117212 */ /* 0x000fce00078e3cff */
.L_x_2948:
[----:B------:R-:W-:Y:S05]  /*e700*/  @!P1 BRA `(.L_x_2949) ;  /* 0x0000000000609947 */ /* 0x000fea0003800000 */
[----:B0-----:R-:W0:Y:S02]  /*e710*/  LDC R0, c[0x0][0x62c] ;  /* 0x00018b00ff007b82 */ /* 0x001e240000000800 */
        /* <DEDUP_REMOVED lines=18> */
.L_x_2950:
[----:B------:R-:W-:Y:S02]  /*e840*/  ULDC.64 UR4, c[0x0][0x5f8] ;  /* 0x00017e0000047ab9 */ /* 0x000fe40000000a00 */
[----:B------:R-:W-:-:S05]  /*e850*/  IADD3 R18, P0, R18, UR4, RZ ;  /* 0x0000000412127c10 */ /* 0x000fca000ff1e0ff */
[----:B------:R-:W-:-:S05]  /*e860*/  IMAD.X R19, RZ, RZ, UR5, P0 ;  /* 0x00000005ff137e24 */ /* 0x000fca00080e06ff */
[----:B------:R-:W-:Y:S01]  /*e870*/  STG.E.64 desc[UR36][R18.64], R16 ;  /* 0x0000001012007986 */ /* 0x000fe2000c101b24 */
[----:B------:R-:W-:Y:S05]  /*e880*/  EXIT ;  /* 0x000000000000794d */ /* 0x000fea0003800000 */
.L_x_2949:
[----:B------:R-:W-:Y:S01]  /*e890*/  STG.E.64 desc[UR36][R4.64], R16 ;  /* 0x0000001004007986 */ /* 0x000fe2000c101b24 */
[----:B------:R-:W-:Y:S05]  /*e8a0*/  EXIT ;  /* 0x000000000000794d */ /* 0x000fea0003800000 */
.L_x_2924:
[----:B------:R-:W-:Y:S02]  /*e8b0*/  ULDC UR4, c[0x0][0x228] ;  /* 0x00008a0000047ab9 */ /* 0x000fe40000000800 */
[----:B------:R-:W-:-:S13]  /*e8c0*/  ISETP.GE.AND P0, PT, R23, UR4, PT ;  /* 0x0000000417007c0c */ /* 0x000fda000bf06270 */
[----:B------:R-:W-:Y:S05]  /*e8d0*/  @P0 EXIT ;  /* 0x000000000000094d */ /* 0x000fea0003800000 */
[----:B------:R-:W-:Y:S01]  /*e8e0*/  ULDC UR4, c[0x0][0x238] ;  /* 0x00008e0000047ab9 */ /* 0x000fe20000000800 */
[----:B------:R-:W-:Y:S02]  /*e8f0*/  ISETP.NE.AND P1, PT, R26, RZ, PT ;  /* 0x000000ff1a00720c */ /* 0x000fe40003f25270 */
[----:B------:R-:W-:-:S13]  /*e900*/  ISETP.NE.AND P0, PT, RZ, UR4, PT ;  /* 0x00000004ff007c0c */ /* 0x000fda000bf05270 */
[----:B------:R-:W-:Y:S05]  /*e910*/  @P0 EXIT P1 ;  /* 0x000000000000094d */ /* 0x000fea0000800000 */
[----:B------:R-:W2:Y:S01]  /*e920*/  S2R R0, SR_TID.Y ;  /* 0x0000000000007919 */ /* 0x000ea20000002200 */
[----:B------:R-:W-:Y:S02]  /*e930*/  ULDC UR4, c[0x0][0x23c] ;  /* 0x00008f0000047ab9 */ /* 0x000fe40000000800 */
[----:B------:R-:W-:Y:S02]  /*e940*/  ISETP.NE.AND P0, PT, RZ, UR4, PT ;  /* 0x00000004ff007c0c */ /* 0x000fe4000bf05270 */
[----:B--2---:R-:W-:-:S13]  /*e950*/  ISETP.NE.AND P1, PT, R0, RZ, PT ;  /* 0x000000ff0000720c */ /* 0x004fda0003f25270 */
        /* <DEDUP_REMOVED lines=12> */
.L_x_2952:
[----:B------:R-:W-:Y:S05]  /*ea20*/  @!P1 BRA `(.L_x_2953) ;  /* 0x0000000000609947 */ /* 0x000fea0003800000 */
[----:B------:R-:W2:Y:S02]  /*ea30*/  LDC R0, c[0x0][0x62c] ;  /* 0x00018b00ff007b82 */ /* 0x000ea40000000800 */
[----:B--2---:R-:W-:-:S13]  /*ea40*/  ISETP.NE.AND P0, PT, R0, 0x1, PT ;  /* 0x000000010000780c */ /* 0x004fda0003f05270 */
        /* <DEDUP_REMOVED lines=15> */
[----:B-1----:R-:W-:-:S07]  /*eb40*/  LEPC R20, `(.L_x_2954) ;  /* 0x000000001014794e */ /* 0x002fce0000000000 */
[----:B0-----:R-:W-:Y:S05]  /*eb50*/  CALL.ABS.NOINC R2 ;  /* 0x0000000002007343 */ /* 0x001fea0003c00000 */
.L_x_2954:
[----:B------:R-:W-:Y:S02]  /*eb60*/  ULDC.64 UR4, c[0x0][0x5f8] ;  /* 0x00017e0000047ab9 */ /* 0x000fe40000000a00 */
[----:B------:R-:W-:-:S04]  /*eb70*/  IADD3 R18, P0, R18, UR4, RZ ;  /* 0x0000000412127c10 */ /* 0x000fc8000ff1e0ff */
[----:B------:R-:W-:-:S05]  /*eb80*/  IADD3.X R19, RZ, UR5, RZ, P0, !PT ;  /* 0x00000005ff137c10 */ /* 0x000fca00087fe4ff */
[----:B------:R-:W-:Y:S01]  /*eb90*/  STG.E.64 desc[UR36][R18.64], R16 ;  /* 0x0000001012007986 */ /* 0x000fe2000c101b24 */
[----:B------:R-:W-:Y:S05]  /*eba0*/  EXIT ;  /* 0x000000000000794d */ /* 0x000fea0003800000 */
.L_x_2953:
[----:B------:R-:W-:Y:S01]  /*ebb0*/  STG.E.64 desc[UR36][R2.64], R16 ;  /* 0x0000001002007986 */ /* 0x000fe2000c101b24 */
[----:B------:R-:W-:Y:S05]  /*ebc0*/  EXIT ;  /* 0x000000000000794d */ /* 0x000fea0003800000 */
.L_x_2951:
[----:B------:R-:W-:Y:S01]  /*ebd0*/  ISETP.NE.AND P0, PT, RZ, UR38, PT ;  /* 0x00000026ff007c0c */ /* 0x000fe2000bf05270 */
[----:B------:R-:W-:Y:S02]  /*ebe0*/  ULDC.U8 UR4, c[0x0][0x629] ;  /* 0x00018a4000047ab9 */ /* 0x000fe40000000000 */
[----:B------:R-:W-:-:S10]  /*ebf0*/  ISETP.NE.AND P1, PT, RZ, UR4, PT ;  /* 0x00000004ff007c0c */ /* 0x000fd4000bf25270 */
[----:B------:R-:W-:Y:S05]  /*ec00*/  @!P0 BRA `(.L_x_2955) ;  /* 0x00000000000c8947 */ /* 0x000fea0003800000 */
[----:B------:R-:W2:Y:S02]  /*ec10*/  LDG.E.64 R2, desc[UR36][R4.64] ;  /* 0x0000002404027981 */ /* 0x000ea4000c1e1b00 */
[----:B--2---:R-:W-:Y:S02]  /*ec20*/  LOP3.LUT R16, R2, R16, RZ, 0x3c, !PT ;  /* 0x0000001002107212 */ /* 0x004fe400078e3cff */
[----:B------:R-:W-:-:S07]  /*ec30*/  LOP3.LUT R17, R3, R17, RZ, 0x3c, !PT ;  /* 0x0000001103117212 */ /* 0x000fce00078e3cff */
.L_x_2955:
        /* <DEDUP_REMOVED lines=8> */
[----:B------:R-:W-:Y:S01]  /*ecc0*/  IMAD.U32 R5, RZ, RZ, UR5 ;  /* 0x00000005ff057e24 */ /* 0x000fe2000f8e00ff */
[----:B------:R-:W-:Y:S01]  /*ecd0*/  ULDC.64 UR4, c[0x4][0x7b8] ;  /* 0x0101ee0000047ab9 */ /* 0x000fe20000000a00 */
[----:B------:R-:W2:Y:S01]  /*ece0*/  LDC.64 R2, c[0x4][R2] ;  /* 0x0100000002027b82 */ /* 0x000ea20000000a00 */
[----:B0-----:R-:W-:Y:S01]  /*ecf0*/  HFMA2.MMA R8, -RZ, RZ, 0, 4.4763088226318359375e-05 ;  /* 0x000002efff087435 */ /* 0x001fe200000001ff */
[----:B------:R-:W-:Y:S01]  /*ed00*/  MOV R6, UR4 ;  /* 0x0000000400067c02 */ /* 0x000fe20008000f00 */
[----:B------:R-:W-:Y:S01]  /*ed10*/  IMAD.U32 R10, RZ, RZ, UR6 ;  /* 0x00000006ff0a7e24 */ /* 0x000fe2000f8e00ff */
[----:B------:R-:W-:Y:S01]  /*ed20*/  MOV R7, UR5 ;  /* 0x0000000500077c02 */ /* 0x000fe20008000f00 */
[----:B------:R-:W-:Y:S01]  /*ed30*/  IMAD.MOV.U32 R12, RZ, RZ, 0x1 ;  /* 0x00000001ff0c7424 */ /* 0x000fe200078e00ff */
[----:B------:R-:W-:-:S02]  /*ed40*/  MOV R11, UR7 ;  /* 0x00000007000b7c02 */ /* 0x000fc40008000f00 */
[----:B------:R-:W-:-:S07]  /*ed50*/  MOV R13, RZ ;  /* 0x000000ff000d7202 */ /* 0x000fce0000000f00 */
[----:B-1----:R-:W-:-:S07]  /*ed60*/  LEPC R20, `(.L_x_2957) ;  /* 0x000000001014794e */ /* 0x002fce0000000000 */
[----:B--2---:R-:W-:Y:S05]  /*ed70*/  CALL.ABS.NOINC R2 ;  /* 0x0000000002007343 */ /* 0x004fea0003c00000 */
.L_x_2957:
[----:B------:R-:W-:Y:S02]  /*ed80*/  ULDC.64 UR4, c[0x0][0x5f8] ;  /* 0x00017e0000047ab9 */ /* 0x000fe40000000a00 */
[----:B------:R-:W-:-:S04]  /*ed90*/  IADD3 R18, P0, R18, UR4, RZ ;  /* 0x0000000412127c10 */ /* 0x000fc8000ff1e0ff */
[----:B------:R-:W-:-:S05]  /*eda0*/  IADD3.X R19, RZ, UR5, RZ, P0, !PT ;  /* 0x00000005ff137c10 */ /* 0x000fca00087fe4ff */
[----:B------:R-:W-:Y:S01]  /*edb0*/  STG.E.64 desc[UR36][R18.64], R16 ;  /* 0x0000001012007986 */ /* 0x000fe2000c101b24 */
[----:B------:R-:W-:Y:S05]  /*edc0*/  EXIT ;  /* 0x000000000000794d */ /* 0x000fea0003800000 */
.L_x_2956:
[----:B------:R-:W-:Y:S01]  /*edd0*/  STG.E.64 desc[UR36][R4.64], R16 ;  /* 0x0000001004007986 */ /* 0x000fe2000c101b24 */
[----:B------:R-:W-:Y:S05]  /*ede0*/  EXIT ;  /* 0x000000000000794d */ /* 0x000fea0003800000 */
.L_x_2958:
        /* <DEDUP_REMOVED lines=9> */
.L_x_9833:


//--------------------- .text._ZN2at6native13reduce_kernelILi256ELi2ENS0_8ReduceOpIhNS0_14func_wrapper_tImZNS0_15xor_sum_functorIhvEclERNS_14TensorIteratorEEUlmmE_EEjmLi4ELi4EEEEEvT1_ --------------------------
	.section	.text._ZN2at6native13reduce_kernelILi256ELi2ENS0_8ReduceOpIhNS0_14func_wrapper_tImZNS0_15xor_sum_functorIhvEclERNS_14TensorIteratorEEUlmmE_EEjmLi4ELi4EEEEEvT1_,"ax",@progbits
	.align	128
        .global         _ZN2at6native13reduce_kernelILi256ELi2ENS0_8ReduceOpIhNS0_14func_wrapper_tImZNS0_15xor_sum_functorIhvEclERNS_14TensorIteratorEEUlmmE_EEjmLi4ELi4EEEEEvT1_
        .type           _ZN2at6native13reduce_kernelILi256ELi2ENS0_8ReduceOpIhNS0_14func_wrapper_tImZNS0_15xor_sum_functorIhvEclERNS_14TensorIteratorEEUlmmE_EEjmLi4ELi4EEEEEvT1_,@function
        .size           _ZN2at6native13reduce_kernelILi256ELi2ENS0_8ReduceOpIhNS0_14func_wrapper_tImZNS0_15xor_sum_functorIhvEclERNS_14TensorIteratorEEUlmmE_EEjmLi4ELi4EEEEEvT1_,(.L_x_9834 - _ZN2at6native13reduce_kernelILi256ELi2ENS0_8ReduceOpIhNS0_14func_wrapper_tImZNS0_15xor_sum_functorIhvEclERNS_14TensorIteratorEEUlmmE_EEjmLi4ELi4EEEEEvT1_)
        .other          _ZN2at6native13reduce_kernelILi256ELi2ENS0_8ReduceOpIhNS0_14func_wrapper_tImZNS0_15xor_sum_functorIhvEclERNS_14TensorIteratorEEUlmmE_EEjmLi4ELi4EEEEEvT1_,@"STO_CUDA_ENTRY STV_DEFAULT"
_ZN2at6native13reduce_kernelILi256ELi2ENS0_8ReduceOpIhNS0_14func_wrapper_tImZNS0_15xor_sum_functorIhvEclERNS_14TensorIteratorEEUlmmE_EEjmLi4ELi4EEEEEvT1_:
.text._ZN2at6native13reduce_kernelILi256ELi2ENS0_8ReduceOpIhNS0_14func_wrapper_tImZNS0_15xor_sum_functorIhvEclERNS_14TensorIteratorEEUlmmE_EEjmLi4ELi4EEEEEvT1_:
        /* <DEDUP_REMOVED lines=288> */
.L_x_2959:
        /* <DEDUP_REMOVED lines=44> */
.L_x_2963:
        /* <DEDUP_REMOVED lines=28> */
.L_x_2969:
[----:B------:R-:W-:Y:S05]  /*1680*/  BSYNC B2 ;  /* 0x0000000000027941 */ /* 0x000fea0003800000 */
.L_x_2968:
        /* <DEDUP_REMOVED lines=8> */
[----:B------:R-:W-:-:S04]  /*1710*/  ULDC UR4, c[0x0][0x218] ;  /* 0x0000860000047ab9 */ /* 0x000fc80000000800 */
[----:B------:R-:W2:Y:S02]  /*1720*/  LDG.E.U8 R4, desc[UR60][R4.64] ;  /* 0x0000003c04047981 */ /* 0x000ea4000c1e1100 */
[----:B--2---:R-:W-:-:S07]  /*1730*/  LOP3.LUT R3, R4, UR4, RZ, 0x3c, !PT ;  /* 0x0000000404037c12 */ /* 0x004fce000f8e3cff */
.L_x_2967:
[----:B------:R-:W-:Y:S05]  /*1740*/  BSYNC B1 ;  /* 0x0000000000017941 */ /* 0x000fea0003800000 */
.L_x_2966:
[----:B------:R-:W0:Y:S01]  /*1750*/  LDC R5, c[0x0][0x224] ;  /* 0x00008900ff057b82 */ /* 0x000e220000000800 */
[----:B------:R-:W-:Y:S01]  /*1760*/  IADD3 R16, P0, P1, R18, R9, R7 ;  /* 0x0000000912107210 */ /* 0x000fe2000791e007 */
[----:B------:R-:W-:-:S03]  /*1770*/  ULDC UR4, c[0x0][0x5f4] ;  /* 0x00017d0000047ab9 */ /* 0x000fc60000000800 */
[----:B------:R-:W-:Y:S02]  /*1780*/  IADD3 R16, P2, R16, 0x4, RZ ;  /* 0x0000000410107810 */ /* 0x000fe40007f5e0ff */
[----:B------:R-:W-:-:S05]  /*1790*/  IADD3.X R19, RZ, UR4, R19, P0, P1 ;  /* 0x00000004ff137c10 */ /* 0x000fca00087e2413 */
[----:B------:R-:W-:Y:S01]  /*17a0*/  IMAD.X R19, RZ, RZ, R19, P2 ;  /* 0x000000ffff137224 */ /* 0x000fe200010e0613 */
[----:B0-----:R-:W-:-:S07]  /*17b0*/  IADD3 R4, R6, -0x4, R5 ;  /* 0xfffffffc06047810 */ /* 0x001fce0007ffe005 */
.L_x_2965:
[----:B------:R-:W-:Y:S05]  /*17c0*/  BSYNC B0 ;  /* 0x0000000000007941 */ /* 0x000fea0003800000 */
.L_x_2964:
        /* <DEDUP_REMOVED lines=17> */
[----:B------:R-:W-:Y:S01]  /*18e0*/  MOV R13, R0 ;  /* 0x00000000000d7202 */ /* 0x000fe20000000f00 */
[----:B------:R-:W-:-:S07]  /*18f0*/  IMAD.MOV.U32 R14, RZ, RZ, R0 ;  /* 0x000000ffff0e7224 */ /* 0x000fce00078e0000 */
.L_x_2972:
        /* <DEDUP_REMOVED lines=16> */
.L_x_2971:
[----:B------:R-:W-:Y:S05]  /*1a00*/  BSYNC B0 ;  /* 0x0000000000007941 */ /* 0x000fea0003800000 */
.L_x_2970:
        /* <DEDUP_REMOVED lines=8> */
.L_x_2974:
[----:B------:R-:W-:Y:S05]  /*1a90*/  BSYNC B0 ;  /* 0x0000000000007941 */ /* 0x000fea0003800000 */
.L_x_2973:
        /* <DEDUP_REMOVED lines=10> */
[----:B------:R-:W2:Y:S02]  /*1b40*/  LDG.E.U8 R4, desc[UR60][R4.64] ;  /* 0x0000003c04047981 */ /* 0x000ea4000c1e1100 */
[----:B--2---:R-:W-:-:S07]  /*1b50*/  LOP3.LUT R3, R3, R4, RZ, 0x3c, !PT ;  /* 0x0000000403037212 */ /* 0x004fce00078e3cff */
.L_x_2976:
[----:B------:R-:W-:Y:S05]  /*1b60*/  BSYNC B0 ;  /* 0x0000000000007941 */ /* 0x000fea0003800000 */
.L_x_2975:
[----:B------:R-:W-:Y:S01]  /*1b70*/  LOP3.LUT R3, R15, R12, R3, 0x96, !PT ;  /* 0x0000000c0f037212 */ /* 0x000fe200078e9603 */
[----:B------:R-:W-:Y:S01]  /*1b80*/  IMAD.MOV.U32 R16, RZ, RZ, RZ ;  /* 0x000000ffff107224 */ /* 0x000fe200078e00ff */
[----:B------:R-:W-:Y:S02]  /*1b90*/  LOP3.LUT R19, R14, R13, R0, 0x96, !PT ;  /* 0x0000000d0e137212 */ /* 0x000fe400078e9600 */
[----:B------:R-:W-:Y:S02]  /*1ba0*/  LOP3.LUT R18, R20, R3, RZ, 0x3c, !PT ;  /* 0x0000000314127212 */ /* 0x000fe400078e3cff */
[----:B------:R-:W-:Y:S02]  /*1bb0*/  LOP3.LUT R19, R0, R19, RZ, 0x3c, !PT ;  /* 0x0000001300137212 */ /* 0x000fe400078e3cff */
[----:B------:R-:W-:Y:S01]  /*1bc0*/  MOV R11, RZ ;  /* 0x000000ff000b7202 */ /* 0x000fe20000000f00 */
[----:B------:R-:W-:Y:S06]  /*1bd0*/  BRA `(.L_x_2961) ;  /* 0x0000009c00e87947 */ /* 0x000fec0003800000 */
.L_x_2962:
        /* <DEDUP_REMOVED lines=10> */
[----:B0-----:R-:W-:Y:S01]  /*1c80*/  IMAD.MOV.U32 R26, RZ, RZ, R12 ;  /* 0x000000ffff1a7224 */ /* 0x001fe200078e000c */
[----:B------:R-:W-:Y:S06]  /*1c90*/  @!P0 BRA `(.L_x_2978) ;  /* 0x0000008c002c8947 */ /* 0x000fec0003800000 */
[----:B------:R-:W-:Y:S01]  /*1ca0*/  ISETP.GE.U32.AND P0, PT, R5, R34, PT ;  /* 0x000000220500720c */ /* 0x000fe20003f06070 */
[----:B------:R-:W-:Y:S01]  /*1cb0*/  BSSY B0, `(.L_x_2979) ;  /* 0x000043d000007945 */ /* 0x000fe20003800000 */
[-C--:B------:R-:W-:Y:S01]  /*1cc0*/  MOV R18, R12.reuse ;  /* 0x0000000c00127202 */ /* 0x080fe20000000f00 */
[----:B------:R-:W-:Y:S01]  /*1cd0*/  IMAD.MOV.U32 R15, RZ, RZ, R12 ;  /* 0x000000ffff0f7224 */ /* 0x000fe200078e000c */
[-C--:B------:R-:W-:Y:S01]  /*1ce0*/  MOV R14, R12.reuse ;  /* 0x0000000c000e7202 */ /* 0x080fe20000000f00 */
[--C-:B-1----:R-:W-:Y:S01]  /*1cf0*/  IMAD.MOV.U32 R4, RZ, RZ, R3.reuse ;  /* 0x000000ffff047224 */ /* 0x102fe200078e0003 */
[----:B------:R-:W-:Y:S01]  /*1d00*/  MOV R13, R12 ;  /* 0x0000000c000d7202 */ /* 0x000fe20000000f00 */
[--C-:B------:R-:W-:Y:S01]  /*1d10*/  IMAD.MOV.U32 R5, RZ, RZ, R3.reuse ;  /* 0x000000ffff057224 */ /* 0x100fe200078e0003 */
        /* <DEDUP_REMOVED lines=22> */
.L_x_2985:
        /* <DEDUP_REMOVED lines=297> */
.L_x_2981:
        /* <DEDUP_REMOVED lines=243> */
.L_x_2982:
[----:B------:R-:W-:-:S04]  /*4040*/  LOP3.LUT R25, R29, 0xfffffffe, RZ, 0xc0, !PT ;  /* 0xfffffffe1d197812 */ /* 0x000fc800078ec0ff */
[----:B------:R-:W-:-:S04]  /*4050*/  IADD3 R24, P1, R25, R16, RZ ;  /* 0x0000001019187210 */ /* 0x000fc80007f3e0ff */
[----:B------:R-:W-:-:S05]  /*4060*/  IADD3.X R25, RZ, R19, RZ, P1, !PT ;  /* 0x00000013ff197210 */ /* 0x000fca0000ffe4ff */
[----:B------:R-:W2:Y:S01]  /*4070*/  LDG.E.U16 R24, desc[UR60][R24.64] ;  /* 0x0000003c18187981 */ /* 0x000ea2000c1e1500 */
[----:B------:R-:W-:Y:S01]  /*4080*/  IMAD.IADD R37, R37, 0x1, R0 ;  /* 0x0000000125257824 */ /* 0x000fe200078e0200 */
[----:B------:R-:W-:Y:S01]  /*4090*/  MOV R31, RZ ;  /* 0x000000ff001f7202 */ /* 0x000fe20000000f00 */
[----:B------:R-:W-:Y:S01]  /*40a0*/  IMAD.MOV.U32 R34, RZ, RZ, RZ ;  /* 0x000000ffff227224 */ /* 0x000fe200078e00ff */
        /* <DEDUP_REMOVED lines=247> */
.L_x_2983:
[----:B------:R-:W-:-:S04]  /*5020*/  LOP3.LUT R25, R34, 0xfffffffe, RZ, 0xc0, !PT ;  /* 0xfffffffe22197812 */ /* 0x000fc800078ec0ff */
[----:B------:R-:W-:-:S05]  /*5030*/  IADD3 R24, P1, R25, R16, RZ ;  /* 0x0000001019187210 */ /* 0x000fca0007f3e0ff */
[----:B------:R-:W-:-:S05]  /*5040*/  IMAD.X R25, RZ, RZ, R19, P1 ;  /* 0x000000ffff197224 */ /* 0x000fca00008e0613 */
[----:B------:R-:W2:Y:S01]  /*5050*/  LDG.E.U16 R24, desc[UR60][R24.64] ;  /* 0x0000003c18187981 */ /* 0x000ea2000c1e1500 */
[----:B------:R-:W-:Y:S02]  /*5060*/  IADD3 R37, R37, R0, RZ ;  /* 0x0000000025257210 */ /* 0x000fe40007ffe0ff */
[C---:B--2---:R-:W-:Y:S02]  /*5070*/  PRMT R33, R24.reuse, 0x7770, RZ ;  /* 0x0000777018217816 */ /* 0x044fe400000000ff */
[----:B------:R-:W-:Y:S01]  /*5080*/  PRMT R32, R24, 0x7771, RZ ;  /* 0x0000777118207816 */ /* 0x000fe200000000ff */
        /* <DEDUP_REMOVED lines=234> */
.L_x_2984:
[----:B------:R-:W-:Y:S01]  /*5f30*/  LOP3.LUT R25, R31, 0xfffffffe, RZ, 0xc0, !PT ;  /* 0xfffffffe1f197812 */ /* 0x000fe200078ec0ff */
[----:B------:R-:W-:-:S03]  /*5f40*/  ULDC UR4, c[0x0][0x224] ;  /* 0x0000890000047ab9 */ /* 0x000fc60000000800 */
[----:B------:R-:W-:-:S05]  /*5f50*/  IADD3 R24, P1, R25, R16, RZ ;  /* 0x0000001019187210 */ /* 0x000fca0007f3e0ff */
[----:B------:R-:W-:-:S05]  /*5f60*/  IMAD.X R25, RZ, RZ, R19, P1 ;  /* 0x000000ffff197224 */ /* 0x000fca00008e0613 */
[----:B------:R-:W2:Y:S01]  /*5f70*/  LDG.E.U16 R24, desc[UR60][R24.64] ;  /* 0x0000003c18187981 */ /* 0x000ea2000c1e1500 */
[----:B------:R-:W-:Y:S01]  /*5f80*/  IADD3 R31, R37, R0, RZ ;  /* 0x00000000251f7210 */ /* 0x000fe20007ffe0ff */
[----:B------:R-:W-:Y:S01]  /*5f90*/  IMAD.U32 R34, RZ, RZ, UR4 ;  /* 0x00000004ff227e24 */ /* 0x000fe2000f8e00ff */
[----:B------:R-:W-:Y:S02]  /*5fa0*/  LOP3.LUT R10, R10, 0xff, R27, 0x78, !PT ;  /* 0x000000ff0a0a7812 */ /* 0x000fe400078e781b */
[----:B------:R-:W-:Y:S01]  /*5fb0*/  LOP3.LUT R11, R11, 0xff, R28, 0x78, !PT ;  /* 0x000000ff0b0b7812 */ /* 0x000fe200078e781c */
[----:B------:R-:W-:Y:S01]  /*5fc0*/  IMAD R35, R0, 0x3, R31 ;  /* 0x0000000300237824 */ /* 0x000fe200078e021f */
[----:B------:R-:W-:Y:S02]  /*5fd0*/  LOP3.LUT R13, R13, 0xff, R30, 0x78, !PT ;  /* 0x000000ff0d0d7812 */ /* 0x000fe400078e781e */
[----:B------:R-:W-:Y:S02]  /*5fe0*/  LOP3.LUT R12, R12, 0xff, R29, 0x78, !PT ;  /* 0x000000ff0c0c7812 */ /* 0x000fe400078e781d */
[----:B------:R-:W-:-:S02]  /*5ff0*/  ISETP.GE.U32.AND P1, PT, R35, R34, PT ;  /* 0x000000222300720c */ /* 0x000fc40003f26070 */
[----:B------:R-:W-:Y:S02]  /*6000*/  LOP3.LUT R14, R14, 0xff, R33, 0x78, !PT ;  /* 0x000000ff0e0e7812 */ /* 0x000fe400078e7821 */
[----:B------:R-:W-:Y:S02]  /*6010*/  LOP3.LUT R15, R15, 0xff, R32, 0x78, !PT ;  /* 0x000000ff0f0f7812 */ /* 0x000fe400078e7820 */
[C---:B--2---:R-:W-:Y:S02]  /*6020*/  PRMT R37, R24.reuse, 0x7770, RZ ;  /* 0x0000777018257816 */ /* 0x044fe400000000ff */
[----:B------:R-:W-:Y:S02]  /*6030*/  PRMT R39, R24, 0x7771, RZ ;  /* 0x0000777118277816 */ /* 0x000fe400000000ff */
[----:B------:R-:W-:Y:S02]  /*6040*/  LOP3.LUT R18, R18, R37, RZ, 0x3c, !PT ;  /* 0x0000002512127212 */ /* 0x000fe400078e3cff */
[----:B------:R-:W-:Y:S01]  /*6050*/  LOP3.LUT R26, R26, R39, RZ, 0x3c, !PT ;  /* 0x000000271a1a7212 */ /* 0x000fe200078e3cff */
[----:B------:R-:W-:Y:S06]  /*6060*/  @!P1 BRA `(.L_x_2985) ;  /* 0xffffffbc00849947 */ /* 0x000fec000383ffff */
[----:B------:R-:W-:Y:S05]  /*6070*/  BSYNC B1 ;  /* 0x0000000000017941 */ /* 0x000fea0003800000 */
.L_x_2980:
[----:B------:R-:W-:Y:S05]  /*6080*/  BSYNC B0 ;  /* 0x0000000000007941 */ /* 0x000fea0003800000 */
.L_x_2979:
        /* <DEDUP_REMOVED lines=280> */
.L_x_2988:
[----:B0-----:R-:W-:-:S04]  /*7210*/  LOP3.LUT R21, R27, 0xfffffffe, RZ, 0xc0, !PT ;  /* 0xfffffffe1b157812 */ /* 0x001fc800078ec0ff */
        /* <DEDUP_REMOVED lines=282> */
.L_x_2989:
        /* <DEDUP_REMOVED lines=283> */
.L_x_2990:
        /* <DEDUP_REMOVED lines=283> */
.L_x_2991:
[----:B------:R-:W-:-:S04]  /*a720*/  LOP3.LUT R21, R36, 0xfffffffe, RZ, 0xc0, !PT ;  /* 0xfffffffe24157812 */ /* 0x000fc800078ec0ff */
[----:B------:R-:W-:-:S05]  /*a730*/  IADD3 R20, P1, R21, R16, RZ ;  /* 0x0000001015147210 */ /* 0x000fca0007f3e0ff */
[----:B------:R-:W-:-:S05]  /*a740*/  IMAD.X R21, RZ, RZ, R19, P1 ;  /* 0x000000ffff157224 */ /* 0x000fca00008e0613 */
[----:B------:R-:W2:Y:S02]  /*a750*/  LDG.E.U16 R20, desc[UR60][R20.64] ;  /* 0x0000003c14147981 */ /* 0x000ea4000c1e1500 */
[C---:B--2---:R-:W-:Y:S02]  /*a760*/  PRMT R37, R20.reuse, 0x7770, RZ ;  /* 0x0000777014257816 */ /* 0x044fe400000000ff */
[----:B------:R-:W-:-:S07]  /*a770*/  PRMT R39, R20, 0x7771, RZ ;  /* 0x0000777114277816 */ /* 0x000fce00000000ff */
.L_x_2987:
[----:B------:R-:W-:Y:S05]  /*a780*/  BSYNC B0 ;  /* 0x0000000000007941 */ /* 0x000fea0003800000 */
.L_x_2986:
[----:B------:R-:W-:Y:S04]  /*a790*/  BSSY B0, `(.L_x_2992) ;  /* 0x0000012000007945 */ /* 0x000fe80003800000 */
[----:B------:R-:W-:Y:S05]  /*a7a0*/  @P0 BRA `(.L_x_2993) ;  /* 0x0000000000400947 */ /* 0x000fea0003800000 */
[----:B------:R-:W-:Y:S02]  /*a7b0*/  IADD3 R19, R31, R0, RZ ;  /* 0x000000001f137210 */ /* 0x000fe40007ffe0ff */
[----:B------:R-:W-:Y:S02]  /*a7c0*/  LOP3.LUT R10, R10, 0xff, R27, 0x78, !PT ;  /* 0x000000ff0a0a7812 */ /* 0x000fe400078e781b */
[----:B------:R-:W-:Y:S02]  /*a7d0*/  ISETP.GE.U32.AND P0, PT, R19, R34, PT ;  /* 0x000000221300720c */ /* 0x000fe40003f06070 */
[----:B------:R-:W-:-:S11]  /*a7e0*/  LOP3.LUT R11, R11, 0xff, R28, 0x78, !PT ;  /* 0x000000ff0b0b7812 */ /* 0x000fd600078e781c */
[----:B------:R-:W-:Y:S05]  /*a7f0*/  @P0 BRA `(.L_x_2993) ;  /* 0x00000000002c0947 */ /* 0x000fea0003800000 */
[----:B------:R-:W-:Y:S01]  /*a800*/  IMAD.IADD R19, R19, 0x1, R0 ;  /* 0x0000000113137824 */ /* 0x000fe200078e0200 */
[----:B------:R-:W-:Y:S02]  /*a810*/  LOP3.LUT R13, R13, 0xff, R30, 0x78, !PT ;  /* 0x000000ff0d0d7812 */ /* 0x000fe400078e781e */
[----:B------:R-:W-:Y:S02]  /*a820*/  LOP3.LUT R12, R12, 0xff, R29, 0x78, !PT ;  /* 0x000000ff0c0c7812 */ /* 0x000fe400078e781d */
[----:B------:R-:W-:-:S13]  /*a830*/  ISETP.GE.U32.AND P0, PT, R19, R34, PT ;  /* 0x000000221300720c */ /* 0x000fda0003f06070 */
[----:B------:R-:W-:Y:S05]  /*a840*/  @P0 BRA `(.L_x_2993) ;  /* 0x0000000000180947 */ /* 0x000fea0003800000 */
[----:B------:R-:W-:Y:S02]  /*a850*/  IADD3 R19, R19, R0, RZ ;  /* 0x0000000013137210 */ /* 0x000fe40007ffe0ff */
[----:B------:R-:W-:Y:S02]  /*a860*/  LOP3.LUT R14, R14, 0xff, R33, 0x78, !PT ;  /* 0x000000ff0e0e7812 */ /* 0x000fe400078e7821 */
[----:B------:R-:W-:Y:S02]  /*a870*/  ISETP.GE.U32.AND P0, PT, R19, R34, PT ;  /* 0x000000221300720c */ /* 0x000fe40003f06070 */
[----:B------:R-:W-:-:S11]  /*a880*/  LOP3.LUT R15, R15, 0xff, R32, 0x78, !PT ;  /* 0x000000ff0f0f7812 */ /* 0x000fd600078e7820 */
[----:B------:R-:W-:Y:S02]  /*a890*/  @!P0 LOP3.LUT R18, R18, 0xff, R37, 0x78, !PT ;  /* 0x000000ff12128812 */ /* 0x000fe400078e7825 */
[----:B------:R-:W-:-:S07]  /*a8a0*/  @!P0 LOP3.LUT R26, R26, 0xff, R39, 0x78, !PT ;  /* 0x000000ff1a1a8812 */ /* 0x000fce00078e7827 */
.L_x_2993:
[----:B------:R-:W-:Y:S05]  /*a8b0*/  BSYNC B0 ;  /* 0x0000000000007941 */ /* 0x000fea0003800000 */
.L_x_2992:
        /* <DEDUP_REMOVED lines=9> */
.L_x_2978:
[----:B------:R-:W-:Y:S01]  /*a950*/  ISETP.GE.U32.AND P0, PT, R5, R34, PT ;  /* 0x000000220500720c */ /* 0x000fe20003f06070 */
[----:B------:R-:W-:Y:S01]  /*a960*/  BSSY B0, `(.L_x_2994) ;  /* 0x000004c000007945 */ /* 0x000fe20003800000 */
[--C-:B------:R-:W-:Y:S01]  /*a970*/  IMAD.MOV.U32 R13, RZ, RZ, R12.reuse ;  /* 0x000000ffff0d7224 */ /* 0x100fe200078e000c */
        /* <DEDUP_REMOVED lines=25> */
.L_x_2997:
[----:B------:R-:W-:Y:S02]  /*ab10*/  IMAD R4, R32, R31, RZ ;  /* 0x0000001f20047224 */ /* 0x000fe400078e02ff */
[----:B------:R-:W-:-:S03]  /*ab20*/  IMAD.IADD R31, R0, 0x1, R31 ;  /* 0x00000001001f7824 */ /* 0x000fc600078e021f */
[----:B------:R-:W-:Y:S01]  /*ab30*/  LOP3.LUT R11, R4, 0xfffffffe, RZ, 0xc0, !PT ;  /* 0xfffffffe040b7812 */ /* 0x000fe200078ec0ff */
[C---:B------:R-:W-:Y:S01]  /*ab40*/  IMAD R4, R31.reuse, R32, RZ ;  /* 0x000000201f047224 */ /* 0x040fe200078e02ff */
[----:B------:R-:W-:Y:S02]  /*ab50*/  IADD3 R31, R31, R0, RZ ;  /* 0x000000001f1f7210 */ /* 0x000fe40007ffe0ff */
[----:B------:R-:W-:Y:S02]  /*ab60*/  IADD3 R10, P0, R11, R16, RZ ;  /* 0x000000100b0a7210 */ /* 0x000fe40007f1e0ff */
[----:B------:R-:W-:Y:S01]  /*ab70*/  LOP3.LUT R5, R4, 0xfffffffe, RZ, 0xc0, !PT ;  /* 0xfffffffe04057812 */ /* 0x000fe200078ec0ff */
[C---:B------:R-:W-:Y:S01]  /*ab80*/  IMAD.IADD R33, R31.reuse, 0x1, R0 ;  /* 0x000000011f217824 */ /* 0x040fe200078e0200 */
[----:B------:R-:W-:Y:S01]  /*ab90*/  IADD3.X R11, RZ, R19, RZ, P0, !PT ;  /* 0x00000013ff0b7210 */ /* 0x000fe200007fe4ff */
[----:B------:R-:W-:Y:S01]  /*aba0*/  IMAD R31, R31, R32, RZ ;  /* 0x000000201f1f7224 */ /* 0x000fe200078e02ff */
[----:B------:R-:W-:Y:S01]  /*abb0*/  IADD3 R4, P1, R5, R16, RZ ;  /* 0x0000001005047210 */ /* 0x000fe20007f3e0ff */
[----:B------:R-:W-:-:S03]  /*abc0*/  IMAD R6, R33, R32, RZ ;  /* 0x0000002021067224 */ /* 0x000fc600078e02ff */
[----:B------:R-:W-:Y:S01]  /*abd0*/  LOP3.LUT R31, R31, 0xfffffffe, RZ, 0xc0, !PT ;  /* 0xfffffffe1f1f7812 */ /* 0x000fe200078ec0ff */
[----:B------:R-:W-:Y:S01]  /*abe0*/  IMAD.X R5, RZ, RZ, R19, P1 ;  /* 0x000000ffff057224 */ /* 0x000fe200008e0613 */
[----:B------:R-:W-:Y:S01]  /*abf0*/  LOP3.LUT R9, R6, 0xfffffffe, RZ, 0xc0, !PT ;  /* 0xfffffffe06097812 */ /* 0x000fe200078ec0ff */
[----:B------:R-:W2:Y:S01]  /*ac00*/  LDG.E.U16 R11, desc[UR60][R10.64] ;  /* 0x0000003c0a0b7981 */ /* 0x000ea2000c1e1500 */
[-C--:B------:R-:W-:Y:S02]  /*ac10*/  IADD3 R6, P0, R31, R16.reuse, RZ ;  /* 0x000000101f067210 */ /* 0x080fe40007f1e0ff */
[----:B------:R-:W-:Y:S01]  /*ac20*/  IADD3 R8, P1, R9, R16, RZ ;  /* 0x0000001009087210 */ /* 0x000fe20007f3e0ff */
[----:B------:R-:W3:Y:S01]  /*ac30*/  LDG.E.U16 R5, desc[UR60][R4.64] ;  /* 0x0000003c04057981 */ /* 0x000ee2000c1e1500 */
[----:B------:R-:W-:-:S03]  /*ac40*/  IADD3.X R7, RZ, R19, RZ, P0, !PT ;  /* 0x00000013ff077210 */ /* 0x000fc600007fe4ff */
[----:B------:R-:W-:Y:S02]  /*ac50*/  IMAD.X R9, RZ, RZ, R19, P1 ;  /* 0x000000ffff097224 */ /* 0x000fe400008e0613 */
[----:B------:R-:W4:Y:S04]  /*ac60*/  LDG.E.U16 R6, desc[UR60][R6.64] ;  /* 0x0000003c06067981 */ /* 0x000f28000c1e1500 */
[----:B------:R-:W5:Y:S01]  /*ac70*/  LDG.E.U16 R8, desc[UR60][R8.64] ;  /* 0x0000003c08087981 */ /* 0x000f62000c1e1500 */
[----:B------:R-:W-:-:S05]  /*ac80*/  IADD3 R31, R33, R0, RZ ;  /* 0x00000000211f7210 */ /* 0x000fca0007ffe0ff */
[----:B------:R-:W-:-:S05]  /*ac90*/  IMAD R33, R0, 0x3, R31 ;  /* 0x0000000300217824 */ /* 0x000fca00078e021f */
[----:B------:R-:W-:Y:S02]  /*aca0*/  ISETP.GE.U32.AND P0, PT, R33, R34, PT ;  /* 0x000000222100720c */ /* 0x000fe40003f06070 */
[C---:B--2---:R-:W-:Y:S02]  /*acb0*/  PRMT R10, R11.reuse, 0x7770, RZ ;  /* 0x000077700b0a7816 */ /* 0x044fe400000000ff */
[----:B------:R-:W-:Y:S02]  /*acc0*/  PRMT R11, R11, 0x7771, RZ ;  /* 0x000077710b0b7816 */ /* 0x000fe400000000ff */
[C---:B---3--:R-:W-:Y:S02]  /*acd0*/  PRMT R36, R5.reuse, 0x7770, RZ ;  /* 0x0000777005247816 */ /* 0x048fe400000000ff */
[----:B------:R-:W-:Y:S02]  /*ace0*/  PRMT R5, R5, 0x7771, RZ ;  /* 0x0000777105057816 */ /* 0x000fe400000000ff */
[----:B------:R-:W-:-:S02]  /*acf0*/  LOP3.LUT R15, R15, R10, RZ, 0x3c, !PT ;  /* 0x0000000a0f0f7212 */ /* 0x000fc400078e3cff */
[C---:B----4-:R-:W-:Y:S02]  /*ad00*/  PRMT R37, R6.reuse, 0x7770, RZ ;  /* 0x0000777006257816 */ /* 0x050fe400000000ff */
[----:B------:R-:W-:Y:S02]  /*ad10*/  PRMT R4, R6, 0x7771, RZ ;  /* 0x0000777106047816 */ /* 0x000fe400000000ff */
[C---:B-----5:R-:W-:Y:S02]  /*ad20*/  PRMT R33, R8.reuse, 0x7770, RZ ;  /* 0x0000777008217816 */ /* 0x060fe400000000ff */
[----:B------:R-:W-:Y:S02]  /*ad30*/  PRMT R35, R8, 0x7771, RZ ;  /* 0x0000777108237816 */ /* 0x000fe400000000ff */
        /* <DEDUP_REMOVED lines=9> */
.L_x_2996:
[----:B------:R-:W-:Y:S02]  /*add0*/  PRMT R8, R10, 0x7610, R8 ;  /* 0x000076100a087816 */ /* 0x000fe40000000008 */
[----:B------:R-:W-:Y:S02]  /*ade0*/  PRMT R9, R11, 0x7610, R9 ;  /* 0x000076100b097816 */ /* 0x000fe40000000009 */
[----:B------:R-:W-:Y:S02]  /*adf0*/  PRMT R10, R36, 0x7610, R10 ;  /* 0x00007610240a7816 */ /* 0x000fe4000000000a */
[----:B------:R-:W-:Y:S02]  /*ae00*/  PRMT R11, R5, 0x7610, R11 ;  /* 0x00007610050b7816 */ /* 0x000fe4000000000b */
[----:B------:R-:W-:-:S07]  /*ae10*/  PRMT R36, R4, 0x7610, R36 ;  /* 0x0000761004247816 */ /* 0x000fce0000000024 */
.L_x_2995:
[----:B------:R-:W-:Y:S05]  /*ae20*/  BSYNC B0 ;  /* 0x0000000000007941 */ /* 0x000fea0003800000 */
.L_x_2994:
        /* <DEDUP_REMOVED lines=39> */
[----:B------:R-:W-:Y:S02]  /*b0a0*/  @!P1 PRMT R33, R16, 0x7610, R33 ;  /* 0x0000761010219816 */ /* 0x000fe40000000021 */
[----:B------:R-:W-:-:S07]  /*b0b0*/  @!P1 PRMT R35, R19, 0x7610, R35 ;  /* 0x0000761013239816 */ /* 0x000fce0000000023 */
.L_x_2999:
[----:B------:R-:W-:Y:S05]  /*b0c0*/  BSYNC B0 ;  /* 0x0000000000007941 */ /* 0x000fea0003800000 */
.L_x_2998:
        /* <DEDUP_REMOVED lines=18> */
.L_x_3001:
[----:B------:R-:W-:Y:S05]  /*b1f0*/  BSYNC B0 ;  /* 0x0000000000007941 */ /* 0x000fea0003800000 */
.L_x_3000:
        /* <DEDUP_REMOVED lines=9> */
.L_x_2977:
        /* <DEDUP_REMOVED lines=33> */
.L_x_3005:
[C---:B------:R-:W-:Y:S02]  /*b4a0*/  IADD3 R5, R31.reuse, R12, RZ ;  /* 0x0000000c1f057210 */ /* 0x040fe40007ffe0ff */
[----:B------:R-:W-:Y:S02]  /*b4b0*/  LOP3.LUT R11, R31, 0xfffffffe, RZ, 0xc0, !PT ;  /* 0xfffffffe1f0b7812 */ /* 0x000fe400078ec0ff */
[C---:B------:R-:W-:Y:S01]  /*b4c0*/  LOP3.LUT R7, R5.reuse, 0xfffffffe, RZ, 0xc0, !PT ;  /* 0xfffffffe05077812 */ /* 0x040fe200078ec0ff */
[--C-:B------:R-:W-:Y:S01]  /*b4d0*/  IMAD.IADD R5, R5, 0x1, R12.reuse ;  /* 0x0000000105057824 */ /* 0x100fe200078e020c */
[-C--:B------:R-:W-:Y:S02]  /*b4e0*/  IADD3 R10, P0, R11, R16.reuse, RZ ;  /* 0x000000100b0a7210 */ /* 0x080fe40007f1e0ff */
[----:B------:R-:W-:Y:S01]  /*b4f0*/  IADD3 R4, P1, R7, R16, RZ ;  /* 0x0000001007047210 */ /* 0x000fe20007f3e0ff */
[C---:B------:R-:W-:Y:S01]  /*b500*/  IMAD.IADD R31, R5.reuse, 0x1, R12 ;  /* 0x00000001051f7824 */ /* 0x040fe200078e020c */
[----:B------:R-:W-:-:S02]  /*b510*/  LOP3.LUT R7, R5, 0xfffffffe, RZ, 0xc0, !PT ;  /* 0xfffffffe05077812 */ /* 0x000fc400078ec0ff */
[-C--:B------:R-:W-:Y:S02]  /*b520*/  IADD3.X R11, RZ, R19.reuse, RZ, P0, !PT ;  /* 0x00000013ff0b7210 */ /* 0x080fe400007fe4ff */
[----:B------:R-:W-:Y:S02]  /*b530*/  LOP3.LUT R9, R31, 0xfffffffe, RZ, 0xc0, !PT ;  /* 0xfffffffe1f097812 */ /* 0x000fe400078ec0ff */
[-C--:B------:R-:W-:Y:S01]  /*b540*/  IADD3.X R5, RZ, R19.reuse, RZ, P1, !PT ;  /* 0x00000013ff057210 */ /* 0x080fe20000ffe4ff */
[----:B------:R-:W2:Y:S01]  /*b550*/  LDG.E.U16 R10, desc[UR60][R10.64] ;  /* 0x0000003c0a0a7981 */ /* 0x000ea2000c1e1500 */
[-C--:B------:R-:W-:Y:S02]  /*b560*/  IADD3 R6, P0, R7, R16.reuse, RZ ;  /* 0x0000001007067210 */ /* 0x080fe40007f1e0ff */
[----:B------:R-:W-:Y:S02]  /*b570*/  IADD3 R8, P1, R9, R16, RZ ;  /* 0x0000001009087210 */ /* 0x000fe40007f3e0ff */
[----:B------:R-:W3:Y:S01]  /*b580*/  LDG.E.U16 R5, desc[UR60][R4.64] ;  /* 0x0000003c04057981 */ /* 0x000ee2000c1e1500 */
[----:B------:R-:W-:Y:S01]  /*b590*/  IMAD.X R7, RZ, RZ, R19, P0 ;  /* 0x000000ffff077224 */ /* 0x000fe200000e0613 */
[----:B------:R-:W-:-:S04]  /*b5a0*/  IADD3.X R9, RZ, R19, RZ, P1, !PT ;  /* 0x00000013ff097210 */ /* 0x000fc80000ffe4ff */
[----:B------:R-:W4:Y:S04]  /*b5b0*/  LDG.E.U16 R6, desc[UR60][R6.64] ;  /* 0x0000003c06067981 */ /* 0x000f28000c1e1500 */
[----:B------:R-:W5:Y:S01]  /*b5c0*/  LDG.E.U16 R8, desc[UR60][R8.64] ;  /* 0x0000003c08087981 */ /* 0x000f62000c1e1500 */
[----:B------:R-:W-:-:S04]  /*b5d0*/  IMAD.IADD R31, R31, 0x1, R12 ;  /* 0x000000011f1f7824 */ /* 0x000fc800078e020c */
[----:B------:R-:W-:-:S05]  /*b5e0*/  IMAD R33, R12, 0x3, R31 ;  /* 0x000000030c217824 */ /* 0x000fca00078e021f */
[----:B------:R-:W-:Y:S02]  /*b5f0*/  ISETP.GE.U32.AND P0, PT, R33, R34, PT ;  /* 0x000000222100720c */ /* 0x000fe40003f06070 */
[C---:B--2---:R-:W-:Y:S02]  /*b600*/  PRMT R11, R10.reuse, 0x7770, RZ ;  /* 0x000077700a0b7816 */ /* 0x044fe400000000ff */
[----:B------:R-:W-:Y:S02]  /*b610*/  PRMT R10, R10, 0x7771, RZ ;  /* 0x000077710a0a7816 */ /* 0x000fe400000000ff */
[----:B------:R-:W-:Y:S02]  /*b620*/  LOP3.LUT R14, R14, R11, RZ, 0x3c, !PT ;  /* 0x0000000b0e0e7212 */ /* 0x000fe400078e3cff */
[C---:B---3--:R-:W-:Y:S02]  /*b630*/  PRMT R32, R5.reuse, 0x7770, RZ ;  /* 0x0000777005207816 */ /* 0x048fe400000000ff */
[----:B------:R-:W-:-:S02]  /*b640*/  PRMT R5, R5, 0x7771, RZ ;  /* 0x0000777105057816 */ /* 0x000fc400000000ff */
[----:B------:R-:W-:Y:S02]  /*b650*/  LOP3.LUT R15, R15, R10, RZ, 0x3c, !PT ;  /* 0x0000000a0f0f7212 */ /* 0x000fe400078e3cff */
[C---:B----4-:R-:W-:Y:S02]  /*b660*/  PRMT R35, R6.reuse, 0x7770, RZ ;  /* 0x0000777006237816 */ /* 0x050fe400000000ff */
[----:B------:R-:W-:Y:S02]  /*b670*/  PRMT R37, R6, 0x7771, RZ ;  /* 0x0000777106257816 */ /* 0x000fe400000000ff */
[C---:B-----5:R-:W-:Y:S02]  /*b680*/  PRMT R33, R8.reuse, 0x7770, RZ ;  /* 0x0000777008217816 */ /* 0x060fe400000000ff */
[----:B------:R-:W-:Y:S02]  /*b690*/  PRMT R4, R8, 0x7771, RZ ;  /* 0x0000777108047816 */ /* 0x000fe400000000ff */
        /* <DEDUP_REMOVED lines=8> */
.L_x_3004:
[----:B------:R-:W-:Y:S02]  /*b720*/  PRMT R9, R11, 0x7610, R9 ;  /* 0x000076100b097816 */ /* 0x000fe40000000009 */
[----:B------:R-:W-:Y:S02]  /*b730*/  PRMT R8, R32, 0x7610, R8 ;  /* 0x0000761020087816 */ /* 0x000fe40000000008 */
[----:B------:R-:W-:Y:S02]  /*b740*/  PRMT R11, R5, 0x7610, R11 ;  /* 0x00007610050b7816 */ /* 0x000fe4000000000b */
[----:B------:R-:W-:-:S07]  /*b750*/  PRMT R32, R4, 0x7610, R32 ;  /* 0x0000761004207816 */ /* 0x000fce0000000020 */
.L_x_3003:
[----:B------:R-:W-:Y:S05]  /*b760*/  BSYNC B0 ;  /* 0x0000000000007941 */ /* 0x000fea0003800000 */
.L_x_3002:
        /* <DEDUP_REMOVED lines=21> */
[C---:B------:R-:W-:Y:S02]  /*b8c0*/  IADD3 R5, R7.reuse, R12, RZ ;  /* 0x0000000c07057210 */ /* 0x040fe40007ffe0ff */
[----:B------:R-:W-:Y:S02]  /*b8d0*/  LOP3.LUT R7, R7, 0xfffffffe, RZ, 0xc0, !PT ;  /* 0xfffffffe07077812 */ /* 0x000fe400078ec0ff */
        /* <DEDUP_REMOVED lines=14> */
.L_x_3007:
[----:B------:R-:W-:Y:S05]  /*b9c0*/  BSYNC B0 ;  /* 0x0000000000007941 */ /* 0x000fea0003800000 */
.L_x_3006:
[----:B------:R-:W-:Y:S04]  /*b9d0*/  BSSY B0, `(.L_x_3008) ;  /* 0x0000012000007945 */ /* 0x000fe80003800000 */
        /* <DEDUP_REMOVED lines=15> */
[----:B------:R-:W-:Y:S02]  /*bad0*/  @!P0 LOP3.LUT R0, R0, 0xff, R33, 0x78, !PT ;  /* 0x000000ff00008812 */ /* 0x000fe400078e7821 */
[----:B------:R-:W-:-:S07]  /*bae0*/  @!P0 LOP3.LUT R13, R13, 0xff, R32, 0x78, !PT ;  /* 0x000000ff0d0d8812 */ /* 0x000fce00078e7820 */
.L_x_3009:
[----:B------:R-:W-:Y:S05]  /*baf0*/  BSYNC B0 ;  /* 0x0000000000007941 */ /* 0x000fea0003800000 */
.L_x_3008:
        /* <DEDUP_REMOVED lines=8> */
.L_x_2961:
[----:B------:R-:W-:Y:S05]  /*bb80*/  BSYNC B6 ;  /* 0x0000000000067941 */ /* 0x000fea0003800000 */
.L_x_2960:
        /* <DEDUP_REMOVED lines=8> */
[----:B------:R-:W-:Y:S02]  /*bc10*/  IADD3 R3, R0, 0x10, RZ ;  /* 0x0000001000037810 */ /* 0x000fe40007ffe0ff */
[----:B------:R-:W-:Y:S01]  /*bc20*/  MOV R10, R16 ;  /* 0x00000010000a7202 */ /* 0x000fe20000000f00 */
[----:B------:R-:W3:Y:S01]  /*bc30*/  LDC R15, c[0x0][0x4] ;  /* 0x00000100ff0f7b82 */ /* 0x000ee20000000800 */
[----:B--2---:R-:W-:Y:S01]  /*bc40*/  IMAD R0, R2, R14, R17 ;  /* 0x0000000e02007224 */ /* 0x004fe200078e0211 */
[----:B-1----:R-:W-:-:S05]  /*bc50*/  LEA R3, R4, R3, 0x18 ;  /* 0x0000000304037211 */ /* 0x002fca00078ec0ff */
[----:B------:R-:W-:Y:S01]  /*bc60*/  IMAD R13, R0, 0x10, R3 ;  /* 0x00000010000d7824 */ /* 0x000fe200078e0203 */
[----:B---3--:R-:W-:-:S04]  /*bc70*/  SHF.R.U32.HI R0, RZ, 0x1, R15 ;  /* 0x00000001ff007819 */ /* 0x008fc8000001160f */
[----:B------:R1:W-:Y:S01]  /*bc80*/  STS.128 [R13], R8 ;  /* 0x000000080d007388 */ /* 0x0003e20000000c00 */
[----:B------:R-:W-:-:S13]  /*bc90*/  ISETP.NE.AND P0, PT, R0, RZ, PT ;  /* 0x000000ff0000720c */ /* 0x000fda0003f05270 */
[----:B------:R-:W-:Y:S05]  /*bca0*/  @!P0 BRA `(.L_x_3010) ;  /* 0x00000000005c8947 */ /* 0x000fea0003800000 */
.L_x_3013:
        /* <DEDUP_REMOVED lines=9> */
[----:B------:R-:W-:-:S05]  /*bd40*/  IMAD R0, R4, R14, R17 ;  /* 0x0000000e04007224 */ /* 0x000fca00078e0211 */
[----:B------:R-:W-:-:S05]  /*bd50*/  LEA R0, R0, R3, 0x4 ;  /* 0x0000000300007211 */ /* 0x000fca00078e20ff */
        /* <DEDUP_REMOVED lines=9> */
.L_x_3012:
[----:B------:R-:W-:Y:S05]  /*bdf0*/  BSYNC B0 ;  /* 0x0000000000007941 */ /* 0x000fea0003800000 */
.L_x_3011:
[----:B------:R-:W-:Y:S01]  /*be00*/  MOV R0, R12 ;  /* 0x0000000c00007202 */ /* 0x000fe20000000f00 */
[----:B------:R-:W-:Y:S06]  /*be10*/  @P1 BRA `(.L_x_3013) ;  /* 0xfffffffc00a41947 */ /* 0x000fec000383ffff */
.L_x_3010:
[----:B------:R-:W-:Y:S02]  /*be20*/  ULDC UR4, c[0x0][0x238] ;  /* 0x00008e0000047ab9 */ /* 0x000fe40000000800 */
[----:B------:R-:W-:-:S13]  /*be30*/  ISETP.NE.AND P0, PT, RZ, UR4, PT ;  /* 0x00000004ff007c0c */ /* 0x000fda000bf05270 */
[----:B------:R-:W-:Y:S05]  /*be40*/  @!P0 BRA `(.L_x_3014) ;  /* 0x0000000000e88947 */ /* 0x000fea0003800000 */
[----:B-12---:R-:W1:Y:S02]  /*be50*/  LDC R13, c[0x0][RZ] ;  /* 0x00000000ff0d7b82 */ /* 0x006e640000000800 */
        /* <DEDUP_REMOVED lines=18> */
[----:B------:R-:W-:-:S07]  /*bf80*/  MOV R0, R4 ;  /* 0x0000000400007202 */ /* 0x000fce0000000f00 */
.L_x_3018:
        /* <DEDUP_REMOVED lines=17> */
.L_x_3017:
[----:B------:R-:W-:Y:S05]  /*c0a0*/  BSYNC B0 ;  /* 0x0000000000007941 */ /* 0x000fea0003800000 */
.L_x_3016:
[----:B------:R-:W-:-:S04]  /*c0b0*/  SHF.R.S32.HI R0, RZ, 0x1, R0 ;  /* 0x00000001ff007819 */ /* 0x000fc80000011400 */
[----:B------:R-:W-:-:S13]  /*c0c0*/  ISETP.GE.AND P0, PT, R0, 0x20, PT ;  /* 0x000000200000780c */ /* 0x000fda0003f06270 */
[----:B------:R-:W-:Y:S05]  /*c0d0*/  @P0 BRA `(.L_x_3018) ;  /* 0xfffffffc00ac0947 */ /* 0x000fea000383ffff */
[----:B------:R-:W-:-:S11]  /*c0e0*/  HFMA2.MMA R0, -RZ, RZ, 0, 1.9073486328125e-06 ;  /* 0x00000020ff007435 */ /* 0x000fd600000001ff */
.L_x_3015:
[----:B------:R-:W-:Y:S01]  /*c0f0*/  ISETP.GE.AND P0, PT, R0, 0x2, PT ;  /* 0x000000020000780c */ /* 0x000fe20003f06270 */
[----:B------:R-:W-:Y:S05]  /*c100*/  WARPSYNC.ALL ;  /* 0x0000000000007948 */ /* 0x000fea0003800000 */
[----:B------:R-:W-:Y:S07]  /*c110*/  BAR.SYNC.DEFER_BLOCKING 0x0 ;  /* 0x0000000000007b1d */ /* 0x000fee0000010000 */
[----:B------:R-:W-:Y:S05]  /*c120*/  @!P0 BRA `(.L_x_3014) ;  /* 0x0000000000308947 */ /* 0x000fea0003800000 */
[----:B-1----:R-:W-:-:S07]  /*c130*/  IMAD.MOV.U32 R3, RZ, RZ, 0x1 ;  /* 0x00000001ff037424 */ /* 0x002fce00078e00ff */
.L_x_3019:
        /* <DEDUP_REMOVED lines=11> */
.L_x_3014:
        /* <DEDUP_REMOVED lines=277> */
.L_x_3020:
        /* <DEDUP_REMOVED lines=278> */
.L_x_3021:
[----:B------:R-:W-:Y:S01]  /*e4a0*/  ULDC.64 UR6, c[0x0][0x608] ;  /* 0x0001820000067ab9 */ /* 0x000fe20000000a00 */
[----:B------:R-:W-:Y:S02]  /*e4b0*/  CS2R R4, SRZ ;  /* 0x0000000000047805 */ /* 0x000fe4000001ff00 */
[----:B------:R-:W-:Y:S02]  /*e4c0*/  ISETP.NE.U32.AND P0, PT, RZ, UR6, PT ;  /* 0x00000006ff007c0c */ /* 0x000fe4000bf05070 */
[----:B--2---:R-:W-:Y:S02]  /*e4d0*/  IADD3 R8, P2, R24, UR4, RZ ;  /* 0x0000000418087c10 */ /* 0x004fe4000ff5e0ff */
        /* <DEDUP_REMOVED lines=292> */
.L_x_3023:
        /* <DEDUP_REMOVED lines=277> */
.L_x_3024:
        /* <DEDUP_REMOVED lines=16> */
.L_x_3026:
[----:B------:R-:W-:Y:S05]  /*10970*/  BSYNC B0 ;  /* 0x0000000000007941 */ /* 0x000fea0003800000 */
.L_x_3025:
        /* <DEDUP_REMOVED lines=17> */
.L_x_3028:
[----:B------:R-:W-:Y:S05]  /*10a90*/  BSYNC B0 ;  /* 0x0000000000007941 */ /* 0x000fea0003800000 */
.L_x_3027:
        /* <DEDUP_REMOVED lines=35> */
.L_x_3030:
[----:B------:R-:W-:Y:S05]  /*10cd0*/  BSYNC B0 ;  /* 0x0000000000007941 */ /* 0x000fea0003800000 */
.L_x_3029:
        /* <DEDUP_REMOVED lines=38> */
.L_x_3035:
        /* <DEDUP_REMOVED lines=12> */
.L_x_3034:
[----:B------:R-:W-:Y:S05]  /*11000*/  BRA `(.L_x_3033) ;  /* 0x0000000000647947 */ /* 0x000fea0003800000 */
.L_x_3032:
        /* <DEDUP_REMOVED lines=13> */
.L_x_3036:
        /* <DEDUP_REMOVED lines=12> */
.L_x_3033:
[----:B------:R-:W-:Y:S05]  /*111a0*/  BSYNC B0 ;  /* 0x0000000000007941 */ /* 0x000fea0003800000 */
.L_x_3031:
        /* <DEDUP_REMOVED lines=15> */
.L_x_3040:
        /* <DEDUP_REMOVED lines=20> */
.L_x_3039:
[----:B------:R-:W-:Y:S05]  /*113e0*/  BSYNC B0 ;  /* 0x0000000000007941 */ /* 0x000fea0003800000 */
.L_x_3038:
[----:B0-----:R-:W-:Y:S01]  /*113f0*/  IMAD.MOV.U32 R13, RZ, RZ, R20 ;  /* 0x000000ffff0d7224 */ /* 0x001fe200078e0014 */
[----:B------:R-:W-:Y:S06]  /*11400*/  @P2 BRA `(.L_x_3040) ;  /* 0xfffffffc00a42947 */ /* 0x000fec000383ffff */
.L_x_3037:
        /* <DEDUP_REMOVED lines=16> */
.L_x_3045:
        /* <DEDUP_REMOVED lines=17> */
.L_x_3044:
[----:B------:R-:W-:Y:S05]  /*11620*/  BSYNC B0 ;  /* 0x0000000000007941 */ /* 0x000fea0003800000 */
.L_x_3043:
[----:B------:R-:W-:-:S04]  /*11630*/  SHF.R.S32.HI R20, RZ, 0x1, R20 ;  /* 0x00000001ff147819 */ /* 0x000fc80000011414 */
[----:B------:R-:W-:-:S13]  /*11640*/  ISETP.GE.AND P0, PT, R20, 0x20, PT ;  /* 0x000000201400780c */ /* 0x000fda0003f06270 */
[----:B------:R-:W-:Y:S05]  /*11650*/  @P0 BRA `(.L_x_3045) ;  /* 0xfffffffc00ac0947 */ /* 0x000fea000383ffff */
[----:B------:R-:W-:-:S11]  /*11660*/  HFMA2.MMA R2, -RZ, RZ, 0, 1.9073486328125e-06 ;  /* 0x00000020ff027435 */ /* 0x000fd600000001ff */
.L_x_3042:
[----:B------:R-:W-:Y:S01]  /*11670*/  BAR.SYNC.DEFER_BLOCKING 0x0 ;  /* 0x0000000000007b1d */ /* 0x000fe20000010000 */
[----:B------:R-:W-:-:S13]  /*11680*/  ISETP.GE.AND P0, PT, R2, 0x2, PT ;  /* 0x000000020200780c */ /* 0x000fda0003f06270 */
[----:B------:R-:W-:Y:S05]  /*11690*/  @!P0 BRA `(.L_x_3041) ;  /* 0x0000000000308947 */ /* 0x000fea0003800000 */
[----:B0-----:R-:W-:-:S07]  /*116a0*/  IMAD.MOV.U32 R11, RZ, RZ, 0x1 ;  /* 0x00000001ff0b7424 */ /* 0x001fce00078e00ff */
.L_x_3046:
        /* <DEDUP_REMOVED lines=11> */
.L_x_3041:
        /* <DEDUP_REMOVED lines=15> */
.L_x_3048:
        /* <DEDUP_REMOVED lines=22> */
.L_x_3050:
        /* <DEDUP_REMOVED lines=22> */
.L_x_3051:
[----:B------:R-:W-:Y:S02]  /*11b10*/  ULDC.64 UR4, c[0x0][0x5f8] ;  /* 0x00017e0000047ab9 */ /* 0x000fe40000000a00 */
[----:B------:R-:W-:-:S05]  /*11b20*/  IADD3 R22, P0, R22, UR4, RZ ;  /* 0x0000000416167c10 */ /* 0x000fca000ff1e0ff */
[----:B------:R-:W-:-:S05]  /*11b30*/  IMAD.X R23, RZ, RZ, UR5, P0 ;  /* 0x00000005ff177e24 */ /* 0x000fca00080e06ff */
[----:B------:R-:W-:Y:S01]  /*11b40*/  STG.E.64 desc[UR60][R22.64], R16 ;  /* 0x0000001016007986 */ /* 0x000fe2000c101b3c */
[----:B------:R-:W-:Y:S05]  /*11b50*/  EXIT ;  /* 0x000000000000794d */ /* 0x000fea0003800000 */
.L_x_3049:
[----:B------:R-:W-:Y:S04]  /*11b60*/  STG.E.64 desc[UR60][R4.64], R18 ;  /* 0x0000001204007986 */ /* 0x000fe8000c101b3c */
[----:B------:R-:W-:Y:S01]  /*11b70*/  STG.E.64 desc[UR60][R4.64+0x8], R16 ;  /* 0x0000081004007986 */ /* 0x000fe2000c101b3c */
[----:B------:R-:W-:Y:S05]  /*11b80*/  EXIT ;  /* 0x000000000000794d */ /* 0x000fea0003800000 */
.L_x_3047:
        /* <DEDUP_REMOVED lines=10> */
.L_x_3052:
        /* <DEDUP_REMOVED lines=22> */
.L_x_3054:
        /* <DEDUP_REMOVED lines=22> */
.L_x_3055:
[----:B------:R-:W-:Y:S02]  /*11ef0*/  ULDC.64 UR4, c[0x0][0x5f8] ;  /* 0x00017e0000047ab9 */ /* 0x000fe40000000a00 */
[----:B------:R-:W-:-:S04]  /*11f00*/  IADD3 R22, P0, R22, UR4, RZ ;  /* 0x0000000416167c10 */ /* 0x000fc8000ff1e0ff */
[----:B------:R-:W-:-:S05]  /*11f10*/  IADD3.X R23, RZ, UR5, RZ, P0, !PT ;  /* 0x00000005ff177c10 */ /* 0x000fca00087fe4ff */
[----:B------:R-:W-:Y:S01]  /*11f20*/  STG.E.64 desc[UR60][R22.64], R16 ;  /* 0x0000001016007986 */ /* 0x000fe2000c101b3c */
[----:B------:R-:W-:Y:S05]  /*11f30*/  EXIT ;  /* 0x000000000000794d */ /* 0x000fea0003800000 */
.L_x_3053:
[----:B------:R-:W-:Y:S04]  /*11f40*/  STG.E.64 desc[UR60][R8.64], R18 ;  /* 0x0000001208007986 */ /* 0x000fe8000c101b3c */
[----:B------:R-:W-:Y:S01]  /*11f50*/  STG.E.64 desc[UR60][R6.64], R16 ;  /* 0x0000001006007986 */ /* 0x000fe2000c101b3c */
[----:B------:R-:W-:Y:S05]  /*11f60*/  EXIT ;  /* 0x000000000000794d */ /* 0x000fea0003800000 */
.L_x_3022:
        /* <DEDUP_REMOVED lines=25> */
.L_x_3057:
        /* <DEDUP_REMOVED lines=22> */
.L_x_3059:
        /* <DEDUP_REMOVED lines=22> */
.L_x_3060:
[----:B------:R-:W-:Y:S02]  /*123c0*/  ULDC.64 UR4, c[0x0][0x5f8] ;  /* 0x00017e0000047ab9 */ /* 0x000fe40000000a00 */
[----:B------:R-:W-:-:S05]  /*123d0*/  IADD3 R24, P0, R24, UR4, RZ ;  /* 0x0000000418187c10 */ /* 0x000fca000ff1e0ff */
[----:B------:R-:W-:-:S05]  /*123e0*/  IMAD.X R25, RZ, RZ, UR5, P0 ;  /* 0x00000005ff197e24 */ /* 0x000fca00080e06ff */
[----:B------:R-:W-:Y:S01]  /*123f0*/  STG.E.64 desc[UR60][R24.64], R16 ;  /* 0x0000001018007986 */ /* 0x000fe2000c101b3c */
[----:B------:R-:W-:Y:S05]  /*12400*/  EXIT ;  /* 0x000000000000794d */ /* 0x000fea0003800000 */
.L_x_3058:
[----:B------:R-:W-:Y:S04]  /*12410*/  STG.E.64 desc[UR60][R4.64], R18 ;  /* 0x0000001204007986 */ /* 0x000fe8000c101b3c */
[----:B------:R-:W-:Y:S01]  /*12420*/  STG.E.64 desc[UR60][R4.64+0x8], R16 ;  /* 0x0000081004007986 */ /* 0x000fe2000c101b3c */
[----:B------:R-:W-:Y:S05]  /*12430*/  EXIT ;  /* 0x000000000000794d */ /* 0x000fea0003800000 */
.L_x_3056:
        /* <DEDUP_REMOVED lines=10> */
.L_x_3061:
        /* <DEDUP_REMOVED lines=22> */
.L_x_3063:
        /* <DEDUP_REMOVED lines=22> */
.L_x_3064:
[----:B------:R-:W-:Y:S02]  /*127a0*/  ULDC.64 UR4, c[0x0][0x5f8] ;  /* 0x00017e0000047ab9 */ /* 0x000fe40000000a00 */
[----:B------:R-:W-:-:S04]  /*127b0*/  IADD3 R24, P0, R24, UR4, RZ ;  /* 0x0000000418187c10 */ /* 0x000fc8000ff1e0ff */
[----:B------:R-:W-:-:S05]  /*127c0*/  IADD3.X R25, RZ, UR5, RZ, P0, !PT ;  /* 0x00000005ff197c10 */ /* 0x000fca00087fe4ff */
[----:B------:R-:W-:Y:S01]  /*127d0*/  STG.E.64 desc[UR60][R24.64], R16 ;  /* 0x0000001018007986 */ /* 0x000fe2000c101b3c */
[----:B------:R-:W-:Y:S05]  /*127e0*/  EXIT ;  /* 0x000000000000794d */ /* 0x000fea0003800000 */
.L_x_3062:
[----:B------:R-:W-:Y:S04]  /*127f0*/  STG.E.64 desc[UR60][R6.64], R18 ;  /* 0x0000001206007986 */ /* 0x000fe8000c101b3c */
[----:B------:R-:W-:Y:S01]  /*12800*/  STG.E.64 desc[UR60][R8.64], R16 ;  /* 0x0000001008007986 */ /* 0x000fe2000c101b3c */
[----:B------:R-:W-:Y:S05]  /*12810*/  EXIT ;  /* 0x000000000000794d */ /* 0x000fea0003800000 */
.L_x_3065:
        /* <DEDUP_REMOVED lines=14> */
.L_x_9834:


//--------------------- .text._ZN2at6native13reduce_kernelILi128ELi4ENS0_8ReduceOpIhNS0_14func_wrapper_tImZNS0_15xor_sum_functorIhvEclERNS_14TensorIteratorEEUlmmE_EEjmLi4ELi4EEEEEvT1_ --------------------------
	.section	.text._ZN2at6native13reduce_kernelILi128ELi4ENS0_8ReduceOpIhNS0_14func_wrapper_tImZNS0_15xor_sum_functorIhvEclERNS_14TensorIteratorEEUlmmE_EEjmLi4ELi4EEEEEvT1_,"ax",@progbits
	.align	128
        .global         _ZN2at6native13reduce_kernelILi128ELi4ENS0_8ReduceOpIhNS0_14func_wrapper_tImZNS0_15xor_sum_functorIhvEclERNS_14TensorIteratorEEUlmmE_EEjmLi4ELi4EEEEEvT1_
        .type           _ZN2at6native13reduce_kernelILi128ELi4ENS0_8ReduceOpIhNS0_14func_wrapper_tImZNS0_15xor_sum_functorIhvEclERNS_14TensorIteratorEEUlmmE_EEjmLi4ELi4EEEEEvT1_,@function
        .size           _ZN2at6native13reduce_kernelILi128ELi4ENS0_8ReduceOpIhNS0_14func_wrapper_tImZNS0_15xor_sum_functorIhvEclERNS_14TensorIteratorEEUlmmE_EEjmLi4ELi4EEEEEvT1_,(.L_x_9835 - _ZN2at6native13reduce_kernelILi128ELi4ENS0_8ReduceOpIhNS0_14func_wrapper_tImZNS0_15xor_sum_functorIhvEclERNS_14TensorIteratorEEUlmmE_EEjmLi4ELi4EEEEEvT1_)
        .other          _ZN2at6native13reduce_kernelILi128ELi4ENS0_8ReduceOpIhNS0_14func_wrapper_tImZNS0_15xor_sum_functorIhvEclERNS_14TensorIteratorEEUlmmE_EEjmLi4ELi4EEEEEvT1_,@"STO_CUDA_ENTRY STV_DEFAULT"
_ZN2at6native13reduce_kernelILi128ELi4ENS0_8ReduceOpIhNS0_14func_wrapper_tImZNS0_15xor_sum_functorIhvEclERNS_14TensorIteratorEEUlmmE_EEjmLi4ELi4EEEEEvT1_:
.text._ZN2at6native13reduce_kernelILi128ELi4ENS0_8ReduceOpIhNS0_14func_wrapper_tImZNS0_15xor_sum_functorIhvEclERNS_14TensorIteratorEEUlmmE_EEjmLi4ELi4EEEEEvT1_:
        /* <DEDUP_REMOVED lines=293> */
.L_x_3066:
        /* <DEDUP_REMOVED lines=30> */
.L_x_3070:
[----:B------:R-:W0:Y:S01]  /*1430*/  LDC R7, c[0x0][0x5f0] ;  /* 0x00017c00ff077b82 */ /* 0x000e220000000800 */
[----:B------:R-:W-:Y:S01]  /*1440*/  ULDC UR4, c[0x0][0x224] ;  /* 0x0000890000047ab9 */ /* 0x000fe20000000800 */
[----:B------:R-:W-:Y:S01]  /*1450*/  BSSY B0, `(.L_x_3071) ;  /* 0x0000030000007945 */ /* 0x000fe20003800000 */
[----:B------:R-:W-:-:S05]  /*1460*/  IMAD.U32 R0, RZ, RZ, UR4 ;  /* 0x00000004ff007e24 */ /* 0x000fca000f8e00ff */
[----:B------:R-:W1:Y:S08]  /*1470*/  LDC R11, c[0x0][0x218] ;  /* 0x00008600ff0b7b82 */ /* 0x000e700000000800 */
[----:B------:R-:W2:Y:S01]  /*1480*/  LDC R10, c[0x0][0x21c] ;  /* 0x00008700ff0a7b82 */ /* 0x000ea20000000800 */
[----:B0-----:R-:W-:-:S05]  /*1490*/  IMAD.IADD R6, R24, 0x1, R7 ;  /* 0x0000000118067824 */ /* 0x001fca00078e0207 */
[----:B------:R-:W-:Y:S02]  /*14a0*/  LOP3.LUT P0, R6, R6, 0x3, RZ, 0xc0, !PT ;  /* 0x0000000306067812 */ /* 0x000fe4000780c0ff */
[----:B-1----:R-:W-:Y:S01]  /*14b0*/  MOV R15, R11 ;  /* 0x0000000b000f7202 */ /* 0x002fe20000000f00 */
[----:B--2---:R-:W-:-:S10]  /*14c0*/  IMAD.MOV.U32 R20, RZ, RZ, R10 ;  /* 0x000000ffff147224 */ /* 0x004fd400078e000a */
        /* <DEDUP_REMOVED lines=19> */
.L_x_3076:
[----:B------:R-:W-:Y:S05]  /*1600*/  BSYNC B2 ;  /* 0x0000000000027941 */ /* 0x000fea0003800000 */
.L_x_3075:
        /* <DEDUP_REMOVED lines=9> */
[----:B------:R-:W2:Y:S01]  /*16a0*/  LDG.E.U8 R4, desc[UR60][R4.64] ;  /* 0x0000003c04047981 */ /* 0x000ea2000c1e1100 */
[----:B------:R-:W-:Y:S01]  /*16b0*/  IMAD.MOV.U32 R20, RZ, RZ, R10 ;  /* 0x000000ffff147224 */ /* 0x000fe200078e000a */
[----:B--2---:R-:W-:-:S07]  /*16c0*/  LOP3.LUT R15, R4, UR4, RZ, 0x3c, !PT ;  /* 0x00000004040f7c12 */ /* 0x004fce000f8e3cff */
.L_x_3074:
[----:B------:R-:W-:Y:S05]  /*16d0*/  BSYNC B1 ;  /* 0x0000000000017941 */ /* 0x000fea0003800000 */
.L_x_3073:
[----:B------:R-:W0:Y:S01]  /*16e0*/  LDC R5, c[0x0][0x224] ;  /* 0x00008900ff057b82 */ /* 0x000e220000000800 */
[----:B------:R-:W-:Y:S01]  /*16f0*/  IADD3 R16, P0, P1, R24, R7, R3 ;  /* 0x0000000718107210 */ /* 0x000fe2000791e003 */
[----:B------:R-:W-:-:S03]  /*1700*/  ULDC UR4, c[0x0][0x5f4] ;  /* 0x00017d0000047ab9 */ /* 0x000fc60000000800 */
[----:B------:R-:W-:Y:S02]  /*1710*/  IADD3 R16, P2, R16, 0x4, RZ ;  /* 0x0000000410107810 */ /* 0x000fe40007f5e0ff */
[----:B------:R-:W-:-:S05]  /*1720*/  IADD3.X R17, RZ, UR4, R17, P0, P1 ;  /* 0x00000004ff117c10 */ /* 0x000fca00087e2411 */
[----:B------:R-:W-:Y:S01]  /*1730*/  IMAD.X R17, RZ, RZ, R17, P2 ;  /* 0x000000ffff117224 */ /* 0x000fe200010e0611 */
[----:B0-----:R-:W-:-:S07]  /*1740*/  IADD3 R0, R6, -0x4, R5 ;  /* 0xfffffffc06007810 */ /* 0x001fce0007ffe005 */
.L_x_3072:
[----:B------:R-:W-:Y:S05]  /*1750*/  BSYNC B0 ;  /* 0x0000000000007941 */ /* 0x000fea0003800000 */
.L_x_3071:
[----:B------:R-:W0:Y:S01]  /*1760*/  LDC.64 R4, c[0x0][0x238] ;  /* 0x00008e00ff047b82 */ /* 0x000e220000000a00 */
[----:B------:R-:W-:Y:S01]  /*1770*/  BSSY B0, `(.L_x_3077) ;  /* 0x000001f000007945 */ /* 0x000fe20003800000 */
[----:B------:R-:W-:Y:S01]  /*1780*/  ISETP.NE.AND P2, PT, R2, RZ, PT ;  /* 0x000000ff0200720c */ /* 0x000fe20003f45270 */
[----:B------:R-:W-:Y:S01]  /*1790*/  IMAD.MOV.U32 R13, RZ, RZ, R10 ;  /* 0x000000ffff0d7224 */ /* 0x000fe200078e000a */
[----:B------:R-:W-:Y:S01]  /*17a0*/  MOV R14, R11 ;  /* 0x0000000b000e7202 */ /* 0x000fe20000000f00 */
[----:B------:R-:W-:-:S03]  /*17b0*/  IMAD.MOV.U32 R12, RZ, RZ, R11 ;  /* 0x000000ffff0c7224 */ /* 0x000fc600078e000b */
        /* <DEDUP_REMOVED lines=11> */
.L_x_3079:
        /* <DEDUP_REMOVED lines=15> */
.L_x_3078:
[----:B------:R-:W-:Y:S05]  /*1960*/  BSYNC B0 ;  /* 0x0000000000007941 */ /* 0x000fea0003800000 */
.L_x_3077:
        /* <DEDUP_REMOVED lines=8> */
.L_x_3081:
[----:B------:R-:W-:Y:S05]  /*19f0*/  BSYNC B0 ;  /* 0x0000000000007941 */ /* 0x000fea0003800000 */
.L_x_3080:
        /* <DEDUP_REMOVED lines=12> */
.L_x_3083:
[----:B------:R-:W-:Y:S05]  /*1ac0*/  BSYNC B0 ;  /* 0x0000000000007941 */ /* 0x000fea0003800000 */
.L_x_3082:
        /* <DEDUP_REMOVED lines=8> */
.L_x_3069:
        /* <DEDUP_REMOVED lines=14> */
[----:B------:R-:W-:Y:S01]  /*1c30*/  IMAD.MOV.U32 R40, RZ, RZ, R20 ;  /* 0x000000ffff287224 */ /* 0x000fe200078e0014 */
[----:B------:R-:W-:Y:S01]  /*1c40*/  MOV R39, R20 ;  /* 0x0000001400277202 */ /* 0x000fe20000000f00 */
[----:B-1----:R-:W-:Y:S01]  /*1c50*/  IMAD.MOV.U32 R3, RZ, RZ, R0 ;  /* 0x000000ffff037224 */ /* 0x002fe200078e0000 */
        /* <DEDUP_REMOVED lines=23> */
[--C-:B------:R-:W-:Y:S02]  /*1dd0*/  IMAD.MOV.U32 R15, RZ, RZ, R0.reuse ;  /* 0x000000ffff0f7224 */ /* 0x100fe400078e0000 */
        /* <DEDUP_REMOVED lines=33> */
.L_x_3092:
        /* <DEDUP_REMOVED lines=298> */
.L_x_3088:
[----:B------:R-:W-:Y:S01]  /*3290*/  LOP3.LUT R37, R44, 0xfffffffc, RZ, 0xc0, !PT ;  /* 0xfffffffc2c257812 */ /* 0x000fe200078ec0ff */
[----:B------:R-:W-:-:S03]  /*32a0*/  ULDC UR36, c[0x0][0x22c] ;  /* 0x00008b0000247ab9 */ /* 0x000fc60000000800 */
[----:B------:R-:W-:-:S05]  /*32b0*/  IADD3 R36, P1, R37, R16, RZ ;  /* 0x0000001025247210 */ /* 0x000fca0007f3e0ff */
[----:B------:R-:W-:-:S05]  /*32c0*/  IMAD.X R37, RZ, RZ, R17, P1 ;  /* 0x000000ffff257224 */ /* 0x000fca00008e0611 */
[----:B------:R-:W2:Y:S01]  /*32d0*/  LDG.E R36, desc[UR60][R36.64] ;  /* 0x0000003c24247981 */ /* 0x000ea2000c1e1900 */
[----:B------:R-:W-:-:S05]  /*32e0*/  MOV R43, UR36 ;  /* 0x00000024002b7c02 */ /* 0x000fca0008000f00 */
[----:B------:R-:W-:Y:S01]  /*32f0*/  IMAD.IADD R46, R46, 0x1, R43 ;  /* 0x000000012e2e7824 */ /* 0x000fe200078e022b */
[C---:B--2---:R-:W-:Y:S02]  /*3300*/  PRMT R45, R36.reuse, 0x7770, RZ ;  /* 0x00007770242d7816 */ /* 0x044fe400000000ff */
[C---:B------:R-:W-:Y:S02]  /*3310*/  PRMT R42, R36.reuse, 0x7771, RZ ;  /* 0x00007771242a7816 */ /* 0x040fe400000000ff */
[C---:B------:R-:W-:Y:S02]  /*3320*/  PRMT R47, R36.reuse, 0x7772, RZ ;  /* 0x00007772242f7816 */ /* 0x040fe400000000ff */
        /* <DEDUP_REMOVED lines=247> */
.L_x_3089:
[----:B------:R-:W-:-:S04]  /*42a0*/  LOP3.LUT R37, R50, 0xfffffffc, RZ, 0xc0, !PT ;  /* 0xfffffffc32257812 */ /* 0x000fc800078ec0ff */
[----:B------:R-:W-:-:S05]  /*42b0*/  IADD3 R36, P1, R37, R16, RZ ;  /* 0x0000001025247210 */ /* 0x000fca0007f3e0ff */
[----:B------:R-:W-:-:S05]  /*42c0*/  IMAD.X R37, RZ, RZ, R17, P1 ;  /* 0x000000ffff257224 */ /* 0x000fca00008e0611 */
[----:B------:R-:W2:Y:S01]  /*42d0*/  LDG.E R36, desc[UR60][R36.64] ;  /* 0x0000003c24247981 */ /* 0x000ea2000c1e1900 */
[----:B------:R-:W-:Y:S01]  /*42e0*/  IMAD.IADD R58, R46, 0x1, R43 ;  /* 0x000000012e3a7824 */ /* 0x000fe200078e022b */
[----:B------:R-:W-:Y:S01]  /*42f0*/  HFMA2.MMA R46, -RZ, RZ, 0, 0 ;  /* 0x00000000ff2e7435 */ /* 0x000fe200000001ff */
[----:B------:R-:W-:Y:S01]  /*4300*/  IMAD.MOV.U32 R54, RZ, RZ, RZ ;  /* 0x000000ffff367224 */ /* 0x000fe200078e00ff */
        /* <DEDUP_REMOVED lines=250> */
.L_x_3090:
        /* <DEDUP_REMOVED lines=255> */
.L_x_3091:
[----:B------:R-:W-:Y:S01]  /*62a0*/  LOP3.LUT R37, R46, 0xfffffffc, RZ, 0xc0, !PT ;  /* 0xfffffffc2e257812 */ /* 0x000fe200078ec0ff */
[----:B------:R-:W-:-:S03]  /*62b0*/  ULDC UR4, c[0x0][0x224] ;  /* 0x0000890000047ab9 */ /* 0x000fc60000000800 */
[----:B------:R-:W-:-:S05]  /*62c0*/  IADD3 R36, P1, R37, R16, RZ ;  /* 0x0000001025247210 */ /* 0x000fca0007f3e0ff */
[----:B------:R-:W-:-:S05]  /*62d0*/  IMAD.X R37, RZ, RZ, R17, P1 ;  /* 0x000000ffff257224 */ /* 0x000fca00008e0611 */
[----:B------:R-:W2:Y:S01]  /*62e0*/  LDG.E R36, desc[UR60][R36.64] ;  /* 0x0000003c24247981 */ /* 0x000ea2000c1e1900 */
        /* <DEDUP_REMOVED lines=10> */
[----:B------:R-:W-:Y:S02]  /*6390*/  LOP3.LUT R29, R29, 0xff, R50, 0x78, !PT ;  /* 0x000000ff1d1d7812 */ /* 0x000fe400078e7832 */
[----:B------:R-:W-:Y:S02]  /*63a0*/  LOP3.LUT R28, R28, 0xff, R51, 0x78, !PT ;  /* 0x000000ff1c1c7812 */ /* 0x000fe400078e7833 */
[----:B------:R-:W-:Y:S02]  /*63b0*/  LOP3.LUT R30, R30, 0xff, R55, 0x78, !PT ;  /* 0x000000ff1e1e7812 */ /* 0x000fe400078e7837 */
[----:B------:R-:W-:-:S02]  /*63c0*/  LOP3.LUT R31, R31, 0xff, R54, 0x78, !PT ;  /* 0x000000ff1f1f7812 */ /* 0x000fc400078e7836 */
[----:B------:R-:W-:Y:S02]  /*63d0*/  LOP3.LUT R32, R32, 0xff, R53, 0x78, !PT ;  /* 0x000000ff20207812 */ /* 0x000fe400078e7835 */
[----:B------:R-:W-:Y:S02]  /*63e0*/  LOP3.LUT R33, R33, 0xff, R52, 0x78, !PT ;  /* 0x000000ff21217812 */ /* 0x000fe400078e7834 */
[C---:B--2---:R-:W-:Y:S02]  /*63f0*/  PRMT R59, R36.reuse, 0x7770, RZ ;  /* 0x00007770243b7816 */ /* 0x044fe400000000ff */
[C---:B------:R-:W-:Y:S02]  /*6400*/  PRMT R58, R36.reuse, 0x7771, RZ ;  /* 0x00007771243a7816 */ /* 0x040fe400000000ff */
[C---:B------:R-:W-:Y:S02]  /*6410*/  PRMT R61, R36.reuse, 0x7772, RZ ;  /* 0x00007772243d7816 */ /* 0x040fe400000000ff */
[----:B------:R-:W-:-:S02]  /*6420*/  PRMT R60, R36, 0x7773, RZ ;  /* 0x00007773243c7816 */ /* 0x000fc400000000ff */
[----:B------:R-:W-:Y:S02]  /*6430*/  LOP3.LUT R38, R38, R59, RZ, 0x3c, !PT ;  /* 0x0000003b26267212 */ /* 0x000fe400078e3cff */
[----:B------:R-:W-:Y:S02]  /*6440*/  LOP3.LUT R39, R39, R58, RZ, 0x3c, !PT ;  /* 0x0000003a27277212 */ /* 0x000fe400078e3cff */
[----:B------:R-:W-:Y:S02]  /*6450*/  LOP3.LUT R40, R40, R61, RZ, 0x3c, !PT ;  /* 0x0000003d28287212 */ /* 0x000fe400078e3cff */
[----:B------:R-:W-:Y:S01]  /*6460*/  LOP3.LUT R41, R41, R60, RZ, 0x3c, !PT ;  /* 0x0000003c29297212 */ /* 0x000fe200078e3cff */
[----:B------:R-:W-:Y:S06]  /*6470*/  @!P1 BRA `(.L_x_3092) ;  /* 0xffffffb800dc9947 */ /* 0x000fec000383ffff */
[----:B------:R-:W-:Y:S05]  /*6480*/  BSYNC B1 ;  /* 0x0000000000017941 */ /* 0x000fea0003800000 */
.L_x_3087:
[----:B------:R-:W-:Y:S05]  /*6490*/  BSYNC B0 ;  /* 0x0000000000007941 */ /* 0x000fea0003800000 */
.L_x_3086:
        /* <DEDUP_REMOVED lines=280> */
.L_x_3095:
        /* <DEDUP_REMOVED lines=285> */
.L_x_3096:
        /* <DEDUP_REMOVED lines=285> */
.L_x_3097:
        /* <DEDUP_REMOVED lines=285> */
.L_x_3098:
[----:B------:R-:W-:-:S04]  /*ab90*/  LOP3.LUT R35, R58, 0xfffffffc, RZ, 0xc0, !PT ;  /* 0xfffffffc3a237812 */ /* 0x000fc800078ec0ff */
[----:B------:R-:W-:-:S05]  /*aba0*/  IADD3 R16, P1, R35, R16, RZ ;  /* 0x0000001023107210 */ /* 0x000fca0007f3e0ff */
[----:B------:R-:W-:-:S05]  /*abb0*/  IMAD.X R17, RZ, RZ, R17, P1 ;  /* 0x000000ffff117224 */ /* 0x000fca00008e0611 */
[----:B------:R-:W2:Y:S02]  /*abc0*/  LDG.E R16, desc[UR60][R16.64] ;  /* 0x0000003c10107981 */ /* 0x000ea4000c1e1900 */
[C---:B--2---:R-:W-:Y:S02]  /*abd0*/  PRMT R59, R16.reuse, 0x7770, RZ ;  /* 0x00007770103b7816 */ /* 0x044fe400000000ff */
[C---:B------:R-:W-:Y:S02]  /*abe0*/  PRMT R58, R16.reuse, 0x7771, RZ ;  /* 0x00007771103a7816 */ /* 0x040fe400000000ff */
[C---:B------:R-:W-:Y:S02]  /*abf0*/  PRMT R61, R16.reuse, 0x7772, RZ ;  /* 0x00007772103d7816 */ /* 0x040fe400000000ff */
[----:B------:R-:W-:-:S07]  /*ac00*/  PRMT R60, R16, 0x7773, RZ ;  /* 0x00007773103c7816 */ /* 0x000fce00000000ff */
.L_x_3094:
[----:B------:R-:W-:Y:S05]  /*ac10*/  BSYNC B0 ;  /* 0x0000000000007941 */ /* 0x000fea0003800000 */
.L_x_3093:
[----:B------:R-:W-:Y:S04]  /*ac20*/  BSSY B0, `(.L_x_3099) ;  /* 0x000001a000007945 */ /* 0x000fe80003800000 */
[----:B------:R-:W-:Y:S05]  /*ac30*/  @P0 BRA `(.L_x_3100) ;  /* 0x0000000000600947 */ /* 0x000fea0003800000 */
[----:B------:R-:W-:Y:S02]  /*ac40*/  IADD3 R16, R46, R43, RZ ;  /* 0x0000002b2e107210 */ /* 0x000fe40007ffe0ff */
[----:B------:R-:W-:Y:S02]  /*ac50*/  LOP3.LUT R20, R20, 0xff, R45, 0x78, !PT ;  /* 0x000000ff14147812 */ /* 0x000fe400078e782d */
[----:B------:R-:W-:Y:S02]  /*ac60*/  ISETP.GE.U32.AND P0, PT, R16, R57, PT ;  /* 0x000000391000720c */ /* 0x000fe40003f06070 */
[----:B------:R-:W-:Y:S02]  /*ac70*/  LOP3.LUT R21, R21, 0xff, R42, 0x78, !PT ;  /* 0x000000ff15157812 */ /* 0x000fe400078e782a */
[----:B------:R-:W-:Y:S02]  /*ac80*/  LOP3.LUT R24, R24, 0xff, R47, 0x78, !PT ;  /* 0x000000ff18187812 */ /* 0x000fe400078e782f */
[----:B------:R-:W-:-:S07]  /*ac90*/  LOP3.LUT R25, R25, 0xff, R44, 0x78, !PT ;  /* 0x000000ff19197812 */ /* 0x000fce00078e782c */
[----:B------:R-:W-:Y:S05]  /*aca0*/  @P0 BRA `(.L_x_3100) ;  /* 0x0000000000440947 */ /* 0x000fea0003800000 */
[----:B------:R-:W-:Y:S01]  /*acb0*/  IMAD.IADD R16, R16, 0x1, R43 ;  /* 0x0000000110107824 */ /* 0x000fe200078e022b */
[----:B------:R-:W-:Y:S02]  /*acc0*/  LOP3.LUT R27, R27, 0xff, R48, 0x78, !PT ;  /* 0x000000ff1b1b7812 */ /* 0x000fe400078e7830 */
[----:B------:R-:W-:Y:S02]  /*acd0*/  LOP3.LUT R26, R26, 0xff, R49, 0x78, !PT ;  /* 0x000000ff1a1a7812 */ /* 0x000fe400078e7831 */
[----:B------:R-:W-:Y:S02]  /*ace0*/  ISETP.GE.U32.AND P0, PT, R16, R57, PT ;  /* 0x000000391000720c */ /* 0x000fe40003f06070 */
[----:B------:R-:W-:Y:S02]  /*acf0*/  LOP3.LUT R29, R29, 0xff, R50, 0x78, !PT ;  /* 0x000000ff1d1d7812 */ /* 0x000fe400078e7832 */
[----:B------:R-:W-:-:S09]  /*ad00*/  LOP3.LUT R28, R28, 0xff, R51, 0x78, !PT ;  /* 0x000000ff1c1c7812 */ /* 0x000fd200078e7833 */
[----:B------:R-:W-:Y:S05]  /*ad10*/  @P0 BRA `(.L_x_3100) ;  /* 0x0000000000280947 */ /* 0x000fea0003800000 */
[----:B------:R-:W-:Y:S02]  /*ad20*/  IADD3 R16, R16, R43, RZ ;  /* 0x0000002b10107210 */ /* 0x000fe40007ffe0ff */
[----:B------:R-:W-:Y:S02]  /*ad30*/  LOP3.LUT R30, R30, 0xff, R55, 0x78, !PT ;  /* 0x000000ff1e1e7812 */ /* 0x000fe400078e7837 */
[----:B------:R-:W-:Y:S02]  /*ad40*/  ISETP.GE.U32.AND P0, PT, R16, R57, PT ;  /* 0x000000391000720c */ /* 0x000fe40003f06070 */
[----:B------:R-:W-:Y:S02]  /*ad50*/  LOP3.LUT R31, R31, 0xff, R54, 0x78, !PT ;  /* 0x000000ff1f1f7812 */ /* 0x000fe400078e7836 */
[----:B------:R-:W-:Y:S02]  /*ad60*/  LOP3.LUT R32, R32, 0xff, R53, 0x78, !PT ;  /* 0x000000ff20207812 */ /* 0x000fe400078e7835 */
[----:B------:R-:W-:-:S07]  /*ad70*/  LOP3.LUT R33, R33, 0xff, R52, 0x78, !PT ;  /* 0x000000ff21217812 */ /* 0x000fce00078e7834 */
[----:B------:R-:W-:Y:S02]  /*ad80*/  @!P0 LOP3.LUT R38, R38, 0xff, R59, 0x78, !PT ;  /* 0x000000ff26268812 */ /* 0x000fe400078e783b */
[----:B------:R-:W-:Y:S02]  /*ad90*/  @!P0 LOP3.LUT R39, R39, 0xff, R58, 0x78, !PT ;  /* 0x000000ff27278812 */ /* 0x000fe400078e783a */
[----:B------:R-:W-:Y:S02]  /*ada0*/  @!P0 LOP3.LUT R40, R40, 0xff, R61, 0x78, !PT ;  /* 0x000000ff28288812 */ /* 0x000fe400078e783d */
[----:B------:R-:W-:-:S07]  /*adb0*/  @!P0 LOP3.LUT R41, R41, 0xff, R60, 0x78, !PT ;  /* 0x000000ff29298812 */ /* 0x000fce00078e783c */
.L_x_3100:
[----:B------:R-:W-:Y:S05]  /*adc0*/  BSYNC B0 ;  /* 0x0000000000007941 */ /* 0x000fea0003800000 */
.L_x_3099:
        /* <DEDUP_REMOVED lines=17> */
.L_x_3085:
[----:B------:R-:W-:Y:S01]  /*aee0*/  ISETP.GE.U32.AND P0, PT, R4, R57, PT ;  /* 0x000000390400720c */ /* 0x000fe20003f06070 */
[----:B------:R-:W-:Y:S01]  /*aef0*/  BSSY B0, `(.L_x_3101) ;  /* 0x0000083000007945 */ /* 0x000fe20003800000 */
[--C-:B------:R-:W-:Y:S01]  /*af00*/  IMAD.MOV.U32 R15, RZ, RZ, R20.reuse ;  /* 0x000000ffff0f7224 */ /* 0x100fe200078e0014 */
[----:B-1----:R-:W-:Y:S01]  /*af10*/  MOV R14, R0 ;  /* 0x00000000000e7202 */ /* 0x002fe20000000f00 */
        /* <DEDUP_REMOVED lines=56> */
.L_x_3104:
[----:B------:R-:W-:Y:S02]  /*b2a0*/  IMAD R4, R49, R46, RZ ;  /* 0x0000002e31047224 */ /* 0x000fe400078e02ff */
[----:B------:R-:W-:-:S03]  /*b2b0*/  IMAD.IADD R46, R43, 0x1, R46 ;  /* 0x000000012b2e7824 */ /* 0x000fc600078e022e */
[----:B------:R-:W-:Y:S01]  /*b2c0*/  LOP3.LUT R9, R4, 0xfffffffc, RZ, 0xc0, !PT ;  /* 0xfffffffc04097812 */ /* 0x000fe200078ec0ff */
[C---:B------:R-:W-:Y:S01]  /*b2d0*/  IMAD R4, R46.reuse, R49, RZ ;  /* 0x000000312e047224 */ /* 0x040fe200078e02ff */
[----:B------:R-:W-:Y:S02]  /*b2e0*/  IADD3 R46, R46, R43, RZ ;  /* 0x0000002b2e2e7210 */ /* 0x000fe40007ffe0ff */
[-C--:B------:R-:W-:Y:S02]  /*b2f0*/  IADD3 R8, P0, R9, R16.reuse, RZ ;  /* 0x0000001009087210 */ /* 0x080fe40007f1e0ff */
[----:B------:R-:W-:Y:S01]  /*b300*/  LOP3.LUT R5, R4, 0xfffffffc, RZ, 0xc0, !PT ;  /* 0xfffffffc04057812 */ /* 0x000fe200078ec0ff */
[C---:B------:R-:W-:Y:S01]  /*b310*/  IMAD R6, R46.reuse, R49, RZ ;  /* 0x000000312e067224 */ /* 0x040fe200078e02ff */
[----:B------:R-:W-:Y:S01]  /*b320*/  IADD3 R46, R46, R43, RZ ;  /* 0x0000002b2e2e7210 */ /* 0x000fe20007ffe0ff */
[----:B------:R-:W-:Y:S01]  /*b330*/  IMAD.X R9, RZ, RZ, R17, P0 ;  /* 0x000000ffff097224 */ /* 0x000fe200000e0611 */
[----:B------:R-:W-:-:S02]  /*b340*/  IADD3 R4, P0, R5, R16, RZ ;  /* 0x0000001005047210 */ /* 0x000fc40007f1e0ff */
[----:B------:R-:W-:Y:S01]  /*b350*/  LOP3.LUT R7, R6, 0xfffffffc, RZ, 0xc0, !PT ;  /* 0xfffffffc06077812 */ /* 0x000fe200078ec0ff */
[----:B------:R-:W-:Y:S01]  /*b360*/  IMAD R10, R46, R49, RZ ;  /* 0x000000312e0a7224 */ /* 0x000fe200078e02ff */
[----:B------:R0:W2:Y:S01]  /*b370*/  LDG.E R53, desc[UR60][R8.64] ;  /* 0x0000003c08357981 */ /* 0x0000a2000c1e1900 */
[----:B------:R-:W-:Y:S01]  /*b380*/  IMAD.X R5, RZ, RZ, R17, P0 ;  /* 0x000000ffff057224 */ /* 0x000fe200000e0611 */
[-C--:B------:R-:W-:Y:S02]  /*b390*/  IADD3 R6, P0, R7, R16.reuse, RZ ;  /* 0x0000001007067210 */ /* 0x080fe40007f1e0ff */
[----:B------:R-:W-:Y:S02]  /*b3a0*/  LOP3.LUT R11, R10, 0xfffffffc, RZ, 0xc0, !PT ;  /* 0xfffffffc0a0b7812 */ /* 0x000fe400078ec0ff */
[----:B------:R-:W-:Y:S01]  /*b3b0*/  IADD3.X R7, RZ, R17, RZ, P0, !PT ;  /* 0x00000011ff077210 */ /* 0x000fe200007fe4ff */
[----:B------:R-:W3:Y:S01]  /*b3c0*/  LDG.E R4, desc[UR60][R4.64] ;  /* 0x0000003c04047981 */ /* 0x000ee2000c1e1900 */
[----:B------:R-:W-:-:S03]  /*b3d0*/  IADD3 R10, P0, R11, R16, RZ ;  /* 0x000000100b0a7210 */ /* 0x000fc60007f1e0ff */
[----:B------:R-:W4:Y:S02]  /*b3e0*/  LDG.E R6, desc[UR60][R6.64] ;  /* 0x0000003c06067981 */ /* 0x000f24000c1e1900 */
[----:B------:R-:W-:-:S06]  /*b3f0*/  IMAD.X R11, RZ, RZ, R17, P0 ;  /* 0x000000ffff0b7224 */ /* 0x000fcc00000e0611 */
[----:B------:R3:W5:Y:S01]  /*b400*/  LDG.E R11, desc[UR60][R10.64] ;  /* 0x0000003c0a0b7981 */ /* 0x000762000c1e1900 */
[----:B------:R-:W-:-:S05]  /*b410*/  IADD3 R46, R46, R43, RZ ;  /* 0x0000002b2e2e7210 */ /* 0x000fca0007ffe0ff */
[----:B0-----:R-:W-:-:S05]  /*b420*/  IMAD R8, R43, 0x3, R46 ;  /* 0x000000032b087824 */ /* 0x001fca00078e022e */
[----:B------:R-:W-:Y:S02]  /*b430*/  ISETP.GE.U32.AND P0, PT, R8, R57, PT ;  /* 0x000000390800720c */ /* 0x000fe40003f06070 */
[C---:B--2---:R-:W-:Y:S02]  /*b440*/  PRMT R9, R53.reuse, 0x7770, RZ ;  /* 0x0000777035097816 */ /* 0x044fe400000000ff */
[C---:B------:R-:W-:Y:S02]  /*b450*/  PRMT R51, R53.reuse, 0x7771, RZ ;  /* 0x0000777135337816 */ /* 0x040fe400000000ff */
[C---:B------:R-:W-:Y:S02]  /*b460*/  PRMT R8, R53.reuse, 0x7772, RZ ;  /* 0x0000777235087816 */ /* 0x040fe400000000ff */
[----:B------:R-:W-:Y:S02]  /*b470*/  PRMT R53, R53, 0x7773, RZ ;  /* 0x0000777335357816 */ /* 0x000fe400000000ff */
[----:B---3--:R-:W-:-:S02]  /*b480*/  PRMT R10, R4, 0x7770, RZ ;  /* 0x00007770040a7816 */ /* 0x008fc400000000ff */
[C---:B------:R-:W-:Y:S02]  /*b490*/  PRMT R48, R4.reuse, 0x7771, RZ ;  /* 0x0000777104307816 */ /* 0x040fe400000000ff */
[C---:B------:R-:W-:Y:S02]  /*b4a0*/  PRMT R55, R4.reuse, 0x7772, RZ ;  /* 0x0000777204377816 */ /* 0x040fe400000000ff */
[----:B------:R-:W-:Y:S02]  /*b4b0*/  PRMT R56, R4, 0x7773, RZ ;  /* 0x0000777304387816 */ /* 0x000fe400000000ff */
[C---:B----4-:R-:W-:Y:S02]  /*b4c0*/  PRMT R59, R6.reuse, 0x7770, RZ ;  /* 0x00007770063b7816 */ /* 0x050fe400000000ff */
[C---:B------:R-:W-:Y:S02]  /*b4d0*/  PRMT R63, R6.reuse, 0x7771, RZ ;  /* 0x00007771063f7816 */ /* 0x040fe400000000ff */
[----:B------:R-:W-:-:S02]  /*b4e0*/  PRMT R54, R6, 0x7772, RZ ;  /* 0x0000777206367816 */ /* 0x000fc400000000ff */
[----:B------:R-:W-:Y:S02]  /*b4f0*/  PRMT R61, R6, 0x7773, RZ ;  /* 0x00007773063d7816 */ /* 0x000fe400000000ff */
[C---:B-----5:R-:W-:Y:S02]  /*b500*/  PRMT R5, R11.reuse, 0x7770, RZ ;  /* 0x000077700b057816 */ /* 0x060fe400000000ff */
[C---:B------:R-:W-:Y:S02]  /*b510*/  PRMT R52, R11.reuse, 0x7771, RZ ;  /* 0x000077710b347816 */ /* 0x040fe400000000ff */
[C---:B------:R-:W-:Y:S02]  /*b520*/  PRMT R50, R11.reuse, 0x7772, RZ ;  /* 0x000077720b327816 */ /* 0x040fe400000000ff */
[----:B------:R-:W-:Y:S02]  /*b530*/  PRMT R4, R11, 0x7773, RZ ;  /* 0x000077730b047816 */ /* 0x000fe400000000ff */
        /* <DEDUP_REMOVED lines=18> */
.L_x_3103:
[----:B------:R-:W-:Y:S02]  /*b660*/  PRMT R7, R9, 0x7610, R7 ;  /* 0x0000761009077816 */ /* 0x000fe40000000007 */
[----:B------:R-:W-:Y:S02]  /*b670*/  PRMT R6, R8, 0x7610, R6 ;  /* 0x0000761008067816 */ /* 0x000fe40000000006 */
[----:B------:R-:W-:Y:S02]  /*b680*/  PRMT R9, R51, 0x7610, R9 ;  /* 0x0000761033097816 */ /* 0x000fe40000000009 */
[----:B------:R-:W-:Y:S02]  /*b690*/  PRMT R8, R10, 0x7610, R8 ;  /* 0x000076100a087816 */ /* 0x000fe40000000008 */
[----:B------:R-:W-:Y:S02]  /*b6a0*/  PRMT R10, R48, 0x7610, R10 ;  /* 0x00007610300a7816 */ /* 0x000fe4000000000a */
[----:B------:R-:W-:-:S02]  /*b6b0*/  PRMT R51, R55, 0x7610, R51 ;  /* 0x0000761037337816 */ /* 0x000fc40000000033 */
[----:B------:R-:W-:Y:S02]  /*b6c0*/  PRMT R11, R53, 0x7610, R11 ;  /* 0x00007610350b7816 */ /* 0x000fe4000000000b */
[----:B------:R-:W-:Y:S02]  /*b6d0*/  PRMT R48, R56, 0x7610, R48 ;  /* 0x0000761038307816 */ /* 0x000fe40000000030 */
[----:B------:R-:W-:Y:S02]  /*b6e0*/  PRMT R55, R59, 0x7610, R55 ;  /* 0x000076103b377816 */ /* 0x000fe40000000037 */
[----:B------:R-:W-:Y:S02]  /*b6f0*/  PRMT R59, R63, 0x7610, R59 ;  /* 0x000076103f3b7816 */ /* 0x000fe4000000003b */
[----:B------:R-:W-:Y:S02]  /*b700*/  PRMT R53, R5, 0x7610, R53 ;  /* 0x0000761005357816 */ /* 0x000fe40000000035 */
[----:B------:R-:W-:-:S07]  /*b710*/  PRMT R56, R4, 0x7610, R56 ;  /* 0x0000761004387816 */ /* 0x000fce0000000038 */
.L_x_3102:
[----:B------:R-:W-:Y:S05]  /*b720*/  BSYNC B0 ;  /* 0x0000000000007941 */ /* 0x000fea0003800000 */
.L_x_3101:
        /* <DEDUP_REMOVED lines=27> */
[----:B------:R-:W-:-:S05]  /*b8e0*/  IMAD.IADD R4, R58, 0x1, R43 ;  /* 0x000000013a047824 */ /* 0x000fca00078e022b */
[----:B------:R-:W-:-:S13]  /*b8f0*/  ISETP.GE.U32.AND P1, PT, R4, R57, PT ;  /* 0x000000390400720c */ /* 0x000fda0003f26070 */
[-C--:B------:R-:W-:Y:S02]  /*b900*/  @!P1 IMAD R4, R4, R49.reuse, RZ ;  /* 0x0000003104049224 */ /* 0x080fe400078e02ff */
[----:B------:R-:W-:-:S03]  /*b910*/  IMAD R49, R58, R49, RZ ;  /* 0x000000313a317224 */ /* 0x000fc600078e02ff */
[----:B------:R-:W-:Y:S02]  /*b920*/  @!P1 LOP3.LUT R5, R4, 0xfffffffc, RZ, 0xc0, !PT ;  /* 0xfffffffc04059812 */ /* 0x000fe400078ec0ff */
[----:B------:R-:W-:Y:S02]  /*b930*/  LOP3.LUT R49, R49, 0xfffffffc, RZ, 0xc0, !PT ;  /* 0xfffffffc31317812 */ /* 0x000fe400078ec0ff */
        /* <DEDUP_REMOVED lines=18> */
.L_x_3106:
[----:B------:R-:W-:Y:S05]  /*ba60*/  BSYNC B0 ;  /* 0x0000000000007941 */ /* 0x000fea0003800000 */
.L_x_3105:
        /* <DEDUP_REMOVED lines=26> */
.L_x_3108:
[----:B------:R-:W-:Y:S05]  /*bc10*/  BSYNC B0 ;  /* 0x0000000000007941 */ /* 0x000fea0003800000 */
.L_x_3107:
        /* <DEDUP_REMOVED lines=17> */
.L_x_3084:
        /* <DEDUP_REMOVED lines=66> */
.L_x_3112:
[C---:B------:R-:W-:Y:S01]  /*c150*/  LOP3.LUT R5, R9.reuse, 0xfffffffc, RZ, 0xc0, !PT ;  /* 0xfffffffc09057812 */ /* 0x040fe200078ec0ff */
[----:B------:R-:W-:-:S03]  /*c160*/  IMAD.IADD R7, R9, 0x1, R18 ;  /* 0x0000000109077824 */ /* 0x000fc600078e0212 */
[-C--:B------:R-:W-:Y:S02]  /*c170*/  IADD3 R8, P0, R5, R16.reuse, RZ ;  /* 0x0000001005087210 */ /* 0x080fe40007f1e0ff */
[C---:B------:R-:W-:Y:S01]  /*c180*/  LOP3.LUT R5, R7.reuse, 0xfffffffc, RZ, 0xc0, !PT ;  /* 0xfffffffc07057812 */ /* 0x040fe200078ec0ff */
[--C-:B------:R-:W-:Y:S01]  /*c190*/  IMAD.IADD R7, R7, 0x1, R18.reuse ;  /* 0x0000000107077824 */ /* 0x100fe200078e0212 */
[-C--:B------:R-:W-:Y:S02]  /*c1a0*/  IADD3.X R9, RZ, R17.reuse, RZ, P0, !PT ;  /* 0x00000011ff097210 */ /* 0x080fe400007fe4ff */
[----:B------:R-:W-:Y:S01]  /*c1b0*/  IADD3 R4, P0, R5, R16, RZ ;  /* 0x0000001005047210 */ /* 0x000fe20007f1e0ff */
[C---:B------:R-:W-:Y:S01]  /*c1c0*/  IMAD.IADD R47, R7.reuse, 0x1, R18 ;  /* 0x00000001072f7824 */ /* 0x040fe200078e0212 */
[----:B------:R-:W-:Y:S01]  /*c1d0*/  LOP3.LUT R11, R7, 0xfffffffc, RZ, 0xc0, !PT ;  /* 0xfffffffc070b7812 */ /* 0x000fe200078ec0ff */
[----:B------:R0:W2:Y:S01]  /*c1e0*/  LDG.E R48, desc[UR60][R8.64] ;  /* 0x0000003c08307981 */ /* 0x0000a2000c1e1900 */
[----:B------:R-:W-:-:S02]  /*c1f0*/  IADD3.X R5, RZ, R17, RZ, P0, !PT ;  /* 0x00000011ff057210 */ /* 0x000fc400007fe4ff */
[-C--:B------:R-:W-:Y:S02]  /*c200*/  IADD3 R6, P0, R11, R16.reuse, RZ ;  /* 0x000000100b067210 */ /* 0x080fe40007f1e0ff */
[----:B------:R-:W-:Y:S01]  /*c210*/  LOP3.LUT R11, R47, 0xfffffffc, RZ, 0xc0, !PT ;  /* 0xfffffffc2f0b7812 */ /* 0x000fe200078ec0ff */
[----:B------:R-:W3:Y:S01]  /*c220*/  LDG.E R4, desc[UR60][R4.64] ;  /* 0x0000003c04047981 */ /* 0x000ee2000c1e1900 */
[----:B------:R-:W-:Y:S02]  /*c230*/  IADD3.X R7, RZ, R17, RZ, P0, !PT ;  /* 0x00000011ff077210 */ /* 0x000fe400007fe4ff */
[----:B------:R-:W-:-:S03]  /*c240*/  IADD3 R10, P0, R11, R16, RZ ;  /* 0x000000100b0a7210 */ /* 0x000fc60007f1e0ff */
[----:B------:R-:W4:Y:S02]  /*c250*/  LDG.E R6, desc[UR60][R6.64] ;  /* 0x0000003c06067981 */ /* 0x000f24000c1e1900 */
[----:B------:R-:W-:-:S06]  /*c260*/  IMAD.X R11, RZ, RZ, R17, P0 ;  /* 0x000000ffff0b7224 */ /* 0x000fcc00000e0611 */
[----:B------:R3:W5:Y:S01]  /*c270*/  LDG.E R11, desc[UR60][R10.64] ;  /* 0x0000003c0a0b7981 */ /* 0x000762000c1e1900 */
[----:B0-----:R-:W-:-:S05]  /*c280*/  IADD3 R9, R47, R18, RZ ;  /* 0x000000122f097210 */ /* 0x001fca0007ffe0ff */
[----:B------:R-:W-:-:S05]  /*c290*/  IMAD R8, R18, 0x3, R9 ;  /* 0x0000000312087824 */ /* 0x000fca00078e0209 */
[----:B------:R-:W-:Y:S02]  /*c2a0*/  ISETP.GE.U32.AND P0, PT, R8, R57, PT ;  /* 0x000000390800720c */ /* 0x000fe40003f06070 */
[C---:B--2---:R-:W-:Y:S02]  /*c2b0*/  PRMT R47, R48.reuse, 0x7770, RZ ;  /* 0x00007770302f7816 */ /* 0x044fe400000000ff */
[C---:B------:R-:W-:Y:S02]  /*c2c0*/  PRMT R8, R48.reuse, 0x7771, RZ ;  /* 0x0000777130087816 */ /* 0x040fe400000000ff */
[----:B------:R-:W-:Y:S02]  /*c2d0*/  PRMT R49, R48, 0x7772, RZ ;  /* 0x0000777230317816 */ /* 0x000fe400000000ff */
[C---:B---3--:R-:W-:Y:S02]  /*c2e0*/  PRMT R10, R4.reuse, 0x7770, RZ ;  /* 0x00007770040a7816 */ /* 0x048fe400000000ff */
[----:B------:R-:W-:-:S02]  /*c2f0*/  PRMT R51, R4, 0x7771, RZ ;  /* 0x0000777104337816 */ /* 0x000fc400000000ff */
[C---:B------:R-:W-:Y:S02]  /*c300*/  PRMT R52, R4.reuse, 0x7772, RZ ;  /* 0x0000777204347816 */ /* 0x040fe400000000ff */
[----:B------:R-:W-:Y:S02]  /*c310*/  PRMT R53, R4, 0x7773, RZ ;  /* 0x0000777304357816 */ /* 0x000fe400000000ff */
        /* <DEDUP_REMOVED lines=27> */
.L_x_3111:
        /* <DEDUP_REMOVED lines=11> */
[----:B------:R-:W-:-:S02]  /*c580*/  PRMT R58, R4, 0x7610, R58 ;  /* 0x00007610043a7816 */ /* 0x000fc4000000003a */
[----:B------:R-:W-:-:S07]  /*c590*/  PRMT R55, R5, 0x7610, R55 ;  /* 0x0000761005377816 */ /* 0x000fce0000000037 */
.L_x_3110:
[----:B------:R-:W-:Y:S05]  /*c5a0*/  BSYNC B0 ;  /* 0x0000000000007941 */ /* 0x000fea0003800000 */
.L_x_3109:
[----:B------:R-:W-:Y:S01]  /*c5b0*/  ISETP.GE.U32.AND P0, PT, R9, R57, PT ;  /* 0x000000390900720c */ /* 0x000fe20003f06070 */
[----:B------:R-:W-:-:S12]  /*c5c0*/  BSSY B0, `(.L_x_3113) ;  /* 0x000002e000007945 */ /* 0x000fd80003800000 */
[----:B------:R-:W-:Y:S05]  /*c5d0*/  @P0 BRA `(.L_x_3114) ;  /* 0x0000000000b00947 */ /* 0x000fea0003800000 */
        /* <DEDUP_REMOVED lines=44> */
.L_x_3114:
[----:B------:R-:W-:Y:S05]  /*c8a0*/  BSYNC B0 ;  /* 0x0000000000007941 */ /* 0x000fea0003800000 */
.L_x_3113:
        /* <DEDUP_REMOVED lines=26> */
.L_x_3116:
[----:B------:R-:W-:Y:S05]  /*ca50*/  BSYNC B0 ;  /* 0x0000000000007941 */ /* 0x000fea0003800000 */
.L_x_3115:
        /* <DEDUP_REMOVED lines=16> */
.L_x_3068:
[----:B------:R-:W-:Y:S05]  /*cb60*/  BSYNC B6 ;  /* 0x0000000000067941 */ /* 0x000fea0003800000 */
.L_x_3067:
        /* <DEDUP_REMOVED lines=10> */
[----:B------:R-:W-:Y:S01]  /*cc10*/  VIADD R3, R0, 0x10 ;  /* 0x0000001000037836 */ /* 0x000fe20000000000 */
[----:B------:R-:W-:Y:S01]  /*cc20*/  MOV R7, R29 ;  /* 0x0000001d00077202 */ /* 0x000fe20000000f00 */
[----:B------:R-:W3:Y:S01]  /*cc30*/  LDC R20, c[0x0][0x4] ;  /* 0x00000100ff147b82 */ /* 0x000ee20000000800 */
[----:B--2---:R-:W-:-:S02]  /*cc40*/  IMAD R0, R2, R18, R19 ;  /* 0x0000001202007224 */ /* 0x004fc400078e0213 */
        /* <DEDUP_REMOVED lines=8> */
.L_x_3120:
        /* <DEDUP_REMOVED lines=19> */
[----:B------:R-:W-:Y:S01]  /*ce00*/  LOP3.LUT R29, R11, R29, RZ, 0x3c, !PT ;  /* 0x0000001d0b1d7212 */ /* 0x000fe200078e3cff */
[----:B------:R-:W-:Y:S01]  /*ce10*/  IMAD.MOV.U32 R6, RZ, RZ, R28 ;  /* 0x000000ffff067224 */ /* 0x000fe200078e001c */
        /* <DEDUP_REMOVED lines=8> */
.L_x_3119:
[----:B------:R-:W-:Y:S05]  /*cea0*/  BSYNC B0 ;  /* 0x0000000000007941 */ /* 0x000fea0003800000 */
.L_x_3118:
[----:B------:R-:W-:Y:S01]  /*ceb0*/  IMAD.MOV.U32 R0, RZ, RZ, R16 ;  /* 0x000000ffff007224 */ /* 0x000fe200078e0010 */
[----:B------:R-:W-:Y:S06]  /*cec0*/  @P1 BRA `(.L_x_3120) ;  /* 0xfffffffc00801947 */ /* 0x000fec000383ffff */
.L_x_3117:
        /* <DEDUP_REMOVED lines=27> */
.L_x_3125:
[----:B-1----:R-:W-:Y:S01]  /*d080*/  IMAD.IADD R4, R19, 0x1, R0 ;  /* 0x0000000113047824 */ /* 0x002fe200078e0200 */
[----:B------:R-:W-:Y:S05]  /*d090*/  WARPSYNC.ALL ;  /* 0x0000000000007948 */ /* 0x000fea0003800000 */
[----:B------:R-:W-:Y:S01]  /*d0a0*/  BAR.SYNC.DEFER_BLOCKING 0x0 ;  /* 0x0000000000007b1d */ /* 0x000fe20000010000 */
[----:B------:R-:W-:-:S04]  /*d0b0*/  ISETP.GE.U32.AND P0, PT, R4, R17, PT ;  /* 0x000000110400720c */ /* 0x000fc80003f06070 */
[----:B------:R-:W-:Y:S01]  /*d0c0*/  ISETP.GE.U32.OR P0, PT, R19, R0, P0 ;  /* 0x000000001300720c */ /* 0x000fe20000706470 */
[----:B------:R-:W-:-:S12]  /*d0d0*/  BSSY B0, `(.L_x_3123) ;  /* 0x0000015000007945 */ /* 0x000fd80003800000 */
[----:B------:R-:W-:Y:S05]  /*d0e0*/  @P0 BRA `(.L_x_3124) ;  /* 0x00000000004c0947 */ /* 0x000fea0003800000 */
        /* <DEDUP_REMOVED lines=19> */
.L_x_3124:
[----:B------:R-:W-:Y:S05]  /*d220*/  BSYNC B0 ;  /* 0x0000000000007941 */ /* 0x000fea0003800000 */
.L_x_3123:
[----:B------:R-:W-:-:S04]  /*d230*/  SHF.R.S32.HI R0, RZ, 0x1, R0 ;  /* 0x00000001ff007819 */ /* 0x000fc80000011400 */
[----:B------:R-:W-:-:S13]  /*d240*/  ISETP.GE.AND P0, PT, R0, 0x20, PT ;  /* 0x000000200000780c */ /* 0x000fda0003f06270 */
[----:B------:R-:W-:Y:S05]  /*d250*/  @P0 BRA `(.L_x_3125) ;  /* 0xfffffffc00880947 */ /* 0x000fea000383ffff */
[----:B------:R-:W-:-:S07]  /*d260*/  IMAD.MOV.U32 R0, RZ, RZ, 0x20 ;  /* 0x00000020ff007424 */ /* 0x000fce00078e00ff */
.L_x_3122:
[----:B------:R-:W-:Y:S01]  /*d270*/  ISETP.GE.AND P0, PT, R0, 0x2, PT ;  /* 0x000000020000780c */ /* 0x000fe20003f06270 */
[----:B------:R-:W-:Y:S05]  /*d280*/  WARPSYNC.ALL ;  /* 0x0000000000007948 */ /* 0x000fea0003800000 */
[----:B------:R-:W-:Y:S07]  /*d290*/  BAR.SYNC.DEFER_BLOCKING 0x0 ;  /* 0x0000000000007b1d */ /* 0x000fee0000010000 */
[----:B------:R-:W-:Y:S05]  /*d2a0*/  @!P0 BRA `(.L_x_3121) ;  /* 0x0000000000508947 */ /* 0x000fea0003800000 */
[----:B-1----:R-:W-:-:S11]  /*d2b0*/  HFMA2.MMA R3, -RZ, RZ, 0, 5.9604644775390625e-08 ;  /* 0x00000001ff037435 */ /* 0x002fd600000001ff */
.L_x_3126:
        /* <DEDUP_REMOVED lines=19> */
.L_x_3121:
[----:B-1----:R-:W1:Y:S01]  /*d3f0*/  LDC R3, c[0x0][0x3f4] ;  /* 0x0000fd00ff037b82 */ /* 0x002e620000000800 */
        /* <DEDUP_REMOVED lines=278> */
.L_x_3127:
        /* <DEDUP_REMOVED lines=278> */
.L_x_3128:
        /* <DEDUP_REMOVED lines=278> */
.L_x_3129:
        /* <DEDUP_REMOVED lines=277> */
.L_x_3130:
        /* <DEDUP_REMOVED lines=296> */
.L_x_3132:
        /* <DEDUP_REMOVED lines=277> */
.L_x_3133:
[----:B0-----:R-:W-:Y:S01]  /*13d40*/  IADD3 R34, P0, R16, UR4, RZ ;  /* 0x0000000410227c10 */ /* 0x001fe2000ff1e0ff */
        /* <DEDUP_REMOVED lines=278> */
.L_x_3134:
        /* <DEDUP_REMOVED lines=277> */
.L_x_3135:
        /* <DEDUP_REMOVED lines=16> */
.L_x_3137:
[----:B------:R-:W-:Y:S05]  /*16100*/  BSYNC B0 ;  /* 0x0000000000007941 */ /* 0x000fea0003800000 */
.L_x_3136:
        /* <DEDUP_REMOVED lines=17> */
.L_x_3139:
[----:B------:R-:W-:Y:S05]  /*16220*/  BSYNC B0 ;  /* 0x0000000000007941 */ /* 0x000fea0003800000 */
.L_x_3138:
        /* <DEDUP_REMOVED lines=35> */
.L_x_3141:
[----:B------:R-:W-:Y:S05]  /*16460*/  BSYNC B0 ;  /* 0x0000000000007941 */ /* 0x000fea0003800000 */
.L_x_3140:
        /* <DEDUP_REMOVED lines=46> */
.L_x_3146:
        /* <DEDUP_REMOVED lines=18> */
.L_x_3145:
[----:B------:R-:W-:Y:S05]  /*16870*/  BRA `(.L_x_3144) ;  /* 0x00000000009c7947 */ /* 0x000fea0003800000 */
.L_x_3143:
        /* <DEDUP_REMOVED lines=21> */
.L_x_3147:
        /* <DEDUP_REMOVED lines=18> */
.L_x_3144:
[----:B------:R-:W-:Y:S05]  /*16af0*/  BSYNC B0 ;  /* 0x0000000000007941 */ /* 0x000fea0003800000 */
.L_x_3142:
        /* <DEDUP_REMOVED lines=20> */
.L_x_3151:
        /* <DEDUP_REMOVED lines=30> */
.L_x_3150:
[----:B------:R-:W-:Y:S05]  /*16e20*/  BSYNC B0 ;  /* 0x0000000000007941 */ /* 0x000fea0003800000 */
.L_x_3149:
[----:B0-----:R-:W-:Y:S01]  /*16e30*/  IMAD.MOV.U32 R13, RZ, RZ, R29 ;  /* 0x000000ffff0d7224 */ /* 0x001fe200078e001d */
[----:B------:R-:W-:Y:S06]  /*16e40*/  @P2 BRA `(.L_x_3151) ;  /* 0xfffffffc007c2947 */ /* 0x000fec000383ffff */
.L_x_3148:
        /* <DEDUP_REMOVED lines=21> */
.L_x_3156:
        /* <DEDUP_REMOVED lines=27> */
.L_x_3155:
[----:B------:R-:W-:Y:S05]  /*17150*/  BSYNC B0 ;  /* 0x0000000000007941 */ /* 0x000fea0003800000 */
.L_x_3154:
[----:B------:R-:W-:-:S04]  /*17160*/  SHF.R.S32.HI R23, RZ, 0x1, R23 ;  /* 0x00000001ff177819 */ /* 0x000fc80000011417 */
[----:B------:R-:W-:-:S13]  /*17170*/  ISETP.GE.AND P0, PT, R23, 0x20, PT ;  /* 0x000000201700780c */ /* 0x000fda0003f06270 */
[----:B------:R-:W-:Y:S05]  /*17180*/  @P0 BRA `(.L_x_3156) ;  /* 0xfffffffc00840947 */ /* 0x000fea000383ffff */
[----:B------:R-:W-:-:S11]  /*17190*/  HFMA2.MMA R2, -RZ, RZ, 0, 1.9073486328125e-06 ;  /* 0x00000020ff027435 */ /* 0x000fd600000001ff */
.L_x_3153:
[----:B------:R-:W-:Y:S01]  /*171a0*/  BAR.SYNC.DEFER_BLOCKING 0x0 ;  /* 0x0000000000007b1d */ /* 0x000fe20000010000 */
[----:B------:R-:W-:-:S13]  /*171b0*/  ISETP.GE.AND P0, PT, R2, 0x2, PT ;  /* 0x000000020200780c */ /* 0x000fda0003f06270 */
[----:B------:R-:W-:Y:S05]  /*171c0*/  @!P0 BRA `(.L_x_3152) ;  /* 0x0000000000508947 */ /* 0x000fea0003800000 */
[----:B0-----:R-:W-:-:S07]  /*171d0*/  IMAD.MOV.U32 R13, RZ, RZ, 0x1 ;  /* 0x00000001ff0d7424 */ /* 0x001fce00078e00ff */
.L_x_3157:
        /* <DEDUP_REMOVED lines=19> */
.L_x_3152:
        /* <DEDUP_REMOVED lines=21> */
.L_x_3159:
        /* <DEDUP_REMOVED lines=29> */
.L_x_3161:
        /* <DEDUP_REMOVED lines=22> */
.L_x_3162:
        /* <DEDUP_REMOVED lines=22> */
.L_x_3163:
        /* <DEDUP_REMOVED lines=22> */
.L_x_3164:
[----:B------:R-:W-:Y:S02]  /*17a50*/  ULDC.64 UR4, c[0x0][0x5f8] ;  /* 0x00017e0000047ab9 */ /* 0x000fe40000000a00 */
[----:B------:R-:W-:-:S04]  /*17a60*/  IADD3 R18, P0, R18, UR4, RZ ;  /* 0x0000000412127c10 */ /* 0x000fc8000ff1e0ff */
[----:B------:R-:W-:-:S05]  /*17a70*/  IADD3.X R19, RZ, UR5, RZ, P0, !PT ;  /* 0x00000005ff137c10 */ /* 0x000fca00087fe4ff */
[----:B------:R-:W-:Y:S01]  /*17a80*/  STG.E.64 desc[UR60][R18.64], R28 ;  /* 0x0000001c12007986 */ /* 0x000fe2000c101b3c */
[----:B------:R-:W-:Y:S05]  /*17a90*/  EXIT ;  /* 0x000000000000794d */ /* 0x000fea0003800000 */
.L_x_3160:
[----:B------:R-:W-:Y:S04]  /*17aa0*/  STG.E.64 desc[UR60][R4.64], R30 ;  /* 0x0000001e04007986 */ /* 0x000fe8000c101b3c */
[----:B------:R-:W-:Y:S04]  /*17ab0*/  STG.E.64 desc[UR60][R4.64+0x8], R24 ;  /* 0x0000081804007986 */ /* 0x000fe8000c101b3c */
[----:B------:R-:W-:Y:S04]  /*17ac0*/  STG.E.64 desc[UR60][R4.64+0x10], R26 ;  /* 0x0000101a04007986 */ /* 0x000fe8000c101b3c */
[----:B------:R-:W-:Y:S01]  /*17ad0*/  STG.E.64 desc[UR60][R4.64+0x18], R28 ;  /* 0x0000181c04007986 */ /* 0x000fe2000c101b3c */
[----:B------:R-:W-:Y:S05]  /*17ae0*/  EXIT ;  /* 0x000000000000794d */ /* 0x000fea0003800000 */
.L_x_3158:
        /* <DEDUP_REMOVED lines=16> */
.L_x_3165:
        /* <DEDUP_REMOVED lines=29> */
.L_x_3167:
        /* <DEDUP_REMOVED lines=22> */
.L_x_3168:
        /* <DEDUP_REMOVED lines=22> */
.L_x_3169:
        /* <DEDUP_REMOVED lines=22> */
.L_x_3170:
[----:B------:R-:W-:Y:S02]  /*181e0*/  ULDC.64 UR4, c[0x0][0x5f8] ;  /* 0x00017e0000047ab9 */ /* 0x000fe40000000a00 */
[----:B------:R-:W-:-:S04]  /*181f0*/  IADD3 R18, P0, R18, UR4, RZ ;  /* 0x0000000412127c10 */ /* 0x000fc8000ff1e0ff */
[----:B------:R-:W-:-:S05]  /*18200*/  IADD3.X R19, RZ, UR5, RZ, P0, !PT ;  /* 0x00000005ff137c10 */ /* 0x000fca00087fe4ff */
[----:B------:R-:W-:Y:S01]  /*18210*/  STG.E.64 desc[UR60][R18.64], R38 ;  /* 0x0000002612007986 */ /* 0x000fe2000c101b3c */
[----:B------:R-:W-:Y:S05]  /*18220*/  EXIT ;  /* 0x000000000000794d */ /* 0x000fea0003800000 */
.L_x_3166:
[----:B------:R-:W-:Y:S04]  /*18230*/  STG.E.64 desc[UR60][R36.64], R24 ;  /* 0x0000001824007986 */ /* 0x000fe8000c101b3c */
[----:B------:R-:W-:Y:S04]  /*18240*/  STG.E.64 desc[UR60][R34.64], R26 ;  /* 0x0000001a22007986 */ /* 0x000fe8000c101b3c */
[----:B------:R-:W-:Y:S04]  /*18250*/  STG.E.64 desc[UR60][R32.64], R28 ;  /* 0x0000001c20007986 */ /* 0x000fe8000c101b3c */
[----:B------:R-:W-:Y:S01]  /*18260*/  STG.E.64 desc[UR60][R30.64], R38 ;  /* 0x000000261e007986 */ /* 0x000fe2000c101b3c */
[----:B------:R-:W-:Y:S05]  /*18270*/  EXIT ;  /* 0x000000000000794d */ /* 0x000fea0003800000 */
.L_x_3131:
        /* <DEDUP_REMOVED lines=31> */
.L_x_3172:
        /* <DEDUP_REMOVED lines=23> */
.L_x_3174:
        /* <DEDUP_REMOVED lines=22> */
.L_x_3175:
        /* <DEDUP_REMOVED lines=10> */
[----:B------:R3:W4:Y:S01]  /*187e0*/  LDC.64 R2, c[0x4][R0] ;  /* 0x0100000000027b82 */ /* 0x0007220000000a00 */
        /* <DEDUP_REMOVED lines=8> */
[----:B---3--:R-:W-:-:S07]  /*18870*/  IMAD.MOV.U32 R13, RZ, RZ, RZ ;  /* 0x000000ffff0d7224 */ /* 0x008fce00078e00ff */
[----:B------:R-:W-:-:S07]  /*18880*/  LEPC R20, `(.L_x_3176) ;  /* 0x000000001014794e */ /* 0x000fce0000000000 */
[----:B012-4-:R-:W-:Y:S05]  /*18890*/  CALL.ABS.NOINC R2 ;  /* 0x0000000002007343 */ /* 0x017fea0003c00000 */
.L_x_3176:
        /* <DEDUP_REMOVED lines=22> */
.L_x_3177:
[----:B------:R-:W-:Y:S02]  /*18a00*/  ULDC.64 UR4, c[0x0][0x5f8] ;  /* 0x00017e0000047ab9 */ /* 0x000fe40000000a00 */
[----:B------:R-:W-:-:S04]  /*18a10*/  IADD3 R16, P0, R16, UR4, RZ ;  /* 0x0000000410107c10 */ /* 0x000fc8000ff1e0ff */
[----:B------:R-:W-:-:S05]  /*18a20*/  IADD3.X R17, RZ, UR5, RZ, P0, !PT ;  /* 0x00000005ff117c10 */ /* 0x000fca00087fe4ff */
[----:B------:R-:W-:Y:S01]  /*18a30*/  STG.E.64 desc[UR60][R16.64], R28 ;  /* 0x0000001c10007986 */ /* 0x000fe2000c101b3c */
[----:B------:R-:W-:Y:S05]  /*18a40*/  EXIT ;  /* 0x000000000000794d */ /* 0x000fea0003800000 */
.L_x_3173:
[----:B------:R-:W-:Y:S04]  /*18a50*/  STG.E.64 desc[UR60][R4.64], R22 ;  /* 0x0000001604007986 */ /* 0x000fe8000c101b3c */
[----:B------:R-:W-:Y:S04]  /*18a60*/  STG.E.64 desc[UR60][R4.64+0x8], R24 ;  /* 0x0000081804007986 */ /* 0x000fe8000c101b3c */
[----:B------:R-:W-:Y:S04]  /*18a70*/  STG.E.64 desc[UR60][R4.64+0x10], R26 ;  /* 0x0000101a04007986 */ /* 0x000fe8000c101b3c */
[----:B------:R-:W-:Y:S01]  /*18a80*/  STG.E.64 desc[UR60][R4.64+0x18], R28 ;  /* 0x0000181c04007986 */ /* 0x000fe2000c101b3c */
[----:B------:R-:W-:Y:S05]  /*18a90*/  EXIT ;  /* 0x000000000000794d */ /* 0x000fea0003800000 */
.L_x_3171:
        /* <DEDUP_REMOVED lines=16> */
.L_x_3178:
        /* <DEDUP_REMOVED lines=23> */
.L_x_3180:
        /* <DEDUP_REMOVED lines=22> */
.L_x_3181:
        /* <DEDUP_REMOVED lines=22> */
.L_x_3182:
        /* <DEDUP_REMOVED lines=22> */
.L_x_3183:
[----:B------:R-:W-:Y:S02]  /*19130*/  ULDC.64 UR4, c[0x0][0x5f8] ;  /* 0x00017e0000047ab9 */ /* 0x000fe40000000a00 */
[----:B------:R-:W-:-:S04]  /*19140*/  IADD3 R16, P0, R16, UR4, RZ ;  /* 0x0000000410107c10 */ /* 0x000fc8000ff1e0ff */
[----:B------:R-:W-:-:S05]  /*19150*/  IADD3.X R17, RZ, UR5, RZ, P0, !PT ;  /* 0x00000005ff117c10 */ /* 0x000fca00087fe4ff */
[----:B------:R-:W-:Y:S01]  /*19160*/  STG.E.64 desc[UR60][R16.64], R28 ;  /* 0x0000001c10007986 */ /* 0x000fe2000c101b3c */
[----:B------:R-:W-:Y:S05]  /*19170*/  EXIT ;  /* 0x000000000000794d */ /* 0x000fea0003800000 */
.L_x_3179:
[----:B------:R-:W-:Y:S04]  /*19180*/  STG.E.64 desc[UR60][R6.64], R22 ;  /* 0x0000001606007986 */ /* 0x000fe8000c101b3c */
[----:B------:R-:W-:Y:S04]  /*19190*/  STG.E.64 desc[UR60][R8.64], R24 ;  /* 0x0000001808007986 */ /* 0x000fe8000c101b3c */
[----:B------:R-:W-:Y:S04]  /*191a0*/  STG.E.64 desc[UR60][R10.64], R26 ;  /* 0x0000001a0a007986 */ /* 0x000fe8000c101b3c */
[----:B------:R-:W-:Y:S01]  /*191b0*/  STG.E.64 desc[UR60][R32.64], R28 ;  /* 0x0000001c20007986 */ /* 0x000fe2000c101b3c */
[----:B------:R-:W-:Y:S05]  /*191c0*/  EXIT ;  /* 0x000000000000794d */ /* 0x000fea0003800000 */
.L_x_3184:
        /* <DEDUP_REMOVED lines=11> */
.L_x_9835:


//--------------------- .text._ZN2at6native13reduce_kernelILi512ELi1ENS0_8ReduceOpIN3c108BFloat16ENS0_9NanSumOpsIffEEjfLi4ELi4EEEEEvT1_ --------------------------
	.section	.text._ZN2at6native13reduce_kernelILi512ELi1ENS0_8ReduceOpIN3c108BFloat16ENS0_9NanSumOpsIffEEjfLi4ELi4EEEEEvT1_,"ax",@progbits
	.align	128
        .global         _ZN2at6native13reduce_kernelILi512ELi1ENS0_8ReduceOpIN3c108BFloat16ENS0_9NanSumOpsIffEEjfLi4ELi4EEEEEvT1_
        .type           _ZN2at6native13reduce_kernelILi512ELi1ENS0_8ReduceOpIN3c108BFloat16ENS0_9NanSumOpsIffEEjfLi4ELi4EEEEEvT1_,@function
        .size           _ZN2at6native13reduce_kernelILi512ELi1ENS0_8ReduceOpIN3c108BFloat16ENS0_9NanSumOpsIffEEjfLi4ELi4EEEEEvT1_,(.L_x_9836 - _ZN2at6native13reduce_kernelILi512ELi1ENS0_8ReduceOpIN3c108BFloat16ENS0_9NanSumOpsIffEEjfLi4ELi4EEEEEvT1_)
        .other          _ZN2at6native13reduce_kernelILi512ELi1ENS0_8ReduceOpIN3c108BFloat16ENS0_9NanSumOpsIffEEjfLi4ELi4EEEEEvT1_,@"STO_CUDA_ENTRY STV_DEFAULT"
_ZN2at6native13reduce_kernelILi512ELi1ENS0_8ReduceOpIN3c108BFloat16ENS0_9NanSumOpsIffEEjfLi4ELi4EEEEEvT1_:
.text._ZN2at6native13reduce_kernelILi512ELi1ENS0_8ReduceOpIN3c108BFloat16ENS0_9NanSumOpsIffEEjfLi4ELi4EEEEEvT1_:
        /* <DEDUP_REMOVED lines=287> */
.L_x_3185:
        /* <DEDUP_REMOVED lines=10> */
[----:B------:R-:W-:Y:S01]  /*1290*/  ULDC.64 UR36, c[0x0][0x208] ;  /* 0x0000820000247ab9 */ /* 0x000fe20000000a00 */
[----:B------:R-:W-:Y:S01]  /*12a0*/  BSSY B0, `(.L_x_3186) ;  /* 0x0000a14000007945 */ /* 0x000fe20003800000 */
[----:B0-----:R-:W-:-:S02]  /*12b0*/  IMAD R2, R3, UR27, R2 ;  /* 0x0000001b03027c24 */ /* 0x001fc4000f8e0202 */
[----:B------:R-:W-:Y:S01]  /*12c0*/  IMAD R6, R3, UR4, R6 ;  /* 0x0000000403067c24 */ /* 0x000fe2000f8e0206 */
[----:B------:R-:W-:Y:S01]  /*12d0*/  ULDC UR4, c[0x0][0x220] ;  /* 0x0000880000047ab9 */ /* 0x000fe20000000800 */
[----:B--2---:R-:W-:Y:S02]  /*12e0*/  IMAD R19, R5, UR28, R2 ;  /* 0x0000001c05137c24 */ /* 0x004fe4000f8e0202 */
[----:B------:R-:W-:Y:S02]  /*12f0*/  IMAD.U32 R2, RZ, RZ, UR6 ;  /* 0x00000006ff027e24 */ /* 0x000fe4000f8e00ff */
        /* <DEDUP_REMOVED lines=15> */
[----:B------:R-:W-:-:S04]  /*13f0*/  LOP3.LUT R11, R4, 0x3, RZ, 0xc0, !PT ;  /* 0x00000003040b7812 */ /* 0x000fc800078ec0ff */
[----:B------:R-:W-:Y:S02]  /*1400*/  ISETP.NE.AND P0, PT, R11, RZ, PT ;  /* 0x000000ff0b00720c */ /* 0x000fe40003f05270 */
[----:B0-----:R-:W-:-:S11]  /*1410*/  MOV R4, R9 ;  /* 0x0000000900047202 */ /* 0x001fd60000000f00 */
        /* <DEDUP_REMOVED lines=15> */
.L_x_3194:
[----:B------:R-:W-:Y:S05]  /*1510*/  BSYNC B3 ;  /* 0x0000000000037941 */ /* 0x000fea0003800000 */
.L_x_3193:
[----:B------:R-:W-:-:S04]  /*1520*/  PRMT R6, R6, 0x9910, RZ ;  /* 0x0000991006067816 */ /* 0x000fc800000000ff */
[----:B------:R-:W-:-:S13]  /*1530*/  ISETP.NE.AND P0, PT, R6, RZ, PT ;  /* 0x000000ff0600720c */ /* 0x000fda0003f05270 */
[----:B------:R-:W-:Y:S05]  /*1540*/  @!P0 BRA `(.L_x_3192) ;  /* 0x0000000000288947 */ /* 0x000fea0003800000 */
[----:B------:R-:W-:Y:S01]  /*1550*/  IADD3 R7, P0, R0, -R11, RZ ;  /* 0x8000000b00077210 */ /* 0x000fe20007f1e0ff */
[----:B------:R-:W-:-:S03]  /*1560*/  ULDC UR4, c[0x0][0x214] ;  /* 0x0000850000047ab9 */ /* 0x000fc60000000800 */
[----:B------:R-:W-:Y:S02]  /*1570*/  IADD3.X R4, RZ, -0x1, RZ, P0, !PT ;  /* 0xffffffffff047810 */ /* 0x000fe400007fe4ff */
[----:B------:R-:W-:-:S04]  /*1580*/  LEA R6, P0, R7, R12, 0x1 ;  /* 0x0000000c07067211 */ /* 0x000fc800078008ff */
[----:B------:R-:W-:-:S05]  /*1590*/  LEA.HI.X R7, R7, R13, R4, 0x1, P0 ;  /* 0x0000000d07077211 */ /* 0x000fca00000f0c04 */
[----:B------:R-:W2:Y:S02]  /*15a0*/  LDG.E.U16 R6, desc[UR36][R6.64] ;  /* 0x0000002406067981 */ /* 0x000ea4000c1e1500 */
[----:B--2---:R-:W-:-:S05]  /*15b0*/  IMAD.U32 R4, R6, 0x10000, RZ ;  /* 0x0001000006047824 */ /* 0x004fca00078e00ff */
[----:B------:R-:W-:-:S04]  /*15c0*/  FSETP.GTU.FTZ.AND P0, PT, |R4|, +INF , PT ;  /* 0x7f8000000400780b */ /* 0x000fc80003f1c200 */
[----:B------:R-:W-:-:S05]  /*15d0*/  FSEL R4, R4, RZ, !P0 ;  /* 0x000000ff04047208 */ /* 0x000fca0004000000 */
[----:B------:R-:W-:-:S07]  /*15e0*/  FADD.FTZ R4, R4, UR4 ;  /* 0x0000000404047e21 */ /* 0x000fce0008010000 */
.L_x_3192:
[----:B------:R-:W-:Y:S05]  /*15f0*/  BSYNC B2 ;  /* 0x0000000000027941 */ /* 0x000fea0003800000 */
.L_x_3191:
[C---:B------:R-:W-:Y:S02]  /*1600*/  IADD3 R7, P0, -R11.reuse, 0x4, RZ ;  /* 0x000000040b077810 */ /* 0x040fe40007f1e1ff */
[----:B------:R-:W-:Y:S02]  /*1610*/  IADD3 R8, R11, -0x4, R2 ;  /* 0xfffffffc0b087810 */ /* 0x000fe40007ffe002 */
[----:B------:R-:W-:Y:S02]  /*1620*/  LEA R12, P1, R7, R12, 0x1 ;  /* 0x0000000c070c7211 */ /* 0x000fe400078208ff */
[----:B------:R-:W-:-:S04]  /*1630*/  IADD3.X R6, RZ, -0x1, RZ, P0, !PT ;  /* 0xffffffffff067810 */ /* 0x000fc800007fe4ff */
[----:B------:R-:W-:-:S07]  /*1640*/  LEA.HI.X R13, R7, R13, R6, 0x1, P1 ;  /* 0x0000000d070d7211 */ /* 0x000fce00008f0c06 */
.L_x_3190:
[----:B------:R-:W-:Y:S05]  /*1650*/  BSYNC B1 ;  /* 0x0000000000017941 */ /* 0x000fea0003800000 */
.L_x_3189:
[----:B------:R-:W-:Y:S01]  /*1660*/  LEA R7, R19, 0x3, 0x2 ;  /* 0x0000000313077811 */ /* 0x000fe200078e10ff */
[----:B------:R-:W-:Y:S01]  /*1670*/  BSSY B1, `(.L_x_3195) ;  /* 0x0000021000017945 */ /* 0x000fe20003800000 */
[----:B------:R-:W-:Y:S01]  /*1680*/  ISETP.NE.AND P0, PT, RZ, UR27, PT ;  /* 0x0000001bff007c0c */ /* 0x000fe2000bf05270 */
[----:B------:R-:W-:Y:S01]  /*1690*/  IMAD.MOV.U32 R16, RZ, RZ, R9 ;  /* 0x000000ffff107224 */ /* 0x000fe200078e0009 */
[----:B------:R-:W-:Y:S02]  /*16a0*/  ISETP.GE.U32.AND P2, PT, R7, R8, PT ;  /* 0x000000080700720c */ /* 0x000fe40003f46070 */
[----:B------:R-:W-:Y:S02]  /*16b0*/  ISETP.NE.AND P1, PT, R3, RZ, PT ;  /* 0x000000ff0300720c */ /* 0x000fe40003f25270 */
[----:B------:R-:W-:-:S09]  /*16c0*/  MOV R2, R9 ;  /* 0x0000000900027202 */ /* 0x000fd20000000f00 */
[----:B------:R-:W-:Y:S05]  /*16d0*/  @P2 BRA `(.L_x_3196) ;  /* 0x0000000000682947 */ /* 0x000fea0003800000 */
[----:B------:R-:W-:-:S07]  /*16e0*/  IMAD.MOV.U32 R2, RZ, RZ, R9 ;  /* 0x000000ffff027224 */ /* 0x000fce00078e0009 */
.L_x_3197:
[----:B------:R-:W-:Y:S01]  /*16f0*/  IMAD.WIDE.U32 R6, R19, 0x8, R12 ;  /* 0x0000000813067825 */ /* 0x000fe200078e000c */
[----:B------:R-:W-:-:S05]  /*1700*/  ULDC UR4, c[0x0][0x224] ;  /* 0x0000890000047ab9 */ /* 0x000fca0000000800 */
[----:B------:R-:W2:Y:S01]  /*1710*/  LDG.E.64 R6, desc[UR36][R6.64] ;  /* 0x0000002406067981 */ /* 0x000ea2000c1e1b00 */
[----:B------:R-:W-:-:S04]  /*1720*/  IADD3 R19, R19, UR4, RZ ;  /* 0x0000000413137c10 */ /* 0x000fc8000fffe0ff */
[----:B------:R-:W-:-:S04]  /*1730*/  LEA R17, R19, 0x3, 0x2 ;  /* 0x0000000313117811 */ /* 0x000fc800078e10ff */
[----:B------:R-:W-:Y:S02]  /*1740*/  ISETP.GE.U32.AND P6, PT, R17, R8, PT ;  /* 0x000000081100720c */ /* 0x000fe40003fc6070 */
[C---:B--2---:R-:W-:Y:S01]  /*1750*/  PRMT R10, R6.reuse, 0x7632, R10 ;  /* 0x00007632060a7816 */ /* 0x044fe2000000000a */
[----:B------:R-:W-:Y:S01]  /*1760*/  IMAD.U32 R17, R6, 0x10000, RZ ;  /* 0x0001000006117824 */ /* 0x000fe200078e00ff */
[C---:B------:R-:W-:Y:S02]  /*1770*/  PRMT R11, R7.reuse, 0x7632, R11 ;  /* 0x00007632070b7816 */ /* 0x040fe4000000000b */
[----:B------:R-:W-:Y:S01]  /*1780*/  SHF.L.U32 R18, R7, 0x10, RZ ;  /* 0x0000001007127819 */ /* 0x000fe200000006ff */
[----:B------:R-:W-:Y:S01]  /*1790*/  IMAD.U32 R10, R10, 0x10000, RZ ;  /* 0x000100000a0a7824 */ /* 0x000fe200078e00ff */
[----:B------:R-:W-:Y:S02]  /*17a0*/  SHF.L.U32 R11, R11, 0x10, RZ ;  /* 0x000000100b0b7819 */ /* 0x000fe400000006ff */
[----:B------:R-:W-:-:S02]  /*17b0*/  FSETP.GTU.FTZ.AND P2, PT, |R17|, +INF , PT ;  /* 0x7f8000001100780b */ /* 0x000fc40003f5c200 */
[----:B------:R-:W-:Y:S02]  /*17c0*/  FSETP.GTU.FTZ.AND P4, PT, |R18|, +INF , PT ;  /* 0x7f8000001200780b */ /* 0x000fe40003f9c200 */
[----:B------:R-:W-:Y:S02]  /*17d0*/  FSETP.GTU.FTZ.AND P3, PT, |R10|, +INF , PT ;  /* 0x7f8000000a00780b */ /* 0x000fe40003f7c200 */
[----:B------:R-:W-:Y:S02]  /*17e0*/  FSETP.GTU.FTZ.AND P5, PT, |R11|, +INF , PT ;  /* 0x7f8000000b00780b */ /* 0x000fe40003fbc200 */
[----:B------:R-:W-:Y:S02]  /*17f0*/  FSEL R17, R17, RZ, !P2 ;  /* 0x000000ff11117208 */ /* 0x000fe40005000000 */
[----:B------:R-:W-:Y:S02]  /*1800*/  FSEL R7, R18, RZ, !P4 ;  /* 0x000000ff12077208 */ /* 0x000fe40006000000 */
[----:B------:R-:W-:Y:S01]  /*1810*/  FSEL R10, R10, RZ, !P3 ;  /* 0x000000ff0a0a7208 */ /* 0x000fe20005800000 */
[----:B------:R-:W-:Y:S01]  /*1820*/  FADD.FTZ R4, R17, R4 ;  /* 0x0000000411047221 */ /* 0x000fe20000010000 */
[----:B------:R-:W-:Y:S01]  /*1830*/  FSEL R11, R11, RZ, !P5 ;  /* 0x000000ff0b0b7208 */ /* 0x000fe20006800000 */
[----:B------:R-:W-:-:S02]  /*1840*/  FADD.FTZ R2, R7, R2 ;  /* 0x0000000207027221 */ /* 0x000fc40000010000 */
[----:B------:R-:W-:Y:S02]  /*1850*/  FADD.FTZ R9, R10, R9 ;  /* 0x000000090a097221 */ /* 0x000fe40000010000 */
[----:B------:R-:W-:Y:S01]  /*1860*/  FADD.FTZ R16, R11, R16 ;  /* 0x000000100b107221 */ /* 0x000fe20000010000 */
[----:B------:R-:W-:Y:S06]  /*1870*/  @!P6 BRA `(.L_x_3197) ;  /* 0xfffffffc009ce947 */ /* 0x000fec000383ffff */
.L_x_3196:
[----:B------:R-:W-:Y:S05]  /*1880*/  BSYNC B1 ;  /* 0x0000000000017941 */ /* 0x000fea0003800000 */
.L_x_3195:
        /* <DEDUP_REMOVED lines=8> */
.L_x_3199:
[----:B------:R-:W-:Y:S05]  /*1910*/  BSYNC B1 ;  /* 0x0000000000017941 */ /* 0x000fea0003800000 */
.L_x_3198:
        /* <DEDUP_REMOVED lines=10> */
[----:B--2---:R-:W-:-:S05]  /*19c0*/  IMAD.U32 R5, R12, 0x10000, RZ ;  /* 0x000100000c057824 */ /* 0x004fca00078e00ff */
[----:B------:R-:W-:-:S04]  /*19d0*/  FSETP.GTU.FTZ.AND P0, PT, |R5|, +INF , PT ;  /* 0x7f8000000500780b */ /* 0x000fc80003f1c200 */
[----:B------:R-:W-:-:S05]  /*19e0*/  FSEL R5, R5, RZ, !P0 ;  /* 0x000000ff05057208 */ /* 0x000fca0004000000 */
[----:B------:R-:W-:-:S07]  /*19f0*/  FADD.FTZ R4, R4, R5 ;  /* 0x0000000504047221 */ /* 0x000fce0000010000 */
.L_x_3201:
[----:B------:R-:W-:Y:S05]  /*1a00*/  BSYNC B1 ;  /* 0x0000000000017941 */ /* 0x000fea0003800000 */
.L_x_3200:
[----:B------:R-:W-:-:S04]  /*1a10*/  FADD.FTZ R9, R9, R4 ;  /* 0x0000000409097221 */ /* 0x000fc80000010000 */
[----:B------:R-:W-:-:S04]  /*1a20*/  FADD.FTZ R9, R9, R2 ;  /* 0x0000000209097221 */ /* 0x000fc80000010000 */
[----:B------:R-:W-:Y:S01]  /*1a30*/  FADD.FTZ R16, R9, R16 ;  /* 0x0000001009107221 */ /* 0x000fe20000010000 */
[----:B------:R-:W-:Y:S06]  /*1a40*/  BRA `(.L_x_3187) ;  /* 0x0000009800647947 */ /* 0x000fec0003800000 */
.L_x_3188:
        /* <DEDUP_REMOVED lines=11> */
[----:B------:R-:W-:Y:S01]  /*1b00*/  IMAD R7, R4, 0x3, R19 ;  /* 0x0000000304077824 */ /* 0x000fe200078e0213 */
[----:B0-----:R-:W-:Y:S01]  /*1b10*/  MOV R6, R8 ;  /* 0x0000000800067202 */ /* 0x001fe20000000f00 */
[----:B------:R-:W-:Y:S06]  /*1b20*/  @!P1 BRA `(.L_x_3203) ;  /* 0x0000008c00109947 */ /* 0x000fec0003800000 */
[----:B------:R-:W-:Y:S01]  /*1b30*/  ISETP.GE.U32.AND P0, PT, R7, R2, PT ;  /* 0x000000020700720c */ /* 0x000fe20003f06070 */
[----:B------:R-:W-:Y:S01]  /*1b40*/  BSSY B1, `(.L_x_3204) ;  /* 0x000043b000017945 */ /* 0x000fe20003800000 */
[----:B------:R-:W-:Y:S01]  /*1b50*/  IMAD.MOV.U32 R7, RZ, RZ, R8 ;  /* 0x000000ffff077224 */ /* 0x000fe200078e0008 */
[----:B------:R-:W-:-:S10]  /*1b60*/  MOV R9, R8 ;  /* 0x0000000800097202 */ /* 0x000fd40000000f00 */
[----:B------:R-:W-:Y:S05]  /*1b70*/  @P0 BRA `(.L_x_3205) ;  /* 0x0000004000dc0947 */ /* 0x000fea0003800000 */
[----:B------:R-:W0:Y:S01]  /*1b80*/  LDC.64 R16, c[0x0][0x258] ;  /* 0x00009600ff107b82 */ /* 0x000e220000000a00 */
[----:B------:R-:W-:Y:S01]  /*1b90*/  BSSY B2, `(.L_x_3206) ;  /* 0x0000434000027945 */ /* 0x000fe20003800000 */
[----:B------:R-:W-:Y:S01]  /*1ba0*/  ISETP.NE.AND P0, PT, R10, RZ, PT ;  /* 0x000000ff0a00720c */ /* 0x000fe20003f05270 */
[----:B------:R-:W-:Y:S01]  /*1bb0*/  IMAD.MOV.U32 R7, RZ, RZ, R8 ;  /* 0x000000ffff077224 */ /* 0x000fe200078e0008 */
[----:B------:R-:W-:-:S11]  /*1bc0*/  MOV R9, R8 ;  /* 0x0000000800097202 */ /* 0x000fd60000000f00 */
.L_x_3211:
        /* <DEDUP_REMOVED lines=286> */
.L_x_3207:
[----:B------:R-:W-:Y:S01]  /*2db0*/  LOP3.LUT R11, R10, 0xfffffffe, RZ, 0xc0, !PT ;  /* 0xfffffffe0a0b7812 */ /* 0x000fe200078ec0ff */
[----:B------:R-:W-:Y:S02]  /*2dc0*/  ULDC UR38, c[0x0][0x224] ;  /* 0x0000890000267ab9 */ /* 0x000fe40000000800 */
[----:B------:R-:W-:Y:S01]  /*2dd0*/  IMAD.U32 R4, RZ, RZ, UR38 ;  /* 0x00000026ff047e24 */ /* 0x000fe2000f8e00ff */
[----:B------:R-:W-:-:S04]  /*2de0*/  IADD3 R10, P1, R12, R11, RZ ;  /* 0x0000000b0c0a7210 */ /* 0x000fc80007f3e0ff */
[----:B------:R-:W-:-:S06]  /*2df0*/  IADD3.X R11, RZ, R13, RZ, P1, !PT ;  /* 0x0000000dff0b7210 */ /* 0x000fcc0000ffe4ff */
[----:B------:R1:W5:Y:S01]  /*2e00*/  LDG.E.U16 R11, desc[UR36][R10.64] ;  /* 0x000000240a0b7981 */ /* 0x000362000c1e1500 */
[----:B------:R-:W-:Y:S01]  /*2e10*/  IMAD.IADD R5, R5, 0x1, R4 ;  /* 0x0000000105057824 */ /* 0x000fe200078e0204 */
[----:B------:R-:W-:Y:S06]  /*2e20*/  @!P0 BRA `(.L_x_3208) ;  /* 0x0000000c00d88947 */ /* 0x000fec0003800000 */
        /* <DEDUP_REMOVED lines=12> */
[----:B-1----:R-:W-:-:S05]  /*2ef0*/  IMAD.HI.U32 R10, R20, UR33, R18 ;  /* 0x00000021140a7c27 */ /* 0x002fca000f8e0012 */
        /* <DEDUP_REMOVED lines=233> */
.L_x_3208:
[----:B------:R-:W-:-:S04]  /*3d90*/  LOP3.LUT R21, R2, 0xfffffffe, RZ, 0xc0, !PT ;  /* 0xfffffffe02157812 */ /* 0x000fc800078ec0ff */
[----:B------:R-:W-:-:S04]  /*3da0*/  IADD3 R20, P1, R12, R21, RZ ;  /* 0x000000150c147210 */ /* 0x000fc80007f3e0ff */
[----:B------:R-:W-:-:S05]  /*3db0*/  IADD3.X R21, RZ, R13, RZ, P1, !PT ;  /* 0x0000000dff157210 */ /* 0x000fca0000ffe4ff */
[----:B------:R2:W5:Y:S01]  /*3dc0*/  LDG.E.U16 R20, desc[UR36][R20.64] ;  /* 0x0000002414147981 */ /* 0x000562000c1e1500 */
[----:B------:R-:W-:Y:S01]  /*3dd0*/  IMAD.IADD R5, R5, 0x1, R4 ;  /* 0x0000000105057824 */ /* 0x000fe200078e0204 */
[----:B------:R-:W-:Y:S01]  /*3de0*/  MOV R2, RZ ;  /* 0x000000ff00027202 */ /* 0x000fe20000000f00 */
[----:B-1----:R-:W-:Y:S01]  /*3df0*/  IMAD.MOV.U32 R10, RZ, RZ, RZ ;  /* 0x000000ffff0a7224 */ /* 0x002fe200078e00ff */
[----:B------:R-:W-:Y:S06]  /*3e00*/  @!P0 BRA `(.L_x_3209) ;  /* 0x0000000c00d88947 */ /* 0x000fec0003800000 */
[----:B------:R-:W-:Y:S01]  /*3e10*/  MOV R18, RZ ;  /* 0x000000ff00127202 */ /* 0x000fe20000000f00 */
[----:B------:R-:W-:Y:S01]  /*3e20*/  IMAD.MOV.U32 R19, RZ, RZ, R5 ;  /* 0x000000ffff137224 */ /* 0x000fe200078e0005 */
[----:B0-----:R-:W-:-:S03]  /*3e30*/  ISETP.NE.AND P1, PT, R16, 0x1, PT ;  /* 0x000000011000780c */ /* 0x001fc60003f25270 */
[----:B------:R-:W-:-:S05]  /*3e40*/  IMAD.HI.U32 R10, R5, UR30, R18 ;  /* 0x0000001e050a7c27 */ /* 0x000fca000f8e0012 */
[----:B--2---:R-:W-:-:S04]  /*3e50*/  SHF.R.U32.HI R21, RZ, UR31, R10 ;  /* 0x0000001fff157c19 */ /* 0x004fc8000801160a */
        /* <DEDUP_REMOVED lines=241> */
.L_x_3209:
[----:B------:R-:W-:-:S04]  /*4d70*/  LOP3.LUT R19, R10, 0xfffffffe, RZ, 0xc0, !PT ;  /* 0xfffffffe0a137812 */ /* 0x000fc800078ec0ff */
[----:B------:R-:W-:-:S04]  /*4d80*/  IADD3 R18, P1, R12, R19, RZ ;  /* 0x000000130c127210 */ /* 0x000fc80007f3e0ff */
[----:B------:R-:W-:-:S05]  /*4d90*/  IADD3.X R19, RZ, R13, RZ, P1, !PT ;  /* 0x0000000dff137210 */ /* 0x000fca0000ffe4ff */
[----:B------:R1:W5:Y:S01]  /*4da0*/  LDG.E.U16 R10, desc[UR36][R18.64] ;  /* 0x00000024120a7981 */ /* 0x000362000c1e1500 */
[----:B------:R-:W-:Y:S01]  /*4db0*/  IMAD.IADD R5, R5, 0x1, R4 ;  /* 0x0000000105057824 */ /* 0x000fe200078e0204 */
[----:B------:R-:W-:Y:S06]  /*4dc0*/  @!P0 BRA `(.L_x_3210) ;  /* 0x0000000c00d88947 */ /* 0x000fec0003800000 */
[----:B-1----:R-:W-:Y:S01]  /*4dd0*/  MOV R18, RZ ;  /* 0x000000ff00127202 */ /* 0x002fe20000000f00 */
        /* <DEDUP_REMOVED lines=245> */
.L_x_3210:
[----:B-1----:R-:W-:Y:S01]  /*5d30*/  LOP3.LUT R19, R2, 0xfffffffe, RZ, 0xc0, !PT ;  /* 0xfffffffe02137812 */ /* 0x002fe200078ec0ff */
[----:B------:R-:W-:Y:S01]  /*5d40*/  IMAD.IADD R5, R5, 0x1, R4 ;  /* 0x0000000105057824 */ /* 0x000fe200078e0204 */
[----:B------:R-:W-:Y:S02]  /*5d50*/  ULDC UR4, c[0x0][0x21c] ;  /* 0x0000870000047ab9 */ /* 0x000fe40000000800 */
[----:B------:R-:W-:-:S04]  /*5d60*/  IADD3 R18, P1, R12, R19, RZ ;  /* 0x000000130c127210 */ /* 0x000fc80007f3e0ff */
[----:B------:R-:W-:-:S05]  /*5d70*/  IADD3.X R19, RZ, R13, RZ, P1, !PT ;  /* 0x0000000dff137210 */ /* 0x000fca0000ffe4ff */
[----:B------:R-:W3:Y:S01]  /*5d80*/  LDG.E.U16 R18, desc[UR36][R18.64] ;  /* 0x0000002412127981 */ /* 0x000ee2000c1e1500 */
[----:B------:R-:W-:Y:S01]  /*5d90*/  IMAD R23, R4, 0x3, R5 ;  /* 0x0000000304177824 */ /* 0x000fe200078e0205 */
[----:B------:R-:W-:Y:S01]  /*5da0*/  MOV R2, UR4 ;  /* 0x0000000400027c02 */ /* 0x000fe20008000f00 */
[----:B--2--5:R-:W-:Y:S02]  /*5db0*/  IMAD.U32 R21, R11, 0x10000, RZ ;  /* 0x000100000b157824 */ /* 0x024fe400078e00ff */
[----:B------:R-:W-:Y:S01]  /*5dc0*/  IMAD.U32 R24, R10, 0x10000, RZ ;  /* 0x000100000a187824 */ /* 0x000fe200078e00ff */
[----:B------:R-:W-:Y:S02]  /*5dd0*/  ISETP.GE.U32.AND P5, PT, R23, R2, PT ;  /* 0x000000021700720c */ /* 0x000fe40003fa6070 */
[----:B------:R-:W-:Y:S02]  /*5de0*/  SHF.L.U32 R23, R20, 0x10, RZ ;  /* 0x0000001014177819 */ /* 0x000fe400000006ff */
[----:B------:R-:W-:-:S02]  /*5df0*/  FSETP.GTU.FTZ.AND P1, PT, |R21|, +INF , PT ;  /* 0x7f8000001500780b */ /* 0x000fc40003f3c200 */
[----:B------:R-:W-:Y:S02]  /*5e00*/  FSETP.GTU.FTZ.AND P2, PT, |R23|, +INF , PT ;  /* 0x7f8000001700780b */ /* 0x000fe40003f5c200 */
[C---:B------:R-:W-:Y:S02]  /*5e10*/  FSETP.GTU.FTZ.AND P3, PT, |R24|.reuse, +INF , PT ;  /* 0x7f8000001800780b */ /* 0x040fe40003f7c200 */
[----:B------:R-:W-:Y:S02]  /*5e20*/  FSEL R22, R21, RZ, !P1 ;  /* 0x000000ff15167208 */ /* 0x000fe40004800000 */
[----:B------:R-:W-:Y:S02]  /*5e30*/  FSEL R23, R23, RZ, !P2 ;  /* 0x000000ff17177208 */ /* 0x000fe40005000000 */
[----:B------:R-:W-:Y:S01]  /*5e40*/  FSEL R24, R24, RZ, !P3 ;  /* 0x000000ff18187208 */ /* 0x000fe20005800000 */
[----:B------:R-:W-:Y:S02]  /*5e50*/  FADD.FTZ R9, R22, R9 ;  /* 0x0000000916097221 */ /* 0x000fe40000010000 */
[----:B------:R-:W-:-:S02]  /*5e60*/  FADD.FTZ R8, R23, R8 ;  /* 0x0000000817087221 */ /* 0x000fc40000010000 */
[----:B------:R-:W-:Y:S01]  /*5e70*/  FADD.FTZ R7, R24, R7 ;  /* 0x0000000718077221 */ /* 0x000fe20000010000 */
[----:B---3--:R-:W-:-:S04]  /*5e80*/  SHF.L.U32 R25, R18, 0x10, RZ ;  /* 0x0000001012197819 */ /* 0x008fc800000006ff */
[----:B------:R-:W-:-:S04]  /*5e90*/  FSETP.GTU.FTZ.AND P4, PT, |R25|, +INF , PT ;  /* 0x7f8000001900780b */ /* 0x000fc80003f9c200 */
[----:B------:R-:W-:-:S05]  /*5ea0*/  FSEL R25, R25, RZ, !P4 ;  /* 0x000000ff19197208 */ /* 0x000fca0006000000 */
[----:B------:R-:W-:Y:S01]  /*5eb0*/  FADD.FTZ R6, R25, R6 ;  /* 0x0000000619067221 */ /* 0x000fe20000010000 */
[----:B------:R-:W-:Y:S06]  /*5ec0*/  @!P5 BRA `(.L_x_3211) ;  /* 0xffffffbc0040d947 */ /* 0x000fec000383ffff */
[----:B------:R-:W-:Y:S05]  /*5ed0*/  BSYNC B2 ;  /* 0x0000000000027941 */ /* 0x000fea0003800000 */
.L_x_3206:
[----:B------:R-:W-:-:S07]  /*5ee0*/  PRMT R22, R18, 0x7610, R22 ;  /* 0x0000761012167816 */ /* 0x000fce0000000016 */
.L_x_3205:
[----:B------:R-:W-:Y:S05]  /*5ef0*/  BSYNC B1 ;  /* 0x0000000000017941 */ /* 0x000fea0003800000 */
.L_x_3204:
        /* <DEDUP_REMOVED lines=280> */
.L_x_3214:
[----:B------:R-:W-:-:S04]  /*7080*/  LOP3.LUT R11, R11, 0xfffffffe, RZ, 0xc0, !PT ;  /* 0xfffffffe0b0b7812 */ /* 0x000fc800078ec0ff */
[----:B0-----:R-:W-:-:S04]  /*7090*/  IADD3 R16, P2, R12, R11, RZ ;  /* 0x0000000b0c107210 */ /* 0x001fc80007f5e0ff */
[----:B------:R-:W-:-:S05]  /*70a0*/  IADD3.X R17, RZ, R13, RZ, P2, !PT ;  /* 0x0000000dff117210 */ /* 0x000fca00017fe4ff */
[----:B------:R1:W5:Y:S01]  /*70b0*/  LDG.E.U16 R11, desc[UR36][R16.64] ;  /* 0x00000024100b7981 */ /* 0x000362000c1e1500 */
[----:B------:R-:W-:-:S05]  /*70c0*/  IMAD.IADD R19, R5, 0x1, R4 ;  /* 0x0000000105137824 */ /* 0x000fca00078e0204 */
[----:B------:R-:W-:-:S13]  /*70d0*/  ISETP.GE.U32.AND P2, PT, R19, R2, PT ;  /* 0x000000021300720c */ /* 0x000fda0003f46070 */
[----:B-1----:R-:W-:Y:S05]  /*70e0*/  @P2 BRA `(.L_x_3213) ;  /* 0x0000003400202947 */ /* 0x002fea0003800000 */
[----:B------:R-:W-:Y:S01]  /*70f0*/  HFMA2.MMA R20, -RZ, RZ, 0, 0 ;  /* 0x00000000ff147435 */ /* 0x000fe200000001ff */
[----:B------:R-:W-:Y:S10]  /*7100*/  @!P1 BRA `(.L_x_3215) ;  /* 0x0000001000409947 */ /* 0x000ff40003800000 */
        /* <DEDUP_REMOVED lines=272> */
.L_x_3215:
[----:B------:R-:W-:-:S04]  /*8210*/  LOP3.LUT R17, R20, 0xfffffffe, RZ, 0xc0, !PT ;  /* 0xfffffffe14117812 */ /* 0x000fc800078ec0ff */
[----:B------:R-:W-:-:S04]  /*8220*/  IADD3 R16, P2, R12, R17, RZ ;  /* 0x000000110c107210 */ /* 0x000fc80007f5e0ff */
[----:B------:R-:W-:-:S05]  /*8230*/  IADD3.X R17, RZ, R13, RZ, P2, !PT ;  /* 0x0000000dff117210 */ /* 0x000fca00017fe4ff */
[----:B------:R1:W5:Y:S01]  /*8240*/  LDG.E.U16 R20, desc[UR36][R16.64] ;  /* 0x0000002410147981 */ /* 0x000362000c1e1500 */
[----:B------:R-:W-:-:S04]  /*8250*/  IADD3 R19, R19, R4, RZ ;  /* 0x0000000413137210 */ /* 0x000fc80007ffe0ff */
[----:B------:R-:W-:-:S13]  /*8260*/  ISETP.GE.U32.AND P2, PT, R19, R2, PT ;  /* 0x000000021300720c */ /* 0x000fda0003f46070 */
[----:B-1----:R-:W-:Y:S05]  /*8270*/  @P2 BRA `(.L_x_3213) ;  /* 0x0000002000bc2947 */ /* 0x002fea0003800000 */
[----:B------:R-:W-:Y:S01]  /*8280*/  IMAD.MOV.U32 R10, RZ, RZ, RZ ;  /* 0x000000ffff0a7224 */ /* 0x000fe200078e00ff */
        /* <DEDUP_REMOVED lines=269> */
[----:B------:R-:W-:-:S04]  /*9360*/  @P2 SHF.R.U32.HI R16, RZ, R17, R16 ;  /* 0x00000011ff102219 */ /* 0x000fc80000011610 */
[----:B------:R-:W-:-:S05]  /*9370*/  @P2 IADD3 R24, -R16, RZ, RZ ;  /* 0x000000ff10182210 */ /* 0x000fca0007ffe1ff */
[----:B-1----:R-:W-:-:S04]  /*9380*/  @P2 IMAD R23, R23, R24, R25 ;  /* 0x0000001817172224 */ /* 0x002fc800078e0219 */
[----:B--2---:R-:W-:-:S07]  /*9390*/  @P2 IMAD R10, R23, R29, R10 ;  /* 0x0000001d170a2224 */ /* 0x004fce00078e020a */
.L_x_3216:
[----:B------:R-:W-:-:S04]  /*93a0*/  LOP3.LUT R25, R10, 0xfffffffe, RZ, 0xc0, !PT ;  /* 0xfffffffe0a197812 */ /* 0x000fc800078ec0ff */
[----:B------:R-:W-:-:S05]  /*93b0*/  IADD3 R24, P2, R12, R25, RZ ;  /* 0x000000190c187210 */ /* 0x000fca0007f5e0ff */
[----:B------:R-:W-:-:S05]  /*93c0*/  IMAD.X R25, RZ, RZ, R13, P2 ;  /* 0x000000ffff197224 */ /* 0x000fca00010e060d */
[----:B------:R1:W5:Y:S01]  /*93d0*/  LDG.E.U16 R10, desc[UR36][R24.64] ;  /* 0x00000024180a7981 */ /* 0x000362000c1e1500 */
[----:B------:R-:W-:-:S04]  /*93e0*/  IADD3 R17, R19, R4, RZ ;  /* 0x0000000413117210 */ /* 0x000fc80007ffe0ff */
        /* <DEDUP_REMOVED lines=276> */
.L_x_3217:
[----:B------:R-:W-:-:S04]  /*a530*/  LOP3.LUT R23, R22, 0xfffffffe, RZ, 0xc0, !PT ;  /* 0xfffffffe16177812 */ /* 0x000fc800078ec0ff */
[----:B------:R-:W-:-:S04]  /*a540*/  IADD3 R22, P1, R12, R23, RZ ;  /* 0x000000170c167210 */ /* 0x000fc80007f3e0ff */
[----:B------:R-:W-:-:S05]  /*a550*/  IADD3.X R23, RZ, R13, RZ, P1, !PT ;  /* 0x0000000dff177210 */ /* 0x000fca0000ffe4ff */
[----:B------:R1:W5:Y:S04]  /*a560*/  LDG.E.U16 R22, desc[UR36][R22.64] ;  /* 0x0000002416167981 */ /* 0x000368000c1e1500 */
.L_x_3213:
[----:B------:R-:W-:Y:S05]  /*a570*/  BSYNC B1 ;  /* 0x0000000000017941 */ /* 0x000fea0003800000 */
.L_x_3212:
[----:B------:R-:W-:Y:S04]  /*a580*/  BSSY B1, `(.L_x_3218) ;  /* 0x000001a000017945 */ /* 0x000fe80003800000 */
[----:B------:R-:W-:Y:S05]  /*a590*/  @P0 BRA `(.L_x_3219) ;  /* 0x0000000000600947 */ /* 0x000fea0003800000 */
[----:B------:R-:W-:Y:S01]  /*a5a0*/  IADD3 R5, R5, R4, RZ ;  /* 0x0000000405057210 */ /* 0x000fe20007ffe0ff */
[----:B-----5:R-:W-:-:S03]  /*a5b0*/  IMAD.U32 R11, R11, 0x10000, RZ ;  /* 0x000100000b0b7824 */ /* 0x020fc600078e00ff */
[----:B------:R-:W-:Y:S02]  /*a5c0*/  ISETP.GE.U32.AND P1, PT, R5, R2, PT ;  /* 0x000000020500720c */ /* 0x000fe40003f26070 */
[----:B------:R-:W-:-:S04]  /*a5d0*/  FSETP.GTU.FTZ.AND P0, PT, |R11|, +INF , PT ;  /* 0x7f8000000b00780b */ /* 0x000fc80003f1c200 */
[----:B------:R-:W-:-:S05]  /*a5e0*/  FSEL R12, R11, RZ, !P0 ;  /* 0x000000ff0b0c7208 */ /* 0x000fca0004000000 */
[----:B------:R-:W-:Y:S02]  /*a5f0*/  FADD.FTZ R9, R9, R12 ;  /* 0x0000000c09097221 */ /* 0x000fe40000010000 */
[----:B------:R-:W-:Y:S05]  /*a600*/  @P1 BRA `(.L_x_3219) ;  /* 0x0000000000441947 */ /* 0x000fea0003800000 */
[----:B------:R-:W-:Y:S01]  /*a610*/  IMAD.IADD R11, R5, 0x1, R4 ;  /* 0x00000001050b7824 */ /* 0x000fe200078e0204 */
[----:B------:R-:W-:-:S04]  /*a620*/  SHF.L.U32 R20, R20, 0x10, RZ ;  /* 0x0000001014147819 */ /* 0x000fc800000006ff */
[----:B------:R-:W-:Y:S02]  /*a630*/  ISETP.GE.U32.AND P1, PT, R11, R2, PT ;  /* 0x000000020b00720c */ /* 0x000fe40003f26070 */
[----:B------:R-:W-:-:S04]  /*a640*/  FSETP.GTU.FTZ.AND P0, PT, |R20|, +INF , PT ;  /* 0x7f8000001400780b */ /* 0x000fc80003f1c200 */
[----:B------:R-:W-:-:S05]  /*a650*/  FSEL R5, R20, RZ, !P0 ;  /* 0x000000ff14057208 */ /* 0x000fca0004000000 */
[----:B------:R-:W-:Y:S02]  /*a660*/  FADD.FTZ R8, R8, R5 ;  /* 0x0000000508087221 */ /* 0x000fe40000010000 */
[----:B------:R-:W-:Y:S05]  /*a670*/  @P1 BRA `(.L_x_3219) ;  /* 0x0000000000281947 */ /* 0x000fea0003800000 */
[----:B------:R-:W-:Y:S02]  /*a680*/  IADD3 R5, R11, R4, RZ ;  /* 0x000000040b057210 */ /* 0x000fe40007ffe0ff */
[----:B------:R-:W-:Y:S02]  /*a690*/  SHF.L.U32 R10, R10, 0x10, RZ ;  /* 0x000000100a0a7819 */ /* 0x000fe400000006ff */
[----:B------:R-:W-:Y:S02]  /*a6a0*/  ISETP.GE.U32.AND P1, PT, R5, R2, PT ;  /* 0x000000020500720c */ /* 0x000fe40003f26070 */
[----:B------:R-:W-:-:S04]  /*a6b0*/  FSETP.GTU.FTZ.AND P0, PT, |R10|, +INF , PT ;  /* 0x7f8000000a00780b */ /* 0x000fc80003f1c200 */
[----:B------:R-:W-:-:S05]  /*a6c0*/  FSEL R10, R10, RZ, !P0 ;  /* 0x000000ff0a0a7208 */ /* 0x000fca0004000000 */
[----:B------:R-:W-:Y:S02]  /*a6d0*/  FADD.FTZ R7, R7, R10 ;  /* 0x0000000a07077221 */ /* 0x000fe40000010000 */
[----:B------:R-:W-:-:S05]  /*a6e0*/  @!P1 IMAD.U32 R22, R22, 0x10000, RZ ;  /* 0x0001000016169824 */ /* 0x000fca00078e00ff */
[----:B------:R-:W-:-:S04]  /*a6f0*/  @!P1 FSETP.GTU.FTZ.AND P2, PT, |R22|, +INF , PT ;  /* 0x7f8000001600980b */ /* 0x000fc80003f5c200 */
[----:B------:R-:W-:-:S05]  /*a700*/  @!P1 FSEL R5, R22, RZ, !P2 ;  /* 0x000000ff16059208 */ /* 0x000fca0005000000 */
[----:B------:R-:W-:-:S07]  /*a710*/  @!P1 FADD.FTZ R6, R6, R5 ;  /* 0x0000000506069221 */ /* 0x000fce0000010000 */
.L_x_3219:
[----:B------:R-:W-:Y:S05]  /*a720*/  BSYNC B1 ;  /* 0x0000000000017941 */ /* 0x000fea0003800000 */
.L_x_3218:
[----:B------:R-:W-:-:S04]  /*a730*/  FADD.FTZ R8, R8, R9 ;  /* 0x0000000908087221 */ /* 0x000fc80000010000 */
[----:B------:R-:W-:-:S04]  /*a740*/  FADD.FTZ R7, R8, R7 ;  /* 0x0000000708077221 */ /* 0x000fc80000010000 */
[----:B0-----:R-:W-:Y:S01]  /*a750*/  FADD.FTZ R16, R7, R6 ;  /* 0x0000000607107221 */ /* 0x001fe20000010000 */
[----:B------:R-:W-:Y:S06]  /*a760*/  BRA `(.L_x_3187) ;  /* 0x0000000c001c7947 */ /* 0x000fec0003800000 */
.L_x_3203:
[----:B------:R-:W-:Y:S01]  /*a770*/  ISETP.GE.U32.AND P0, PT, R7, R2, PT ;  /* 0x000000020700720c */ /* 0x000fe20003f06070 */
[----:B------:R-:W-:Y:S01]  /*a780*/  BSSY B1, `(.L_x_3220) ;  /* 0x000002e000017945 */ /* 0x000fe20003800000 */
[-C--:B------:R-:W-:Y:S01]  /*a790*/  MOV R7, R8.reuse ;  /* 0x0000000800077202 */ /* 0x080fe20000000f00 */
[----:B------:R-:W-:Y:S01]  /*a7a0*/  IMAD.MOV.U32 R21, RZ, RZ, R8 ;  /* 0x000000ffff157224 */ /* 0x000fe200078e0008 */
[----:B------:R-:W-:-:S09]  /*a7b0*/  MOV R20, R8 ;  /* 0x0000000800147202 */ /* 0x000fd20000000f00 */
[----:B------:R-:W-:Y:S05]  /*a7c0*/  @P0 BRA `(.L_x_3221) ;  /* 0x0000000000a40947 */ /* 0x000fea0003800000 */
[----:B------:R-:W-:Y:S01]  /*a7d0*/  BSSY B2, `(.L_x_3222) ;  /* 0x0000027000027945 */ /* 0x000fe20003800000 */
[-C--:B------:R-:W-:Y:S01]  /*a7e0*/  MOV R7, R8.reuse ;  /* 0x0000000800077202 */ /* 0x080fe20000000f00 */
[----:B------:R-:W-:Y:S01]  /*a7f0*/  IMAD.MOV.U32 R21, RZ, RZ, R8 ;  /* 0x000000ffff157224 */ /* 0x000fe200078e0008 */
[----:B------:R-:W-:-:S07]  /*a800*/  MOV R20, R8 ;  /* 0x0000000800147202 */ /* 0x000fce0000000f00 */
.L_x_3223:
[-C--:B------:R-:W-:Y:S01]  /*a810*/  IADD3 R11, R4, R5.reuse, RZ ;  /* 0x00000005040b7210 */ /* 0x080fe20007ffe0ff */
[----:B------:R-:W-:-:S03]  /*a820*/  IMAD R9, R22, R5, RZ ;  /* 0x0000000516097224 */ /* 0x000fc600078e02ff */
[----:B------:R-:W-:Y:S01]  /*a830*/  IADD3 R17, R11, R4, RZ ;  /* 0x000000040b117210 */ /* 0x000fe20007ffe0ff */
[----:B------:R-:W-:Y:S02]  /*a840*/  IMAD R11, R22, R11, RZ ;  /* 0x0000000b160b7224 */ /* 0x000fe400078e02ff */
[----:B------:R-:W-:-:S04]  /*a850*/  IMAD.WIDE.U32 R8, R9, 0x2, R12 ;  /* 0x0000000209087825 */ /* 0x000fc800078e000c */
[----:B------:R-:W-:Y:S02]  /*a860*/  IMAD.IADD R23, R17, 0x1, R4 ;  /* 0x0000000111177824 */ /* 0x000fe400078e0204 */
[C---:B------:R-:W-:Y:S01]  /*a870*/  IMAD R17, R22.reuse, R17, RZ ;  /* 0x0000001116117224 */ /* 0x040fe200078e02ff */
[----:B------:R-:W2:Y:S01]  /*a880*/  LDG.E.U16 R8, desc[UR36][R8.64] ;  /* 0x0000002408087981 */ /* 0x000ea2000c1e1500 */
[----:B------:R-:W-:Y:S02]  /*a890*/  IMAD R19, R22, R23, RZ ;  /* 0x0000001716137224 */ /* 0x000fe400078e02ff */
[----:B------:R-:W-:-:S04]  /*a8a0*/  IMAD.WIDE.U32 R10, R11, 0x2, R12 ;  /* 0x000000020b0a7825 */ /* 0x000fc800078e000c */
[--C-:B------:R-:W-:Y:S02]  /*a8b0*/  IMAD.WIDE.U32 R16, R17, 0x2, R12.reuse ;  /* 0x0000000211107825 */ /* 0x100fe400078e000c */
[----:B------:R-:W3:Y:S02]  /*a8c0*/  LDG.E.U16 R10, desc[UR36][R10.64] ;  /* 0x000000240a0a7981 */ /* 0x000ee4000c1e1500 */
[----:B------:R-:W-:Y:S02]  /*a8d0*/  IMAD.WIDE.U32 R18, R19, 0x2, R12 ;  /* 0x0000000213127825 */ /* 0x000fe400078e000c */
[----:B------:R-:W4:Y:S04]  /*a8e0*/  LDG.E.U16 R16, desc[UR36][R16.64] ;  /* 0x0000002410107981 */ /* 0x000f28000c1e1500 */
[----:B------:R-:W5:Y:S01]  /*a8f0*/  LDG.E.U16 R18, desc[UR36][R18.64] ;  /* 0x0000002412127981 */ /* 0x000f62000c1e1500 */
[----:B------:R-:W-:-:S05]  /*a900*/  IADD3 R5, R23, R4, RZ ;  /* 0x0000000417057210 */ /* 0x000fca0007ffe0ff */
[----:B------:R-:W-:-:S05]  /*a910*/  IMAD R23, R4, 0x3, R5 ;  /* 0x0000000304177824 */ /* 0x000fca00078e0205 */
[----:B------:R-:W-:Y:S02]  /*a920*/  ISETP.GE.U32.AND P4, PT, R23, R2, PT ;  /* 0x000000021700720c */ /* 0x000fe40003f86070 */
[----:B--2---:R-:W-:-:S04]  /*a930*/  SHF.L.U32 R23, R8, 0x10, RZ ;  /* 0x0000001008177819 */ /* 0x004fc800000006ff */
[----:B------:R-:W-:Y:S01]  /*a940*/  FSETP.GTU.FTZ.AND P0, PT, |R23|, +INF , PT ;  /* 0x7f8000001700780b */ /* 0x000fe20003f1c200 */
[----:B---3--:R-:W-:Y:S01]  /*a950*/  IMAD.U32 R25, R10, 0x10000, RZ ;  /* 0x000100000a197824 */ /* 0x008fe200078e00ff */
[----:B----4-:R-:W-:Y:S02]  /*a960*/  SHF.L.U32 R26, R16, 0x10, RZ ;  /* 0x00000010101a7819 */ /* 0x010fe400000006ff */
[----:B-----5:R-:W-:Y:S02]  /*a970*/  SHF.L.U32 R27, R18, 0x10, RZ ;  /* 0x00000010121b7819 */ /* 0x020fe400000006ff */
[----:B------:R-:W-:Y:S02]  /*a980*/  FSETP.GTU.FTZ.AND P1, PT, |R25|, +INF , PT ;  /* 0x7f8000001900780b */ /* 0x000fe40003f3c200 */
[----:B------:R-:W-:Y:S02]  /*a990*/  FSETP.GTU.FTZ.AND P2, PT, |R26|, +INF , PT ;  /* 0x7f8000001a00780b */ /* 0x000fe40003f5c200 */
[----:B------:R-:W-:-:S02]  /*a9a0*/  FSETP.GTU.FTZ.AND P3, PT, |R27|, +INF , PT ;  /* 0x7f8000001b00780b */ /* 0x000fc40003f7c200 */
[----:B------:R-:W-:Y:S02]  /*a9b0*/  FSEL R24, R23, RZ, !P0 ;  /* 0x000000ff17187208 */ /* 0x000fe40004000000 */
[----:B------:R-:W-:Y:S02]  /*a9c0*/  FSEL R25, R25, RZ, !P1 ;  /* 0x000000ff19197208 */ /* 0x000fe40004800000 */
[----:B------:R-:W-:Y:S02]  /*a9d0*/  FSEL R26, R26, RZ, !P2 ;  /* 0x000000ff1a1a7208 */ /* 0x000fe40005000000 */
[----:B------:R-:W-:Y:S01]  /*a9e0*/  FSEL R27, R27, RZ, !P3 ;  /* 0x000000ff1b1b7208 */ /* 0x000fe20005800000 */
[----:B------:R-:W-:Y:S01]  /*a9f0*/  FADD.FTZ R21, R24, R21 ;  /* 0x0000001518157221 */ /* 0x000fe20000010000 */
[----:B------:R-:W-:Y:S01]  /*aa00*/  FADD.FTZ R20, R25, R20 ;  /* 0x0000001419147221 */ /* 0x000fe20000010000 */
[----:B------:R-:W-:Y:S02]  /*aa10*/  FADD.FTZ R7, R26, R7 ;  /* 0x000000071a077221 */ /* 0x000fe40000010000 */
[----:B------:R-:W-:Y:S01]  /*aa20*/  FADD.FTZ R6, R27, R6 ;  /* 0x000000061b067221 */ /* 0x000fe20000010000 */
[----:B------:R-:W-:Y:S06]  /*aa30*/  @!P4 BRA `(.L_x_3223) ;  /* 0xfffffffc0074c947 */ /* 0x000fec000383ffff */
[----:B------:R-:W-:Y:S05]  /*aa40*/  BSYNC B2 ;  /* 0x0000000000027941 */ /* 0x000fea0003800000 */
.L_x_3222:
[----:B------:R-:W-:-:S07]  /*aa50*/  PRMT R11, R8, 0x7610, R11 ;  /* 0x00007610080b7816 */ /* 0x000fce000000000b */
.L_x_3221:
[----:B------:R-:W-:Y:S05]  /*aa60*/  BSYNC B1 ;  /* 0x0000000000017941 */ /* 0x000fea0003800000 */
.L_x_3220:
        /* <DEDUP_REMOVED lines=15> */
[----:B------:R-:W-:Y:S01]  /*ab60*/  IADD3 R19, R17, R4, RZ ;  /* 0x0000000411137210 */ /* 0x000fe20007ffe0ff */
[----:B------:R-:W-:-:S03]  /*ab70*/  IMAD R9, R22, R17, RZ ;  /* 0x0000001116097224 */ /* 0x000fc600078e02ff */
[----:B------:R-:W-:Y:S01]  /*ab80*/  ISETP.GE.U32.AND P0, PT, R19, R2, PT ;  /* 0x000000021300720c */ /* 0x000fe20003f06070 */
[----:B------:R-:W-:-:S05]  /*ab90*/  IMAD.WIDE.U32 R8, R9, 0x2, R12 ;  /* 0x0000000209087825 */ /* 0x000fca00078e000c */
[----:B------:R0:W5:Y:S07]  /*aba0*/  LDG.E.U16 R16, desc[UR36][R8.64] ;  /* 0x0000002408107981 */ /* 0x00016e000c1e1500 */
[----:B------:R-:W-:-:S04]  /*abb0*/  @!P0 IMAD R17, R22, R19, RZ ;  /* 0x0000001316118224 */ /* 0x000fc800078e02ff */
[----:B------:R-:W-:-:S05]  /*abc0*/  @!P0 IMAD.WIDE.U32 R12, R17, 0x2, R12 ;  /* 0x00000002110c8825 */ /* 0x000fca00078e000c */
[----:B------:R0:W5:Y:S02]  /*abd0*/  @!P0 LDG.E.U16 R18, desc[UR36][R12.64] ;  /* 0x000000240c128981 */ /* 0x000164000c1e1500 */
.L_x_3225:
[----:B------:R-:W-:Y:S05]  /*abe0*/  BSYNC B1 ;  /* 0x0000000000017941 */ /* 0x000fea0003800000 */
.L_x_3224:
[----:B------:R-:W-:Y:S04]  /*abf0*/  BSSY B1, `(.L_x_3226) ;  /* 0x000001a000017945 */ /* 0x000fe80003800000 */
[----:B------:R-:W-:Y:S05]  /*ac00*/  @P1 BRA `(.L_x_3227) ;  /* 0x0000000000601947 */ /* 0x000fea0003800000 */
[----:B------:R-:W-:Y:S01]  /*ac10*/  IADD3 R5, R5, R4, RZ ;  /* 0x0000000405057210 */ /* 0x000fe20007ffe0ff */
[----:B-----5:R-:W-:-:S03]  /*ac20*/  IMAD.U32 R11, R11, 0x10000, RZ ;  /* 0x000100000b0b7824 */ /* 0x020fc600078e00ff */
[----:B------:R-:W-:Y:S02]  /*ac30*/  ISETP.GE.U32.AND P1, PT, R5, R2, PT ;  /* 0x000000020500720c */ /* 0x000fe40003f26070 */
[----:B------:R-:W-:-:S04]  /*ac40*/  FSETP.GTU.FTZ.AND P0, PT, |R11|, +INF , PT ;  /* 0x7f8000000b00780b */ /* 0x000fc80003f1c200 */
[----:B0-----:R-:W-:-:S05]  /*ac50*/  FSEL R8, R11, RZ, !P0 ;  /* 0x000000ff0b087208 */ /* 0x001fca0004000000 */
        /* <DEDUP_REMOVED lines=19> */
.L_x_3227:
[----:B------:R-:W-:Y:S05]  /*ad90*/  BSYNC B1 ;  /* 0x0000000000017941 */ /* 0x000fea0003800000 */
.L_x_3226:
[----:B------:R-:W-:-:S04]  /*ada0*/  FADD.FTZ R20, R21, R20 ;  /* 0x0000001415147221 */ /* 0x000fc80000010000 */
[----:B------:R-:W-:-:S04]  /*adb0*/  FADD.FTZ R7, R20, R7 ;  /* 0x0000000714077221 */ /* 0x000fc80000010000 */
[----:B-----5:R-:W-:Y:S01]  /*adc0*/  FADD.FTZ R16, R7, R6 ;  /* 0x0000000607107221 */ /* 0x020fe20000010000 */
[----:B------:R-:W-:Y:S06]  /*add0*/  BRA `(.L_x_3187) ;  /* 0x0000000400807947 */ /* 0x000fec0003800000 */
.L_x_3202:
[----:B------:R-:W0:Y:S01]  /*ade0*/  LDC R18, c[0x0][0x224] ;  /* 0x00008900ff127b82 */ /* 0x000e220000000800 */
[----:B------:R-:W-:Y:S07]  /*adf0*/  BSSY B1, `(.L_x_3228) ;  /* 0x000002c000017945 */ /* 0x000fee0003800000 */
[----:B------:R-:W1:Y:S01]  /*ae00*/  LDC R10, c[0x0][0x214] ;  /* 0x00008500ff0a7b82 */ /* 0x000e620000000800 */
[----:B0-----:R-:W-:-:S05]  /*ae10*/  IMAD R5, R18, 0x3, R19 ;  /* 0x0000000312057824 */ /* 0x001fca00078e0213 */
[----:B------:R-:W-:Y:S02]  /*ae20*/  ISETP.GE.U32.AND P0, PT, R5, R2, PT ;  /* 0x000000020500720c */ /* 0x000fe40003f06070 */
[-C--:B-1----:R-:W-:Y:S01]  /*ae30*/  MOV R17, R10.reuse ;  /* 0x0000000a00117202 */ /* 0x082fe20000000f00 */
[----:B------:R-:W-:Y:S01]  /*ae40*/  IMAD.MOV.U32 R11, RZ, RZ, R10 ;  /* 0x000000ffff0b7224 */ /* 0x000fe200078e000a */
[----:B------:R-:W-:-:S09]  /*ae50*/  MOV R16, R10 ;  /* 0x0000000a00107202 */ /* 0x000fd20000000f00 */
[----:B------:R-:W-:Y:S05]  /*ae60*/  @P0 BRA `(.L_x_3229) ;  /* 0x0000000000900947 */ /* 0x000fea0003800000 */
[----:B------:R-:W-:Y:S01]  /*ae70*/  BSSY B2, `(.L_x_3230) ;  /* 0x0000022000027945 */ /* 0x000fe20003800000 */
[-C--:B------:R-:W-:Y:S02]  /*ae80*/  MOV R16, R10.reuse ;  /* 0x0000000a00107202 */ /* 0x080fe40000000f00 */
[----:B------:R-:W-:-:S07]  /*ae90*/  MOV R11, R10 ;  /* 0x0000000a000b7202 */ /* 0x000fce0000000f00 */
.L_x_3231:
[C---:B------:R-:W-:Y:S02]  /*aea0*/  IMAD.IADD R5, R19.reuse, 0x1, R18 ;  /* 0x0000000113057824 */ /* 0x040fe400078e0212 */
[----:B------:R-:W-:-:S03]  /*aeb0*/  IMAD.WIDE.U32 R20, R19, 0x2, R12 ;  /* 0x0000000213147825 */ /* 0x000fc600078e000c */
[CC--:B------:R-:W-:Y:S01]  /*aec0*/  IADD3 R7, R5.reuse, R18.reuse, RZ ;  /* 0x0000001205077210 */ /* 0x0c0fe20007ffe0ff */
[--C-:B------:R-:W-:Y:S02]  /*aed0*/  IMAD.WIDE.U32 R4, R5, 0x2, R12.reuse ;  /* 0x0000000205047825 */ /* 0x100fe400078e000c */
[----:B------:R-:W2:Y:S01]  /*aee0*/  LDG.E.U16 R20, desc[UR36][R20.64] ;  /* 0x0000002414147981 */ /* 0x000ea2000c1e1500 */
[C---:B------:R-:W-:Y:S01]  /*aef0*/  IADD3 R23, R7.reuse, R18, RZ ;  /* 0x0000001207177210 */ /* 0x040fe20007ffe0ff */
[--C-:B------:R-:W-:Y:S02]  /*af00*/  IMAD.WIDE.U32 R6, R7, 0x2, R12.reuse ;  /* 0x0000000207067825 */ /* 0x100fe400078e000c */
[----:B------:R-:W3:Y:S02]  /*af10*/  LDG.E.U16 R4, desc[UR36][R4.64] ;  /* 0x0000002404047981 */ /* 0x000ee4000c1e1500 */
[C---:B------:R-:W-:Y:S02]  /*af20*/  IMAD.WIDE.U32 R8, R23.reuse, 0x2, R12 ;  /* 0x0000000217087825 */ /* 0x040fe400078e000c */
[----:B------:R-:W4:Y:S04]  /*af30*/  LDG.E.U16 R6, desc[UR36][R6.64] ;  /* 0x0000002406067981 */ /* 0x000f28000c1e1500 */
[----:B------:R-:W5:Y:S01]  /*af40*/  LDG.E.U16 R8, desc[UR36][R8.64] ;  /* 0x0000002408087981 */ /* 0x000f62000c1e1500 */
[----:B------:R-:W-:-:S04]  /*af50*/  IMAD.IADD R19, R23, 0x1, R18 ;  /* 0x0000000117137824 */ /* 0x000fc800078e0212 */
[----:B------:R-:W-:-:S05]  /*af60*/  IMAD R23, R18, 0x3, R19 ;  /* 0x0000000312177824 */ /* 0x000fca00078e0213 */
[----:B------:R-:W-:Y:S02]  /*af70*/  ISETP.GE.U32.AND P4, PT, R23, R2, PT ;  /* 0x000000021700720c */ /* 0x000fe40003f86070 */
[----:B--2---:R-:W-:Y:S02]  /*af80*/  SHF.L.U32 R22, R20, 0x10, RZ ;  /* 0x0000001014167819 */ /* 0x004fe400000006ff */
[----:B---3--:R-:W-:Y:S01]  /*af90*/  SHF.L.U32 R23, R4, 0x10, RZ ;  /* 0x0000001004177819 */ /* 0x008fe200000006ff */
[----:B----4-:R-:W-:Y:S01]  /*afa0*/  IMAD.U32 R24, R6, 0x10000, RZ ;  /* 0x0001000006187824 */ /* 0x010fe200078e00ff */
[----:B------:R-:W-:Y:S02]  /*afb0*/  FSETP.GTU.FTZ.AND P0, PT, |R22|, +INF , PT ;  /* 0x7f8000001600780b */ /* 0x000fe40003f1c200 */
[----:B-----5:R-:W-:Y:S02]  /*afc0*/  SHF.L.U32 R25, R8, 0x10, RZ ;  /* 0x0000001008197819 */ /* 0x020fe400000006ff */
[----:B------:R-:W-:-:S02]  /*afd0*/  FSETP.GTU.FTZ.AND P2, PT, |R24|, +INF , PT ;  /* 0x7f8000001800780b */ /* 0x000fc40003f5c200 */
[----:B------:R-:W-:Y:S02]  /*afe0*/  FSETP.GTU.FTZ.AND P1, PT, |R23|, +INF , PT ;  /* 0x7f8000001700780b */ /* 0x000fe40003f3c200 */
[----:B------:R-:W-:Y:S02]  /*aff0*/  FSETP.GTU.FTZ.AND P3, PT, |R25|, +INF , PT ;  /* 0x7f8000001900780b */ /* 0x000fe40003f7c200 */
[----:B------:R-:W-:Y:S02]  /*b000*/  FSEL R5, R22, RZ, !P0 ;  /* 0x000000ff16057208 */ /* 0x000fe40004000000 */
[----:B------:R-:W-:Y:S02]  /*b010*/  FSEL R7, R24, RZ, !P2 ;  /* 0x000000ff18077208 */ /* 0x000fe40005000000 */
[----:B------:R-:W-:Y:S02]  /*b020*/  FSEL R22, R23, RZ, !P1 ;  /* 0x000000ff17167208 */ /* 0x000fe40004800000 */
[----:B------:R-:W-:Y:S01]  /*b030*/  FSEL R24, R25, RZ, !P3 ;  /* 0x000000ff19187208 */ /* 0x000fe20005800000 */
[----:B------:R-:W-:Y:S01]  /*b040*/  FADD.FTZ R10, R5, R10 ;  /* 0x0000000a050a7221 */ /* 0x000fe20000010000 */
[----:B------:R-:W-:Y:S01]  /*b050*/  FADD.FTZ R16, R7, R16 ;  /* 0x0000001007107221 */ /* 0x000fe20000010000 */
[----:B------:R-:W-:-:S02]  /*b060*/  FADD.FTZ R11, R22, R11 ;  /* 0x0000000b160b7221 */ /* 0x000fc40000010000 */
[----:B------:R-:W-:Y:S01]  /*b070*/  FADD.FTZ R17, R24, R17 ;  /* 0x0000001118117221 */ /* 0x000fe20000010000 */
[----:B------:R-:W-:Y:S06]  /*b080*/  @!P4 BRA `(.L_x_3231) ;  /* 0xfffffffc0084c947 */ /* 0x000fec000383ffff */
[----:B------:R-:W-:Y:S05]  /*b090*/  BSYNC B2 ;  /* 0x0000000000027941 */ /* 0x000fea0003800000 */
.L_x_3230:
[----:B------:R-:W-:-:S07]  /*b0a0*/  PRMT R7, R4, 0x7610, R7 ;  /* 0x0000761004077816 */ /* 0x000fce0000000007 */
.L_x_3229:
[----:B------:R-:W-:Y:S05]  /*b0b0*/  BSYNC B1 ;  /* 0x0000000000017941 */ /* 0x000fea0003800000 */
.L_x_3228:
        /* <DEDUP_REMOVED lines=10> */
[----:B------:R-:W-:-:S05]  /*b160*/  IMAD.IADD R9, R9, 0x1, R18 ;  /* 0x0000000109097824 */ /* 0x000fca00078e0212 */
        /* <DEDUP_REMOVED lines=8> */
.L_x_3233:
[----:B------:R-:W-:Y:S05]  /*b1f0*/  BSYNC B1 ;  /* 0x0000000000017941 */ /* 0x000fea0003800000 */
.L_x_3232:
[----:B------:R-:W-:Y:S04]  /*b200*/  BSSY B1, `(.L_x_3234) ;  /* 0x000001a000017945 */ /* 0x000fe80003800000 */
[----:B------:R-:W-:Y:S05]  /*b210*/  @P1 BRA `(.L_x_3235) ;  /* 0x0000000000601947 */ /* 0x000fea0003800000 */
[----:B------:R-:W-:Y:S01]  /*b220*/  IMAD.IADD R19, R19, 0x1, R18 ;  /* 0x0000000113137824 */ /* 0x000fe200078e0212 */
[----:B-----5:R-:W-:-:S04]  /*b230*/  SHF.L.U32 R20, R20, 0x10, RZ ;  /* 0x0000001014147819 */ /* 0x020fc800000006ff */
[----:B------:R-:W-:Y:S02]  /*b240*/  ISETP.GE.U32.AND P1, PT, R19, R2, PT ;  /* 0x000000021300720c */ /* 0x000fe40003f26070 */
[----:B------:R-:W-:-:S04]  /*b250*/  FSETP.GTU.FTZ.AND P0, PT, |R20|, +INF , PT ;  /* 0x7f8000001400780b */ /* 0x000fc80003f1c200 */
[----:B0-----:R-:W-:-:S05]  /*b260*/  FSEL R5, R20, RZ, !P0 ;  /* 0x000000ff14057208 */ /* 0x001fca0004000000 */
        /* <DEDUP_REMOVED lines=15> */
[----:B------:R-:W-:-:S04]  /*b360*/  @!P1 SHF.L.U32 R8, R8, 0x10, RZ ;  /* 0x0000001008089819 */ /* 0x000fc800000006ff */
[----:B------:R-:W-:-:S04]  /*b370*/  @!P1 FSETP.GTU.FTZ.AND P2, PT, |R8|, +INF , PT ;  /* 0x7f8000000800980b */ /* 0x000fc80003f5c200 */
[----:B------:R-:W-:-:S05]  /*b380*/  @!P1 FSEL R8, R8, RZ, !P2 ;  /* 0x000000ff08089208 */ /* 0x000fca0005000000 */
[----:B------:R-:W-:-:S07]  /*b390*/  @!P1 FADD.FTZ R17, R17, R8 ;  /* 0x0000000811119221 */ /* 0x000fce0000010000 */
.L_x_3235:
[----:B------:R-:W-:Y:S05]  /*b3a0*/  BSYNC B1 ;  /* 0x0000000000017941 */ /* 0x000fea0003800000 */
.L_x_3234:
[----:B------:R-:W-:-:S04]  /*b3b0*/  FADD.FTZ R11, R10, R11 ;  /* 0x0000000b0a0b7221 */ /* 0x000fc80000010000 */
[----:B------:R-:W-:-:S04]  /*b3c0*/  FADD.FTZ R16, R11, R16 ;  /* 0x000000100b107221 */ /* 0x000fc80000010000 */
[----:B------:R-:W-:-:S07]  /*b3d0*/  FADD.FTZ R16, R16, R17 ;  /* 0x0000001110107221 */ /* 0x000fce0000010000 */
.L_x_3187:
[----:B------:R-:W-:Y:S05]  /*b3e0*/  BSYNC B0 ;  /* 0x0000000000007941 */ /* 0x000fea0003800000 */
.L_x_3186:
[----:B------:R-:W-:Y:S02]  /*b3f0*/  ULDC UR4, c[0x0][0x234] ;  /* 0x00008d0000047ab9 */ /* 0x000fe40000000800 */
[----:B------:R-:W-:-:S13]  /*b400*/  ISETP.NE.AND P0, PT, RZ, UR4, PT ;  /* 0x00000004ff007c0c */ /* 0x000fda000bf05270 */
[----:B------:R-:W-:Y:S05]  /*b410*/  @!P0 BRA `(.L_x_3236) ;  /* 0x0000000000648947 */ /* 0x000fea0003800000 */
[----:B------:R-:W2:Y:S01]  /*b420*/  S2UR UR5, SR_CgaCtaId ;  /* 0x00000000000579c3 */ /* 0x000ea20000008800 */
[----:B------:R-:W-:Y:S01]  /*b430*/  UMOV UR4, 0x400 ;  /* 0x0000040000047882 */ /* 0x000fe20000000000 */
[----:B------:R-:W-:Y:S01]  /*b440*/  ULDC UR6, c[0x0][0x0] ;  /* 0x0000000000067ab9 */ /* 0x000fe20000000800 */
[----:B------:R-:W-:Y:S01]  /*b450*/  UIADD3 UR4, UR4, 0x10, URZ ;  /* 0x0000001004047890 */ /* 0x000fe2000fffe03f */
[----:B------:R-:W-:Y:S01]  /*b460*/  IMAD R2, R3, UR6, R0 ;  /* 0x0000000603027c24 */ /* 0x000fe2000f8e0200 */
[----:B------:R-:W-:Y:S02]  /*b470*/  ULDC UR7, c[0x0][0x4] ;  /* 0x0000010000077ab9 */ /* 0x000fe40000000800 */
[----:B--2---:R-:W-:Y:S02]  /*b480*/  ULEA UR4, UR5, UR4, 0x18 ;  /* 0x0000000405047291 */ /* 0x004fe4000f8ec03f */
[----:B------:R-:W-:-:S04]  /*b490*/  USHF.R.U32.HI UR5, URZ, 0x1, UR7 ;  /* 0x000000013f057899 */ /* 0x000fc80008011607 */
[----:B0-----:R-:W-:Y:S02]  /*b4a0*/  LEA R5, R2, UR4, 0x2 ;  /* 0x0000000402057c11 */ /* 0x001fe4000f8e10ff */
[----:B------:R-:W-:-:S03]  /*b4b0*/  ISETP.NE.AND P0, PT, RZ, UR5, PT ;  /* 0x00000005ff007c0c */ /* 0x000fc6000bf05270 */
[----:B------:R2:W-:Y:S10]  /*b4c0*/  STS [R5], R16 ;  /* 0x0000001005007388 */ /* 0x0005f40000000800 */
[----:B--2---:R-:W-:Y:S05]  /*b4d0*/  @!P0 BRA `(.L_x_3236) ;  /* 0x0000000000348947 */ /* 0x004fea0003800000 */
[----:B------:R-:W-:-:S07]  /*b4e0*/  IMAD.U32 R2, RZ, RZ, UR5 ;  /* 0x00000005ff027e24 */ /* 0x000fce000f8e00ff */
.L_x_3237:
[----:B-----5:R-:W-:Y:S01]  /*b4f0*/  IADD3 R7, R3, R2, RZ ;  /* 0x0000000203077210 */ /* 0x020fe20007ffe0ff */
[----:B------:R-:W-:Y:S03]  /*b500*/  BAR.SYNC.DEFER_BLOCKING 0x0 ;  /* 0x0000000000007b1d */ /* 0x000fe60000010000 */
[----:B------:R-:W-:-:S04]  /*b510*/  ISETP.GE.U32.AND P0, PT, R7, UR7, PT ;  /* 0x0000000707007c0c */ /* 0x000fc8000bf06070 */
[----:B------:R-:W-:-:S13]  /*b520*/  ISETP.GE.U32.OR P0, PT, R3, R2, P0 ;  /* 0x000000020300720c */ /* 0x000fda0000706470 */
[----:B------:R-:W-:-:S05]  /*b530*/  @!P0 IMAD R4, R7, UR6, R0 ;  /* 0x0000000607048c24 */ /* 0x000fca000f8e0200 */
[----:B------:R-:W-:-:S05]  /*b540*/  @!P0 LEA R4, R4, UR4, 0x2 ;  /* 0x0000000404048c11 */ /* 0x000fca000f8e10ff */
[----:B------:R-:W0:Y:S02]  /*b550*/  @!P0 LDS R7, [R4] ;  /* 0x0000000004078984 */ /* 0x000e240000000800 */
[----:B0-----:R-:W-:-:S05]  /*b560*/  @!P0 FADD.FTZ R16, R16, R7 ;  /* 0x0000000710108221 */ /* 0x001fca0000010000 */
[----:B------:R2:W-:Y:S01]  /*b570*/  @!P0 STS [R5], R16 ;  /* 0x0000001005008388 */ /* 0x0005e20000000800 */
[----:B------:R-:W-:Y:S02]  /*b580*/  ISETP.GT.AND P0, PT, R2, 0x1, PT ;  /* 0x000000010200780c */ /* 0x000fe40003f04270 */
[----:B------:R-:W-:-:S11]  /*b590*/  SHF.R.S32.HI R2, RZ, 0x1, R2 ;  /* 0x00000001ff027819 */ /* 0x000fd60000011402 */
[----:B--2---:R-:W-:Y:S05]  /*b5a0*/  @P0 BRA `(.L_x_3237) ;  /* 0xfffffffc00d00947 */ /* 0x004fea000383ffff */
.L_x_3236:
        /* <DEDUP_REMOVED lines=10> */
[----:B------:R-:W-:-:S04]  /*b650*/  UIADD3 UR4, UR4, 0x10, URZ ;  /* 0x0000001004047890 */ /* 0x000fc8000fffe03f */
        /* <DEDUP_REMOVED lines=8> */
.L_x_3240:
[----:B------:R-:W-:Y:S01]  /*b6e0*/  IADD3 R2, R0, R4, RZ ;  /* 0x0000000400027210 */ /* 0x000fe20007ffe0ff */
[----:B------:R-:W-:Y:S03]  /*b6f0*/  BAR.SYNC.DEFER_BLOCKING 0x0 ;  /* 0x0000000000007b1d */ /* 0x000fe60000010000 */
[----:B------:R-:W-:-:S04]  /*b700*/  ISETP.GE.U32.AND P0, PT, R2, R9, PT ;  /* 0x000000090200720c */ /* 0x000fc80003f06070 */
[----:B------:R-:W-:-:S13]  /*b710*/  ISETP.GE.U32.OR P0, PT, R0, R4, P0 ;  /* 0x000000040000720c */ /* 0x000fda0000706470 */
[----:B------:R-:W-:Y:S02]  /*b720*/  @!P0 LEA R2, R4, R5, 0x2 ;  /* 0x0000000504028211 */ /* 0x000fe400078e10ff */
[----:B------:R-:W-:-:S03]  /*b730*/  SHF.R.S32.HI R4, RZ, 0x1, R4 ;  /* 0x00000001ff047819 */ /* 0x000fc60000011404 */
[----:B-----5:R-:W0:Y:S02]  /*b740*/  @!P0 LDS R7, [R2] ;  /* 0x0000000002078984 */ /* 0x020e240000000800 */
[----:B0-----:R-:W-:-:S05]  /*b750*/  @!P0 FADD.FTZ R16, R16, R7 ;  /* 0x0000000710108221 */ /* 0x001fca0000010000 */
[----:B------:R0:W-:Y:S01]  /*b760*/  @!P0 STS [R5], R16 ;  /* 0x0000001005008388 */ /* 0x0001e20000000800 */
[----:B------:R-:W-:-:S13]  /*b770*/  ISETP.GE.AND P0, PT, R4, 0x20, PT ;  /* 0x000000200400780c */ /* 0x000fda0003f06270 */
[----:B0-----:R-:W-:Y:S05]  /*b780*/  @P0 BRA `(.L_x_3240) ;  /* 0xfffffffc00d40947 */ /* 0x001fea000383ffff */
[----:B------:R-:W-:-:S07]  /*b790*/  IMAD.MOV.U32 R2, RZ, RZ, 0x20 ;  /* 0x00000020ff027424 */ /* 0x000fce00078e00ff */
.L_x_3239:
[----:B------:R-:W-:Y:S01]  /*b7a0*/  BAR.SYNC.DEFER_BLOCKING 0x0 ;  /* 0x0000000000007b1d */ /* 0x000fe20000010000 */
[----:B------:R-:W-:-:S13]  /*b7b0*/  ISETP.GE.AND P0, PT, R2, 0x2, PT ;  /* 0x000000020200780c */ /* 0x000fda0003f06270 */
[----:B------:R-:W-:Y:S05]  /*b7c0*/  @!P0 BRA `(.L_x_3238) ;  /* 0x0000000000188947 */ /* 0x000fea0003800000 */
[----:B------:R-:W-:-:S11]  /*b7d0*/  HFMA2.MMA R5, -RZ, RZ, 0, 5.9604644775390625e-08 ;  /* 0x00000001ff057435 */ /* 0x000fd600000001ff */
.L_x_3241:
[----:B-----5:R0:W2:Y:S02]  /*b7e0*/  SHFL.DOWN PT, R7, R16, R5, 0x1f ;  /* 0x08001f0510077589 */ /* 0x0200a400000e0000 */
[----:B0-----:R-:W-:-:S04]  /*b7f0*/  SHF.L.U32 R5, R5, 0x1, RZ ;  /* 0x0000000105057819 */ /* 0x001fc800000006ff */
[----:B------:R-:W-:Y:S01]  /*b800*/  ISETP.GE.AND P0, PT, R5, R2, PT ;  /* 0x000000020500720c */ /* 0x000fe20003f06270 */
[----:B--2---:R-:W-:-:S12]  /*b810*/  FADD.FTZ R16, R7, R16 ;  /* 0x0000001007107221 */ /* 0x004fd80000010000 */
[----:B------:R-:W-:Y:S05]  /*b820*/  @!P0 BRA `(.L_x_3241) ;  /* 0xfffffffc00ec8947 */ /* 0x000fea000383ffff */
.L_x_3238:
[----:B0-----:R-:W0:Y:S01]  /*b830*/  LDC R13, c[0x0][0x3ec] ;  /* 0x0000fb00ff0d7b82 */ /* 0x001e220000000800 */
[----:B------:R-:W-:Y:S01]  /*b840*/  IMAD.MOV.U32 R17, RZ, RZ, RZ ;  /* 0x000000ffff117224 */ /* 0x000fe200078e00ff */
[----:B0-----:R-:W-:-:S13]  /*b850*/  ISETP.NE.AND P1, PT, R13, RZ, PT ;  /* 0x000000ff0d00720c */ /* 0x001fda0003f25270 */
[----:B------:R-:W-:Y:S05]  /*b860*/  @!P1 BRA `(.L_x_3242) ;  /* 0x0000001000449947 */ /* 0x000fea0003800000 */
[----:B------:R-:W-:Y:S01]  /*b870*/  MOV R14, RZ ;  /* 0x000000ff000e7202 */ /* 0x000fe20000000f00 */
[----:B------:R-:W-:Y:S01]  /*b880*/  ULDC.64 UR6, c[0x0][0x3f0] ;  /* 0x0000fc0000067ab9 */ /* 0x000fe20000000a00 */
[----:B------:R-:W-:Y:S01]  /*b890*/  ULDC UR4, c[0x0][0x3f8] ;  /* 0x0000fe0000047ab9 */ /* 0x000fe20000000800 */
[----:B------:R-:W-:Y:S02]  /*b8a0*/  ISETP.NE.AND P0, PT, R13, 0x1, PT ;  /* 0x000000010d00780c */ /* 0x000fe40003f05270 */
[----:B------:R-:W-:-:S05]  /*b8b0*/  IMAD.HI.U32 R4, R15, UR7, R14 ;  /* 0x000000070f047c27 */ /* 0x000fca000f8e000e */
[----:B------:R-:W-:Y:S01]  /*b8c0*/  SHF.R.U32.HI R5, RZ, UR4, R4 ;  /* 0x00000004ff057c19 */ /* 0x000fe20008011604 */
[----:B------:R-:W-:-:S03]  /*b8d0*/  ULDC UR4, c[0x0][0x51c] ;  /* 0x0001470000047ab9 */ /* 0x000fc60000000800 */
[----:B-----5:R-:W-:-:S05]  /*b8e0*/  IADD3 R7, -R5, RZ, RZ ;  /* 0x000000ff05077210 */ /* 0x020fca0007ffe1ff */
        /* <DEDUP_REMOVED lines=265> */
.L_x_3242:
[----:B------:R-:W-:Y:S01]  /*c980*/  ULDC.64 UR6, c[0x0][0x600] ;  /* 0x0001800000067ab9 */ /* 0x000fe20000000a00 */
[----:B------:R-:W-:Y:S02]  /*c990*/  CS2R R4, SRZ ;  /* 0x0000000000047805 */ /* 0x000fe4000001ff00 */
[----:B------:R-:W-:Y:S01]  /*c9a0*/  ISETP.NE.U32.AND P0, PT, RZ, UR6, PT ;  /* 0x00000006ff007c0c */ /* 0x000fe2000bf05070 */
[----:B------:R-:W-:Y:S01]  /*c9b0*/  ULDC.64 UR4, c[0x0][0x5f0] ;  /* 0x00017c0000047ab9 */ /* 0x000fe20000000a00 */
[----:B------:R-:W-:Y:S02]  /*c9c0*/  MOV R12, RZ ;  /* 0x000000ff000c7202 */ /* 0x000fe40000000f00 */
[----:B------:R-:W-:Y:S02]  /*c9d0*/  ISETP.NE.AND.EX P0, PT, RZ, UR7, PT, P0 ;  /* 0x00000007ff007c0c */ /* 0x000fe4000bf05300 */
[----:B-----5:R-:W-:-:S04]  /*c9e0*/  IADD3 R6, P2, R17, UR4, RZ ;  /* 0x0000000411067c10 */ /* 0x020fc8000ff5e0ff */
[----:B------:R-:W-:-:S07]  /*c9f0*/  IADD3.X R7, RZ, UR5, RZ, P2, !PT ;  /* 0x00000005ff077c10 */ /* 0x000fce00097fe4ff */
[----:B------:R-:W-:Y:S01]  /*ca00*/  @P0 IADD3 R4, P3, R17, UR6, RZ ;  /* 0x0000000611040c10 */ /* 0x000fe2000ff7e0ff */
[----:B------:R-:W-:Y:S02]  /*ca10*/  ULDC UR6, c[0x0][0x238] ;  /* 0x00008e0000067ab9 */ /* 0x000fe40000000800 */
[----:B------:R-:W-:Y:S02]  /*ca20*/  ISETP.NE.AND P4, PT, RZ, UR6, PT ;  /* 0x00000006ff007c0c */ /* 0x000fe4000bf85270 */
[----:B------:R-:W-:-:S04]  /*ca30*/  @P0 IMAD.X R5, RZ, RZ, UR7, P3 ;  /* 0x00000007ff050e24 */ /* 0x000fc800098e06ff */
[----:B------:R-:W-:-:S07]  /*ca40*/  @P0 IMAD.MOV.U32 R12, RZ, RZ, R5 ;  /* 0x000000ffff0c0224 */ /* 0x000fce00078e0005 */
[----:B------:R-:W-:Y:S05]  /*ca50*/  @!P4 BRA `(.L_x_3243) ;  /* 0x000000200060c947 */ /* 0x000fea0003800000 */
[----:B------:R-:W0:Y:S01]  /*ca60*/  S2R R2, SR_CTAID.X ;  /* 0x0000000000027919 */ /* 0x000e220000002500 */
[----:B------:R-:W-:Y:S01]  /*ca70*/  ULDC UR6, c[0x0][0x23c] ;  /* 0x00008f0000067ab9 */ /* 0x000fe20000000800 */
[----:B------:R-:W-:Y:S01]  /*ca80*/  MOV R17, RZ ;  /* 0x000000ff00117202 */ /* 0x000fe20000000f00 */
[----:B------:R-:W-:Y:S01]  /*ca90*/  IMAD R6, R0, UR6, RZ ;  /* 0x0000000600067c24 */ /* 0x000fe2000f8e02ff */
[----:B------:R-:W-:-:S03]  /*caa0*/  ULDC UR6, c[0x0][0x240] ;  /* 0x0000900000067ab9 */ /* 0x000fc60000000800 */
[----:B------:R-:W-:Y:S01]  /*cab0*/  IMAD R7, R3, UR6, R6 ;  /* 0x0000000603077c24 */ /* 0x000fe2000f8e0206 */
[----:B------:R-:W-:-:S03]  /*cac0*/  ULDC UR6, c[0x0][0x228] ;  /* 0x00008a0000067ab9 */ /* 0x000fc60000000800 */
[----:B0-----:R-:W-:Y:S01]  /*cad0*/  IMAD R7, R2, UR6, R7 ;  /* 0x0000000602077c24 */ /* 0x001fe2000f8e0207 */
        /* <DEDUP_REMOVED lines=274> */
.L_x_3244:
        /* <DEDUP_REMOVED lines=12> */
[----:B------:R-:W-:Y:S01]  /*dcc0*/  HFMA2.MMA R8, -RZ, RZ, 0, 5.9604644775390625e-08 ;  /* 0x00000001ff087435 */ /* 0x000fe200000001ff */
[----:B------:R-:W-:-:S13]  /*dcd0*/  ISETP.NE.AND P1, PT, RZ, UR4, PT ;  /* 0x00000004ff007c0c */ /* 0x000fda000bf25270 */
[----:B------:R-:W-:-:S04]  /*dce0*/  @P1 ISETP.NE.AND P0, PT, R3, RZ, PT ;  /* 0x000000ff0300120c */ /* 0x000fc80003f05270 */
[----:B------:R-:W-:-:S04]  /*dcf0*/  @P1 SEL R9, RZ, 0x1, P0 ;  /* 0x00000001ff091807 */ /* 0x000fc80000000000 */
[----:B------:R-:W-:-:S07]  /*dd00*/  @P1 PRMT R8, R9, 0x7610, R8 ;  /* 0x0000761009081816 */ /* 0x000fce0000000008 */
.L_x_3246:
[----:B0-----:R-:W-:Y:S05]  /*dd10*/  BSYNC B0 ;  /* 0x0000000000007941 */ /* 0x001fea0003800000 */
.L_x_3245:
        /* <DEDUP_REMOVED lines=13> */
[----:B------:R0:W-:Y:S02]  /*ddf0*/  STG.E desc[UR36][R8.64], R16 ;  /* 0x0000001008007986 */ /* 0x0001e4000c101924 */
.L_x_3248:
[----:B------:R-:W-:Y:S05]  /*de00*/  BSYNC B0 ;  /* 0x0000000000007941 */ /* 0x000fea0003800000 */
.L_x_3247:
        /* <DEDUP_REMOVED lines=35> */
.L_x_3250:
[----:B------:R-:W-:Y:S05]  /*e040*/  BSYNC B0 ;  /* 0x0000000000007941 */ /* 0x000fea0003800000 */
.L_x_3249:
        /* <DEDUP_REMOVED lines=15> */
[----:B------:R-:W-:Y:S01]  /*e140*/  ULDC UR4, c[0x0][0x214] ;  /* 0x0000850000047ab9 */ /* 0x000fe20000000800 */
[----:B------:R-:W-:Y:S01]  /*e150*/  BSSY B0, `(.L_x_3251) ;  /* 0x0000029000007945 */ /* 0x000fe20003800000 */
[----:B------:R-:W-:-:S03]  /*e160*/  MOV R16, UR4 ;  /* 0x0000000400107c02 */ /* 0x000fc60008000f00 */
        /* <DEDUP_REMOVED lines=13> */
.L_x_3255:
[----:B------:R-:W-:-:S04]  /*e240*/  IMAD.IADD R11, R2, 0x1, R13 ;  /* 0x00000001020b7824 */ /* 0x000fc800078e020d */
[----:B--2---:R-:W-:-:S06]  /*e250*/  IMAD.WIDE.U32 R10, R11, 0x4, R8 ;  /* 0x000000040b0a7825 */ /* 0x004fcc00078e0008 */
[----:B------:R-:W2:Y:S01]  /*e260*/  LDG.E R11, desc[UR36][R10.64] ;  /* 0x000000240a0b7981 */ /* 0x000ea2000c1e1900 */
[----:B------:R-:W-:-:S04]  /*e270*/  IADD3 R13, R14, R13, RZ ;  /* 0x0000000d0e0d7210 */ /* 0x000fc80007ffe0ff */
[----:B------:R-:W-:Y:S01]  /*e280*/  ISETP.GE.U32.AND P0, PT, R13, UR6, PT ;  /* 0x000000060d007c0c */ /* 0x000fe2000bf06070 */
[----:B--2---:R-:W-:-:S12]  /*e290*/  FADD.FTZ R16, R11, R16 ;  /* 0x000000100b107221 */ /* 0x004fd80000010000 */
[----:B------:R-:W-:Y:S05]  /*e2a0*/  @!P0 BRA `(.L_x_3255) ;  /* 0xfffffffc00e48947 */ /* 0x000fea000383ffff */
[----:B------:R-:W-:Y:S05]  /*e2b0*/  BSYNC B1 ;  /* 0x0000000000017941 */ /* 0x000fea0003800000 */
.L_x_3254:
[----:B------:R-:W-:Y:S05]  /*e2c0*/  BRA `(.L_x_3253) ;  /* 0x0000000000447947 */ /* 0x000fea0003800000 */
.L_x_3252:
[----:B------:R-:W-:Y:S02]  /*e2d0*/  ULDC UR5, c[0x0][0x22c] ;  /* 0x00008b0000057ab9 */ /* 0x000fe40000000800 */
[----:B------:R-:W-:-:S13]  /*e2e0*/  ISETP.GE.U32.AND P0, PT, R3, UR5, PT ;  /* 0x0000000503007c0c */ /* 0x000fda000bf06070 */
[----:B------:R-:W-:Y:S05]  /*e2f0*/  @P0 BRA `(.L_x_3253) ;  /* 0x0000000000380947 */ /* 0x000fea0003800000 */
[----:B------:R-:W-:Y:S01]  /*e300*/  ULDC UR4, c[0x0][0x10] ;  /* 0x0000040000047ab9 */ /* 0x000fe20000000800 */
[----:B------:R-:W0:Y:S01]  /*e310*/  LDC R14, c[0x0][RZ] ;  /* 0x00000000ff0e7b82 */ /* 0x000e220000000800 */
[----:B------:R-:W-:Y:S01]  /*e320*/  MOV R13, R3 ;  /* 0x00000003000d7202 */ /* 0x000fe20000000f00 */
[----:B------:R-:W-:-:S06]  /*e330*/  IMAD R2, R2, UR4, RZ ;  /* 0x0000000402027c24 */ /* 0x000fcc000f8e02ff */
[----:B------:R-:W2:Y:S08]  /*e340*/  LDC.64 R8, c[0x0][0x608] ;  /* 0x00018200ff087b82 */ /* 0x000eb00000000a00 */
[----:B------:R-:W3:Y:S02]  /*e350*/  LDC R18, c[0x0][0x4] ;  /* 0x00000100ff127b82 */ /* 0x000ee40000000800 */
.L_x_3256:
[----:B------:R-:W-:-:S04]  /*e360*/  IMAD.IADD R11, R2, 0x1, R13 ;  /* 0x00000001020b7824 */ /* 0x000fc800078e020d */
[----:B0-----:R-:W-:-:S04]  /*e370*/  IMAD R11, R11, R14, R0 ;  /* 0x0000000e0b0b7224 */ /* 0x001fc800078e0200 */
[----:B--2---:R-:W-:-:S06]  /*e380*/  IMAD.WIDE.U32 R10, R11, 0x4, R8 ;  /* 0x000000040b0a7825 */ /* 0x004fcc00078e0008 */
[----:B------:R-:W2:Y:S01]  /*e390*/  LDG.E R11, desc[UR36][R10.64] ;  /* 0x000000240a0b7981 */ /* 0x000ea2000c1e1900 */
[----:B---3--:R-:W-:-:S04]  /*e3a0*/  IADD3 R13, R18, R13, RZ ;  /* 0x0000000d120d7210 */ /* 0x008fc80007ffe0ff */
[----:B------:R-:W-:Y:S01]  /*e3b0*/  ISETP.GE.U32.AND P0, PT, R13, UR5, PT ;  /* 0x000000050d007c0c */ /* 0x000fe2000bf06070 */
[----:B--2---:R-:W-:-:S12]  /*e3c0*/  FADD.FTZ R16, R11, R16 ;  /* 0x000000100b107221 */ /* 0x004fd80000010000 */
[----:B------:R-:W-:Y:S05]  /*e3d0*/  @!P0 BRA `(.L_x_3256) ;  /* 0xfffffffc00e08947 */ /* 0x000fea000383ffff */
.L_x_3253:
[----:B------:R-:W-:Y:S05]  /*e3e0*/  BSYNC B0 ;  /* 0x0000000000007941 */ /* 0x000fea0003800000 */
.L_x_3251:
        /* <DEDUP_REMOVED lines=10> */
[----:B------:R0:W-:Y:S02]  /*e490*/  STS [R9], R16 ;  /* 0x0000001009007388 */ /* 0x0001e40000000800 */
[----:B------:R-:W-:Y:S05]  /*e4a0*/  @!P0 BRA `(.L_x_3257) ;  /* 0x0000000000348947 */ /* 0x000fea0003800000 */
[----:B------:R-:W-:-:S07]  /*e4b0*/  MOV R2, UR4 ;  /* 0x0000000400027c02 */ /* 0x000fce0008000f00 */
.L_x_3258:
[----:B------:R-:W-:Y:S01]  /*e4c0*/  IMAD.IADD R8, R3, 0x1, R2 ;  /* 0x0000000103087824 */ /* 0x000fe200078e0202 */
[----:B------:R-:W-:Y:S04]  /*e4d0*/  BAR.SYNC.DEFER_BLOCKING 0x0 ;  /* 0x0000000000007b1d */ /* 0x000fe80000010000 */
[----:B------:R-:W-:-:S04]  /*e4e0*/  ISETP.GE.U32.AND P0, PT, R8, UR5, PT ;  /* 0x0000000508007c0c */ /* 0x000fc8000bf06070 */
[----:B------:R-:W-:-:S13]  /*e4f0*/  ISETP.GE.U32.OR P0, PT, R3, R2, P0 ;  /* 0x000000020300720c */ /* 0x000fda0000706470 */
[----:B------:R-:W-:-:S05]  /*e500*/  @!P0 IMAD R8, R8, R13, R0 ;  /* 0x0000000d08088224 */ /* 0x000fca00078e0200 */
[----:B------:R-:W-:-:S05]  /*e510*/  @!P0 LEA R8, R8, UR7, 0x2 ;  /* 0x0000000708088c11 */ /* 0x000fca000f8e10ff */
[----:B------:R-:W0:Y:S02]  /*e520*/  @!P0 LDS R11, [R8] ;  /* 0x00000000080b8984 */ /* 0x000e240000000800 */
[----:B0-----:R-:W-:-:S05]  /*e530*/  @!P0 FADD.FTZ R16, R16, R11 ;  /* 0x0000000b10108221 */ /* 0x001fca0000010000 */
[----:B------:R2:W-:Y:S01]  /*e540*/  @!P0 STS [R9], R16 ;  /* 0x0000001009008388 */ /* 0x0005e20000000800 */
[----:B------:R-:W-:Y:S02]  /*e550*/  ISETP.GT.AND P0, PT, R2, 0x1, PT ;  /* 0x000000010200780c */ /* 0x000fe40003f04270 */
[----:B------:R-:W-:-:S11]  /*e560*/  SHF.R.S32.HI R2, RZ, 0x1, R2 ;  /* 0x00000001ff027819 */ /* 0x000fd60000011402 */
[----:B--2---:R-:W-:Y:S05]  /*e570*/  @P0 BRA `(.L_x_3258) ;  /* 0xfffffffc00d00947 */ /* 0x004fea000383ffff */
.L_x_3257:
[----:B------:R-:W-:Y:S05]  /*e580*/  @!P2 BRA `(.L_x_3259) ;  /* 0x000000000078a947 */ /* 0x000fea0003800000 */
[----:B------:R-:W-:Y:S02]  /*e590*/  ISETP.GT.AND P0, PT, R13, 0x20, PT ;  /* 0x000000200d00780c */ /* 0x000fe40003f04270 */
[----:B------:R-:W-:-:S11]  /*e5a0*/  MOV R2, R13 ;  /* 0x0000000d00027202 */ /* 0x000fd60000000f00 */
[----:B------:R-:W-:Y:S05]  /*e5b0*/  @!P0 BRA `(.L_x_3260) ;  /* 0x0000000000488947 */ /* 0x000fea0003800000 */
[----:B------:R-:W-:Y:S01]  /*e5c0*/  LEA.HI R2, R13, R13, RZ, 0x1 ;  /* 0x0000000d0d027211 */ /* 0x000fe200078f08ff */
[----:B------:R2:W-:Y:S03]  /*e5d0*/  STS [R9], R16 ;  /* 0x0000001009007388 */ /* 0x0005e60000000800 */
[----:B------:R-:W-:Y:S01]  /*e5e0*/  SHF.R.S32.HI R3, RZ, 0x1, R2 ;  /* 0x00000001ff037819 */ /* 0x000fe20000011402 */
[----:B------:R-:W-:-:S03]  /*e5f0*/  HFMA2.MMA R2, -RZ, RZ, 0, 1.9073486328125e-06 ;  /* 0x00000020ff027435 */ /* 0x000fc600000001ff */
[----:B------:R-:W-:-:S13]  /*e600*/  ISETP.GE.AND P0, PT, R3, 0x20, PT ;  /* 0x000000200300780c */ /* 0x000fda0003f06270 */
[----:B--2---:R-:W-:Y:S05]  /*e610*/  @!P0 BRA `(.L_x_3260) ;  /* 0x0000000000308947 */ /* 0x004fea0003800000 */
.L_x_3261:
[----:B------:R-:W-:Y:S01]  /*e620*/  IMAD.IADD R2, R0, 0x1, R3 ;  /* 0x0000000100027824 */ /* 0x000fe200078e0203 */
[----:B------:R-:W-:Y:S04]  /*e630*/  BAR.SYNC.DEFER_BLOCKING 0x0 ;  /* 0x0000000000007b1d */ /* 0x000fe80000010000 */
[----:B------:R-:W-:-:S04]  /*e640*/  ISETP.GE.U32.AND P0, PT, R2, R13, PT ;  /* 0x0000000d0200720c */ /* 0x000fc80003f06070 */
[----:B------:R-:W-:-:S13]  /*e650*/  ISETP.GE.U32.OR P0, PT, R0, R3, P0 ;  /* 0x000000030000720c */ /* 0x000fda0000706470 */
[----:B------:R-:W-:Y:S02]  /*e660*/  @!P0 LEA R2, R3, R9, 0x2 ;  /* 0x0000000903028211 */ /* 0x000fe400078e10ff */
[----:B------:R-:W-:-:S03]  /*e670*/  SHF.R.S32.HI R3, RZ, 0x1, R3 ;  /* 0x00000001ff037819 */ /* 0x000fc60000011403 */
[----:B------:R-:W0:Y:S02]  /*e680*/  @!P0 LDS R11, [R2] ;  /* 0x00000000020b8984 */ /* 0x000e240000000800 */
[----:B0-----:R-:W-:-:S05]  /*e690*/  @!P0 FADD.FTZ R16, R16, R11 ;  /* 0x0000000b10108221 */ /* 0x001fca0000010000 */
[----:B------:R2:W-:Y:S01]  /*e6a0*/  @!P0 STS [R9], R16 ;  /* 0x0000001009008388 */ /* 0x0005e20000000800 */
[----:B------:R-:W-:-:S13]  /*e6b0*/  ISETP.GE.AND P0, PT, R3, 0x20, PT ;  /* 0x000000200300780c */ /* 0x000fda0003f06270 */
[----:B--2---:R-:W-:Y:S05]  /*e6c0*/  @P0 BRA `(.L_x_3261) ;  /* 0xfffffffc00d40947 */ /* 0x004fea000383ffff */
[----:B------:R-:W-:-:S07]  /*e6d0*/  MOV R2, 0x20 ;  /* 0x0000002000027802 */ /* 0x000fce0000000f00 */
.L_x_3260:
[----:B------:R-:W-:Y:S01]  /*e6e0*/  BAR.SYNC.DEFER_BLOCKING 0x0 ;  /* 0x0000000000007b1d */ /* 0x000fe20000010000 */
[----:B------:R-:W-:-:S13]  /*e6f0*/  ISETP.GE.AND P0, PT, R2, 0x2, PT ;  /* 0x000000020200780c */ /* 0x000fda0003f06270 */
[----:B------:R-:W-:Y:S05]  /*e700*/  @!P0 BRA `(.L_x_3259) ;  /* 0x0000000000188947 */ /* 0x000fea0003800000 */
[----:B------:R-:W-:-:S07]  /*e710*/  IMAD.MOV.U32 R3, RZ, RZ, 0x1 ;  /* 0x00000001ff037424 */ /* 0x000fce00078e00ff */
.L_x_3262:
[----:B0-----:R0:W2:Y:S02]  /*e720*/  SHFL.DOWN PT, R9, R16, R3, 0x1f ;  /* 0x08001f0310097589 */ /* 0x0010a400000e0000 */
[----:B0-----:R-:W-:-:S04]  /*e730*/  SHF.L.U32 R3, R3, 0x1, RZ ;  /* 0x0000000103037819 */ /* 0x001fc800000006ff */
[----:B------:R-:W-:Y:S01]  /*e740*/  ISETP.GE.AND P0, PT, R3, R2, PT ;  /* 0x000000020300720c */ /* 0x000fe20003f06270 */
[----:B--2---:R-:W-:-:S12]  /*e750*/  FADD.FTZ R16, R9, R16 ;  /* 0x0000001009107221 */ /* 0x004fd80000010000 */
[----:B------:R-:W-:Y:S05]  /*e760*/  @!P0 BRA `(.L_x_3262) ;  /* 0xfffffffc00ec8947 */ /* 0x000fea000383ffff */
.L_x_3259:
        /* <DEDUP_REMOVED lines=9> */
[----:B------:R-:W0:Y:S02]  /*e800*/  LDG.E R3, desc[UR36][R4.64] ;  /* 0x0000002404037981 */ /* 0x000e24000c1e1900 */
[----:B0-----:R-:W-:-:S07]  /*e810*/  FADD.FTZ R16, R16, R3 ;  /* 0x0000000310107221 */ /* 0x001fce0000010000 */
.L_x_3264:
        /* <DEDUP_REMOVED lines=19> */
[----:B012---:R-:W-:Y:S05]  /*e950*/  CALL.ABS.NOINC R2 ;  /* 0x0000000002007343 */ /* 0x007fea0003c00000 */
.L_x_3266:
[----:B------:R-:W-:Y:S02]  /*e960*/  ULDC.64 UR4, c[0x0][0x5f0] ;  /* 0x00017c0000047ab9 */ /* 0x000fe40000000a00 */
[----:B------:R-:W-:-:S04]  /*e970*/  IADD3 R2, P0, R17, UR4, RZ ;  /* 0x0000000411027c10 */ /* 0x000fc8000ff1e0ff */
[----:B------:R-:W-:-:S05]  /*e980*/  IADD3.X R3, RZ, UR5, RZ, P0, !PT ;  /* 0x00000005ff037c10 */ /* 0x000fca00087fe4ff */
[----:B------:R-:W-:Y:S01]  /*e990*/  STG.E desc[UR36][R2.64], R16 ;  /* 0x0000001002007986 */ /* 0x000fe2000c101924 */
[----:B------:R-:W-:Y:S05]  /*e9a0*/  EXIT ;  /* 0x000000000000794d */ /* 0x000fea0003800000 */
.L_x_3265:
[----:B------:R-:W-:Y:S01]  /*e9b0*/  STG.E desc[UR36][R4.64], R16 ;  /* 0x0000001004007986 */ /* 0x000fe2000c101924 */
[----:B------:R-:W-:Y:S05]  /*e9c0*/  EXIT ;  /* 0x000000000000794d */ /* 0x000fea0003800000 */
.L_x_3263:
[----:B------:R-:W-:Y:S01]  /*e9d0*/  ISETP.NE.AND P0, PT, RZ, UR38, PT ;  /* 0x00000026ff007c0c */ /* 0x000fe2000bf05270 */
[----:B------:R-:W-:Y:S02]  /*e9e0*/  ULDC.U8 UR4, c[0x0][0x621] ;  /* 0x0001884000047ab9 */ /* 0x000fe40000000000 */
[----:B------:R-:W-:-:S10]  /*e9f0*/  ISETP.NE.AND P1, PT, RZ, UR4, PT ;  /* 0x00000004ff007c0c */ /* 0x000fd4000bf25270 */
[----:B------:R-:W-:Y:S05]  /*ea00*/  @!P0 BRA `(.L_x_3267) ;  /* 0x0000000000088947 */ /* 0x000fea0003800000 */
[----:B------:R-:W0:Y:S02]  /*ea10*/  LDG.E R3, desc[UR36][R6.64] ;  /* 0x0000002406037981 */ /* 0x000e24000c1e1900 */
[----:B0-----:R-:W-:-:S07]  /*ea20*/  FADD.FTZ R16, R16, R3 ;  /* 0x0000000310107221 */ /* 0x001fce0000010000 */
.L_x_3267:
[----:B------:R-:W-:Y:S05]  /*ea30*/  @!P1 BRA `(.L_x_3268) ;  /* 0x0000000000609947 */ /* 0x000fea0003800000 */
[----:B------:R-:W2:Y:S02]  /*ea40*/  LDC R0, c[0x0][0x624] ;  /* 0x00018900ff007b82 */ /* 0x000ea40000000800 */
[----:B--2---:R-:W-:-:S13]  /*ea50*/  ISETP.NE.AND P0, PT, R0, 0x1, PT ;  /* 0x000000010000780c */ /* 0x004fda0003f05270 */
[----:B------:R-:W-:Y:S05]  /*ea60*/  @!P0 BRA `(.L_x_3269) ;  /* 0x0000000000408947 */ /* 0x000fea0003800000 */
[----:B------:R-:W-:Y:S01]  /*ea70*/  MOV R2, 0x0 ;  /* 0x0000000000027802 */ /* 0x000fe20000000f00 */
[----:B------:R-:W-:Y:S01]  /*ea80*/  ULDC.64 UR4, c[0x4][0x7c8] ;  /* 0x0101f20000047ab9 */ /* 0x000fe20000000a00 */
[----:B------:R-:W-:Y:S01]  /*ea90*/  ULDC.64 UR6, c[0x4][0x478] ;  /* 0x01011e0000067ab9 */ /* 0x000fe20000000a00 */
[----:B------:R-:W-:Y:S01]  /*eaa0*/  IMAD.U32 R4, RZ, RZ, UR4 ;  /* 0x00000004ff047e24 */ /* 0x000fe2000f8e00ff */
[----:B------:R-:W-:Y:S01]  /*eab0*/  MOV R5, UR5 ;  /* 0x0000000500057c02 */ /* 0x000fe20008000f00 */
[----:B------:R-:W-:Y:S01]  /*eac0*/  ULDC.64 UR4, c[0x4][0x7b8] ;  /* 0x0101ee0000047ab9 */ /* 0x000fe20000000a00 */
[----:B------:R-:W2:Y:S01]  /*ead0*/  LDC.64 R2, c[0x4][R2] ;  /* 0x0100000002027b82 */ /* 0x000ea20000000a00 */
        /* <DEDUP_REMOVED lines=9> */
.L_x_3269:
[----:B------:R-:W-:Y:S02]  /*eb70*/  ULDC.64 UR4, c[0x0][0x5f0] ;  /* 0x00017c0000047ab9 */ /* 0x000fe40000000a00 */
[----:B------:R-:W-:-:S05]  /*eb80*/  IADD3 R2, P0, R17, UR4, RZ ;  /* 0x0000000411027c10 */ /* 0x000fca000ff1e0ff */
[----:B------:R-:W-:-:S05]  /*eb90*/  IMAD.X R3, RZ, RZ, UR5, P0 ;  /* 0x00000005ff037e24 */ /* 0x000fca00080e06ff */
[----:B------:R-:W-:Y:S01]  /*eba0*/  STG.E desc[UR36][R2.64], R16 ;  /* 0x0000001002007986 */ /* 0x000fe2000c101924 */
[----:B------:R-:W-:Y:S05]  /*ebb0*/  EXIT ;  /* 0x000000000000794d */ /* 0x000fea0003800000 */
.L_x_3268:
[----:B------:R-:W-:Y:S01]  /*ebc0*/  STG.E desc[UR36][R6.64], R16 ;  /* 0x0000001006007986 */ /* 0x000fe2000c101924 */
[----:B------:R-:W-:Y:S05]  /*ebd0*/  EXIT ;  /* 0x000000000000794d */ /* 0x000fea0003800000 */
.L_x_3243:
        /* <DEDUP_REMOVED lines=19> */
[----:B------:R-:W2:Y:S02]  /*ed10*/  LDG.E R3, desc[UR36][R4.64] ;  /* 0x0000002404037981 */ /* 0x000ea4000c1e1900 */
[----:B--2---:R-:W-:-:S07]  /*ed20*/  FADD.FTZ R16, R16, R3 ;  /* 0x0000000310107221 */ /* 0x004fce0000010000 */
.L_x_3271:
        /* <DEDUP_REMOVED lines=19> */
[----:B01----:R-:W-:Y:S05]  /*ee60*/  CALL.ABS.NOINC R2 ;  /* 0x0000000002007343 */ /* 0x003fea0003c00000 */
.L_x_3273:
[----:B------:R-:W-:Y:S02]  /*ee70*/  ULDC.64 UR4, c[0x0][0x5f0] ;  /* 0x00017c0000047ab9 */ /* 0x000fe40000000a00 */
[----:B------:R-:W-:-:S04]  /*ee80*/  IADD3 R2, P0, R17, UR4, RZ ;  /* 0x0000000411027c10 */ /* 0x000fc8000ff1e0ff */
[----:B------:R-:W-:-:S05]  /*ee90*/  IADD3.X R3, RZ, UR5, RZ, P0, !PT ;  /* 0x00000005ff037c10 */ /* 0x000fca00087fe4ff */
[----:B------:R-:W-:Y:S01]  /*eea0*/  STG.E desc[UR36][R2.64], R16 ;  /* 0x0000001002007986 */ /* 0x000fe2000c101924 */
[----:B------:R-:W-:Y:S05]  /*eeb0*/  EXIT ;  /* 0x000000000000794d */ /* 0x000fea0003800000 */
.L_x_3272:
[----:B------:R-:W-:Y:S01]  /*eec0*/  STG.E desc[UR36][R4.64], R16 ;  /* 0x0000001004007986 */ /* 0x000fe2000c101924 */
[----:B------:R-:W-:Y:S05]  /*eed0*/  EXIT ;  /* 0x000000000000794d */ /* 0x000fea0003800000 */
.L_x_3270:
[----:B------:R-:W-:Y:S01]  /*eee0*/  ISETP.NE.AND P0, PT, RZ, UR38, PT ;  /* 0x00000026ff007c0c */ /* 0x000fe2000bf05270 */
[----:B------:R-:W-:Y:S02]  /*eef0*/  ULDC.U8 UR4, c[0x0][0x621] ;  /* 0x0001884000047ab9 */ /* 0x000fe40000000000 */
[----:B------:R-:W-:-:S10]  /*ef00*/  ISETP.NE.AND P1, PT, RZ, UR4, PT ;  /* 0x00000004ff007c0c */ /* 0x000fd4000bf25270 */
[----:B------:R-:W-:Y:S05]  /*ef10*/  @!P0 BRA `(.L_x_3274) ;  /* 0x0000000000088947 */ /* 0x000fea0003800000 */
[----:B------:R-:W2:Y:S02]  /*ef20*/  LDG.E R3, desc[UR36][R6.64] ;  /* 0x0000002406037981 */ /* 0x000ea4000c1e1900 */
[----:B--2---:R-:W-:-:S07]  /*ef30*/  FADD.FTZ R16, R16, R3 ;  /* 0x0000000310107221 */ /* 0x004fce0000010000 */
.L_x_3274:
        /* <DEDUP_REMOVED lines=19> */
[----:B01----:R-:W-:Y:S05]  /*f070*/  CALL.ABS.NOINC R2 ;  /* 0x0000000002007343 */ /* 0x003fea0003c00000 */
.L_x_3276:
[----:B------:R-:W-:Y:S02]  /*f080*/  ULDC.64 UR4, c[0x0][0x5f0] ;  /* 0x00017c0000047ab9 */ /* 0x000fe40000000a00 */
[----:B------:R-:W-:-:S04]  /*f090*/  IADD3 R2, P0, R17, UR4, RZ ;  /* 0x0000000411027c10 */ /* 0x000fc8000ff1e0ff */
[----:B------:R-:W-:-:S05]  /*f0a0*/  IADD3.X R3, RZ, UR5, RZ, P0, !PT ;  /* 0x00000005ff037c10 */ /* 0x000fca00087fe4ff */
[----:B------:R-:W-:Y:S01]  /*f0b0*/  STG.E desc[UR36][R2.64], R16 ;  /* 0x0000001002007986 */ /* 0x000fe2000c101924 */
[----:B------:R-:W-:Y:S05]  /*f0c0*/  EXIT ;  /* 0x000000000000794d */ /* 0x000fea0003800000 */
.L_x_3275:
[----:B------:R-:W-:Y:S01]  /*f0d0*/  STG.E desc[UR36][R6.64], R16 ;  /* 0x0000001006007986 */ /* 0x000fe2000c101924 */
[----:B------:R-:W-:Y:S05]  /*f0e0*/  EXIT ;  /* 0x000000000000794d */ /* 0x000fea0003800000 */
.L_x_3277:
        /* <DEDUP_REMOVED lines=9> */
.L_x_9836:


//--------------------- .text._ZN2at6native13reduce_kernelILi256ELi2ENS0_8ReduceOpIN3c108BFloat16ENS0_9NanSumOpsIffEEjfLi4ELi4EEEEEvT1_ --------------------------
	.section	.text._ZN2at6native13reduce_kernelILi256ELi2ENS0_8ReduceOpIN3c108BFloat16ENS0_9NanSumOpsIffEEjfLi4ELi4EEEEEvT1_,"ax",@progbits
	.align	128
        .global         _ZN2at6native13reduce_kernelILi256ELi2ENS0_8ReduceOpIN3c108BFloat16ENS0_9NanSumOpsIffEEjfLi4ELi4EEEEEvT1_
        .type           _ZN2at6native13reduce_kernelILi256ELi2ENS0_8ReduceOpIN3c108BFloat16ENS0_9NanSumOpsIffEEjfLi4ELi4EEEEEvT1_,@function
        .size           _ZN2at6native13reduce_kernelILi256ELi2ENS0_8ReduceOpIN3c108BFloat16ENS0_9NanSumOpsIffEEjfLi4ELi4EEEEEvT1_,(.L_x_9837 - _ZN2at6native13reduce_kernelILi256ELi2ENS0_8ReduceOpIN3c108BFloat16ENS0_9NanSumOpsIffEEjfLi4ELi4EEEEEvT1_)
        .other          _ZN2at6native13reduce_kernelILi256ELi2ENS0_8ReduceOpIN3c108BFloat16ENS0_9NanSumOpsIffEEjfLi4ELi4EEEEEvT1_,@"STO_CUDA_ENTRY STV_DEFAULT"
_ZN2at6native13reduce_kernelILi256ELi2ENS0_8ReduceOpIN3c108BFloat16ENS0_9NanSumOpsIffEEjfLi4ELi4EEEEEvT1_:
.text._ZN2at6native13reduce_kernelILi256ELi2ENS0_8ReduceOpIN3c108BFloat16ENS0_9NanSumOpsIffEEjfLi4ELi4EEEEEvT1_:
        /* <DEDUP_REMOVED lines=288> */
.L_x_3278:
        /* <DEDUP_REMOVED lines=44> */
.L_x_3282:
[----:B------:R-:W0:Y:S01]  /*14c0*/  LDC R5, c[0x0][0x214] ;  /* 0x00008500ff057b82 */ /* 0x000e220000000800 */
[----:B------:R-:W-:Y:S01]  /*14d0*/  SHF.R.U64 R0, R18, 0x1, R19 ;  /* 0x0000000112007819 */ /* 0x000fe20000001213 */
[----:B------:R-:W-:Y:S01]  /*14e0*/  ULDC UR4, c[0x0][0x21c] ;  /* 0x0000870000047ab9 */ /* 0x000fe20000000800 */
[----:B------:R-:W-:Y:S01]  /*14f0*/  BSSY B0, `(.L_x_3283) ;  /* 0x000002b000007945 */ /* 0x000fe20003800000 */
[----:B------:R-:W-:Y:S02]  /*1500*/  MOV R4, UR4 ;  /* 0x0000000400047c02 */ /* 0x000fe40008000f00 */
[----:B------:R-:W-:-:S04]  /*1510*/  LOP3.LUT R8, R0, 0x3, RZ, 0xc0, !PT ;  /* 0x0000000300087812 */ /* 0x000fc800078ec0ff */
[----:B------:R-:W-:Y:S01]  /*1520*/  ISETP.NE.AND P0, PT, R8, RZ, PT ;  /* 0x000000ff0800720c */ /* 0x000fe20003f05270 */
[----:B0-----:R-:W-:-:S12]  /*1530*/  IMAD.MOV.U32 R0, RZ, RZ, R5 ;  /* 0x000000ffff007224 */ /* 0x001fd800078e0005 */
        /* <DEDUP_REMOVED lines=17> */
.L_x_3288:
[----:B------:R-:W-:Y:S05]  /*1650*/  BSYNC B2 ;  /* 0x0000000000027941 */ /* 0x000fea0003800000 */
.L_x_3287:
[----:B------:R-:W-:-:S04]  /*1660*/  PRMT R3, R3, 0x9910, RZ ;  /* 0x0000991003037816 */ /* 0x000fc800000000ff */
[----:B------:R-:W-:-:S13]  /*1670*/  ISETP.NE.AND P0, PT, R3, RZ, PT ;  /* 0x000000ff0300720c */ /* 0x000fda0003f05270 */
[----:B------:R-:W-:Y:S05]  /*1680*/  @!P0 BRA `(.L_x_3286) ;  /* 0x0000000000288947 */ /* 0x000fea0003800000 */
[----:B------:R-:W-:Y:S01]  /*1690*/  IADD3 R3, P0, R23, -R8, RZ ;  /* 0x8000000817037210 */ /* 0x000fe20007f1e0ff */
[----:B------:R-:W-:-:S04]  /*16a0*/  ULDC UR4, c[0x0][0x214] ;  /* 0x0000850000047ab9 */ /* 0x000fc80000000800 */
[----:B------:R-:W-:Y:S01]  /*16b0*/  IMAD.X R0, RZ, RZ, -0x1, P0 ;  /* 0xffffffffff007424 */ /* 0x000fe200000e06ff */
[----:B------:R-:W-:-:S04]  /*16c0*/  LEA R6, P0, R3, R18, 0x1 ;  /* 0x0000001203067211 */ /* 0x000fc800078008ff */
[----:B------:R-:W-:-:S05]  /*16d0*/  LEA.HI.X R7, R3, R19, R0, 0x1, P0 ;  /* 0x0000001303077211 */ /* 0x000fca00000f0c00 */
[----:B------:R-:W2:Y:S02]  /*16e0*/  LDG.E.U16 R6, desc[UR60][R6.64] ;  /* 0x0000003c06067981 */ /* 0x000ea4000c1e1500 */
[----:B--2---:R-:W-:-:S04]  /*16f0*/  SHF.L.U32 R0, R6, 0x10, RZ ;  /* 0x0000001006007819 */ /* 0x004fc800000006ff */
[----:B------:R-:W-:-:S04]  /*1700*/  FSETP.GTU.FTZ.AND P0, PT, |R0|, +INF , PT ;  /* 0x7f8000000000780b */ /* 0x000fc80003f1c200 */
[----:B------:R-:W-:-:S05]  /*1710*/  FSEL R0, R0, RZ, !P0 ;  /* 0x000000ff00007208 */ /* 0x000fca0004000000 */
[----:B------:R-:W-:-:S07]  /*1720*/  FADD.FTZ R0, R0, UR4 ;  /* 0x0000000400007e21 */ /* 0x000fce0008010000 */
.L_x_3286:
[----:B------:R-:W-:Y:S05]  /*1730*/  BSYNC B1 ;  /* 0x0000000000017941 */ /* 0x000fea0003800000 */
.L_x_3285:
[----:B------:R-:W0:Y:S01]  /*1740*/  LDC R7, c[0x0][0x21c] ;  /* 0x00008700ff077b82 */ /* 0x000e220000000800 */
[----:B------:R-:W-:-:S04]  /*1750*/  IADD3 R3, P0, -R8, 0x4, RZ ;  /* 0x0000000408037810 */ /* 0x000fc80007f1e1ff */
[----:B------:R-:W-:Y:S01]  /*1760*/  LEA R18, P1, R3, R18, 0x1 ;  /* 0x0000001203127211 */ /* 0x000fe200078208ff */
[----:B------:R-:W-:-:S05]  /*1770*/  IMAD.X R6, RZ, RZ, -0x1, P0 ;  /* 0xffffffffff067424 */ /* 0x000fca00000e06ff */
[----:B------:R-:W-:Y:S02]  /*1780*/  LEA.HI.X R19, R3, R19, R6, 0x1, P1 ;  /* 0x0000001303137211 */ /* 0x000fe400008f0c06 */
[----:B0-----:R-:W-:-:S07]  /*1790*/  IADD3 R4, R8, -0x4, R7 ;  /* 0xfffffffc08047810 */ /* 0x001fce0007ffe007 */
.L_x_3284:
[----:B------:R-:W-:Y:S05]  /*17a0*/  BSYNC B0 ;  /* 0x0000000000007941 */ /* 0x000fea0003800000 */
.L_x_3283:
[----:B------:R-:W0:Y:S01]  /*17b0*/  LDC.64 R6, c[0x0][0x230] ;  /* 0x00008c00ff067b82 */ /* 0x000e220000000a00 */
[----:B------:R-:W-:Y:S01]  /*17c0*/  BSSY B0, `(.L_x_3289) ;  /* 0x0000026000007945 */ /* 0x000fe20003800000 */
[----:B------:R-:W-:-:S06]  /*17d0*/  ISETP.NE.AND P0, PT, R2, RZ, PT ;  /* 0x000000ff0200720c */ /* 0x000fcc0003f05270 */
        /* <DEDUP_REMOVED lines=10> */
[----:B------:R-:W-:-:S07]  /*1880*/  MOV R7, R5 ;  /* 0x0000000500077202 */ /* 0x000fce0000000f00 */
.L_x_3291:
[----:B------:R-:W-:Y:S01]  /*1890*/  IMAD.WIDE.U32 R8, R11, 0x8, R18 ;  /* 0x000000080b087825 */ /* 0x000fe200078e0012 */
[----:B------:R-:W-:-:S05]  /*18a0*/  ULDC UR4, c[0x0][0x224] ;  /* 0x0000890000047ab9 */ /* 0x000fca0000000800 */
[----:B------:R-:W2:Y:S01]  /*18b0*/  LDG.E.64 R8, desc[UR60][R8.64] ;  /* 0x0000003c08087981 */ /* 0x000ea2000c1e1b00 */
[----:B------:R-:W-:-:S05]  /*18c0*/  VIADD R11, R11, UR4 ;  /* 0x000000040b0b7c36 */ /* 0x000fca0008000000 */
        /* <DEDUP_REMOVED lines=9> */
[C---:B------:R-:W-:Y:S02]  /*1960*/  FSETP.GTU.FTZ.AND P4, PT, |R13|.reuse, +INF , PT ;  /* 0x7f8000000d00780b */ /* 0x040fe40003f9c200 */
        /* <DEDUP_REMOVED lines=11> */
.L_x_3290:
[----:B------:R-:W-:Y:S05]  /*1a20*/  BSYNC B0 ;  /* 0x0000000000007941 */ /* 0x000fea0003800000 */
.L_x_3289:
        /* <DEDUP_REMOVED lines=8> */
.L_x_3293:
[----:B------:R-:W-:Y:S05]  /*1ab0*/  BSYNC B0 ;  /* 0x0000000000007941 */ /* 0x000fea0003800000 */
.L_x_3292:
        /* <DEDUP_REMOVED lines=10> */
[----:B--2---:R-:W-:-:S04]  /*1b60*/  SHF.L.U32 R4, R18, 0x10, RZ ;  /* 0x0000001012047819 */ /* 0x004fc800000006ff */
[----:B------:R-:W-:-:S04]  /*1b70*/  FSETP.GTU.FTZ.AND P0, PT, |R4|, +INF , PT ;  /* 0x7f8000000400780b */ /* 0x000fc80003f1c200 */
[----:B------:R-:W-:-:S05]  /*1b80*/  FSEL R9, R4, RZ, !P0 ;  /* 0x000000ff04097208 */ /* 0x000fca0004000000 */
[----:B------:R-:W-:-:S07]  /*1b90*/  FADD.FTZ R0, R0, R9 ;  /* 0x0000000900007221 */ /* 0x000fce0000010000 */
.L_x_3295:
[----:B------:R-:W-:Y:S05]  /*1ba0*/  BSYNC B0 ;  /* 0x0000000000007941 */ /* 0x000fea0003800000 */
.L_x_3294:
[----:B------:R-:W-:Y:S01]  /*1bb0*/  FADD.FTZ R0, R7, R0 ;  /* 0x0000000007007221 */ /* 0x000fe20000010000 */
[----:B------:R-:W-:-:S03]  /*1bc0*/  IMAD.MOV.U32 R19, RZ, RZ, RZ ;  /* 0x000000ffff137224 */ /* 0x000fc600078e00ff */
[----:B------:R-:W-:-:S04]  /*1bd0*/  FADD.FTZ R0, R0, R5 ;  /* 0x0000000500007221 */ /* 0x000fc80000010000 */
[----:B------:R-:W-:Y:S01]  /*1be0*/  FADD.FTZ R18, R0, R3 ;  /* 0x0000000300127221 */ /* 0x000fe20000010000 */
[----:B------:R-:W-:Y:S06]  /*1bf0*/  BRA `(.L_x_3280) ;  /* 0x000000a400347947 */ /* 0x000fec0003800000 */
.L_x_3281:
        /* <DEDUP_REMOVED lines=10> */
[----:B------:R-:W-:Y:S02]  /*1ca0*/  IMAD R5, R0, 0x3, R27 ;  /* 0x0000000300057824 */ /* 0x000fe400078e021b */
[----:B0-----:R-:W-:Y:S01]  /*1cb0*/  IMAD.MOV.U32 R3, RZ, RZ, R8 ;  /* 0x000000ffff037224 */ /* 0x001fe200078e0008 */
        /* <DEDUP_REMOVED lines=8> */
[----:B------:R-:W-:-:S06]  /*1d40*/  IMAD.MOV.U32 R9, RZ, RZ, R8 ;  /* 0x000000ffff097224 */ /* 0x000fcc00078e0008 */
[----:B------:R-:W-:Y:S05]  /*1d50*/  @P0 BRA `(.L_x_3299) ;  /* 0x00000044000c0947 */ /* 0x000fea0003800000 */
        /* <DEDUP_REMOVED lines=8> */
[----:B------:R-:W-:-:S07]  /*1de0*/  MOV R10, R8 ;  /* 0x00000008000a7202 */ /* 0x000fce0000000f00 */
.L_x_3305:
        /* <DEDUP_REMOVED lines=286> */
.L_x_3301:
[----:B------:R-:W-:Y:S01]  /*2fd0*/  LOP3.LUT R21, R0, 0xfffffffc, RZ, 0xc0, !PT ;  /* 0xfffffffc00157812 */ /* 0x000fe200078ec0ff */
[----:B------:R-:W-:-:S03]  /*2fe0*/  ULDC UR36, c[0x0][0x224] ;  /* 0x0000890000247ab9 */ /* 0x000fc60000000800 */
[----:B------:R-:W-:-:S04]  /*2ff0*/  IADD3 R20, P1, R18, R21, RZ ;  /* 0x0000001512147210 */ /* 0x000fc80007f3e0ff */
[----:B------:R-:W-:-:S05]  /*3000*/  IADD3.X R21, RZ, R19, RZ, P1, !PT ;  /* 0x00000013ff157210 */ /* 0x000fca0000ffe4ff */
        /* <DEDUP_REMOVED lines=239> */
.L_x_3302:
[----:B------:R-:W-:-:S04]  /*3f00*/  LOP3.LUT R13, R13, 0xfffffffc, RZ, 0xc0, !PT ;  /* 0xfffffffc0d0d7812 */ /* 0x000fc800078ec0ff */
[----:B------:R-:W-:-:S05]  /*3f10*/  IADD3 R20, P1, R18, R13, RZ ;  /* 0x0000000d12147210 */ /* 0x000fca0007f3e0ff */
[----:B------:R-:W-:-:S05]  /*3f20*/  IMAD.X R21, RZ, RZ, R19, P1 ;  /* 0x000000ffff157224 */ /* 0x000fca00008e0613 */
[----:B------:R-:W2:Y:S01]  /*3f30*/  LDG.E R20, desc[UR60][R20.64] ;  /* 0x0000003c14147981 */ /* 0x000ea2000c1e1900 */
[----:B------:R-:W-:Y:S01]  /*3f40*/  IADD3 R29, R27, R0, RZ ;  /* 0x000000001b1d7210 */ /* 0x000fe20007ffe0ff */
[----:B------:R-:W-:Y:S01]  /*3f50*/  IMAD.MOV.U32 R28, RZ, RZ, RZ ;  /* 0x000000ffff1c7224 */ /* 0x000fe200078e00ff */
[----:B------:R-:W-:Y:S02]  /*3f60*/  MOV R26, RZ ;  /* 0x000000ff001a7202 */ /* 0x000fe40000000f00 */
[C---:B--2---:R-:W-:Y:S02]  /*3f70*/  PRMT R13, R20.reuse, 0x7610, R13 ;  /* 0x00007610140d7816 */ /* 0x044fe4000000000d */
        /* <DEDUP_REMOVED lines=247> */
.L_x_3303:
        /* <DEDUP_REMOVED lines=252> */
.L_x_3304:
[----:B------:R-:W-:Y:S01]  /*5eb0*/  LOP3.LUT R21, R28, 0xfffffffc, RZ, 0xc0, !PT ;  /* 0xfffffffc1c157812 */ /* 0x000fe200078ec0ff */
[----:B------:R-:W-:Y:S01]  /*5ec0*/  IMAD.IADD R27, R29, 0x1, R0 ;  /* 0x000000011d1b7824 */ /* 0x000fe200078e0200 */
[----:B------:R-:W-:Y:S01]  /*5ed0*/  SHF.L.U32 R30, R13, 0x10, RZ ;  /* 0x000000100d1e7819 */ /* 0x000fe200000006ff */
[----:B------:R-:W-:Y:S01]  /*5ee0*/  ULDC UR4, c[0x0][0x21c] ;  /* 0x0000870000047ab9 */ /* 0x000fe20000000800 */
[----:B------:R-:W-:-:S04]  /*5ef0*/  IADD3 R20, P1, R18, R21, RZ ;  /* 0x0000001512147210 */ /* 0x000fc80007f3e0ff */
[----:B------:R-:W-:-:S05]  /*5f00*/  IADD3.X R21, RZ, R19, RZ, P1, !PT ;  /* 0x00000013ff157210 */ /* 0x000fca0000ffe4ff */
[----:B------:R1:W2:Y:S01]  /*5f10*/  LDG.E R20, desc[UR60][R20.64] ;  /* 0x0000003c14147981 */ /* 0x0002a2000c1e1900 */
[----:B------:R-:W-:Y:S01]  /*5f20*/  SHF.L.U32 R28, R11, 0x10, RZ ;  /* 0x000000100b1c7819 */ /* 0x000fe200000006ff */
[----:B------:R-:W-:Y:S01]  /*5f30*/  IMAD.U32 R29, R12, 0x10000, RZ ;  /* 0x000100000c1d7824 */ /* 0x000fe200078e00ff */
[----:B------:R-:W-:Y:S01]  /*5f40*/  FSETP.GTU.FTZ.AND P3, PT, |R30|, +INF , PT ;  /* 0x7f8000001e00780b */ /* 0x000fe20003f7c200 */
[----:B------:R-:W-:Y:S01]  /*5f50*/  IMAD R31, R0, 0x3, R27 ;  /* 0x00000003001f7824 */ /* 0x000fe200078e021b */
[C---:B------:R-:W-:Y:S01]  /*5f60*/  FSETP.GTU.FTZ.AND P1, PT, |R28|.reuse, +INF , PT ;  /* 0x7f8000001c00780b */ /* 0x040fe20003f3c200 */
[----:B------:R-:W-:Y:S01]  /*5f70*/  IMAD.U32 R26, RZ, RZ, UR4 ;  /* 0x00000004ff1a7e24 */ /* 0x000fe2000f8e00ff */
[----:B------:R-:W-:Y:S02]  /*5f80*/  FSETP.GTU.FTZ.AND P2, PT, |R29|, +INF , PT ;  /* 0x7f8000001d00780b */ /* 0x000fe40003f5c200 */
[----:B------:R-:W-:Y:S02]  /*5f90*/  FSEL R28, R28, RZ, !P1 ;  /* 0x000000ff1c1c7208 */ /* 0x000fe40004800000 */
[----:B-1----:R-:W-:-:S02]  /*5fa0*/  FSEL R21, R30, RZ, !P3 ;  /* 0x000000ff1e157208 */ /* 0x002fc40005800000 */
[----:B------:R-:W-:Y:S01]  /*5fb0*/  FSEL R29, R29, RZ, !P2 ;  /* 0x000000ff1d1d7208 */ /* 0x000fe20005000000 */
[----:B------:R-:W-:Y:S01]  /*5fc0*/  FADD.FTZ R9, R28, R9 ;  /* 0x000000091c097221 */ /* 0x000fe20000010000 */
[----:B------:R-:W-:Y:S01]  /*5fd0*/  SHF.L.U32 R28, R22, 0x10, RZ ;  /* 0x00000010161c7819 */ /* 0x000fe200000006ff */
[----:B------:R-:W-:Y:S01]  /*5fe0*/  FADD.FTZ R8, R21, R8 ;  /* 0x0000000815087221 */ /* 0x000fe20000010000 */
[----:B------:R-:W-:Y:S01]  /*5ff0*/  ISETP.GE.U32.AND P5, PT, R31, R26, PT ;  /* 0x0000001a1f00720c */ /* 0x000fe20003fa6070 */
[----:B------:R-:W-:Y:S01]  /*6000*/  FADD.FTZ R10, R29, R10 ;  /* 0x0000000a1d0a7221 */ /* 0x000fe20000010000 */
[----:B------:R-:W-:Y:S01]  /*6010*/  IMAD.U32 R29, R25, 0x10000, RZ ;  /* 0x00010000191d7824 */ /* 0x000fe200078e00ff */
[----:B------:R-:W-:Y:S02]  /*6020*/  FSETP.GTU.FTZ.AND P1, PT, |R28|, +INF , PT ;  /* 0x7f8000001c00780b */ /* 0x000fe40003f3c200 */
[----:B------:R-:W-:Y:S02]  /*6030*/  SHF.L.U32 R30, R24, 0x10, RZ ;  /* 0x00000010181e7819 */ /* 0x000fe400000006ff */
[----:B------:R-:W-:-:S02]  /*6040*/  FSEL R28, R28, RZ, !P1 ;  /* 0x000000ff1c1c7208 */ /* 0x000fc40004800000 */
[C---:B------:R-:W-:Y:S02]  /*6050*/  FSETP.GTU.FTZ.AND P2, PT, |R29|.reuse, +INF , PT ;  /* 0x7f8000001d00780b */ /* 0x040fe40003f5c200 */
[----:B------:R-:W-:Y:S01]  /*6060*/  FSETP.GTU.FTZ.AND P3, PT, |R30|, +INF , PT ;  /* 0x7f8000001e00780b */ /* 0x000fe20003f7c200 */
[----:B------:R-:W-:Y:S01]  /*6070*/  FADD.FTZ R7, R28, R7 ;  /* 0x000000071c077221 */ /* 0x000fe20000010000 */
[----:B------:R-:W-:Y:S02]  /*6080*/  FSEL R29, R29, RZ, !P2 ;  /* 0x000000ff1d1d7208 */ /* 0x000fe40005000000 */
[----:B------:R-:W-:-:S03]  /*6090*/  FSEL R30, R30, RZ, !P3 ;  /* 0x000000ff1e1e7208 */ /* 0x000fc60005800000 */
[----:B------:R-:W-:Y:S02]  /*60a0*/  FADD.FTZ R6, R29, R6 ;  /* 0x000000061d067221 */ /* 0x000fe40000010000 */
[----:B------:R-:W-:Y:S01]  /*60b0*/  FADD.FTZ R5, R30, R5 ;  /* 0x000000051e057221 */ /* 0x000fe20000010000 */
[C---:B--2---:R-:W-:Y:S01]  /*60c0*/  PRMT R21, R20.reuse, 0x7632, R21 ;  /* 0x0000763214157816 */ /* 0x044fe20000000015 */
[----:B------:R-:W-:-:S03]  /*60d0*/  IMAD.U32 R31, R20, 0x10000, RZ ;  /* 0x00010000141f7824 */ /* 0x000fc600078e00ff */
[----:B------:R-:W-:Y:S02]  /*60e0*/  SHF.L.U32 R21, R21, 0x10, RZ ;  /* 0x0000001015157819 */ /* 0x000fe400000006ff */
[----:B------:R-:W-:Y:S02]  /*60f0*/  FSETP.GTU.FTZ.AND P1, PT, |R31|, +INF , PT ;  /* 0x7f8000001f00780b */ /* 0x000fe40003f3c200 */
[----:B------:R-:W-:Y:S02]  /*6100*/  FSETP.GTU.FTZ.AND P4, PT, |R21|, +INF , PT ;  /* 0x7f8000001500780b */ /* 0x000fe40003f9c200 */
[----:B------:R-:W-:Y:S02]  /*6110*/  FSEL R31, R31, RZ, !P1 ;  /* 0x000000ff1f1f7208 */ /* 0x000fe40004800000 */
[----:B------:R-:W-:-:S03]  /*6120*/  FSEL R32, R21, RZ, !P4 ;  /* 0x000000ff15207208 */ /* 0x000fc60006000000 */
[----:B------:R-:W-:Y:S02]  /*6130*/  FADD.FTZ R4, R31, R4 ;  /* 0x000000041f047221 */ /* 0x000fe40000010000 */
[----:B------:R-:W-:Y:S01]  /*6140*/  FADD.FTZ R3, R32, R3 ;  /* 0x0000000320037221 */ /* 0x000fe20000010000 */
[----:B------:R-:W-:Y:S06]  /*6150*/  @!P5 BRA `(.L_x_3305) ;  /* 0xffffffbc0024d947 */ /* 0x000fec000383ffff */
[----:B------:R-:W-:Y:S05]  /*6160*/  BSYNC B1 ;  /* 0x0000000000017941 */ /* 0x000fea0003800000 */
.L_x_3300:
[C---:B------:R-:W-:Y:S02]  /*6170*/  PRMT R29, R20.reuse, 0x7610, R29 ;  /* 0x00007610141d7816 */ /* 0x040fe4000000001d */
[----:B------:R-:W-:-:S07]  /*6180*/  PRMT R30, R20, 0x7632, R30 ;  /* 0x00007632141e7816 */ /* 0x000fce000000001e */
.L_x_3299:
[----:B------:R-:W-:Y:S05]  /*6190*/  BSYNC B0 ;  /* 0x0000000000007941 */ /* 0x000fea0003800000 */
.L_x_3298:
        /* <DEDUP_REMOVED lines=280> */
.L_x_3308:
[----:B------:R-:W-:-:S04]  /*7320*/  LOP3.LUT R11, R11, 0xfffffffc, RZ, 0xc0, !PT ;  /* 0xfffffffc0b0b7812 */ /* 0x000fc800078ec0ff */
[----:B0-----:R-:W-:-:S05]  /*7330*/  IADD3 R14, P2, R18, R11, RZ ;  /* 0x0000000b120e7210 */ /* 0x001fca0007f5e0ff */
        /* <DEDUP_REMOVED lines=281> */
.L_x_3309:
        /* <DEDUP_REMOVED lines=283> */
.L_x_3310:
        /* <DEDUP_REMOVED lines=283> */
.L_x_3311:
[----:B------:R-:W-:-:S04]  /*a830*/  LOP3.LUT R15, R29, 0xfffffffc, RZ, 0xc0, !PT ;  /* 0xfffffffc1d0f7812 */ /* 0x000fc800078ec0ff */
[----:B------:R-:W-:-:S04]  /*a840*/  IADD3 R14, P1, R18, R15, RZ ;  /* 0x0000000f120e7210 */ /* 0x000fc80007f3e0ff */
[----:B------:R-:W-:-:S05]  /*a850*/  IADD3.X R15, RZ, R19, RZ, P1, !PT ;  /* 0x00000013ff0f7210 */ /* 0x000fca0000ffe4ff */
[----:B------:R-:W2:Y:S02]  /*a860*/  LDG.E R14, desc[UR60][R14.64] ;  /* 0x0000003c0e0e7981 */ /* 0x000ea4000c1e1900 */
[C---:B--2---:R-:W-:Y:S02]  /*a870*/  PRMT R29, R14.reuse, 0x7610, R29 ;  /* 0x000076100e1d7816 */ /* 0x044fe4000000001d */
[----:B------:R-:W-:-:S07]  /*a880*/  PRMT R30, R14, 0x7632, R30 ;  /* 0x000076320e1e7816 */ /* 0x000fce000000001e */
.L_x_3307:
[----:B------:R-:W-:Y:S05]  /*a890*/  BSYNC B0 ;  /* 0x0000000000007941 */ /* 0x000fea0003800000 */
.L_x_3306:
[----:B------:R-:W-:Y:S04]  /*a8a0*/  BSSY B0, `(.L_x_3312) ;  /* 0x000002a000007945 */ /* 0x000fe80003800000 */
[----:B------:R-:W-:Y:S05]  /*a8b0*/  @P0 BRA `(.L_x_3313) ;  /* 0x0000000000a00947 */ /* 0x000fea0003800000 */
[----:B------:R-:W-:Y:S01]  /*a8c0*/  IMAD.IADD R27, R27, 0x1, R0 ;  /* 0x000000011b1b7824 */ /* 0x000fe200078e0200 */
[----:B0-----:R-:W-:Y:S01]  /*a8d0*/  SHF.L.U32 R14, R12, 0x10, RZ ;  /* 0x000000100c0e7819 */ /* 0x001fe200000006ff */
[----:B------:R-:W-:-:S03]  /*a8e0*/  IMAD.U32 R11, R11, 0x10000, RZ ;  /* 0x000100000b0b7824 */ /* 0x000fc600078e00ff */
[----:B------:R-:W-:Y:S02]  /*a8f0*/  ISETP.GE.U32.AND P2, PT, R27, R26, PT ;  /* 0x0000001a1b00720c */ /* 0x000fe40003f46070 */
[C---:B------:R-:W-:Y:S02]  /*a900*/  FSETP.GTU.FTZ.AND P0, PT, |R11|.reuse, +INF , PT ;  /* 0x7f8000000b00780b */ /* 0x040fe40003f1c200 */
[C---:B------:R-:W-:Y:S02]  /*a910*/  FSETP.GTU.FTZ.AND P1, PT, |R14|.reuse, +INF , PT ;  /* 0x7f8000000e00780b */ /* 0x040fe40003f3c200 */
[----:B------:R-:W-:Y:S02]  /*a920*/  FSEL R12, R11, RZ, !P0 ;  /* 0x000000ff0b0c7208 */ /* 0x000fe40004000000 */
[----:B------:R-:W-:-:S03]  /*a930*/  FSEL R11, R14, RZ, !P1 ;  /* 0x000000ff0e0b7208 */ /* 0x000fc60004800000 */
[----:B------:R-:W-:Y:S02]  /*a940*/  FADD.FTZ R9, R9, R12 ;  /* 0x0000000c09097221 */ /* 0x000fe40000010000 */
[----:B------:R-:W-:Y:S01]  /*a950*/  FADD.FTZ R10, R10, R11 ;  /* 0x0000000b0a0a7221 */ /* 0x000fe20000010000 */
[----:B------:R-:W-:Y:S06]  /*a960*/  @P2 BRA `(.L_x_3313) ;  /* 0x0000000000742947 */ /* 0x000fec0003800000 */
[----:B------:R-:W-:Y:S01]  /*a970*/  IADD3 R11, R27, R0, RZ ;  /* 0x000000001b0b7210 */ /* 0x000fe20007ffe0ff */
[----:B------:R-:W-:Y:S01]  /*a980*/  IMAD.U32 R22, R22, 0x10000, RZ ;  /* 0x0001000016167824 */ /* 0x000fe200078e00ff */
[----:B------:R-:W-:Y:S02]  /*a990*/  SHF.L.U32 R13, R13, 0x10, RZ ;  /* 0x000000100d0d7819 */ /* 0x000fe400000006ff */
[----:B------:R-:W-:Y:S02]  /*a9a0*/  ISETP.GE.U32.AND P2, PT, R11, R26, PT ;  /* 0x0000001a0b00720c */ /* 0x000fe40003f46070 */
[C---:B------:R-:W-:Y:S02]  /*a9b0*/  FSETP.GTU.FTZ.AND P0, PT, |R13|.reuse, +INF , PT ;  /* 0x7f8000000d00780b */ /* 0x040fe40003f1c200 */
[----:B------:R-:W-:Y:S02]  /*a9c0*/  FSETP.GTU.FTZ.AND P1, PT, |R22|, +INF , PT ;  /* 0x7f8000001600780b */ /* 0x000fe40003f3c200 */
[----:B------:R-:W-:-:S02]  /*a9d0*/  FSEL R13, R13, RZ, !P0 ;  /* 0x000000ff0d0d7208 */ /* 0x000fc40004000000 */
[----:B------:R-:W-:-:S03]  /*a9e0*/  FSEL R22, R22, RZ, !P1 ;  /* 0x000000ff16167208 */ /* 0x000fc60004800000 */
[----:B------:R-:W-:Y:S02]  /*a9f0*/  FADD.FTZ R8, R8, R13 ;  /* 0x0000000d08087221 */ /* 0x000fe40000010000 */
[----:B------:R-:W-:Y:S01]  /*aa00*/  FADD.FTZ R7, R7, R22 ;  /* 0x0000001607077221 */ /* 0x000fe20000010000 */
[----:B------:R-:W-:Y:S06]  /*aa10*/  @P2 BRA `(.L_x_3313) ;  /* 0x0000000000482947 */ /* 0x000fec0003800000 */
[----:B------:R-:W-:Y:S01]  /*aa20*/  IMAD.IADD R11, R11, 0x1, R0 ;  /* 0x000000010b0b7824 */ /* 0x000fe200078e0200 */
[----:B------:R-:W-:Y:S01]  /*aa30*/  SHF.L.U32 R25, R25, 0x10, RZ ;  /* 0x0000001019197819 */ /* 0x000fe200000006ff */
[----:B------:R-:W-:-:S03]  /*aa40*/  IMAD.U32 R24, R24, 0x10000, RZ ;  /* 0x0001000018187824 */ /* 0x000fc600078e00ff */
[----:B------:R-:W-:Y:S02]  /*aa50*/  ISETP.GE.U32.AND P2, PT, R11, R26, PT ;  /* 0x0000001a0b00720c */ /* 0x000fe40003f46070 */
[C---:B------:R-:W-:Y:S02]  /*aa60*/  FSETP.GTU.FTZ.AND P0, PT, |R25|.reuse, +INF , PT ;  /* 0x7f8000001900780b */ /* 0x040fe40003f1c200 */
[C---:B------:R-:W-:Y:S02]  /*aa70*/  FSETP.GTU.FTZ.AND P1, PT, |R24|.reuse, +INF , PT ;  /* 0x7f8000001800780b */ /* 0x040fe40003f3c200 */
[----:B------:R-:W-:Y:S02]  /*aa80*/  FSEL R25, R25, RZ, !P0 ;  /* 0x000000ff19197208 */ /* 0x000fe40004000000 */
[----:B------:R-:W-:-:S03]  /*aa90*/  FSEL R24, R24, RZ, !P1 ;  /* 0x000000ff18187208 */ /* 0x000fc60004800000 */
[----:B------:R-:W-:Y:S02]  /*aaa0*/  FADD.FTZ R6, R6, R25 ;  /* 0x0000001906067221 */ /* 0x000fe40000010000 */
[----:B------:R-:W-:Y:S01]  /*aab0*/  @!P2 IMAD.U32 R30, R30, 0x10000, RZ ;  /* 0x000100001e1ea824 */ /* 0x000fe200078e00ff */
[----:B------:R-:W-:Y:S01]  /*aac0*/  @!P2 SHF.L.U32 R29, R29, 0x10, RZ ;  /* 0x000000101d1da819 */ /* 0x000fe200000006ff */
[----:B------:R-:W-:-:S03]  /*aad0*/  FADD.FTZ R5, R5, R24 ;  /* 0x0000001805057221 */ /* 0x000fc60000010000 */
[C---:B------:R-:W-:Y:S02]  /*aae0*/  @!P2 FSETP.GTU.FTZ.AND P3, PT, |R29|.reuse, +INF , PT ;  /* 0x7f8000001d00a80b */ /* 0x040fe40003f7c200 */
[C---:B------:R-:W-:Y:S02]  /*aaf0*/  @!P2 FSETP.GTU.FTZ.AND P4, PT, |R30|.reuse, +INF , PT ;  /* 0x7f8000001e00a80b */ /* 0x040fe40003f9c200 */
[----:B------:R-:W-:Y:S02]  /*ab00*/  @!P2 FSEL R29, R29, RZ, !P3 ;  /* 0x000000ff1d1da208 */ /* 0x000fe40005800000 */
[----:B------:R-:W-:-:S03]  /*ab10*/  @!P2 FSEL R30, R30, RZ, !P4 ;  /* 0x000000ff1e1ea208 */ /* 0x000fc60006000000 */
[----:B------:R-:W-:Y:S02]  /*ab20*/  @!P2 FADD.FTZ R4, R4, R29 ;  /* 0x0000001d0404a221 */ /* 0x000fe40000010000 */
[----:B------:R-:W-:-:S07]  /*ab30*/  @!P2 FADD.FTZ R3, R3, R30 ;  /* 0x0000001e0303a221 */ /* 0x000fce0000010000 */
.L_x_3313:
[----:B------:R-:W-:Y:S05]  /*ab40*/  BSYNC B0 ;  /* 0x0000000000007941 */ /* 0x000fea0003800000 */
.L_x_3312:
[----:B------:R-:W-:Y:S01]  /*ab50*/  FADD.FTZ R10, R7, R10 ;  /* 0x0000000a070a7221 */ /* 0x000fe20000010000 */
[----:B------:R-:W-:-:S03]  /*ab60*/  FADD.FTZ R9, R8, R9 ;  /* 0x0000000908097221 */ /* 0x000fc60000010000 */
[----:B------:R-:W-:Y:S01]  /*ab70*/  FADD.FTZ R10, R10, R5 ;  /* 0x000000050a0a7221 */ /* 0x000fe20000010000 */
[----:B------:R-:W-:-:S03]  /*ab80*/  FADD.FTZ R9, R9, R6 ;  /* 0x0000000609097221 */ /* 0x000fc60000010000 */
[----:B------:R-:W-:Y:S01]  /*ab90*/  FADD.FTZ R19, R10, R3 ;  /* 0x000000030a137221 */ /* 0x000fe20000010000 */
[----:B------:R-:W-:Y:S01]  /*aba0*/  FADD.FTZ R18, R9, R4 ;  /* 0x0000000409127221 */ /* 0x000fe20000010000 */
[----:B------:R-:W-:Y:S06]  /*abb0*/  BRA `(.L_x_3280) ;  /* 0x0000001400447947 */ /* 0x000fec0003800000 */
.L_x_3297:
        /* <DEDUP_REMOVED lines=9> */
[----:B------:R-:W-:Y:S01]  /*ac50*/  BSSY B1, `(.L_x_3316) ;  /* 0x0000042000017945 */ /* 0x000fe20003800000 */
[-C--:B------:R-:W-:Y:S01]  /*ac60*/  MOV R14, R8.reuse ;  /* 0x00000008000e7202 */ /* 0x080fe20000000f00 */
[--C-:B------:R-:W-:Y:S01]  /*ac70*/  IMAD.MOV.U32 R13, RZ, RZ, R8.reuse ;  /* 0x000000ffff0d7224 */ /* 0x100fe200078e0008 */
[-C--:B------:R-:W-:Y:S01]  /*ac80*/  MOV R11, R8.reuse ;  /* 0x00000008000b7202 */ /* 0x080fe20000000f00 */
[--C-:B------:R-:W-:Y:S01]  /*ac90*/  IMAD.MOV.U32 R12, RZ, RZ, R8.reuse ;  /* 0x000000ffff0c7224 */ /* 0x100fe200078e0008 */
[----:B------:R-:W-:Y:S01]  /*aca0*/  MOV R10, R8 ;  /* 0x00000008000a7202 */ /* 0x000fe20000000f00 */
[----:B------:R-:W-:-:S07]  /*acb0*/  IMAD.MOV.U32 R9, RZ, RZ, R8 ;  /* 0x000000ffff097224 */ /* 0x000fce00078e0008 */
.L_x_3317:
[-C--:B------:R-:W-:Y:S01]  /*acc0*/  IMAD R4, R20, R27.reuse, RZ ;  /* 0x0000001b14047224 */ /* 0x080fe200078e02ff */
[----:B------:R-:W-:-:S04]  /*acd0*/  IADD3 R27, R0, R27, RZ ;  /* 0x0000001b001b7210 */ /* 0x000fc80007ffe0ff */
[----:B------:R-:W-:Y:S01]  /*ace0*/  SHF.R.U32.HI R25, RZ, 0x1, R4 ;  /* 0x00000001ff197819 */ /* 0x000fe20000011604 */
[----:B------:R-:W-:Y:S02]  /*acf0*/  IMAD R4, R20, R27, RZ ;  /* 0x0000001b14047224 */ /* 0x000fe400078e02ff */
[----:B------:R-:W-:Y:S02]  /*ad00*/  IMAD.IADD R27, R27, 0x1, R0 ;  /* 0x000000011b1b7824 */ /* 0x000fe400078e0200 */
[----:B------:R-:W-:Y:S01]  /*ad10*/  IMAD.WIDE.U32 R24, R25, 0x4, R18 ;  /* 0x0000000419187825 */ /* 0x000fe200078e0012 */
[----:B------:R-:W-:Y:S02]  /*ad20*/  SHF.R.U32.HI R29, RZ, 0x1, R4 ;  /* 0x00000001ff1d7819 */ /* 0x000fe40000011604 */
[----:B------:R-:W-:-:S03]  /*ad30*/  IADD3 R21, R27, R0, RZ ;  /* 0x000000001b157210 */ /* 0x000fc60007ffe0ff */
[----:B------:R-:W2:Y:S01]  /*ad40*/  LDG.E R24, desc[UR60][R24.64] ;  /* 0x0000003c18187981 */ /* 0x000ea2000c1e1900 */
[C---:B------:R-:W-:Y:S02]  /*ad50*/  IMAD R27, R20.reuse, R27, RZ ;  /* 0x0000001b141b7224 */ /* 0x040fe400078e02ff */
[----:B------:R-:W-:Y:S02]  /*ad60*/  IMAD R4, R20, R21, RZ ;  /* 0x0000001514047224 */ /* 0x000fe400078e02ff */
[----:B------:R-:W-:Y:S01]  /*ad70*/  IMAD.WIDE.U32 R28, R29, 0x4, R18 ;  /* 0x000000041d1c7825 */ /* 0x000fe200078e0012 */
[----:B------:R-:W-:Y:S02]  /*ad80*/  SHF.R.U32.HI R5, RZ, 0x1, R27 ;  /* 0x00000001ff057819 */ /* 0x000fe4000001161b */
[----:B------:R-:W-:-:S03]  /*ad90*/  SHF.R.U32.HI R7, RZ, 0x1, R4 ;  /* 0x00000001ff077819 */ /* 0x000fc60000011604 */
[----:B------:R0:W3:Y:S01]  /*ada0*/  LDG.E R28, desc[UR60][R28.64] ;  /* 0x0000003c1c1c7981 */ /* 0x0000e2000c1e1900 */
[----:B------:R-:W-:-:S04]  /*adb0*/  IMAD.WIDE.U32 R4, R5, 0x4, R18 ;  /* 0x0000000405047825 */ /* 0x000fc800078e0012 */
[----:B------:R-:W-:Y:S02]  /*adc0*/  IMAD.WIDE.U32 R6, R7, 0x4, R18 ;  /* 0x0000000407067825 */ /* 0x000fe400078e0012 */
[----:B------:R1:W4:Y:S04]  /*add0*/  LDG.E R4, desc[UR60][R4.64] ;  /* 0x0000003c04047981 */ /* 0x000328000c1e1900 */
[----:B------:R-:W5:Y:S01]  /*ade0*/  LDG.E R6, desc[UR60][R6.64] ;  /* 0x0000003c06067981 */ /* 0x000f62000c1e1900 */
[----:B------:R-:W-:-:S04]  /*adf0*/  IMAD.IADD R27, R21, 0x1, R0 ;  /* 0x00000001151b7824 */ /* 0x000fc800078e0200 */
[----:B0-----:R-:W-:-:S05]  /*ae00*/  IMAD R29, R0, 0x3, R27 ;  /* 0x00000003001d7824 */ /* 0x001fca00078e021b */
[----:B------:R-:W-:Y:S02]  /*ae10*/  ISETP.GE.U32.AND P4, PT, R29, R26, PT ;  /* 0x0000001a1d00720c */ /* 0x000fe40003f86070 */
[C---:B--2---:R-:W-:Y:S02]  /*ae20*/  PRMT R15, R24.reuse, 0x7632, R15 ;  /* 0x00007632180f7816 */ /* 0x044fe4000000000f */
[----:B------:R-:W-:-:S03]  /*ae30*/  SHF.L.U32 R21, R24, 0x10, RZ ;  /* 0x0000001018157819 */ /* 0x000fc600000006ff */
[----:B------:R-:W-:Y:S01]  /*ae40*/  IMAD.U32 R15, R15, 0x10000, RZ ;  /* 0x000100000f0f7824 */ /* 0x000fe200078e00ff */
[----:B------:R-:W-:-:S04]  /*ae50*/  FSETP.GTU.FTZ.AND P0, PT, |R21|, +INF , PT ;  /* 0x7f8000001500780b */ /* 0x000fc80003f1c200 */
[C---:B------:R-:W-:Y:S02]  /*ae60*/  FSETP.GTU.FTZ.AND P1, PT, |R15|.reuse, +INF , PT ;  /* 0x7f8000000f00780b */ /* 0x040fe40003f3c200 */
[C---:B---3--:R-:W-:Y:S02]  /*ae70*/  SHF.L.U32 R25, R28.reuse, 0x10, RZ ;  /* 0x000000101c197819 */ /* 0x048fe400000006ff */
[----:B------:R-:W-:Y:S02]  /*ae80*/  FSEL R15, R15, RZ, !P1 ;  /* 0x000000ff0f0f7208 */ /* 0x000fe40004800000 */
[----:B-1----:R-:W-:Y:S02]  /*ae90*/  PRMT R5, R28, 0x7632, R5 ;  /* 0x000076321c057816 */ /* 0x002fe40000000005 */
[----:B------:R-:W-:Y:S01]  /*aea0*/  FSETP.GTU.FTZ.AND P2, PT, |R25|, +INF , PT ;  /* 0x7f8000001900780b */ /* 0x000fe20003f5c200 */
[----:B------:R-:W-:Y:S01]  /*aeb0*/  FADD.FTZ R10, R15, R10 ;  /* 0x0000000a0f0a7221 */ /* 0x000fe20000010000 */
[----:B------:R-:W-:Y:S01]  /*aec0*/  FSEL R22, R21, RZ, !P0 ;  /* 0x000000ff15167208 */ /* 0x000fe20004000000 */
[----:B------:R-:W-:Y:S01]  /*aed0*/  IMAD.U32 R15, R5, 0x10000, RZ ;  /* 0x00010000050f7824 */ /* 0x000fe200078e00ff */
[----:B------:R-:W-:-:S02]  /*aee0*/  FSEL R25, R25, RZ, !P2 ;  /* 0x000000ff19197208 */ /* 0x000fc40005000000 */
[----:B----4-:R-:W-:Y:S01]  /*aef0*/  PRMT R5, R4, 0x7632, R5 ;  /* 0x0000763204057816 */ /* 0x010fe20000000005 */
[----:B------:R-:W-:Y:S01]  /*af00*/  FADD.FTZ R9, R22, R9 ;  /* 0x0000000916097221 */ /* 0x000fe20000010000 */
[----:B-----5:R-:W-:Y:S01]  /*af10*/  PRMT R7, R6, 0x7632, R7 ;  /* 0x0000763206077816 */ /* 0x020fe20000000007 */
[----:B------:R-:W-:Y:S01]  /*af20*/  FADD.FTZ R12, R25, R12 ;  /* 0x0000000c190c7221 */ /* 0x000fe20000010000 */
[----:B------:R-:W-:Y:S01]  /*af30*/  FSETP.GTU.FTZ.AND P0, PT, |R15|, +INF , PT ;  /* 0x7f8000000f00780b */ /* 0x000fe20003f1c200 */
[----:B------:R-:W-:Y:S01]  /*af40*/  IMAD.U32 R5, R5, 0x10000, RZ ;  /* 0x0001000005057824 */ /* 0x000fe200078e00ff */
[----:B------:R-:W-:Y:S01]  /*af50*/  SHF.L.U32 R21, R4, 0x10, RZ ;  /* 0x0000001004157819 */ /* 0x000fe200000006ff */
[----:B------:R-:W-:Y:S01]  /*af60*/  IMAD.U32 R7, R7, 0x10000, RZ ;  /* 0x0001000007077824 */ /* 0x000fe200078e00ff */
[----:B------:R-:W-:Y:S02]  /*af70*/  SHF.L.U32 R25, R6, 0x10, RZ ;  /* 0x0000001006197819 */ /* 0x000fe400000006ff */
[----:B------:R-:W-:-:S02]  /*af80*/  FSEL R22, R15, RZ, !P0 ;  /* 0x000000ff0f167208 */ /* 0x000fc40004000000 */
[----:B------:R-:W-:Y:S02]  /*af90*/  FSETP.GTU.FTZ.AND P1, PT, |R21|, +INF , PT ;  /* 0x7f8000001500780b */ /* 0x000fe40003f3c200 */
[----:B------:R-:W-:Y:S01]  /*afa0*/  FSETP.GTU.FTZ.AND P0, PT, |R5|, +INF , PT ;  /* 0x7f8000000500780b */ /* 0x000fe20003f1c200 */
[----:B------:R-:W-:Y:S01]  /*afb0*/  FADD.FTZ R11, R22, R11 ;  /* 0x0000000b160b7221 */ /* 0x000fe20000010000 */
[----:B------:R-:W-:Y:S02]  /*afc0*/  FSETP.GTU.FTZ.AND P2, PT, |R25|, +INF , PT ;  /* 0x7f8000001900780b */ /* 0x000fe40003f5c200 */
[----:B------:R-:W-:Y:S02]  /*afd0*/  FSETP.GTU.FTZ.AND P3, PT, |R7|, +INF , PT ;  /* 0x7f8000000700780b */ /* 0x000fe40003f7c200 */
[----:B------:R-:W-:Y:S02]  /*afe0*/  FSEL R30, R21, RZ, !P1 ;  /* 0x000000ff151e7208 */ /* 0x000fe40004800000 */
[----:B------:R-:W-:-:S02]  /*aff0*/  FSEL R5, R5, RZ, !P0 ;  /* 0x000000ff05057208 */ /* 0x000fc40004000000 */
[----:B------:R-:W-:Y:S01]  /*b000*/  FSEL R25, R25, RZ, !P2 ;  /* 0x000000ff19197208 */ /* 0x000fe20005000000 */
[----:B------:R-:W-:Y:S01]  /*b010*/  FADD.FTZ R13, R30, R13 ;  /* 0x0000000d1e0d7221 */ /* 0x000fe20000010000 */
[----:B------:R-:W-:Y:S01]  /*b020*/  FSEL R32, R7, RZ, !P3 ;  /* 0x000000ff07207208 */ /* 0x000fe20005800000 */
[----:B------:R-:W-:Y:S02]  /*b030*/  FADD.FTZ R14, R5, R14 ;  /* 0x0000000e050e7221 */ /* 0x000fe40000010000 */
[----:B------:R-:W-:Y:S02]  /*b040*/  FADD.FTZ R8, R25, R8 ;  /* 0x0000000819087221 */ /* 0x000fe40000010000 */
[----:B------:R-:W-:Y:S01]  /*b050*/  FADD.FTZ R3, R32, R3 ;  /* 0x0000000320037221 */ /* 0x000fe20000010000 */
[----:B------:R-:W-:Y:S06]  /*b060*/  @!P4 BRA `(.L_x_3317) ;  /* 0xfffffffc0014c947 */ /* 0x000fec000383ffff */
[----:B------:R-:W-:Y:S05]  /*b070*/  BSYNC B1 ;  /* 0x0000000000017941 */ /* 0x000fea0003800000 */
.L_x_3316:
        /* <DEDUP_REMOVED lines=8> */
.L_x_3315:
[----:B------:R-:W-:Y:S05]  /*b100*/  BSYNC B0 ;  /* 0x0000000000007941 */ /* 0x000fea0003800000 */
.L_x_3314:
        /* <DEDUP_REMOVED lines=35> */
.L_x_3319:
[----:B------:R-:W-:Y:S05]  /*b340*/  BSYNC B0 ;  /* 0x0000000000007941 */ /* 0x000fea0003800000 */
.L_x_3318:
[----:B------:R-:W-:Y:S04]  /*b350*/  BSSY B0, `(.L_x_3320) ;  /* 0x000002a000007945 */ /* 0x000fe80003800000 */
[----:B------:R-:W-:Y:S05]  /*b360*/  @P1 BRA `(.L_x_3321) ;  /* 0x0000000000a01947 */ /* 0x000fea0003800000 */
        /* <DEDUP_REMOVED lines=40> */
.L_x_3321:
[----:B------:R-:W-:Y:S05]  /*b5f0*/  BSYNC B0 ;  /* 0x0000000000007941 */ /* 0x000fea0003800000 */
.L_x_3320:
[----:B------:R-:W-:Y:S01]  /*b600*/  FADD.FTZ R11, R10, R11 ;  /* 0x0000000b0a0b7221 */ /* 0x000fe20000010000 */
[----:B------:R-:W-:-:S03]  /*b610*/  FADD.FTZ R12, R9, R12 ;  /* 0x0000000c090c7221 */ /* 0x000fc60000010000 */
[----:B------:R-:W-:Y:S01]  /*b620*/  FADD.FTZ R14, R11, R14 ;  /* 0x0000000e0b0e7221 */ /* 0x000fe20000010000 */
[----:B------:R-:W-:-:S03]  /*b630*/  FADD.FTZ R13, R12, R13 ;  /* 0x0000000d0c0d7221 */ /* 0x000fc60000010000 */
[----:B------:R-:W-:Y:S01]  /*b640*/  FADD.FTZ R19, R14, R3 ;  /* 0x000000030e137221 */ /* 0x000fe20000010000 */
[----:B------:R-:W-:Y:S01]  /*b650*/  FADD.FTZ R18, R13, R8 ;  /* 0x000000080d127221 */ /* 0x000fe20000010000 */
[----:B------:R-:W-:Y:S06]  /*b660*/  BRA `(.L_x_3280) ;  /* 0x0000000800987947 */ /* 0x000fec0003800000 */
.L_x_3296:
[----:B------:R-:W0:Y:S01]  /*b670*/  LDC R3, c[0x0][0x224] ;  /* 0x00008900ff037b82 */ /* 0x000e220000000800 */
[----:B------:R-:W-:Y:S01]  /*b680*/  BSSY B0, `(.L_x_3322) ;  /* 0x0000053000007945 */ /* 0x000fe20003800000 */
[----:B------:R-:W-:-:S06]  /*b690*/  MOV R14, R27 ;  /* 0x0000001b000e7202 */ /* 0x000fcc0000000f00 */
[----:B------:R-:W1:Y:S01]  /*b6a0*/  LDC R0, c[0x0][0x214] ;  /* 0x00008500ff007b82 */ /* 0x000e620000000800 */
        /* <DEDUP_REMOVED lines=17> */
.L_x_3325:
[----:B------:R-:W-:Y:S02]  /*b7c0*/  SHF.R.U32.HI R25, RZ, 0x1, R14 ;  /* 0x00000001ff197819 */ /* 0x000fe4000001160e */
[----:B------:R-:W-:-:S03]  /*b7d0*/  IADD3 R14, R14, R3, RZ ;  /* 0x000000030e0e7210 */ /* 0x000fc60007ffe0ff */
[----:B------:R-:W-:Y:S01]  /*b7e0*/  IMAD.WIDE.U32 R24, R25, 0x4, R18 ;  /* 0x0000000419187825 */ /* 0x000fe200078e0012 */
[----:B------:R-:W-:-:S03]  /*b7f0*/  SHF.R.U32.HI R29, RZ, 0x1, R14 ;  /* 0x00000001ff1d7819 */ /* 0x000fc6000001160e */
[----:B------:R-:W-:Y:S01]  /*b800*/  IMAD.IADD R14, R14, 0x1, R3 ;  /* 0x000000010e0e7824 */ /* 0x000fe200078e0203 */
[----:B------:R-:W2:Y:S01]  /*b810*/  LDG.E R13, desc[UR60][R24.64] ;  /* 0x0000003c180d7981 */ /* 0x000ea2000c1e1900 */
[----:B------:R-:W-:-:S03]  /*b820*/  IMAD.WIDE.U32 R28, R29, 0x4, R18 ;  /* 0x000000041d1c7825 */ /* 0x000fc600078e0012 */
[----:B------:R-:W-:Y:S02]  /*b830*/  IADD3 R30, R14, R3, RZ ;  /* 0x000000030e1e7210 */ /* 0x000fe40007ffe0ff */
[----:B------:R-:W-:Y:S01]  /*b840*/  SHF.R.U32.HI R21, RZ, 0x1, R14 ;  /* 0x00000001ff157819 */ /* 0x000fe2000001160e */
[----:B------:R-:W3:Y:S01]  /*b850*/  LDG.E R15, desc[UR60][R28.64] ;  /* 0x0000003c1c0f7981 */ /* 0x000ee2000c1e1900 */
[----:B------:R-:W-:-:S03]  /*b860*/  SHF.R.U32.HI R5, RZ, 0x1, R30 ;  /* 0x00000001ff057819 */ /* 0x000fc6000001161e */
[----:B------:R-:W-:-:S04]  /*b870*/  IMAD.WIDE.U32 R20, R21, 0x4, R18 ;  /* 0x0000000415147825 */ /* 0x000fc800078e0012 */
[----:B------:R-:W-:Y:S02]  /*b880*/  IMAD.WIDE.U32 R4, R5, 0x4, R18 ;  /* 0x0000000405047825 */ /* 0x000fe400078e0012 */
[----:B------:R-:W4:Y:S04]  /*b890*/  LDG.E R20, desc[UR60][R20.64] ;  /* 0x0000003c14147981 */ /* 0x000f28000c1e1900 */
[----:B------:R0:W5:Y:S01]  /*b8a0*/  LDG.E R4, desc[UR60][R4.64] ;  /* 0x0000003c04047981 */ /* 0x000162000c1e1900 */
[----:B------:R-:W-:-:S04]  /*b8b0*/  IMAD.IADD R14, R30, 0x1, R3 ;  /* 0x000000011e0e7824 */ /* 0x000fc800078e0203 */
[----:B------:R-:W-:-:S05]  /*b8c0*/  IMAD R27, R3, 0x3, R14 ;  /* 0x00000003031b7824 */ /* 0x000fca00078e020e */
[----:B------:R-:W-:Y:S02]  /*b8d0*/  ISETP.GE.U32.AND P4, PT, R27, R26, PT ;  /* 0x0000001a1b00720c */ /* 0x000fe40003f86070 */
[C---:B--2---:R-:W-:Y:S02]  /*b8e0*/  PRMT R22, R13.reuse, 0x7632, R22 ;  /* 0x000076320d167816 */ /* 0x044fe40000000016 */
[----:B------:R-:W-:-:S03]  /*b8f0*/  SHF.L.U32 R24, R13, 0x10, RZ ;  /* 0x000000100d187819 */ /* 0x000fc600000006ff */
[----:B------:R-:W-:Y:S01]  /*b900*/  IMAD.U32 R22, R22, 0x10000, RZ ;  /* 0x0001000016167824 */ /* 0x000fe200078e00ff */
[----:B------:R-:W-:Y:S02]  /*b910*/  FSETP.GTU.FTZ.AND P0, PT, |R24|, +INF , PT ;  /* 0x7f8000001800780b */ /* 0x000fe40003f1c200 */
[C---:B---3--:R-:W-:Y:S02]  /*b920*/  SHF.L.U32 R25, R15.reuse, 0x10, RZ ;  /* 0x000000100f197819 */ /* 0x048fe400000006ff */
[C---:B------:R-:W-:Y:S02]  /*b930*/  FSETP.GTU.FTZ.AND P1, PT, |R22|.reuse, +INF , PT ;  /* 0x7f8000001600780b */ /* 0x040fe40003f3c200 */
[----:B0-----:R-:W-:Y:S02]  /*b940*/  PRMT R5, R15, 0x7632, R5 ;  /* 0x000076320f057816 */ /* 0x001fe40000000005 */
[----:B------:R-:W-:Y:S02]  /*b950*/  FSEL R21, R22, RZ, !P1 ;  /* 0x000000ff16157208 */ /* 0x000fe40004800000 */
[----:B------:R-:W-:Y:S01]  /*b960*/  FSETP.GTU.FTZ.AND P2, PT, |R25|, +INF , PT ;  /* 0x7f8000001900780b */ /* 0x000fe20003f5c200 */
[----:B------:R-:W-:Y:S01]  /*b970*/  IMAD.U32 R22, R5, 0x10000, RZ ;  /* 0x0001000005167824 */ /* 0x000fe200078e00ff */
[----:B------:R-:W-:Y:S01]  /*b980*/  FSEL R24, R24, RZ, !P0 ;  /* 0x000000ff18187208 */ /* 0x000fe20004000000 */
[----:B------:R-:W-:Y:S01]  /*b990*/  FADD.FTZ R12, R21, R12 ;  /* 0x0000000c150c7221 */ /* 0x000fe20000010000 */
[----:B------:R-:W-:-:S02]  /*b9a0*/  FSEL R25, R25, RZ, !P2 ;  /* 0x000000ff19197208 */ /* 0x000fc40005000000 */
[----:B----4-:R-:W-:Y:S01]  /*b9b0*/  PRMT R5, R20, 0x7632, R5 ;  /* 0x0000763214057816 */ /* 0x010fe20000000005 */
[----:B------:R-:W-:Y:S01]  /*b9c0*/  FADD.FTZ R11, R24, R11 ;  /* 0x0000000b180b7221 */ /* 0x000fe20000010000 */
[----:B-----5:R-:W-:Y:S01]  /*b9d0*/  PRMT R21, R4, 0x7632, R21 ;  /* 0x0000763204157816 */ /* 0x020fe20000000015 */
[----:B------:R-:W-:Y:S01]  /*b9e0*/  FADD.FTZ R10, R25, R10 ;  /* 0x0000000a190a7221 */ /* 0x000fe20000010000 */
[----:B------:R-:W-:Y:S01]  /*b9f0*/  SHF.L.U32 R24, R20, 0x10, RZ ;  /* 0x0000001014187819 */ /* 0x000fe200000006ff */
[----:B------:R-:W-:Y:S01]  /*ba00*/  IMAD.U32 R25, R5, 0x10000, RZ ;  /* 0x0001000005197824 */ /* 0x000fe200078e00ff */
[----:B------:R-:W-:Y:S01]  /*ba10*/  FSETP.GTU.FTZ.AND P0, PT, |R22|, +INF , PT ;  /* 0x7f8000001600780b */ /* 0x000fe20003f1c200 */
[----:B------:R-:W-:Y:S01]  /*ba20*/  IMAD.U32 R21, R21, 0x10000, RZ ;  /* 0x0001000015157824 */ /* 0x000fe200078e00ff */
[----:B------:R-:W-:Y:S02]  /*ba30*/  SHF.L.U32 R27, R4, 0x10, RZ ;  /* 0x00000010041b7819 */ /* 0x000fe400000006ff */
[----:B------:R-:W-:-:S02]  /*ba40*/  FSETP.GTU.FTZ.AND P1, PT, |R24|, +INF , PT ;  /* 0x7f8000001800780b */ /* 0x000fc40003f3c200 */
[----:B------:R-:W-:Y:S02]  /*ba50*/  FSEL R22, R22, RZ, !P0 ;  /* 0x000000ff16167208 */ /* 0x000fe40004000000 */
[----:B------:R-:W-:Y:S02]  /*ba60*/  FSETP.GTU.FTZ.AND P0, PT, |R25|, +INF , PT ;  /* 0x7f8000001900780b */ /* 0x000fe40003f1c200 */
[----:B------:R-:W-:Y:S01]  /*ba70*/  FSETP.GTU.FTZ.AND P2, PT, |R27|, +INF , PT ;  /* 0x7f8000001b00780b */ /* 0x000fe20003f5c200 */
[----:B------:R-:W-:Y:S01]  /*ba80*/  FADD.FTZ R9, R22, R9 ;  /* 0x0000000916097221 */ /* 0x000fe20000010000 */
        /* <DEDUP_REMOVED lines=11> */
.L_x_3324:
[C---:B------:R-:W-:Y:S02]  /*bb40*/  PRMT R27, R13.reuse, 0x7610, R27 ;  /* 0x000076100d1b7816 */ /* 0x040fe4000000001b */
[----:B------:R-:W-:Y:S02]  /*bb50*/  PRMT R21, R13, 0x7632, R21 ;  /* 0x000076320d157816 */ /* 0x000fe40000000015 */
[C---:B------:R-:W-:Y:S02]  /*bb60*/  PRMT R22, R15.reuse, 0x7610, R22 ;  /* 0x000076100f167816 */ /* 0x040fe40000000016 */
[----:B------:R-:W-:Y:S02]  /*bb70*/  PRMT R24, R15, 0x7632, R24 ;  /* 0x000076320f187816 */ /* 0x000fe40000000018 */
[----:B------:R-:W-:Y:S02]  /*bb80*/  PRMT R25, R20, 0x7632, R25 ;  /* 0x0000763214197816 */ /* 0x000fe40000000019 */
[----:B------:R-:W-:-:S02]  /*bb90*/  PRMT R13, R4, 0x7610, R13 ;  /* 0x00007610040d7816 */ /* 0x000fc4000000000d */
[----:B------:R-:W-:-:S07]  /*bba0*/  PRMT R15, R4, 0x7632, R15 ;  /* 0x00007632040f7816 */ /* 0x000fce000000000f */
.L_x_3323:
[----:B------:R-:W-:Y:S05]  /*bbb0*/  BSYNC B0 ;  /* 0x0000000000007941 */ /* 0x000fea0003800000 */
.L_x_3322:
        /* <DEDUP_REMOVED lines=31> */
.L_x_3327:
[----:B------:R-:W-:Y:S05]  /*bdb0*/  BSYNC B0 ;  /* 0x0000000000007941 */ /* 0x000fea0003800000 */
.L_x_3326:
[----:B------:R-:W-:Y:S04]  /*bdc0*/  BSSY B0, `(.L_x_3328) ;  /* 0x000002a000007945 */ /* 0x000fe80003800000 */
[----:B------:R-:W-:Y:S05]  /*bdd0*/  @P1 BRA `(.L_x_3329) ;  /* 0x0000000000a01947 */ /* 0x000fea0003800000 */
[----:B------:R-:W-:Y:S01]  /*bde0*/  IMAD.IADD R14, R14, 0x1, R3 ;  /* 0x000000010e0e7824 */ /* 0x000fe200078e0203 */
[----:B------:R-:W-:Y:S01]  /*bdf0*/  SHF.L.U32 R21, R21, 0x10, RZ ;  /* 0x0000001015157819 */ /* 0x000fe200000006ff */
[----:B------:R-:W-:-:S03]  /*be00*/  IMAD.U32 R27, R27, 0x10000, RZ ;  /* 0x000100001b1b7824 */ /* 0x000fc600078e00ff */
[----:B------:R-:W-:Y:S02]  /*be10*/  ISETP.GE.U32.AND P2, PT, R14, R26, PT ;  /* 0x0000001a0e00720c */ /* 0x000fe40003f46070 */
[----:B------:R-:W-:Y:S02]  /*be20*/  FSETP.GTU.FTZ.AND P0, PT, |R27|, +INF , PT ;  /* 0x7f8000001b00780b */ /* 0x000fe40003f1c200 */
[----:B------:R-:W-:Y:S02]  /*be30*/  FSETP.GTU.FTZ.AND P1, PT, |R21|, +INF , PT ;  /* 0x7f8000001500780b */ /* 0x000fe40003f3c200 */
        /* <DEDUP_REMOVED lines=9> */
[----:B------:R-:W-:Y:S02]  /*bed0*/  FSETP.GTU.FTZ.AND P0, PT, |R22|, +INF , PT ;  /* 0x7f8000001600780b */ /* 0x000fe40003f1c200 */
        /* <DEDUP_REMOVED lines=18> */
[----:B------:R-:W-:Y:S02]  /*c000*/  @!P2 FSETP.GTU.FTZ.AND P3, PT, |R13|, +INF , PT ;  /* 0x7f8000000d00a80b */ /* 0x000fe40003f7c200 */
[----:B------:R-:W-:Y:S02]  /*c010*/  @!P2 FSETP.GTU.FTZ.AND P4, PT, |R15|, +INF , PT ;  /* 0x7f8000000f00a80b */ /* 0x000fe40003f9c200 */
[----:B------:R-:W-:Y:S02]  /*c020*/  @!P2 FSEL R13, R13, RZ, !P3 ;  /* 0x000000ff0d0da208 */ /* 0x000fe40005800000 */
[----:B------:R-:W-:-:S03]  /*c030*/  @!P2 FSEL R15, R15, RZ, !P4 ;  /* 0x000000ff0f0fa208 */ /* 0x000fc60006000000 */
[----:B------:R-:W-:Y:S02]  /*c040*/  @!P2 FADD.FTZ R0, R0, R13 ;  /* 0x0000000d0000a221 */ /* 0x000fe40000010000 */
[----:B------:R-:W-:-:S07]  /*c050*/  @!P2 FADD.FTZ R6, R6, R15 ;  /* 0x0000000f0606a221 */ /* 0x000fce0000010000 */
.L_x_3329:
[----:B------:R-:W-:Y:S05]  /*c060*/  BSYNC B0 ;  /* 0x0000000000007941 */ /* 0x000fea0003800000 */
.L_x_3328:
[----:B------:R-:W-:Y:S01]  /*c070*/  FADD.FTZ R12, R12, R9 ;  /* 0x000000090c0c7221 */ /* 0x000fe20000010000 */
[----:B------:R-:W-:-:S03]  /*c080*/  FADD.FTZ R11, R11, R10 ;  /* 0x0000000a0b0b7221 */ /* 0x000fc60000010000 */
[----:B------:R-:W-:Y:S01]  /*c090*/  FADD.FTZ R7, R12, R7 ;  /* 0x000000070c077221 */ /* 0x000fe20000010000 */
[----:B------:R-:W-:-:S03]  /*c0a0*/  FADD.FTZ R11, R11, R8 ;  /* 0x000000080b0b7221 */ /* 0x000fc60000010000 */
[----:B------:R-:W-:Y:S01]  /*c0b0*/  FADD.FTZ R19, R7, R6 ;  /* 0x0000000607137221 */ /* 0x000fe20000010000 */
[----:B------:R-:W-:-:S07]  /*c0c0*/  FADD.FTZ R18, R11, R0 ;  /* 0x000000000b127221 */ /* 0x000fce0000010000 */
.L_x_3280:
[----:B------:R-:W-:Y:S05]  /*c0d0*/  BSYNC B6 ;  /* 0x0000000000067941 */ /* 0x000fea0003800000 */
.L_x_3279:
[----:B------:R-:W-:Y:S02]  /*c0e0*/  ULDC UR4, c[0x0][0x234] ;  /* 0x00008d0000047ab9 */ /* 0x000fe40000000800 */
[----:B------:R-:W-:-:S13]  /*c0f0*/  ISETP.NE.AND P0, PT, RZ, UR4, PT ;  /* 0x00000004ff007c0c */ /* 0x000fda000bf05270 */
[----:B------:R-:W-:Y:S05]  /*c100*/  @!P0 BRA `(.L_x_3330) ;  /* 0x0000000000688947 */ /* 0x000fea0003800000 */
[----:B------:R-:W1:Y:S01]  /*c110*/  S2R R4, SR_CgaCtaId ;  /* 0x0000000000047919 */ /* 0x000e620000008800 */
[----:B------:R-:W2:Y:S01]  /*c120*/  LDC R8, c[0x0][RZ] ;  /* 0x00000000ff087b82 */ /* 0x000ea20000000800 */
[----:B------:R-:W-:-:S04]  /*c130*/  MOV R0, 0x400 ;  /* 0x0000040000007802 */ /* 0x000fc80000000f00 */
[----:B------:R-:W-:-:S03]  /*c140*/  IADD3 R3, R0, 0x10, RZ ;  /* 0x0000001000037810 */ /* 0x000fc60007ffe0ff */
[----:B------:R-:W3:Y:S01]  /*c150*/  LDC R5, c[0x0][0x4] ;  /* 0x00000100ff057b82 */ /* 0x000ee20000000800 */
[----:B--2---:R-:W-:Y:S01]  /*c160*/  IMAD R0, R2, R8, R23 ;  /* 0x0000000802007224 */ /* 0x004fe200078e0217 */
[----:B-1----:R-:W-:Y:S02]  /*c170*/  LEA R3, R4, R3, 0x18 ;  /* 0x0000000304037211 */ /* 0x002fe400078ec0ff */
[----:B---3--:R-:W-:-:S03]  /*c180*/  SHF.R.U32.HI R4, RZ, 0x1, R5 ;  /* 0x00000001ff047819 */ /* 0x008fc60000011605 */
[----:B------:R-:W-:Y:S01]  /*c190*/  IMAD R0, R0, 0x8, R3 ;  /* 0x0000000800007824 */ /* 0x000fe200078e0203 */
[----:B------:R-:W-:-:S04]  /*c1a0*/  ISETP.NE.AND P0, PT, R4, RZ, PT ;  /* 0x000000ff0400720c */ /* 0x000fc80003f05270 */
[----:B------:R1:W-:Y:S09]  /*c1b0*/  STS.64 [R0], R18 ;  /* 0x0000001200007388 */ /* 0x0003f20000000a00 */
[----:B------:R-:W-:Y:S05]  /*c1c0*/  @!P0 BRA `(.L_x_3330) ;  /* 0x0000000000388947 */ /* 0x000fea0003800000 */
.L_x_3331:
[----:B------:R-:W-:Y:S01]  /*c1d0*/  IADD3 R6, R2, R4, RZ ;  /* 0x0000000402067210 */ /* 0x000fe20007ffe0ff */
[----:B------:R-:W-:Y:S05]  /*c1e0*/  WARPSYNC.ALL ;  /* 0x0000000000007948 */ /* 0x000fea0003800000 */
[----:B------:R-:W-:Y:S01]  /*c1f0*/  BAR.SYNC.DEFER_BLOCKING 0x0 ;  /* 0x0000000000007b1d */ /* 0x000fe20000010000 */
[----:B------:R-:W-:-:S04]  /*c200*/  ISETP.GE.U32.AND P0, PT, R6, R5, PT ;  /* 0x000000050600720c */ /* 0x000fc80003f06070 */
[----:B------:R-:W-:-:S13]  /*c210*/  ISETP.GE.U32.OR P0, PT, R2, R4, P0 ;  /* 0x000000040200720c */ /* 0x000fda0000706470 */
[----:B------:R-:W-:-:S04]  /*c220*/  @!P0 IMAD R6, R6, R8, R23 ;  /* 0x0000000806068224 */ /* 0x000fc800078e0217 */
[----:B------:R-:W-:-:S06]  /*c230*/  @!P0 IMAD R6, R6, 0x8, R3 ;  /* 0x0000000806068824 */ /* 0x000fcc00078e0203 */
[----:B------:R-:W1:Y:S02]  /*c240*/  @!P0 LDS.64 R6, [R6] ;  /* 0x0000000006068984 */ /* 0x000e640000000a00 */
[----:B-1----:R-:W-:Y:S01]  /*c250*/  @!P0 FADD.FTZ R18, R18, R6 ;  /* 0x0000000612128221 */ /* 0x002fe20000010000 */
[----:B------:R-:W-:-:S05]  /*c260*/  @!P0 FADD.FTZ R19, R19, R7 ;  /* 0x0000000713138221 */ /* 0x000fca0000010000 */
[----:B------:R2:W-:Y:S01]  /*c270*/  @!P0 STS.64 [R0], R18 ;  /* 0x0000001200008388 */ /* 0x0005e20000000a00 */
[----:B------:R-:W-:Y:S02]  /*c280*/  ISETP.GT.AND P0, PT, R4, 0x1, PT ;  /* 0x000000010400780c */ /* 0x000fe40003f04270 */
[----:B------:R-:W-:-:S11]  /*c290*/  SHF.R.S32.HI R4, RZ, 0x1, R4 ;  /* 0x00000001ff047819 */ /* 0x000fd60000011404 */
[----:B--2---:R-:W-:Y:S05]  /*c2a0*/  @P0 BRA `(.L_x_3331) ;  /* 0xfffffffc00c80947 */ /* 0x004fea000383ffff */
.L_x_3330:
        /* <DEDUP_REMOVED lines=10> */
[----:B------:R-:W-:-:S04]  /*c350*/  UIADD3 UR4, UR4, 0x10, URZ ;  /* 0x0000001004047890 */ /* 0x000fc8000fffe03f */
[----:B-1----:R-:W-:-:S06]  /*c360*/  ULEA UR4, UR5, UR4, 0x18 ;  /* 0x0000000405047291 */ /* 0x002fcc000f8ec03f */
[----:B------:R-:W-:Y:S02]  /*c370*/  LEA R3, R0, UR4, 0x3 ;  /* 0x0000000400037c11 */ /* 0x000fe4000f8e18ff */
[----:B------:R-:W-:-:S03]  /*c380*/  LEA.HI R0, R5, R5, RZ, 0x1 ;  /* 0x0000000505007211 */ /* 0x000fc600078f08ff */
[----:B------:R1:W-:Y:S01]  /*c390*/  STS.64 [R3], R18 ;  /* 0x0000001203007388 */ /* 0x0003e20000000a00 */
[----:B------:R-:W-:Y:S01]  /*c3a0*/  SHF.R.S32.HI R4, RZ, 0x1, R0 ;  /* 0x00000001ff047819 */ /* 0x000fe20000011400 */
[----:B------:R-:W-:-:S03]  /*c3b0*/  IMAD.MOV.U32 R0, RZ, RZ, 0x20 ;  /* 0x00000020ff007424 */ /* 0x000fc600078e00ff */
[----:B------:R-:W-:-:S13]  /*c3c0*/  ISETP.GE.AND P0, PT, R4, 0x20, PT ;  /* 0x000000200400780c */ /* 0x000fda0003f06270 */
[----:B-1----:R-:W-:Y:S05]  /*c3d0*/  @!P0 BRA `(.L_x_3333) ;  /* 0x0000000000388947 */ /* 0x002fea0003800000 */
.L_x_3334:
[----:B------:R-:W-:Y:S01]  /*c3e0*/  IADD3 R0, R23, R4, RZ ;  /* 0x0000000417007210 */ /* 0x000fe20007ffe0ff */
[----:B------:R-:W-:Y:S05]  /*c3f0*/  WARPSYNC.ALL ;  /* 0x0000000000007948 */ /* 0x000fea0003800000 */
[----:B------:R-:W-:Y:S01]  /*c400*/  BAR.SYNC.DEFER_BLOCKING 0x0 ;  /* 0x0000000000007b1d */ /* 0x000fe20000010000 */
[----:B------:R-:W-:-:S04]  /*c410*/  ISETP.GE.U32.AND P0, PT, R0, R5, PT ;  /* 0x000000050000720c */ /* 0x000fc80003f06070 */
[----:B------:R-:W-:-:S13]  /*c420*/  ISETP.GE.U32.OR P0, PT, R23, R4, P0 ;  /* 0x000000041700720c */ /* 0x000fda0000706470 */
[----:B------:R-:W-:Y:S01]  /*c430*/  @!P0 IMAD R0, R4, 0x8, R3 ;  /* 0x0000000804008824 */ /* 0x000fe200078e0203 */
[----:B------:R-:W-:-:S04]  /*c440*/  SHF.R.S32.HI R4, RZ, 0x1, R4 ;  /* 0x00000001ff047819 */ /* 0x000fc80000011404 */
[----:B------:R-:W1:Y:S02]  /*c450*/  @!P0 LDS.64 R6, [R0] ;  /* 0x0000000000068984 */ /* 0x000e640000000a00 */
[----:B-1----:R-:W-:Y:S01]  /*c460*/  @!P0 FADD.FTZ R18, R18, R6 ;  /* 0x0000000612128221 */ /* 0x002fe20000010000 */
[----:B------:R-:W-:-:S05]  /*c470*/  @!P0 FADD.FTZ R19, R19, R7 ;  /* 0x0000000713138221 */ /* 0x000fca0000010000 */
[----:B------:R1:W-:Y:S01]  /*c480*/  @!P0 STS.64 [R3], R18 ;  /* 0x0000001203008388 */ /* 0x0003e20000000a00 */
[----:B------:R-:W-:-:S13]  /*c490*/  ISETP.GE.AND P0, PT, R4, 0x20, PT ;  /* 0x000000200400780c */ /* 0x000fda0003f06270 */
[----:B-1----:R-:W-:Y:S05]  /*c4a0*/  @P0 BRA `(.L_x_3334) ;  /* 0xfffffffc00cc0947 */ /* 0x002fea000383ffff */
[----:B------:R-:W-:-:S11]  /*c4b0*/  HFMA2.MMA R0, -RZ, RZ, 0, 1.9073486328125e-06 ;  /* 0x00000020ff007435 */ /* 0x000fd600000001ff */
.L_x_3333:
[----:B------:R-:W-:Y:S01]  /*c4c0*/  ISETP.GE.AND P0, PT, R0, 0x2, PT ;  /* 0x000000020000780c */ /* 0x000fe20003f06270 */
[----:B------:R-:W-:Y:S05]  /*c4d0*/  WARPSYNC.ALL ;  /* 0x0000000000007948 */ /* 0x000fea0003800000 */
[----:B------:R-:W-:Y:S07]  /*c4e0*/  BAR.SYNC.DEFER_BLOCKING 0x0 ;  /* 0x0000000000007b1d */ /* 0x000fee0000010000 */
[----:B------:R-:W-:Y:S05]  /*c4f0*/  @!P0 BRA `(.L_x_3332) ;  /* 0x0000000000208947 */ /* 0x000fea0003800000 */
[----:B------:R-:W-:-:S07]  /*c500*/  IMAD.MOV.U32 R3, RZ, RZ, 0x1 ;  /* 0x00000001ff037424 */ /* 0x000fce00078e00ff */
.L_x_3335:
[----:B------:R-:W1:Y:S04]  /*c510*/  SHFL.DOWN PT, R5, R18, R3, 0x1f ;  /* 0x08001f0312057589 */ /* 0x000e6800000e0000 */
[----:B------:R2:W3:Y:S02]  /*c520*/  SHFL.DOWN PT, R4, R19, R3, 0x1f ;  /* 0x08001f0313047589 */ /* 0x0004e400000e0000 */
[----:B--2---:R-:W-:-:S04]  /*c530*/  SHF.L.U32 R3, R3, 0x1, RZ ;  /* 0x0000000103037819 */ /* 0x004fc800000006ff */
[----:B------:R-:W-:Y:S01]  /*c540*/  ISETP.GE.AND P0, PT, R3, R0, PT ;  /* 0x000000000300720c */ /* 0x000fe20003f06270 */
[----:B-1----:R-:W-:Y:S01]  /*c550*/  FADD.FTZ R18, R5, R18 ;  /* 0x0000001205127221 */ /* 0x002fe20000010000 */
[----:B---3--:R-:W-:-:S11]  /*c560*/  FADD.FTZ R19, R4, R19 ;  /* 0x0000001304137221 */ /* 0x008fd60000010000 */
[----:B------:R-:W-:Y:S05]  /*c570*/  @!P0 BRA `(.L_x_3335) ;  /* 0xfffffffc00e48947 */ /* 0x000fea000383ffff */
.L_x_3332:
[----:B0-----:R-:W0:Y:S01]  /*c580*/  LDC R14, c[0x0][0x3ec] ;  /* 0x0000fb00ff0e7b82 */ /* 0x001e220000000800 */
        /* <DEDUP_REMOVED lines=271> */
[----:B-1----:R-:W-:-:S05]  /*d680*/  IMAD.HI.U32 R0, R7, UR7, R6 ;  /* 0x0000000707007c27 */ /* 0x002fca000f8e0006 */
[----:B------:R-:W-:Y:S01]  /*d690*/  SHF.R.U32.HI R0, RZ, UR4, R0 ;  /* 0x00000004ff007c19 */ /* 0x000fe20008011600 */
[----:B------:R-:W-:-:S03]  /*d6a0*/  ULDC UR4, c[0x0][0x5dc] ;  /* 0x0001770000047ab9 */ /* 0x000fc60000000800 */
[----:B------:R-:W-:-:S05]  /*d6b0*/  IADD3 R3, -R0, RZ, RZ ;  /* 0x000000ff00037210 */ /* 0x000fca0007ffe1ff */
[----:B------:R-:W-:-:S04]  /*d6c0*/  IMAD R3, R3, UR6, R7 ;  /* 0x0000000603037c24 */ /* 0x000fc8000f8e0207 */
[----:B------:R-:W-:-:S07]  /*d6d0*/  IMAD R24, R3, UR4, R24 ;  /* 0x0000000403187c24 */ /* 0x000fce000f8e0218 */
.L_x_3336:
[----:B------:R-:W-:Y:S02]  /*d6e0*/  ULDC.64 UR4, c[0x0][0x5f0] ;  /* 0x00017c0000047ab9 */ /* 0x000fe40000000a00 */
[----:B------:R-:W-:-:S05]  /*d6f0*/  IADD3 R6, P0, R24, UR4, RZ ;  /* 0x0000000418067c10 */ /* 0x000fca000ff1e0ff */
[----:B------:R-:W-:Y:S01]  /*d700*/  IMAD.X R7, RZ, RZ, UR5, P0 ;  /* 0x00000005ff077e24 */ /* 0x000fe200080e06ff */
[----:B------:R-:W-:Y:S07]  /*d710*/  @!P1 BRA `(.L_x_3337) ;  /* 0x0000001000489947 */ /* 0x000fee0003800000 */
[----:B------:R-:W-:Y:S01]  /*d720*/  IADD3 R5, R17, 0x1, RZ ;  /* 0x0000000111057810 */ /* 0x000fe20007ffe0ff */
[----:B------:R-:W-:Y:S01]  /*d730*/  ULDC.64 UR8, c[0x0][0x3f0] ;  /* 0x0000fc0000087ab9 */ /* 0x000fe20000000a00 */
[----:B------:R-:W-:Y:S01]  /*d740*/  MOV R4, RZ ;  /* 0x000000ff00047202 */ /* 0x000fe20000000f00 */
[----:B------:R-:W-:Y:S01]  /*d750*/  ULDC UR6, c[0x0][0x3f8] ;  /* 0x0000fe0000067ab9 */ /* 0x000fe20000000800 */
[----:B------:R-:W-:-:S03]  /*d760*/  ISETP.NE.AND P0, PT, R14, 0x1, PT ;  /* 0x000000010e00780c */ /* 0x000fc60003f05270 */
        /* <DEDUP_REMOVED lines=263> */
[----:B-1----:R-:W-:-:S05]  /*e7e0*/  IMAD.HI.U32 R0, R5, UR9, R4 ;  /* 0x0000000905007c27 */ /* 0x002fca000f8e0004 */
[----:B------:R-:W-:Y:S01]  /*e7f0*/  SHF.R.U32.HI R0, RZ, UR6, R0 ;  /* 0x00000006ff007c19 */ /* 0x000fe20008011600 */
[----:B------:R-:W-:-:S04]  /*e800*/  ULDC UR6, c[0x0][0x5dc] ;  /* 0x0001770000067ab9 */ /* 0x000fc80000000800 */
[----:B------:R-:W-:-:S04]  /*e810*/  IMAD.MOV R3, RZ, RZ, -R0 ;  /* 0x000000ffff037224 */ /* 0x000fc800078e0a00 */
[----:B------:R-:W-:-:S04]  /*e820*/  IMAD R5, R3, UR8, R5 ;  /* 0x0000000803057c24 */ /* 0x000fc8000f8e0205 */
[----:B------:R-:W-:-:S07]  /*e830*/  IMAD R22, R5, UR6, R22 ;  /* 0x0000000605167c24 */ /* 0x000fce000f8e0216 */
.L_x_3337:
        /* <DEDUP_REMOVED lines=10> */
[----:B------:R-:W-:-:S04]  /*e8e0*/  @P0 IADD3.X R5, RZ, UR7, RZ, P3, !PT ;  /* 0x00000007ff050c10 */ /* 0x000fc80009ffe4ff */
[----:B------:R-:W-:-:S07]  /*e8f0*/  @P0 MOV R3, R5 ;  /* 0x0000000500030202 */ /* 0x000fce0000000f00 */
[----:B------:R-:W-:Y:S05]  /*e900*/  @!P4 BRA `(.L_x_3338) ;  /* 0x0000003400c4c947 */ /* 0x000fea0003800000 */
[----:B-1----:R-:W0:Y:S01]  /*e910*/  S2R R0, SR_CTAID.X ;  /* 0x0000000000007919 */ /* 0x002e220000002500 */
[----:B------:R-:W-:Y:S01]  /*e920*/  ULDC UR6, c[0x0][0x23c] ;  /* 0x00008f0000067ab9 */ /* 0x000fe20000000800 */
[----:B------:R-:W-:Y:S01]  /*e930*/  HFMA2.MMA R22, -RZ, RZ, 0, 0 ;  /* 0x00000000ff167435 */ /* 0x000fe200000001ff */
        /* <DEDUP_REMOVED lines=281> */
.L_x_3339:
[----:B------:R-:W-:-:S04]  /*fad0*/  IADD3 R6, P0, R24, UR4, RZ ;  /* 0x0000000418067c10 */ /* 0x000fc8000ff1e0ff */
[----:B------:R-:W-:Y:S01]  /*fae0*/  IADD3.X R7, RZ, UR5, RZ, P0, !PT ;  /* 0x00000005ff077c10 */ /* 0x000fe200087fe4ff */
[----:B------:R-:W-:Y:S08]  /*faf0*/  @!P1 BRA `(.L_x_3340) ;  /* 0x0000001000489947 */ /* 0x000ff00003800000 */
        /* <DEDUP_REMOVED lines=274> */
.L_x_3340:
        /* <DEDUP_REMOVED lines=16> */
.L_x_3342:
[----:B------:R-:W-:Y:S05]  /*10d20*/  BSYNC B0 ;  /* 0x0000000000007941 */ /* 0x000fea0003800000 */
.L_x_3341:
        /* <DEDUP_REMOVED lines=13> */
[----:B------:R0:W-:Y:S04]  /*10e00*/  STG.E desc[UR60][R10.64], R18 ;  /* 0x000000120a007986 */ /* 0x0001e8000c10193c */
[----:B------:R0:W-:Y:S02]  /*10e10*/  STG.E desc[UR60][R10.64+0x4], R19 ;  /* 0x000004130a007986 */ /* 0x0001e4000c10193c */
.L_x_3344:
[----:B------:R-:W-:Y:S05]  /*10e20*/  BSYNC B0 ;  /* 0x0000000000007941 */ /* 0x000fea0003800000 */
.L_x_3343:
        /* <DEDUP_REMOVED lines=35> */
.L_x_3346:
[----:B------:R-:W-:Y:S05]  /*11060*/  BSYNC B0 ;  /* 0x0000000000007941 */ /* 0x000fea0003800000 */
.L_x_3345:
[----:B------:R-:W2:Y:S08]  /*11070*/  S2UR UR5, SR_CgaCtaId ;  /* 0x00000000000579c3 */ /* 0x000eb00000008800 */
[----:B------:R-:W-:Y:S06]  /*11080*/  BAR.SYNC.DEFER_BLOCKING 0x0 ;  /* 0x0000000000007b1d */ /* 0x000fec0000010000 */
[----:B------:R-:W-:-:S02]  /*11090*/  UMOV UR4, 0x400 ;  /* 0x0000040000047882 */ /* 0x000fc40000000000 */
[----:B--2---:R-:W-:-:S09]  /*110a0*/  ULEA UR6, UR5, UR4, 0x18 ;  /* 0x0000000405067291 */ /* 0x004fd2000f8ec03f */
[----:B01----:R-:W0:Y:S02]  /*110b0*/  LDS.U8 R10, [UR6] ;  /* 0x00000006ff0a7984 */ /* 0x003e240008000000 */
        /* <DEDUP_REMOVED lines=18> */
[----:B------:R-:W-:Y:S02]  /*111e0*/  IMAD R12, R2, UR6, R23 ;  /* 0x00000006020c7c24 */ /* 0x000fe4000f8e0217 */
[----:B------:R-:W-:-:S03]  /*111f0*/  IMAD.U32 R17, RZ, RZ, UR9 ;  /* 0x00000009ff117e24 */ /* 0x000fc6000f8e00ff */
[----:B------:R-:W-:-:S13]  /*11200*/  ISETP.GE.U32.AND P0, PT, R12, UR8, PT ;  /* 0x000000080c007c0c */ /* 0x000fda000bf06070 */
[----:B------:R-:W-:Y:S05]  /*11210*/  @P0 BRA `(.L_x_3349) ;  /* 0x0000000000a00947 */ /* 0x000fea0003800000 */
[----:B------:R-:W-:Y:S01]  /*11220*/  ULDC UR7, c[0x0][0x10] ;  /* 0x0000040000077ab9 */ /* 0x000fe20000000800 */
[----:B------:R-:W0:Y:S01]  /*11230*/  LDC R19, c[0x0][0x4] ;  /* 0x00000100ff137b82 */ /* 0x000e220000000800 */
[----:B------:R-:W-:Y:S01]  /*11240*/  BSSY B1, `(.L_x_3350) ;  /* 0x000000f000017945 */ /* 0x000fe20003800000 */
[----:B------:R-:W-:Y:S01]  /*11250*/  MOV R14, R12 ;  /* 0x0000000c000e7202 */ /* 0x000fe20000000f00 */
[----:B------:R-:W-:Y:S01]  /*11260*/  IMAD R15, R0, UR7, RZ ;  /* 0x00000007000f7c24 */ /* 0x000fe2000f8e02ff */
[----:B------:R-:W-:-:S04]  /*11270*/  MOV R17, UR9 ;  /* 0x0000000900117c02 */ /* 0x000fc80008000f00 */
[----:B------:R-:W1:Y:S01]  /*11280*/  LDC.64 R10, c[0x0][0x608] ;  /* 0x00018200ff0a7b82 */ /* 0x000e620000000a00 */
[----:B0-----:R-:W-:-:S07]  /*11290*/  IMAD R19, R19, UR6, RZ ;  /* 0x0000000613137c24 */ /* 0x001fce000f8e02ff */
.L_x_3351:
[----:B------:R-:W-:-:S04]  /*112a0*/  IMAD.IADD R13, R15, 0x1, R14 ;  /* 0x000000010f0d7824 */ /* 0x000fc800078e020e */
[----:B-1----:R-:W-:-:S05]  /*112b0*/  IMAD.WIDE.U32 R12, R13, 0x8, R10 ;  /* 0x000000080d0c7825 */ /* 0x002fca00078e000a */
[----:B------:R-:W2:Y:S04]  /*112c0*/  LDG.E R21, desc[UR60][R12.64] ;  /* 0x0000003c0c157981 */ /* 0x000ea8000c1e1900 */
[----:B------:R-:W3:Y:S01]  /*112d0*/  LDG.E R0, desc[UR60][R12.64+0x4] ;  /* 0x0000043c0c007981 */ /* 0x000ee2000c1e1900 */
[----:B------:R-:W-:-:S04]  /*112e0*/  IADD3 R14, R19, R14, RZ ;  /* 0x0000000e130e7210 */ /* 0x000fc80007ffe0ff */
[----:B------:R-:W-:Y:S01]  /*112f0*/  ISETP.GE.U32.AND P0, PT, R14, UR8, PT ;  /* 0x000000080e007c0c */ /* 0x000fe2000bf06070 */
[----:B--2---:R-:W-:Y:S01]  /*11300*/  FADD.FTZ R16, R21, R16 ;  /* 0x0000001015107221 */ /* 0x004fe20000010000 */
[----:B---3--:R-:W-:-:S11]  /*11310*/  FADD.FTZ R17, R0, R17 ;  /* 0x0000001100117221 */ /* 0x008fd60000010000 */
[----:B------:R-:W-:Y:S05]  /*11320*/  @!P0 BRA `(.L_x_3351) ;  /* 0xfffffffc00dc8947 */ /* 0x000fea000383ffff */
[----:B------:R-:W-:Y:S05]  /*11330*/  BSYNC B1 ;  /* 0x0000000000017941 */ /* 0x000fea0003800000 */
.L_x_3350:
[----:B------:R-:W-:Y:S05]  /*11340*/  BRA `(.L_x_3349) ;  /* 0x0000000000547947 */ /* 0x000fea0003800000 */
.L_x_3348:
[----:B------:R-:W-:Y:S01]  /*11350*/  ULDC UR7, c[0x0][0x22c] ;  /* 0x00008b0000077ab9 */ /* 0x000fe20000000800 */
[----:B------:R-:W-:Y:S02]  /*11360*/  MOV R17, UR9 ;  /* 0x0000000900117c02 */ /* 0x000fe40008000f00 */
[----:B------:R-:W-:-:S13]  /*11370*/  ISETP.GE.U32.AND P0, PT, R2, UR7, PT ;  /* 0x0000000702007c0c */ /* 0x000fda000bf06070 */
[----:B------:R-:W-:Y:S05]  /*11380*/  @P0 BRA `(.L_x_3349) ;  /* 0x0000000000440947 */ /* 0x000fea0003800000 */
[----:B------:R-:W-:Y:S01]  /*11390*/  ULDC UR6, c[0x0][0x10] ;  /* 0x0000040000067ab9 */ /* 0x000fe20000000800 */
[----:B------:R-:W0:Y:S01]  /*113a0*/  LDC R18, c[0x0][RZ] ;  /* 0x00000000ff127b82 */ /* 0x000e220000000800 */
[----:B------:R-:W-:Y:S01]  /*113b0*/  IMAD.MOV.U32 R15, RZ, RZ, R2 ;  /* 0x000000ffff0f7224 */ /* 0x000fe200078e0002 */
[----:B------:R-:W-:Y:S01]  /*113c0*/  MOV R17, UR9 ;  /* 0x0000000900117c02 */ /* 0x000fe20008000f00 */
[----:B------:R-:W-:-:S05]  /*113d0*/  IMAD R0, R0, UR6, RZ ;  /* 0x0000000600007c24 */ /* 0x000fca000f8e02ff */
[----:B------:R-:W1:Y:S08]  /*113e0*/  LDC.64 R10, c[0x0][0x608] ;  /* 0x00018200ff0a7b82 */ /* 0x000e700000000a00 */
[----:B------:R-:W2:Y:S02]  /*113f0*/  LDC R20, c[0x0][0x4] ;  /* 0x00000100ff147b82 */ /* 0x000ea40000000800 */
.L_x_3352:
[----:B------:R-:W-:-:S05]  /*11400*/  IADD3 R12, R0, R15, RZ ;  /* 0x0000000f000c7210 */ /* 0x000fca0007ffe0ff */
[----:B0-----:R-:W-:-:S04]  /*11410*/  IMAD R13, R12, R18, R23 ;  /* 0x000000120c0d7224 */ /* 0x001fc800078e0217 */
[----:B-1----:R-:W-:-:S05]  /*11420*/  IMAD.WIDE.U32 R12, R13, 0x8, R10 ;  /* 0x000000080d0c7825 */ /* 0x002fca00078e000a */
[----:B------:R-:W3:Y:S04]  /*11430*/  LDG.E R19, desc[UR60][R12.64] ;  /* 0x0000003c0c137981 */ /* 0x000ee8000c1e1900 */
[----:B------:R-:W4:Y:S01]  /*11440*/  LDG.E R14, desc[UR60][R12.64+0x4] ;  /* 0x0000043c0c0e7981 */ /* 0x000f22000c1e1900 */
[----:B--2---:R-:W-:-:S05]  /*11450*/  IMAD.IADD R15, R20, 0x1, R15 ;  /* 0x00000001140f7824 */ /* 0x004fca00078e020f */
[----:B------:R-:W-:Y:S01]  /*11460*/  ISETP.GE.U32.AND P0, PT, R15, UR7, PT ;  /* 0x000000070f007c0c */ /* 0x000fe2000bf06070 */
[----:B---3--:R-:W-:Y:S01]  /*11470*/  FADD.FTZ R16, R19, R16 ;  /* 0x0000001013107221 */ /* 0x008fe20000010000 */
[----:B----4-:R-:W-:-:S11]  /*11480*/  FADD.FTZ R17, R14, R17 ;  /* 0x000000110e117221 */ /* 0x010fd60000010000 */
[----:B------:R-:W-:Y:S05]  /*11490*/  @!P0 BRA `(.L_x_3352) ;  /* 0xfffffffc00d88947 */ /* 0x000fea000383ffff */
.L_x_3349:
[----:B------:R-:W-:Y:S05]  /*114a0*/  BSYNC B0 ;  /* 0x0000000000007941 */ /* 0x000fea0003800000 */
.L_x_3347:
        /* <DEDUP_REMOVED lines=13> */
.L_x_3354:
[----:B------:R-:W-:Y:S01]  /*11580*/  IADD3 R10, R2, R11, RZ ;  /* 0x0000000b020a7210 */ /* 0x000fe20007ffe0ff */
[----:B------:R-:W-:Y:S03]  /*11590*/  BAR.SYNC.DEFER_BLOCKING 0x0 ;  /* 0x0000000000007b1d */ /* 0x000fe60000010000 */
[----:B------:R-:W-:-:S04]  /*115a0*/  ISETP.GE.U32.AND P0, PT, R10, UR6, PT ;  /* 0x000000060a007c0c */ /* 0x000fc8000bf06070 */
[----:B------:R-:W-:-:S13]  /*115b0*/  ISETP.GE.U32.OR P0, PT, R2, R11, P0 ;  /* 0x0000000b0200720c */ /* 0x000fda0000706470 */
[----:B------:R-:W-:-:S05]  /*115c0*/  @!P0 IMAD R10, R10, R14, R23 ;  /* 0x0000000e0a0a8224 */ /* 0x000fca00078e0217 */
[----:B------:R-:W-:-:S05]  /*115d0*/  @!P0 LEA R10, R10, UR4, 0x3 ;  /* 0x000000040a0a8c11 */ /* 0x000fca000f8e18ff */
[----:B------:R-:W0:Y:S02]  /*115e0*/  @!P0 LDS.64 R12, [R10] ;  /* 0x000000000a0c8984 */ /* 0x000e240000000a00 */
[----:B0-----:R-:W-:Y:S01]  /*115f0*/  @!P0 FADD.FTZ R16, R16, R12 ;  /* 0x0000000c10108221 */ /* 0x001fe20000010000 */
[----:B------:R-:W-:-:S05]  /*11600*/  @!P0 FADD.FTZ R17, R17, R13 ;  /* 0x0000000d11118221 */ /* 0x000fca0000010000 */
[----:B------:R1:W-:Y:S01]  /*11610*/  @!P0 STS.64 [R0], R16 ;  /* 0x0000001000008388 */ /* 0x0003e20000000a00 */
[----:B------:R-:W-:Y:S02]  /*11620*/  ISETP.GT.AND P0, PT, R11, 0x1, PT ;  /* 0x000000010b00780c */ /* 0x000fe40003f04270 */
[----:B------:R-:W-:-:S11]  /*11630*/  SHF.R.S32.HI R11, RZ, 0x1, R11 ;  /* 0x00000001ff0b7819 */ /* 0x000fd6000001140b */
[----:B-1----:R-:W-:Y:S05]  /*11640*/  @P0 BRA `(.L_x_3354) ;  /* 0xfffffffc00cc0947 */ /* 0x002fea000383ffff */
.L_x_3353:
        /* <DEDUP_REMOVED lines=10> */
.L_x_3357:
[----:B------:R-:W-:Y:S01]  /*116f0*/  IADD3 R2, R23, R10, RZ ;  /* 0x0000000a17027210 */ /* 0x000fe20007ffe0ff */
[----:B------:R-:W-:Y:S03]  /*11700*/  BAR.SYNC.DEFER_BLOCKING 0x0 ;  /* 0x0000000000007b1d */ /* 0x000fe60000010000 */
[----:B------:R-:W-:-:S04]  /*11710*/  ISETP.GE.U32.AND P0, PT, R2, R14, PT ;  /* 0x0000000e0200720c */ /* 0x000fc80003f06070 */
[----:B------:R-:W-:-:S13]  /*11720*/  ISETP.GE.U32.OR P0, PT, R23, R10, P0 ;  /* 0x0000000a1700720c */ /* 0x000fda0000706470 */
[----:B------:R-:W-:Y:S01]  /*11730*/  @!P0 IMAD R2, R10, 0x8, R0 ;  /* 0x000000080a028824 */ /* 0x000fe200078e0200 */
[----:B------:R-:W-:-:S04]  /*11740*/  SHF.R.S32.HI R10, RZ, 0x1, R10 ;  /* 0x00000001ff0a7819 */ /* 0x000fc8000001140a */
[----:B------:R-:W0:Y:S02]  /*11750*/  @!P0 LDS.64 R12, [R2] ;  /* 0x00000000020c8984 */ /* 0x000e240000000a00 */
[----:B0-----:R-:W-:Y:S01]  /*11760*/  @!P0 FADD.FTZ R16, R16, R12 ;  /* 0x0000000c10108221 */ /* 0x001fe20000010000 */
[----:B------:R-:W-:-:S05]  /*11770*/  @!P0 FADD.FTZ R17, R17, R13 ;  /* 0x0000000d11118221 */ /* 0x000fca0000010000 */
[----:B------:R1:W-:Y:S01]  /*11780*/  @!P0 STS.64 [R0], R16 ;  /* 0x0000001000008388 */ /* 0x0003e20000000a00 */
[----:B------:R-:W-:-:S13]  /*11790*/  ISETP.GE.AND P0, PT, R10, 0x20, PT ;  /* 0x000000200a00780c */ /* 0x000fda0003f06270 */
[----:B-1----:R-:W-:Y:S05]  /*117a0*/  @P0 BRA `(.L_x_3357) ;  /* 0xfffffffc00d00947 */ /* 0x002fea000383ffff */
[----:B------:R-:W-:-:S07]  /*117b0*/  MOV R2, 0x20 ;  /* 0x0000002000027802 */ /* 0x000fce0000000f00 */
.L_x_3356:
[----:B------:R-:W-:Y:S01]  /*117c0*/  BAR.SYNC.DEFER_BLOCKING 0x0 ;  /* 0x0000000000007b1d */ /* 0x000fe20000010000 */
[----:B------:R-:W-:-:S13]  /*117d0*/  ISETP.GE.AND P0, PT, R2, 0x2, PT ;  /* 0x000000020200780c */ /* 0x000fda0003f06270 */
[----:B------:R-:W-:Y:S05]  /*117e0*/  @!P0 BRA `(.L_x_3355) ;  /* 0x0000000000208947 */ /* 0x000fea0003800000 */
[----:B------:R-:W-:-:S11]  /*117f0*/  HFMA2.MMA R11, -RZ, RZ, 0, 5.9604644775390625e-08 ;  /* 0x00000001ff0b7435 */ /* 0x000fd600000001ff */
.L_x_3358:
[----:B------:R-:W1:Y:S04]  /*11800*/  SHFL.DOWN PT, R13, R16, R11, 0x1f ;  /* 0x08001f0b100d7589 */ /* 0x000e6800000e0000 */
[----:B0-----:R0:W2:Y:S02]  /*11810*/  SHFL.DOWN PT, R0, R17, R11, 0x1f ;  /* 0x08001f0b11007589 */ /* 0x0010a400000e0000 */
[----:B0-----:R-:W-:-:S05]  /*11820*/  IMAD.SHL.U32 R11, R11, 0x2, RZ ;  /* 0x000000020b0b7824 */ /* 0x001fca00078e00ff */
[----:B------:R-:W-:Y:S01]  /*11830*/  ISETP.GE.AND P0, PT, R11, R2, PT ;  /* 0x000000020b00720c */ /* 0x000fe20003f06270 */
[----:B-1----:R-:W-:Y:S01]  /*11840*/  FADD.FTZ R16, R13, R16 ;  /* 0x000000100d107221 */ /* 0x002fe20000010000 */
[----:B--2---:R-:W-:-:S11]  /*11850*/  FADD.FTZ R17, R0, R17 ;  /* 0x0000001100117221 */ /* 0x004fd60000010000 */
[----:B------:R-:W-:Y:S05]  /*11860*/  @!P0 BRA `(.L_x_3358) ;  /* 0xfffffffc00e48947 */ /* 0x000fea000383ffff */
.L_x_3355:
        /* <DEDUP_REMOVED lines=9> */
[----:B------:R-:W2:Y:S04]  /*11900*/  LDG.E R3, desc[UR60][R4.64] ;  /* 0x0000003c04037981 */ /* 0x000ea8000c1e1900 */
[----:B0-----:R-:W3:Y:S01]  /*11910*/  LDG.E R0, desc[UR60][R4.64+0x4] ;  /* 0x0000043c04007981 */ /* 0x001ee2000c1e1900 */
[----:B--2---:R-:W-:Y:S01]  /*11920*/  FADD.FTZ R16, R16, R3 ;  /* 0x0000000310107221 */ /* 0x004fe20000010000 */
[----:B---3--:R-:W-:-:S07]  /*11930*/  FADD.FTZ R17, R17, R0 ;  /* 0x0000000011117221 */ /* 0x008fce0000010000 */
.L_x_3360:
        /* <DEDUP_REMOVED lines=21> */
.L_x_3362:
[----:B------:R-:W-:Y:S01]  /*11a90*/  ULDC.64 UR4, c[0x0][0x5f0] ;  /* 0x00017c0000047ab9 */ /* 0x000fe20000000a00 */
[----:B------:R-:W-:Y:S02]  /*11aa0*/  ISETP.NE.AND P6, PT, R18, 0x1, PT ;  /* 0x000000011200780c */ /* 0x000fe40003fc5270 */
[----:B------:R-:W-:-:S04]  /*11ab0*/  IADD3 R24, P0, R24, UR4, RZ ;  /* 0x0000000418187c10 */ /* 0x000fc8000ff1e0ff */
[----:B------:R-:W-:-:S05]  /*11ac0*/  IADD3.X R25, RZ, UR5, RZ, P0, !PT ;  /* 0x00000005ff197c10 */ /* 0x000fca00087fe4ff */
[----:B------:R0:W-:Y:S02]  /*11ad0*/  STG.E desc[UR60][R24.64], R16 ;  /* 0x0000001018007986 */ /* 0x0001e4000c10193c */
        /* <DEDUP_REMOVED lines=17> */
.L_x_3363:
[----:B------:R-:W-:Y:S02]  /*11bf0*/  ULDC.64 UR4, c[0x0][0x5f0] ;  /* 0x00017c0000047ab9 */ /* 0x000fe40000000a00 */
[----:B------:R-:W-:-:S04]  /*11c00*/  IADD3 R22, P0, R22, UR4, RZ ;  /* 0x0000000416167c10 */ /* 0x000fc8000ff1e0ff */
[----:B------:R-:W-:-:S05]  /*11c10*/  IADD3.X R23, RZ, UR5, RZ, P0, !PT ;  /* 0x00000005ff177c10 */ /* 0x000fca00087fe4ff */
[----:B------:R-:W-:Y:S01]  /*11c20*/  STG.E desc[UR60][R22.64], R17 ;  /* 0x0000001116007986 */ /* 0x000fe2000c10193c */
[----:B------:R-:W-:Y:S05]  /*11c30*/  EXIT ;  /* 0x000000000000794d */ /* 0x000fea0003800000 */
.L_x_3361:
[----:B------:R-:W-:Y:S04]  /*11c40*/  STG.E desc[UR60][R4.64], R16 ;  /* 0x0000001004007986 */ /* 0x000fe8000c10193c */
[----:B------:R-:W-:Y:S01]  /*11c50*/  STG.E desc[UR60][R4.64+0x4], R17 ;  /* 0x0000041104007986 */ /* 0x000fe2000c10193c */
[----:B------:R-:W-:Y:S05]  /*11c60*/  EXIT ;  /* 0x000000000000794d */ /* 0x000fea0003800000 */
.L_x_3359:
        /* <DEDUP_REMOVED lines=8> */
.L_x_3364:
        /* <DEDUP_REMOVED lines=21> */
.L_x_3366:
[----:B------:R-:W-:Y:S01]  /*11e40*/  ULDC.64 UR4, c[0x0][0x5f0] ;  /* 0x00017c0000047ab9 */ /* 0x000fe20000000a00 */
[----:B------:R-:W-:Y:S02]  /*11e50*/  ISETP.NE.AND P6, PT, R18, 0x1, PT ;  /* 0x000000011200780c */ /* 0x000fe40003fc5270 */
[----:B------:R-:W-:-:S05]  /*11e60*/  IADD3 R24, P0, R24, UR4, RZ ;  /* 0x0000000418187c10 */ /* 0x000fca000ff1e0ff */
[----:B------:R-:W-:-:S05]  /*11e70*/  IMAD.X R25, RZ, RZ, UR5, P0 ;  /* 0x00000005ff197e24 */ /* 0x000fca00080e06ff */
[----:B------:R0:W-:Y:S01]  /*11e80*/  STG.E desc[UR60][R24.64], R16 ;  /* 0x0000001018007986 */ /* 0x0001e2000c10193c */
        /* <DEDUP_REMOVED lines=15> */
[----:B------:R-:W-:-:S07]  /*11f80*/  LEPC R20, `(.L_x_3367) ;  /* 0x000000001014794e */ /* 0x000fce0000000000 */
[----:B0-2---:R-:W-:Y:S05]  /*11f90*/  CALL.ABS.NOINC R2 ;  /* 0x0000000002007343 */ /* 0x005fea0003c00000 */
.L_x_3367:
[----:B------:R-:W-:Y:S02]  /*11fa0*/  ULDC.64 UR4, c[0x0][0x5f0] ;  /* 0x00017c0000047ab9 */ /* 0x000fe40000000a00 */
[----:B------:R-:W-:-:S04]  /*11fb0*/  IADD3 R22, P0, R22, UR4, RZ ;  /* 0x0000000416167c10 */ /* 0x000fc8000ff1e0ff */
[----:B------:R-:W-:-:S05]  /*11fc0*/  IADD3.X R23, RZ, UR5, RZ, P0, !PT ;  /* 0x00000005ff177c10 */ /* 0x000fca00087fe4ff */
[----:B------:R-:W-:Y:S01]  /*11fd0*/  STG.E desc[UR60][R22.64], R17 ;  /* 0x0000001116007986 */ /* 0x000fe2000c10193c */
[----:B------:R-:W-:Y:S05]  /*11fe0*/  EXIT ;  /* 0x000000000000794d */ /* 0x000fea0003800000 */
.L_x_3365:
[----:B------:R-:W-:Y:S04]  /*11ff0*/  STG.E desc[UR60][R6.64], R16 ;  /* 0x0000001006007986 */ /* 0x000fe8000c10193c */
[----:B------:R-:W-:Y:S01]  /*12000*/  STG.E desc[UR60][R8.64], R17 ;  /* 0x0000001108007986 */ /* 0x000fe2000c10193c */
[----:B------:R-:W-:Y:S05]  /*12010*/  EXIT ;  /* 0x000000000000794d */ /* 0x000fea0003800000 */
.L_x_3338:
        /* <DEDUP_REMOVED lines=11> */
[----:B-1----:R-:W0:Y:S01]  /*120d0*/  LDC.U8 R0, c[0x0][0x620] ;  /* 0x00018800ff007b82 */ /* 0x002e220000000000 */
[----:B------:R-:W-:-:S04]  /*120e0*/  ISETP.NE.U32.AND P0, PT, R4, RZ, PT ;  /* 0x000000ff0400720c */ /* 0x000fc80003f05070 */
[----:B------:R-:W-:-:S13]  /*120f0*/  ISETP.NE.AND.EX P0, PT, R3, RZ, PT, P0 ;  /* 0x000000ff0300720c */ /* 0x000fda0003f05300 */
[----:B------:R-:W-:Y:S05]  /*12100*/  @!P0 BRA `(.L_x_3368) ;  /* 0x0000000000ec8947 */ /* 0x000fea0003800000 */
[----:B0-----:R-:W-:Y:S01]  /*12110*/  ISETP.NE.AND P0, PT, R0, RZ, PT ;  /* 0x000000ff0000720c */ /* 0x001fe20003f05270 */
[----:B------:R-:W-:Y:S02]  /*12120*/  ULDC.U8 UR4, c[0x0][0x621] ;  /* 0x0001884000047ab9 */ /* 0x000fe40000000000 */
[----:B------:R-:W-:-:S10]  /*12130*/  ISETP.NE.AND P1, PT, RZ, UR4, PT ;  /* 0x00000004ff007c0c */ /* 0x000fd4000bf25270 */
[----:B------:R-:W-:Y:S05]  /*12140*/  @!P0 BRA `(.L_x_3369) ;  /* 0x0000000000108947 */ /* 0x000fea0003800000 */
[----:B------:R-:W2:Y:S04]  /*12150*/  LDG.E R3, desc[UR60][R4.64] ;  /* 0x0000003c04037981 */ /* 0x000ea8000c1e1900 */
[----:B------:R-:W3:Y:S01]  /*12160*/  LDG.E R0, desc[UR60][R4.64+0x4] ;  /* 0x0000043c04007981 */ /* 0x000ee2000c1e1900 */
[----:B--2---:R-:W-:Y:S01]  /*12170*/  FADD.FTZ R18, R18, R3 ;  /* 0x0000000312127221 */ /* 0x004fe20000010000 */
[----:B---3--:R-:W-:-:S07]  /*12180*/  FADD.FTZ R19, R19, R0 ;  /* 0x0000000013137221 */ /* 0x008fce0000010000 */
.L_x_3369:
        /* <DEDUP_REMOVED lines=21> */
.L_x_3371:
        /* <DEDUP_REMOVED lines=22> */
.L_x_3372:
[----:B------:R-:W-:Y:S02]  /*12440*/  ULDC.64 UR4, c[0x0][0x5f0] ;  /* 0x00017c0000047ab9 */ /* 0x000fe40000000a00 */
[----:B------:R-:W-:-:S05]  /*12450*/  IADD3 R22, P0, R22, UR4, RZ ;  /* 0x0000000416167c10 */ /* 0x000fca000ff1e0ff */
[----:B------:R-:W-:-:S05]  /*12460*/  IMAD.X R23, RZ, RZ, UR5, P0 ;  /* 0x00000005ff177e24 */ /* 0x000fca00080e06ff */
[----:B------:R-:W-:Y:S01]  /*12470*/  STG.E desc[UR60][R22.64], R19 ;  /* 0x0000001316007986 */ /* 0x000fe2000c10193c */
[----:B------:R-:W-:Y:S05]  /*12480*/  EXIT ;  /* 0x000000000000794d */ /* 0x000fea0003800000 */
.L_x_3370:
[----:B------:R-:W-:Y:S04]  /*12490*/  STG.E desc[UR60][R4.64], R18 ;  /* 0x0000001204007986 */ /* 0x000fe8000c10193c */
[----:B------:R-:W-:Y:S01]  /*124a0*/  STG.E desc[UR60][R4.64+0x4], R19 ;  /* 0x0000041304007986 */ /* 0x000fe2000c10193c */
[----:B------:R-:W-:Y:S05]  /*124b0*/  EXIT ;  /* 0x000000000000794d */ /* 0x000fea0003800000 */
.L_x_3368:
        /* <DEDUP_REMOVED lines=8> */
.L_x_3373:
        /* <DEDUP_REMOVED lines=21> */
.L_x_3375:
        /* <DEDUP_REMOVED lines=22> */
.L_x_3376:
[----:B------:R-:W-:Y:S02]  /*127f0*/  ULDC.64 UR4, c[0x0][0x5f0] ;  /* 0x00017c0000047ab9 */ /* 0x000fe40000000a00 */
[----:B------:R-:W-:-:S04]  /*12800*/  IADD3 R22, P0, R22, UR4, RZ ;  /* 0x0000000416167c10 */ /* 0x000fc8000ff1e0ff */
[----:B------:R-:W-:-:S05]  /*12810*/  IADD3.X R23, RZ, UR5, RZ, P0, !PT ;  /* 0x00000005ff177c10 */ /* 0x000fca00087fe4ff */
[----:B------:R-:W-:Y:S01]  /*12820*/  STG.E desc[UR60][R22.64], R19 ;  /* 0x0000001316007986 */ /* 0x000fe2000c10193c */
[----:B------:R-:W-:Y:S05]  /*12830*/  EXIT ;  /* 0x000000000000794d */ /* 0x000fea0003800000 */
.L_x_3374:
[----:B------:R-:W-:Y:S04]  /*12840*/  STG.E desc[UR60][R6.64], R18 ;  /* 0x0000001206007986 */ /* 0x000fe8000c10193c */
[----:B------:R-:W-:Y:S01]  /*12850*/  STG.E desc[UR60][R8.64], R19 ;  /* 0x0000001308007986 */ /* 0x000fe2000c10193c */
[----:B------:R-:W-:Y:S05]  /*12860*/  EXIT ;  /* 0x000000000000794d */ /* 0x000fea0003800000 */
.L_x_3377:
        /* <DEDUP_REMOVED lines=9> */
.L_x_9837:


//--------------------- .text._ZN2at6native13reduce_kernelILi128ELi4ENS0_8ReduceOpIN3c108BFloat16ENS0_9NanSumOpsIffEEjfLi4ELi4EEEEEvT1_ --------------------------
	.section	.text._ZN2at6native13reduce_kernelILi128ELi4ENS0_8ReduceOpIN3c108BFloat16ENS0_9NanSumOpsIffEEjfLi4ELi4EEEEEvT1_,"ax",@progbits
	.align	128
        .global         _ZN2at6native13reduce_kernelILi128ELi4ENS0_8ReduceOpIN3c108BFloat16ENS0_9NanSumOpsIffEEjfLi4ELi4EEEEEvT1_
        .type           _ZN2at6native13reduce_kernelILi128ELi4ENS0_8ReduceOpIN3c108BFloat16ENS0_9NanSumOpsIffEEjfLi4ELi4EEEEEvT1_,@function
        .size           _ZN2at6native13reduce_kernelILi128ELi4ENS0_8ReduceOpIN3c108BFloat16ENS0_9NanSumOpsIffEEjfLi4ELi4EEEEEvT1_,(.L_x_9838 - _ZN2at6native13reduce_kernelILi128ELi4ENS0_8ReduceOpIN3c108BFloat16ENS0_9NanSumOpsIffEEjfLi4ELi4EEEEEvT1_)
        .other          _ZN2at6native13reduce_kernelILi128ELi4ENS0_8ReduceOpIN3c108BFloat16ENS0_9NanSumOpsIffEEjfLi4ELi4EEEEEvT1_,@"STO_CUDA_ENTRY STV_DEFAULT"
_ZN2at6native13reduce_kernelILi128ELi4ENS0_8ReduceOpIN3c108BFloat16ENS0_9NanSumOpsIffEEjfLi4ELi4EEEEEvT1_:
.text._ZN2at6native13reduce_kernelILi128ELi4ENS0_8ReduceOpIN3c108BFloat16ENS0_9NanSumOpsIffEEjfLi4ELi4EEEEEvT1_:
[----:B------:R-:W0:Y:S01]  /*0000*/  LDC R1, c[0x0][0x28] ;  /* 0x00000a00ff017b82 */ /* 0x000e220000000800 */
[----:B------:R-:W1:Y:S07]  /*0010*/  S2R R17, SR_TID.X ;  /* 0x0000000000117919 */ /* 0x000e6e0000002100 */
[----:B------:R-:W2:Y:S01]  /*0020*/  LDC R8, c[0x0][0x3ec] ;  /* 0x0000fb00ff087b82 */ /* 0x000ea20000000800 */
[----:B------:R-:W-:Y:S01]  /*0030*/  ULDC.64 UR8, c[0x0][0x238] ;  /* 0x00008e0000087ab9 */ /* 0x000fe20000000a00 */
[----:B------:R-:W-:Y:S01]  /*0040*/  ULDC.64 UR6, c[0x0][0x230] ;  /* 0x00008c0000067ab9 */ /* 0x000fe20000000a00 */
[----:B------:R-:W3:Y:S01]  /*0050*/  S2R R2, SR_TID.Y ;  /* 0x0000000000027919 */ /* 0x000ee20000002200 */
[----:B------:R-:W-:Y:S01]  /*0060*/  ULDC UR5, c[0x0][0x240] ;  /* 0x0000900000057ab9 */ /* 0x000fe20000000800 */
[----:B------:R-:W-:Y:S01]  /*0070*/  HFMA2.MMA R0, -RZ, RZ, 0, 0 ;  /* 0x00000000ff007435 */ /* 0x000fe200000001ff */
        /* <DEDUP_REMOVED lines=285> */
.L_x_3378:
        /* <DEDUP_REMOVED lines=30> */
.L_x_3382:
        /* <DEDUP_REMOVED lines=25> */
.L_x_3388:
[----:B------:R-:W-:Y:S05]  /*15c0*/  BSYNC B2 ;  /* 0x0000000000027941 */ /* 0x000fea0003800000 */
.L_x_3387:
        /* <DEDUP_REMOVED lines=13> */
.L_x_3386:
[----:B------:R-:W-:Y:S05]  /*16a0*/  BSYNC B1 ;  /* 0x0000000000017941 */ /* 0x000fea0003800000 */
.L_x_3385:
[----:B------:R-:W0:Y:S01]  /*16b0*/  LDC R3, c[0x0][0x21c] ;  /* 0x00008700ff037b82 */ /* 0x000e220000000800 */
[----:B------:R-:W-:-:S04]  /*16c0*/  IADD3 R5, P0, -R6, 0x4, RZ ;  /* 0x0000000406057810 */ /* 0x000fc80007f1e1ff */
[----:B------:R-:W-:Y:S02]  /*16d0*/  LEA R18, P1, R5, R18, 0x1 ;  /* 0x0000001205127211 */ /* 0x000fe400078208ff */
[----:B------:R-:W-:-:S04]  /*16e0*/  IADD3.X R4, RZ, -0x1, RZ, P0, !PT ;  /* 0xffffffffff047810 */ /* 0x000fc800007fe4ff */
[----:B------:R-:W-:Y:S02]  /*16f0*/  LEA.HI.X R19, R5, R19, R4, 0x1, P1 ;  /* 0x0000001305137211 */ /* 0x000fe400008f0c04 */
[----:B0-----:R-:W-:-:S07]  /*1700*/  IADD3 R3, R6, -0x4, R3 ;  /* 0xfffffffc06037810 */ /* 0x001fce0007ffe003 */
.L_x_3384:
[----:B------:R-:W-:Y:S05]  /*1710*/  BSYNC B0 ;  /* 0x0000000000007941 */ /* 0x000fea0003800000 */
.L_x_3383:
        /* <DEDUP_REMOVED lines=13> */
[----:B------:R-:W-:-:S07]  /*17f0*/  IMAD.MOV.U32 R6, RZ, RZ, R9 ;  /* 0x000000ffff067224 */ /* 0x000fce00078e0009 */
.L_x_3391:
        /* <DEDUP_REMOVED lines=25> */
.L_x_3390:
[----:B------:R-:W-:Y:S05]  /*1990*/  BSYNC B0 ;  /* 0x0000000000007941 */ /* 0x000fea0003800000 */
.L_x_3389:
        /* <DEDUP_REMOVED lines=8> */
.L_x_3393:
[----:B------:R-:W-:Y:S05]  /*1a20*/  BSYNC B0 ;  /* 0x0000000000007941 */ /* 0x000fea0003800000 */
.L_x_3392:
        /* <DEDUP_REMOVED lines=14> */
.L_x_3395:
[----:B------:R-:W-:Y:S05]  /*1b10*/  BSYNC B0 ;  /* 0x0000000000007941 */ /* 0x000fea0003800000 */
.L_x_3394:
[----:B------:R-:W-:Y:S01]  /*1b20*/  FADD.FTZ R9, R9, R0 ;  /* 0x0000000009097221 */ /* 0x000fe20000010000 */
[----:B------:R-:W-:Y:S01]  /*1b30*/  HFMA2.MMA R25, -RZ, RZ, 0, 0 ;  /* 0x00000000ff197435 */ /* 0x000fe200000001ff */
[----:B------:R-:W-:Y:S02]  /*1b40*/  CS2R R26, SRZ ;  /* 0x00000000001a7805 */ /* 0x000fe4000001ff00 */
[----:B------:R-:W-:-:S04]  /*1b50*/  FADD.FTZ R9, R9, R6 ;  /* 0x0000000609097221 */ /* 0x000fc80000010000 */
[----:B------:R-:W-:Y:S01]  /*1b60*/  FADD.FTZ R24, R9, R24 ;  /* 0x0000001809187221 */ /* 0x000fe20000010000 */
[----:B------:R-:W-:Y:S06]  /*1b70*/  BRA `(.L_x_3380) ;  /* 0x000000b800187947 */ /* 0x000fec0003800000 */
.L_x_3381:
        /* <DEDUP_REMOVED lines=48> */
.L_x_3405:
        /* <DEDUP_REMOVED lines=286> */
.L_x_3401:
[----:B------:R-:W-:Y:S01]  /*3060*/  LOP3.LUT R31, R0, 0xfffffff8, RZ, 0xc0, !PT ;  /* 0xfffffff8001f7812 */ /* 0x000fe200078ec0ff */
[----:B------:R-:W-:-:S03]  /*3070*/  ULDC UR36, c[0x0][0x224] ;  /* 0x0000890000247ab9 */ /* 0x000fc60000000800 */
[----:B------:R-:W-:-:S04]  /*3080*/  IADD3 R30, P1, R18, R31, RZ ;  /* 0x0000001f121e7210 */ /* 0x000fc80007f3e0ff */
[----:B------:R-:W-:-:S05]  /*3090*/  IADD3.X R31, RZ, R19, RZ, P1, !PT ;  /* 0x00000013ff1f7210 */ /* 0x000fca0000ffe4ff */
        /* <DEDUP_REMOVED lines=252> */
.L_x_3402:
        /* <DEDUP_REMOVED lines=244> */
.L_x_3403:
[----:B------:R-:W-:-:S04]  /*4fa0*/  LOP3.LUT R31, R37, 0xfffffff8, RZ, 0xc0, !PT ;  /* 0xfffffff8251f7812 */ /* 0x000fc800078ec0ff */
[----:B------:R-:W-:-:S04]  /*4fb0*/  IADD3 R30, P1, R18, R31, RZ ;  /* 0x0000001f121e7210 */ /* 0x000fc80007f3e0ff */
[----:B------:R-:W-:-:S06]  /*4fc0*/  IADD3.X R31, RZ, R19, RZ, P1, !PT ;  /* 0x00000013ff1f7210 */ /* 0x000fcc0000ffe4ff */
        /* <DEDUP_REMOVED lines=252> */
.L_x_3404:
[----:B------:R-:W-:Y:S01]  /*5f90*/  LOP3.LUT R31, R36, 0xfffffff8, RZ, 0xc0, !PT ;  /* 0xfffffff8241f7812 */ /* 0x000fe200078ec0ff */
[----:B------:R-:W-:Y:S01]  /*5fa0*/  IMAD.U32 R43, R0, 0x10000, RZ ;  /* 0x00010000002b7824 */ /* 0x000fe200078e00ff */
[----:B------:R-:W-:Y:S01]  /*5fb0*/  SHF.L.U32 R42, R3, 0x10, RZ ;  /* 0x00000010032a7819 */ /* 0x000fe200000006ff */
[----:B------:R-:W-:Y:S01]  /*5fc0*/  IMAD.IADD R39, R39, 0x1, R4 ;  /* 0x0000000127277824 */ /* 0x000fe200078e0204 */
[----:B------:R-:W-:Y:S01]  /*5fd0*/  IADD3 R30, P1, R18, R31, RZ ;  /* 0x0000001f121e7210 */ /* 0x000fe20007f3e0ff */
[----:B------:R-:W-:-:S03]  /*5fe0*/  ULDC UR4, c[0x0][0x21c] ;  /* 0x0000870000047ab9 */ /* 0x000fc60000000800 */
[----:B------:R-:W-:-:S06]  /*5ff0*/  IADD3.X R31, RZ, R19, RZ, P1, !PT ;  /* 0x00000013ff1f7210 */ /* 0x000fcc0000ffe4ff */
[----:B------:R-:W2:Y:S01]  /*6000*/  LDG.E.64 R30, desc[UR60][R30.64] ;  /* 0x0000003c1e1e7981 */ /* 0x000ea2000c1e1b00 */
[----:B------:R-:W-:Y:S01]  /*6010*/  FSETP.GTU.FTZ.AND P1, PT, |R42|, +INF , PT ;  /* 0x7f8000002a00780b */ /* 0x000fe20003f3c200 */
[----:B------:R-:W-:Y:S01]  /*6020*/  IMAD.U32 R44, R32, 0x10000, RZ ;  /* 0x00010000202c7824 */ /* 0x000fe200078e00ff */
[C---:B------:R-:W-:Y:S01]  /*6030*/  FSETP.GTU.FTZ.AND P2, PT, |R43|.reuse, +INF , PT ;  /* 0x7f8000002b00780b */ /* 0x040fe20003f5c200 */
[----:B------:R-:W-:Y:S01]  /*6040*/  IMAD R45, R4, 0x3, R39 ;  /* 0x00000003042d7824 */ /* 0x000fe200078e0227 */
[----:B------:R-:W-:Y:S01]  /*6050*/  FSEL R42, R42, RZ, !P1 ;  /* 0x000000ff2a2a7208 */ /* 0x000fe20004800000 */
[----:B------:R-:W-:Y:S01]  /*6060*/  IMAD.U32 R47, R34, 0x10000, RZ ;  /* 0x00010000222f7824 */ /* 0x000fe200078e00ff */
[----:B------:R-:W-:Y:S02]  /*6070*/  FSEL R43, R43, RZ, !P2 ;  /* 0x000000ff2b2b7208 */ /* 0x000fe40005000000 */
[----:B------:R-:W-:Y:S01]  /*6080*/  MOV R36, UR4 ;  /* 0x0000000400247c02 */ /* 0x000fe20008000f00 */
[----:B------:R-:W-:Y:S01]  /*6090*/  FADD.FTZ R25, R42, R25 ;  /* 0x000000192a197221 */ /* 0x000fe20000010000 */
[----:B------:R-:W-:-:S02]  /*60a0*/  IMAD.U32 R42, R26, 0x10000, RZ ;  /* 0x000100001a2a7824 */ /* 0x000fc400078e00ff */
[----:B------:R-:W-:Y:S01]  /*60b0*/  FADD.FTZ R24, R43, R24 ;  /* 0x000000182b187221 */ /* 0x000fe20000010000 */
[----:B------:R-:W-:Y:S02]  /*60c0*/  SHF.L.U32 R43, R27, 0x10, RZ ;  /* 0x000000101b2b7819 */ /* 0x000fe400000006ff */
[----:B------:R-:W-:Y:S02]  /*60d0*/  FSETP.GTU.FTZ.AND P4, PT, |R44|, +INF , PT ;  /* 0x7f8000002c00780b */ /* 0x000fe40003f9c200 */
[C---:B------:R-:W-:Y:S02]  /*60e0*/  FSETP.GTU.FTZ.AND P2, PT, |R42|.reuse, +INF , PT ;  /* 0x7f8000002a00780b */ /* 0x040fe40003f5c200 */
[C---:B------:R-:W-:Y:S02]  /*60f0*/  FSETP.GTU.FTZ.AND P3, PT, |R43|.reuse, +INF , PT ;  /* 0x7f8000002b00780b */ /* 0x040fe40003f7c200 */
[----:B------:R-:W-:Y:S02]  /*6100*/  FSEL R42, R42, RZ, !P2 ;  /* 0x000000ff2a2a7208 */ /* 0x000fe40005000000 */
[----:B------:R-:W-:-:S02]  /*6110*/  FSEL R43, R43, RZ, !P3 ;  /* 0x000000ff2b2b7208 */ /* 0x000fc40005800000 */
[----:B------:R-:W-:Y:S01]  /*6120*/  ISETP.GE.U32.AND P1, PT, R45, R36, PT ;  /* 0x000000242d00720c */ /* 0x000fe20003f26070 */
[----:B------:R-:W-:Y:S01]  /*6130*/  FADD.FTZ R21, R42, R21 ;  /* 0x000000152a157221 */ /* 0x000fe20000010000 */
[----:B------:R-:W-:Y:S01]  /*6140*/  FSEL R45, R44, RZ, !P4 ;  /* 0x000000ff2c2d7208 */ /* 0x000fe20006000000 */
[----:B------:R-:W-:Y:S01]  /*6150*/  FADD.FTZ R20, R43, R20 ;  /* 0x000000142b147221 */ /* 0x000fe20000010000 */
[----:B------:R-:W-:Y:S01]  /*6160*/  SHF.L.U32 R46, R33, 0x10, RZ ;  /* 0x00000010212e7819 */ /* 0x000fe200000006ff */
[----:B------:R-:W-:Y:S01]  /*6170*/  IMAD.U32 R43, R38, 0x10000, RZ ;  /* 0x00010000262b7824 */ /* 0x000fe200078e00ff */
[----:B------:R-:W-:Y:S01]  /*6180*/  SHF.L.U32 R42, R35, 0x10, RZ ;  /* 0x00000010232a7819 */ /* 0x000fe200000006ff */
[----:B------:R-:W-:Y:S01]  /*6190*/  FADD.FTZ R16, R45, R16 ;  /* 0x000000102d107221 */ /* 0x000fe20000010000 */
[----:B------:R-:W-:Y:S01]  /*61a0*/  FSETP.GTU.FTZ.AND P5, PT, |R46|, +INF , PT ;  /* 0x7f8000002e00780b */ /* 0x000fe20003fbc200 */
[----:B------:R-:W-:Y:S01]  /*61b0*/  IMAD.U32 R45, R41, 0x10000, RZ ;  /* 0x00010000292d7824 */ /* 0x000fe200078e00ff */
[----:B------:R-:W-:-:S02]  /*61c0*/  SHF.L.U32 R44, R37, 0x10, RZ ;  /* 0x00000010252c7819 */ /* 0x000fc400000006ff */
[----:B------:R-:W-:Y:S02]  /*61d0*/  FSETP.GTU.FTZ.AND P2, PT, |R42|, +INF , PT ;  /* 0x7f8000002a00780b */ /* 0x000fe40003f5c200 */
[----:B------:R-:W-:Y:S02]  /*61e0*/  FSETP.GTU.FTZ.AND P3, PT, |R43|, +INF , PT ;  /* 0x7f8000002b00780b */ /* 0x000fe40003f7c200 */
[----:B------:R-:W-:Y:S02]  /*61f0*/  FSEL R46, R46, RZ, !P5 ;  /* 0x000000ff2e2e7208 */ /* 0x000fe40006800000 */
[----:B------:R-:W-:Y:S02]  /*6200*/  FSETP.GTU.FTZ.AND P4, PT, |R44|, +INF , PT ;  /* 0x7f8000002c00780b */ /* 0x000fe40003f9c200 */
[----:B------:R-:W-:Y:S01]  /*6210*/  FSEL R42, R42, RZ, !P2 ;  /* 0x000000ff2a2a7208 */ /* 0x000fe20005000000 */
[----:B------:R-:W-:Y:S01]  /*6220*/  FADD.FTZ R15, R46, R15 ;  /* 0x0000000f2e0f7221 */ /* 0x000fe20000010000 */
[----:B------:R-:W-:-:S02]  /*6230*/  FSETP.GTU.FTZ.AND P6, PT, |R47|, +INF , PT ;  /* 0x7f8000002f00780b */ /* 0x000fc40003fdc200 */
[----:B------:R-:W-:Y:S01]  /*6240*/  FSETP.GTU.FTZ.AND P5, PT, |R45|, +INF , PT ;  /* 0x7f8000002d00780b */ /* 0x000fe20003fbc200 */
[----:B------:R-:W-:Y:S01]  /*6250*/  FADD.FTZ R13, R42, R13 ;  /* 0x0000000d2a0d7221 */ /* 0x000fe20000010000 */
[----:B------:R-:W-:Y:S02]  /*6260*/  FSEL R43, R43, RZ, !P3 ;  /* 0x000000ff2b2b7208 */ /* 0x000fe40005800000 */
[----:B------:R-:W-:Y:S02]  /*6270*/  FSEL R44, R44, RZ, !P4 ;  /* 0x000000ff2c2c7208 */ /* 0x000fe40006000000 */
[----:B------:R-:W-:Y:S01]  /*6280*/  FSEL R47, R47, RZ, !P6 ;  /* 0x000000ff2f2f7208 */ /* 0x000fe20007000000 */
[----:B------:R-:W-:Y:S01]  /*6290*/  FADD.FTZ R12, R43, R12 ;  /* 0x0000000c2b0c7221 */ /* 0x000fe20000010000 */
[----:B------:R-:W-:Y:S01]  /*62a0*/  SHF.L.U32 R46, R40, 0x10, RZ ;  /* 0x00000010282e7819 */ /* 0x000fe200000006ff */
[----:B------:R-:W-:Y:S01]  /*62b0*/  FADD.FTZ R11, R44, R11 ;  /* 0x0000000b2c0b7221 */ /* 0x000fe20000010000 */
[----:B------:R-:W-:Y:S01]  /*62c0*/  FSEL R45, R45, RZ, !P5 ;  /* 0x000000ff2d2d7208 */ /* 0x000fe20006800000 */
[----:B------:R-:W-:Y:S01]  /*62d0*/  FADD.FTZ R14, R47, R14 ;  /* 0x0000000e2f0e7221 */ /* 0x000fe20000010000 */
[----:B------:R-:W-:-:S03]  /*62e0*/  FSETP.GTU.FTZ.AND P2, PT, |R46|, +INF , PT ;  /* 0x7f8000002e00780b */ /* 0x000fc60003f5c200 */
[----:B------:R-:W-:Y:S01]  /*62f0*/  FADD.FTZ R10, R45, R10 ;  /* 0x0000000a2d0a7221 */ /* 0x000fe20000010000 */
[----:B------:R-:W-:-:S05]  /*6300*/  FSEL R46, R46, RZ, !P2 ;  /* 0x000000ff2e2e7208 */ /* 0x000fca0005000000 */
[----:B------:R-:W-:Y:S01]  /*6310*/  FADD.FTZ R9, R46, R9 ;  /* 0x000000092e097221 */ /* 0x000fe20000010000 */
[C---:B--2---:R-:W-:Y:S01]  /*6320*/  PRMT R42, R30.reuse, 0x7632, R42 ;  /* 0x000076321e2a7816 */ /* 0x044fe2000000002a */
[----:B------:R-:W-:Y:S01]  /*6330*/  IMAD.U32 R44, R30, 0x10000, RZ ;  /* 0x000100001e2c7824 */ /* 0x000fe200078e00ff */
[C---:B------:R-:W-:Y:S02]  /*6340*/  PRMT R43, R31.reuse, 0x7632, R43 ;  /* 0x000076321f2b7816 */ /* 0x040fe4000000002b */
[----:B------:R-:W-:Y:S01]  /*6350*/  SHF.L.U32 R45, R31, 0x10, RZ ;  /* 0x000000101f2d7819 */ /* 0x000fe200000006ff */
[----:B------:R-:W-:Y:S01]  /*6360*/  IMAD.U32 R42, R42, 0x10000, RZ ;  /* 0x000100002a2a7824 */ /* 0x000fe200078e00ff */
[----:B------:R-:W-:Y:S02]  /*6370*/  SHF.L.U32 R47, R43, 0x10, RZ ;  /* 0x000000102b2f7819 */ /* 0x000fe400000006ff */
[----:B------:R-:W-:Y:S02]  /*6380*/  FSETP.GTU.FTZ.AND P2, PT, |R44|, +INF , PT ;  /* 0x7f8000002c00780b */ /* 0x000fe40003f5c200 */
[----:B------:R-:W-:-:S02]  /*6390*/  FSETP.GTU.FTZ.AND P4, PT, |R45|, +INF , PT ;  /* 0x7f8000002d00780b */ /* 0x000fc40003f9c200 */
        /* <DEDUP_REMOVED lines=11> */
[----:B------:R-:W-:Y:S05]  /*6450*/  BSYNC B1 ;  /* 0x0000000000017941 */ /* 0x000fea0003800000 */
.L_x_3400:
[C---:B------:R-:W-:Y:S02]  /*6460*/  PRMT R44, R31.reuse, 0x7610, R44 ;  /* 0x000076101f2c7816 */ /* 0x040fe4000000002c */
[----:B------:R-:W-:Y:S02]  /*6470*/  PRMT R42, R30, 0x7632, R42 ;  /* 0x000076321e2a7816 */ /* 0x000fe4000000002a */
[----:B------:R-:W-:-:S07]  /*6480*/  PRMT R31, R31, 0x7632, R31 ;  /* 0x000076321f1f7816 */ /* 0x000fce000000001f */
.L_x_3399:
[----:B------:R-:W-:Y:S05]  /*6490*/  BSYNC B0 ;  /* 0x0000000000007941 */ /* 0x000fea0003800000 */
.L_x_3398:
        /* <DEDUP_REMOVED lines=11> */
[----:B0-----:R-:W-:Y:S01]  /*6550*/  IMAD.HI.U32 R28, R39, UR4, R26 ;  /* 0x00000004271c7c27 */ /* 0x001fe2000f8e001a */
        /* <DEDUP_REMOVED lines=268> */
.L_x_3408:
[----:B0-----:R-:W-:-:S04]  /*7620*/  LOP3.LUT R29, R0, 0xfffffff8, RZ, 0xc0, !PT ;  /* 0xfffffff8001d7812 */ /* 0x001fc800078ec0ff */
        /* <DEDUP_REMOVED lines=284> */
.L_x_3409:
        /* <DEDUP_REMOVED lines=285> */
.L_x_3410:
[----:B------:R-:W-:-:S04]  /*99c0*/  LOP3.LUT R29, R37, 0xfffffff8, RZ, 0xc0, !PT ;  /* 0xfffffff8251d7812 */ /* 0x000fc800078ec0ff */
        /* <DEDUP_REMOVED lines=284> */
.L_x_3411:
[----:B------:R-:W-:-:S04]  /*ab90*/  LOP3.LUT R29, R42, 0xfffffff8, RZ, 0xc0, !PT ;  /* 0xfffffff82a1d7812 */ /* 0x000fc800078ec0ff */
[----:B------:R-:W-:-:S04]  /*aba0*/  IADD3 R18, P1, R18, R29, RZ ;  /* 0x0000001d12127210 */ /* 0x000fc80007f3e0ff */
[----:B------:R-:W-:-:S06]  /*abb0*/  IADD3.X R19, RZ, R19, RZ, P1, !PT ;  /* 0x00000013ff137210 */ /* 0x000fcc0000ffe4ff */
[----:B------:R-:W2:Y:S02]  /*abc0*/  LDG.E.64 R18, desc[UR60][R18.64] ;  /* 0x0000003c12127981 */ /* 0x000ea4000c1e1b00 */
[C---:B--2---:R-:W-:Y:S02]  /*abd0*/  PRMT R30, R18.reuse, 0x7610, R30 ;  /* 0x00007610121e7816 */ /* 0x044fe4000000001e */
[----:B------:R-:W-:Y:S02]  /*abe0*/  PRMT R42, R18, 0x7632, R42 ;  /* 0x00007632122a7816 */ /* 0x000fe4000000002a */
[C---:B------:R-:W-:Y:S02]  /*abf0*/  PRMT R44, R19.reuse, 0x7610, R44 ;  /* 0x00007610132c7816 */ /* 0x040fe4000000002c */
[----:B------:R-:W-:-:S07]  /*ac00*/  PRMT R31, R19, 0x7632, R31 ;  /* 0x00007632131f7816 */ /* 0x000fce000000001f */
.L_x_3407:
[----:B------:R-:W-:Y:S05]  /*ac10*/  BSYNC B0 ;  /* 0x0000000000007941 */ /* 0x000fea0003800000 */
.L_x_3406:
[----:B------:R-:W-:Y:S04]  /*ac20*/  BSSY B0, `(.L_x_3412) ;  /* 0x000004b000007945 */ /* 0x000fe80003800000 */
[----:B------:R-:W-:Y:S05]  /*ac30*/  @P0 BRA `(.L_x_3413) ;  /* 0x0000000400240947 */ /* 0x000fea0003800000 */
[----:B------:R-:W-:Y:S01]  /*ac40*/  IMAD.IADD R39, R39, 0x1, R4 ;  /* 0x0000000127277824 */ /* 0x000fe200078e0204 */
[----:B------:R-:W-:Y:S01]  /*ac50*/  SHF.L.U32 R18, R0, 0x10, RZ ;  /* 0x0000001000127819 */ /* 0x000fe200000006ff */
[----:B------:R-:W-:Y:S01]  /*ac60*/  IMAD.U32 R3, R3, 0x10000, RZ ;  /* 0x0001000003037824 */ /* 0x000fe200078e00ff */
[----:B------:R-:W-:Y:S01]  /*ac70*/  SHF.L.U32 R27, R27, 0x10, RZ ;  /* 0x000000101b1b7819 */ /* 0x000fe200000006ff */
[----:B------:R-:W-:Y:S01]  /*ac80*/  IMAD.U32 R26, R26, 0x10000, RZ ;  /* 0x000100001a1a7824 */ /* 0x000fe200078e00ff */
[----:B------:R-:W-:Y:S02]  /*ac90*/  ISETP.GE.U32.AND P4, PT, R39, R36, PT ;  /* 0x000000242700720c */ /* 0x000fe40003f86070 */
[----:B------:R-:W-:Y:S02]  /*aca0*/  FSETP.GTU.FTZ.AND P0, PT, |R3|, +INF , PT ;  /* 0x7f8000000300780b */ /* 0x000fe40003f1c200 */
[----:B------:R-:W-:Y:S02]  /*acb0*/  FSETP.GTU.FTZ.AND P1, PT, |R18|, +INF , PT ;  /* 0x7f8000001200780b */ /* 0x000fe40003f3c200 */
[----:B------:R-:W-:-:S02]  /*acc0*/  FSETP.GTU.FTZ.AND P2, PT, |R26|, +INF , PT ;  /* 0x7f8000001a00780b */ /* 0x000fc40003f5c200 */
[----:B------:R-:W-:Y:S02]  /*acd0*/  FSETP.GTU.FTZ.AND P3, PT, |R27|, +INF , PT ;  /* 0x7f8000001b00780b */ /* 0x000fe40003f7c200 */
[----:B------:R-:W-:Y:S02]  /*ace0*/  FSEL R0, R3, RZ, !P0 ;  /* 0x000000ff03007208 */ /* 0x000fe40004000000 */
[----:B------:R-:W-:Y:S02]  /*acf0*/  FSEL R3, R18, RZ, !P1 ;  /* 0x000000ff12037208 */ /* 0x000fe40004800000 */
[----:B------:R-:W-:Y:S01]  /*ad00*/  FSEL R26, R26, RZ, !P2 ;  /* 0x000000ff1a1a7208 */ /* 0x000fe20005000000 */
[----:B------:R-:W-:Y:S01]  /*ad10*/  FADD.FTZ R25, R25, R0 ;  /* 0x0000000019197221 */ /* 0x000fe20000010000 */
[----:B------:R-:W-:Y:S01]  /*ad20*/  FSEL R27, R27, RZ, !P3 ;  /* 0x000000ff1b1b7208 */ /* 0x000fe20005800000 */
[----:B------:R-:W-:Y:S02]  /*ad30*/  FADD.FTZ R24, R24, R3 ;  /* 0x0000000318187221 */ /* 0x000fe40000010000 */
[----:B------:R-:W-:-:S02]  /*ad40*/  FADD.FTZ R21, R21, R26 ;  /* 0x0000001a15157221 */ /* 0x000fc40000010000 */
[----:B------:R-:W-:Y:S01]  /*ad50*/  FADD.FTZ R20, R20, R27 ;  /* 0x0000001b14147221 */ /* 0x000fe20000010000 */
[----:B------:R-:W-:Y:S06]  /*ad60*/  @P4 BRA `(.L_x_3413) ;  /* 0x0000000000d84947 */ /* 0x000fec0003800000 */
[----:B------:R-:W-:Y:S01]  /*ad70*/  IADD3 R27, R39, R4, RZ ;  /* 0x00000004271b7210 */ /* 0x000fe20007ffe0ff */
[----:B------:R-:W-:Y:S01]  /*ad80*/  IMAD.U32 R33, R33, 0x10000, RZ ;  /* 0x0001000021217824 */ /* 0x000fe200078e00ff */
[----:B------:R-:W-:Y:S01]  /*ad90*/  SHF.L.U32 R32, R32, 0x10, RZ ;  /* 0x0000001020207819 */ /* 0x000fe200000006ff */
[----:B------:R-:W-:Y:S01]  /*ada0*/  IMAD.U32 R35, R35, 0x10000, RZ ;  /* 0x0001000023237824 */ /* 0x000fe200078e00ff */
[----:B------:R-:W-:Y:S02]  /*adb0*/  ISETP.GE.U32.AND P4, PT, R27, R36, PT ;  /* 0x000000241b00720c */ /* 0x000fe40003f86070 */
        /* <DEDUP_REMOVED lines=13> */
[----:B------:R-:W-:Y:S06]  /*ae90*/  @P4 BRA `(.L_x_3413) ;  /* 0x00000000008c4947 */ /* 0x000fec0003800000 */
        /* <DEDUP_REMOVED lines=19> */
[----:B------:R-:W-:Y:S01]  /*afd0*/  IMAD.U32 R42, R42, 0x10000, RZ ;  /* 0x000100002a2a7824 */ /* 0x000fe200078e00ff */
[----:B------:R-:W-:Y:S01]  /*afe0*/  SHF.L.U32 R30, R30, 0x10, RZ ;  /* 0x000000101e1e7819 */ /* 0x000fe200000006ff */
[----:B------:R-:W-:Y:S01]  /*aff0*/  IMAD.U32 R31, R31, 0x10000, RZ ;  /* 0x000100001f1f7824 */ /* 0x000fe200078e00ff */
[----:B------:R-:W-:Y:S02]  /*b000*/  SHF.L.U32 R44, R44, 0x10, RZ ;  /* 0x000000102c2c7819 */ /* 0x000fe400000006ff */
[----:B------:R-:W-:Y:S02]  /*b010*/  FSETP.GTU.FTZ.AND P0, PT, |R30|, +INF , PT ;  /* 0x7f8000001e00780b */ /* 0x000fe40003f1c200 */
[----:B------:R-:W-:Y:S02]  /*b020*/  FSETP.GTU.FTZ.AND P1, PT, |R42|, +INF , PT ;  /* 0x7f8000002a00780b */ /* 0x000fe40003f3c200 */
[----:B------:R-:W-:Y:S02]  /*b030*/  FSETP.GTU.FTZ.AND P2, PT, |R44|, +INF , PT ;  /* 0x7f8000002c00780b */ /* 0x000fe40003f5c200 */
[----:B------:R-:W-:-:S02]  /*b040*/  FSETP.GTU.FTZ.AND P3, PT, |R31|, +INF , PT ;  /* 0x7f8000001f00780b */ /* 0x000fc40003f7c200 */
[----:B------:R-:W-:Y:S02]  /*b050*/  FSEL R3, R30, RZ, !P0 ;  /* 0x000000ff1e037208 */ /* 0x000fe40004000000 */
[----:B------:R-:W-:Y:S02]  /*b060*/  FSEL R42, R42, RZ, !P1 ;  /* 0x000000ff2a2a7208 */ /* 0x000fe40004800000 */
[----:B------:R-:W-:Y:S01]  /*b070*/  FSEL R19, R44, RZ, !P2 ;  /* 0x000000ff2c137208 */ /* 0x000fe20005000000 */
[----:B------:R-:W-:Y:S01]  /*b080*/  FADD.FTZ R8, R8, R3 ;  /* 0x0000000308087221 */ /* 0x000fe20000010000 */
[----:B------:R-:W-:Y:S01]  /*b090*/  FSEL R0, R31, RZ, !P3 ;  /* 0x000000ff1f007208 */ /* 0x000fe20005800000 */
[----:B------:R-:W-:Y:S02]  /*b0a0*/  FADD.FTZ R7, R7, R42 ;  /* 0x0000002a07077221 */ /* 0x000fe40000010000 */
[----:B------:R-:W-:Y:S02]  /*b0b0*/  FADD.FTZ R6, R6, R19 ;  /* 0x0000001306067221 */ /* 0x000fe40000010000 */
[----:B------:R-:W-:-:S07]  /*b0c0*/  FADD.FTZ R5, R5, R0 ;  /* 0x0000000005057221 */ /* 0x000fce0000010000 */
.L_x_3413:
[----:B------:R-:W-:Y:S05]  /*b0d0*/  BSYNC B0 ;  /* 0x0000000000007941 */ /* 0x000fea0003800000 */
.L_x_3412:
[----:B------:R-:W-:Y:S01]  /*b0e0*/  FADD.FTZ R24, R15, R24 ;  /* 0x000000180f187221 */ /* 0x000fe20000010000 */
        /* <DEDUP_REMOVED lines=11> */
[----:B------:R-:W-:Y:S06]  /*b1a0*/  BRA `(.L_x_3380) ;  /* 0x00000020008c7947 */ /* 0x000fec0003800000 */
.L_x_3397:
        /* <DEDUP_REMOVED lines=32> */
.L_x_3417:
[-C--:B------:R-:W-:Y:S01]  /*b3b0*/  IMAD R16, R38, R39.reuse, RZ ;  /* 0x0000002726107224 */ /* 0x080fe200078e02ff */
[----:B------:R-:W-:-:S04]  /*b3c0*/  IADD3 R39, R4, R39, RZ ;  /* 0x0000002704277210 */ /* 0x000fc80007ffe0ff */
[----:B------:R-:W-:-:S05]  /*b3d0*/  SHF.R.U32.HI R21, RZ, 0x2, R16 ;  /* 0x00000002ff157819 */ /* 0x000fca0000011610 */
[----:B------:R-:W-:-:S06]  /*b3e0*/  IMAD.WIDE.U32 R20, R21, 0x8, R18 ;  /* 0x0000000815147825 */ /* 0x000fcc00078e0012 */
[----:B------:R-:W2:Y:S01]  /*b3f0*/  LDG.E.64 R20, desc[UR60][R20.64] ;  /* 0x0000003c14147981 */ /* 0x000ea2000c1e1b00 */
[----:B------:R-:W-:Y:S02]  /*b400*/  IMAD R16, R38, R39, RZ ;  /* 0x0000002726107224 */ /* 0x000fe400078e02ff */
[----:B------:R-:W-:-:S03]  /*b410*/  IMAD.IADD R39, R39, 0x1, R4 ;  /* 0x0000000127277824 */ /* 0x000fc600078e0204 */
[----:B------:R-:W-:Y:S01]  /*b420*/  SHF.R.U32.HI R29, RZ, 0x2, R16 ;  /* 0x00000002ff1d7819 */ /* 0x000fe20000011610 */
[----:B------:R-:W-:-:S04]  /*b430*/  IMAD R16, R38, R39, RZ ;  /* 0x0000002726107224 */ /* 0x000fc800078e02ff */
[----:B------:R-:W-:Y:S01]  /*b440*/  IMAD.WIDE.U32 R28, R29, 0x8, R18 ;  /* 0x000000081d1c7825 */ /* 0x000fe200078e0012 */
[----:B------:R-:W-:-:S05]  /*b450*/  SHF.R.U32.HI R31, RZ, 0x2, R16 ;  /* 0x00000002ff1f7819 */ /* 0x000fca0000011610 */
[----:B------:R-:W3:Y:S01]  /*b460*/  LDG.E.64 R28, desc[UR60][R28.64] ;  /* 0x0000003c1c1c7981 */ /* 0x000ee2000c1e1b00 */
[----:B------:R-:W-:Y:S01]  /*b470*/  IMAD.WIDE.U32 R30, R31, 0x8, R18 ;  /* 0x000000081f1e7825 */ /* 0x000fe200078e0012 */
[----:B------:R-:W-:-:S05]  /*b480*/  IADD3 R39, R39, R4, RZ ;  /* 0x0000000427277210 */ /* 0x000fca0007ffe0ff */
[----:B------:R-:W4:Y:S01]  /*b490*/  LDG.E.64 R30, desc[UR60][R30.64] ;  /* 0x0000003c1e1e7981 */ /* 0x000f22000c1e1b00 */
[----:B------:R-:W-:-:S05]  /*b4a0*/  IMAD R16, R38, R39, RZ ;  /* 0x0000002726107224 */ /* 0x000fca00078e02ff */
[----:B------:R-:W-:-:S05]  /*b4b0*/  SHF.R.U32.HI R33, RZ, 0x2, R16 ;  /* 0x00000002ff217819 */ /* 0x000fca0000011610 */
[----:B------:R-:W-:-:S06]  /*b4c0*/  IMAD.WIDE.U32 R32, R33, 0x8, R18 ;  /* 0x0000000821207825 */ /* 0x000fcc00078e0012 */
[----:B------:R-:W5:Y:S01]  /*b4d0*/  LDG.E.64 R32, desc[UR60][R32.64] ;  /* 0x0000003c20207981 */ /* 0x000f62000c1e1b00 */
[----:B------:R-:W-:-:S04]  /*b4e0*/  IMAD.IADD R39, R39, 0x1, R4 ;  /* 0x0000000127277824 */ /* 0x000fc800078e0204 */
[----:B------:R-:W-:Y:S01]  /*b4f0*/  IMAD R27, R4, 0x3, R39 ;  /* 0x00000003041b7824 */ /* 0x000fe200078e0227 */
[----:B--2---:R-:W-:Y:S01]  /*b500*/  SHF.L.U32 R16, R20, 0x10, RZ ;  /* 0x0000001014107819 */ /* 0x004fe200000006ff */
[----:B------:R-:W-:-:S03]  /*b510*/  IMAD.U32 R34, R21, 0x10000, RZ ;  /* 0x0001000015227824 */ /* 0x000fc600078e00ff */
[----:B------:R-:W-:Y:S02]  /*b520*/  FSETP.GTU.FTZ.AND P0, PT, |R16|, +INF , PT ;  /* 0x7f8000001000780b */ /* 0x000fe40003f1c200 */
[----:B------:R-:W-:Y:S02]  /*b530*/  FSETP.GTU.FTZ.AND P2, PT, |R34|, +INF , PT ;  /* 0x7f8000002200780b */ /* 0x000fe40003f5c200 */
[----:B------:R-:W-:Y:S02]  /*b540*/  FSEL R35, R16, RZ, !P0 ;  /* 0x000000ff10237208 */ /* 0x000fe40004000000 */
[----:B------:R-:W-:Y:S02]  /*b550*/  PRMT R16, R20, 0x7632, R16 ;  /* 0x0000763214107816 */ /* 0x000fe40000000010 */
[----:B------:R-:W-:Y:S01]  /*b560*/  ISETP.GE.U32.AND P0, PT, R27, R36, PT ;  /* 0x000000241b00720c */ /* 0x000fe20003f06070 */
[----:B------:R-:W-:Y:S01]  /*b570*/  FADD.FTZ R0, R35, R0 ;  /* 0x0000000023007221 */ /* 0x000fe20000010000 */
[----:B------:R-:W-:-:S02]  /*b580*/  PRMT R27, R21, 0x7632, R27 ;  /* 0x00007632151b7816 */ /* 0x000fc4000000001b */
[----:B------:R-:W-:Y:S01]  /*b590*/  SHF.L.U32 R16, R16, 0x10, RZ ;  /* 0x0000001010107819 */ /* 0x000fe200000006ff */
[----:B---3--:R-:W-:Y:S01]  /*b5a0*/  IMAD.U32 R41, R29, 0x10000, RZ ;  /* 0x000100001d297824 */ /* 0x008fe200078e00ff */
[----:B------:R-:W-:Y:S01]  /*b5b0*/  SHF.L.U32 R37, R28, 0x10, RZ ;  /* 0x000000101c257819 */ /* 0x000fe200000006ff */
[----:B------:R-:W-:Y:S01]  /*b5c0*/  IMAD.U32 R35, R27, 0x10000, RZ ;  /* 0x000100001b237824 */ /* 0x000fe200078e00ff */
[----:B------:R-:W-:Y:S02]  /*b5d0*/  FSETP.GTU.FTZ.AND P1, PT, |R16|, +INF , PT ;  /* 0x7f8000001000780b */ /* 0x000fe40003f3c200 */
[----:B------:R-:W-:Y:S02]  /*b5e0*/  FSEL R27, R34, RZ, !P2 ;  /* 0x000000ff221b7208 */ /* 0x000fe40005000000 */
[----:B------:R-:W-:Y:S02]  /*b5f0*/  FSETP.GTU.FTZ.AND P2, PT, |R35|, +INF , PT ;  /* 0x7f8000002300780b */ /* 0x000fe40003f5c200 */
[----:B------:R-:W-:Y:S01]  /*b600*/  FSEL R16, R16, RZ, !P1 ;  /* 0x000000ff10107208 */ /* 0x000fe20004800000 */
[----:B------:R-:W-:Y:S01]  /*b610*/  FADD.FTZ R6, R27, R6 ;  /* 0x000000061b067221 */ /* 0x000fe20000010000 */
[----:B------:R-:W-:-:S02]  /*b620*/  FSEL R34, R35, RZ, !P2 ;  /* 0x000000ff23227208 */ /* 0x000fc40005000000 */
[----:B------:R-:W-:Y:S01]  /*b630*/  FSETP.GTU.FTZ.AND P1, PT, |R37|, +INF , PT ;  /* 0x7f8000002500780b */ /* 0x000fe20003f3c200 */
[----:B------:R-:W-:Y:S01]  /*b640*/  FADD.FTZ R3, R16, R3 ;  /* 0x0000000310037221 */ /* 0x000fe20000010000 */
[----:B------:R-:W-:Y:S01]  /*b650*/  PRMT R27, R29, 0x7632, R27 ;  /* 0x000076321d1b7816 */ /* 0x000fe2000000001b */
[----:B------:R-:W-:Y:S01]  /*b660*/  FADD.FTZ R7, R34, R7 ;  /* 0x0000000722077221 */ /* 0x000fe20000010000 */
[----:B------:R-:W-:Y:S02]  /*b670*/  PRMT R16, R28, 0x7632, R16 ;  /* 0x000076321c107816 */ /* 0x000fe40000000010 */
[----:B------:R-:W-:Y:S01]  /*b680*/  FSEL R40, R37, RZ, !P1 ;  /* 0x000000ff25287208 */ /* 0x000fe20004800000 */
[----:B------:R-:W-:Y:S01]  /*b690*/  IMAD.U32 R35, R27, 0x10000, RZ ;  /* 0x000100001b237824 */ /* 0x000fe200078e00ff */
[----:B------:R-:W-:Y:S02]  /*b6a0*/  SHF.L.U32 R34, R16, 0x10, RZ ;  /* 0x0000001010227819 */ /* 0x000fe400000006ff */
[----:B----4-:R-:W-:Y:S01]  /*b6b0*/  PRMT R16, R30, 0x7632, R16 ;  /* 0x000076321e107816 */ /* 0x010fe20000000010 */
[----:B------:R-:W-:Y:S01]  /*b6c0*/  FADD.FTZ R9, R40, R9 ;  /* 0x0000000928097221 */ /* 0x000fe20000010000 */
[----:B------:R-:W-:Y:S01]  /*b6d0*/  FSETP.GTU.FTZ.AND P1, PT, |R34|, +INF , PT ;  /* 0x7f8000002200780b */ /* 0x000fe20003f3c200 */
[----:B------:R-:W-:Y:S01]  /*b6e0*/  IMAD.U32 R40, R31, 0x10000, RZ ;  /* 0x000100001f287824 */ /* 0x000fe200078e00ff */
[----:B------:R-:W-:-:S02]  /*b6f0*/  FSETP.GTU.FTZ.AND P3, PT, |R41|, +INF , PT ;  /* 0x7f8000002900780b */ /* 0x000fc40003f7c200 */
[----:B------:R-:W-:Y:S02]  /*b700*/  FSETP.GTU.FTZ.AND P2, PT, |R35|, +INF , PT ;  /* 0x7f8000002300780b */ /* 0x000fe40003f5c200 */
[----:B------:R-:W-:Y:S02]  /*b710*/  SHF.L.U32 R16, R16, 0x10, RZ ;  /* 0x0000001010107819 */ /* 0x000fe400000006ff */
[----:B------:R-:W-:Y:S02]  /*b720*/  FSEL R27, R34, RZ, !P1 ;  /* 0x000000ff221b7208 */ /* 0x000fe40004800000 */
[----:B------:R-:W-:Y:S02]  /*b730*/  FSEL R42, R41, RZ, !P3 ;  /* 0x000000ff292a7208 */ /* 0x000fe40005800000 */
[----:B------:R-:W-:Y:S01]  /*b740*/  FSEL R35, R35, RZ, !P2 ;  /* 0x000000ff23237208 */ /* 0x000fe20005000000 */
[----:B------:R-:W-:Y:S01]  /*b750*/  FADD.FTZ R8, R27, R8 ;  /* 0x000000081b087221 */ /* 0x000fe20000010000 */
[----:B------:R-:W-:Y:S01]  /*b760*/  FSETP.GTU.FTZ.AND P3, PT, |R40|, +INF , PT ;  /* 0x7f8000002800780b */ /* 0x000fe20003f7c200 */
[----:B------:R-:W-:Y:S01]  /*b770*/  FADD.FTZ R11, R42, R11 ;  /* 0x0000000b2a0b7221 */ /* 0x000fe20000010000 */
[----:B------:R-:W-:Y:S01]  /*b780*/  FSETP.GTU.FTZ.AND P2, PT, |R16|, +INF , PT ;  /* 0x7f8000001000780b */ /* 0x000fe20003f5c200 */
[----:B------:R-:W-:Y:S01]  /*b790*/  FADD.FTZ R10, R35, R10 ;  /* 0x0000000a230a7221 */ /* 0x000fe20000010000 */
[----:B------:R-:W-:-:S02]  /*b7a0*/  SHF.L.U32 R37, R30, 0x10, RZ ;  /* 0x000000101e257819 */ /* 0x000fc400000006ff */
[----:B------:R-:W-:Y:S02]  /*b7b0*/  FSEL R27, R40, RZ, !P3 ;  /* 0x000000ff281b7208 */ /* 0x000fe40005800000 */
[----:B------:R-:W-:Y:S02]  /*b7c0*/  FSEL R34, R16, RZ, !P2 ;  /* 0x000000ff10227208 */ /* 0x000fe40005000000 */
[----:B------:R-:W-:Y:S01]  /*b7d0*/  FSETP.GTU.FTZ.AND P1, PT, |R37|, +INF , PT ;  /* 0x7f8000002500780b */ /* 0x000fe20003f3c200 */
[----:B------:R-:W-:Y:S01]  /*b7e0*/  FADD.FTZ R14, R27, R14 ;  /* 0x0000000e1b0e7221 */ /* 0x000fe20000010000 */
[----:B------:R-:W-:Y:S01]  /*b7f0*/  PRMT R16, R31, 0x7632, R16 ;  /* 0x000076321f107816 */ /* 0x000fe20000000010 */
[----:B------:R-:W-:Y:S01]  /*b800*/  FADD.FTZ R13, R34, R13 ;  /* 0x0000000d220d7221 */ /* 0x000fe20000010000 */
[----:B------:R-:W-:Y:S02]  /*b810*/  FSEL R37, R37, RZ, !P1 ;  /* 0x000000ff25257208 */ /* 0x000fe40004800000 */
[----:B-----5:R-:W-:Y:S01]  /*b820*/  PRMT R27, R33, 0x7632, R27 ;  /* 0x00007632211b7816 */ /* 0x020fe2000000001b */
[----:B------:R-:W-:Y:S01]  /*b830*/  IMAD.U32 R34, R16, 0x10000, RZ ;  /* 0x0001000010227824 */ /* 0x000fe200078e00ff */
[C---:B------:R-:W-:Y:S01]  /*b840*/  PRMT R16, R32.reuse, 0x7632, R16 ;  /* 0x0000763220107816 */ /* 0x040fe20000000010 */
[----:B------:R-:W-:Y:S01]  /*b850*/  FADD.FTZ R12, R37, R12 ;  /* 0x0000000c250c7221 */ /* 0x000fe20000010000 */
[----:B------:R-:W-:Y:S01]  /*b860*/  IMAD.U32 R37, R33, 0x10000, RZ ;  /* 0x0001000021257824 */ /* 0x000fe200078e00ff */
[----:B------:R-:W-:Y:S01]  /*b870*/  SHF.L.U32 R35, R32, 0x10, RZ ;  /* 0x0000001020237819 */ /* 0x000fe200000006ff */
[----:B------:R-:W-:Y:S01]  /*b880*/  IMAD.U32 R27, R27, 0x10000, RZ ;  /* 0x000100001b1b7824 */ /* 0x000fe200078e00ff */
[----:B------:R-:W-:-:S02]  /*b890*/  FSETP.GTU.FTZ.AND P1, PT, |R34|, +INF , PT ;  /* 0x7f8000002200780b */ /* 0x000fc40003f3c200 */
[----:B------:R-:W-:Y:S02]  /*b8a0*/  SHF.L.U32 R16, R16, 0x10, RZ ;  /* 0x0000001010107819 */ /* 0x000fe400000006ff */
[----:B------:R-:W-:Y:S02]  /*b8b0*/  FSEL R34, R34, RZ, !P1 ;  /* 0x000000ff22227208 */ /* 0x000fe40004800000 */
[----:B------:R-:W-:Y:S02]  /*b8c0*/  FSETP.GTU.FTZ.AND P2, PT, |R35|, +INF , PT ;  /* 0x7f8000002300780b */ /* 0x000fe40003f5c200 */
[----:B------:R-:W-:Y:S01]  /*b8d0*/  FSETP.GTU.FTZ.AND P3, PT, |R37|, +INF , PT ;  /* 0x7f8000002500780b */ /* 0x000fe20003f7c200 */
[----:B------:R-:W-:Y:S01]  /*b8e0*/  FADD.FTZ R15, R34, R15 ;  /* 0x0000000f220f7221 */ /* 0x000fe20000010000 */
        /* <DEDUP_REMOVED lines=12> */
.L_x_3416:
[C---:B------:R-:W-:Y:S02]  /*b9b0*/  PRMT R41, R30.reuse, 0x7610, R41 ;  /* 0x000076101e297816 */ /* 0x040fe40000000029 */
[----:B------:R-:W-:Y:S02]  /*b9c0*/  PRMT R42, R30, 0x7632, R42 ;  /* 0x000076321e2a7816 */ /* 0x000fe4000000002a */
[C---:B------:R-:W-:Y:S02]  /*b9d0*/  PRMT R43, R31.reuse, 0x7610, R43 ;  /* 0x000076101f2b7816 */ /* 0x040fe4000000002b */
[----:B------:R-:W-:Y:S02]  /*b9e0*/  PRMT R44, R31, 0x7632, R44 ;  /* 0x000076321f2c7816 */ /* 0x000fe4000000002c */
[----:B------:R-:W-:Y:S02]  /*b9f0*/  PRMT R16, R20, 0x7610, R16 ;  /* 0x0000761014107816 */ /* 0x000fe40000000010 */
[----:B------:R-:W-:-:S02]  /*ba00*/  PRMT R30, R32, 0x7610, R30 ;  /* 0x00007610201e7816 */ /* 0x000fc4000000001e */
[----:B------:R-:W-:Y:S02]  /*ba10*/  PRMT R31, R33, 0x7610, R31 ;  /* 0x00007610211f7816 */ /* 0x000fe4000000001f */
[----:B------:R-:W-:Y:S02]  /*ba20*/  PRMT R20, R20, 0x7632, R20 ;  /* 0x0000763214147816 */ /* 0x000fe40000000014 */
[----:B------:R-:W-:Y:S02]  /*ba30*/  PRMT R27, R21, 0x7632, R27 ;  /* 0x00007632151b7816 */ /* 0x000fe4000000001b */
[C---:B------:R-:W-:Y:S02]  /*ba40*/  PRMT R34, R28.reuse, 0x7610, R34 ;  /* 0x000076101c227816 */ /* 0x040fe40000000022 */
[----:B------:R-:W-:Y:S02]  /*ba50*/  PRMT R35, R28, 0x7632, R35 ;  /* 0x000076321c237816 */ /* 0x000fe40000000023 */
[----:B------:R-:W-:-:S02]  /*ba60*/  PRMT R37, R29, 0x7610, R37 ;  /* 0x000076101d257816 */ /* 0x000fc40000000025 */
[----:B------:R-:W-:Y:S02]  /*ba70*/  PRMT R40, R29, 0x7632, R40 ;  /* 0x000076321d287816 */ /* 0x000fe40000000028 */
[----:B------:R-:W-:Y:S02]  /*ba80*/  PRMT R32, R32, 0x7632, R32 ;  /* 0x0000763220207816 */ /* 0x000fe40000000020 */
[----:B------:R-:W-:-:S07]  /*ba90*/  PRMT R33, R33, 0x7632, R33 ;  /* 0x0000763221217816 */ /* 0x000fce0000000021 */
.L_x_3415:
[----:B------:R-:W-:Y:S05]  /*baa0*/  BSYNC B0 ;  /* 0x0000000000007941 */ /* 0x000fea0003800000 */
.L_x_3414:
[----:B------:R-:W-:Y:S01]  /*bab0*/  ISETP.GE.U32.AND P1, PT, R39, R36, PT ;  /* 0x000000242700720c */ /* 0x000fe20003f26070 */
[----:B------:R-:W-:-:S12]  /*bac0*/  BSSY B0, `(.L_x_3418) ;  /* 0x0000029000007945 */ /* 0x000fd80003800000 */
[----:B------:R-:W-:Y:S05]  /*bad0*/  @P1 BRA `(.L_x_3419) ;  /* 0x00000000009c1947 */ /* 0x000fea0003800000 */
[----:B------:R-:W-:-:S05]  /*bae0*/  IMAD R16, R38, R39, RZ ;  /* 0x0000002726107224 */ /* 0x000fca00078e02ff */
[----:B------:R-:W-:-:S05]  /*baf0*/  SHF.R.U32.HI R29, RZ, 0x2, R16 ;  /* 0x00000002ff1d7819 */ /* 0x000fca0000011610 */
[----:B------:R-:W-:-:S05]  /*bb00*/  IMAD.WIDE.U32 R28, R29, 0x8, R18 ;  /* 0x000000081d1c7825 */ /* 0x000fca00078e0012 */
[----:B------:R-:W2:Y:S01]  /*bb10*/  LDG.E.64 R20, desc[UR60][R28.64] ;  /* 0x0000003c1c147981 */ /* 0x000ea2000c1e1b00 */
[----:B------:R-:W-:-:S04]  /*bb20*/  IADD3 R45, R39, R4, RZ ;  /* 0x00000004272d7210 */ /* 0x000fc80007ffe0ff */
[----:B------:R-:W-:Y:S02]  /*bb30*/  ISETP.GE.U32.AND P0, PT, R45, R36, PT ;  /* 0x000000242d00720c */ /* 0x000fe40003f06070 */
[C---:B--2---:R-:W-:Y:S02]  /*bb40*/  PRMT R16, R20.reuse, 0x7610, R16 ;  /* 0x0000761014107816 */ /* 0x044fe40000000010 */
[----:B------:R-:W-:Y:S02]  /*bb50*/  PRMT R20, R20, 0x7632, R20 ;  /* 0x0000763214147816 */ /* 0x000fe40000000014 */
[----:B------:R-:W-:-:S07]  /*bb60*/  PRMT R27, R21, 0x7632, R27 ;  /* 0x00007632151b7816 */ /* 0x000fce000000001b */
        /* <DEDUP_REMOVED lines=30> */
.L_x_3419:
[----:B------:R-:W-:Y:S05]  /*bd50*/  BSYNC B0 ;  /* 0x0000000000007941 */ /* 0x000fea0003800000 */
.L_x_3418:
        /* <DEDUP_REMOVED lines=75> */
.L_x_3421:
[----:B------:R-:W-:Y:S05]  /*c210*/  BSYNC B0 ;  /* 0x0000000000007941 */ /* 0x000fea0003800000 */
.L_x_3420:
        /* <DEDUP_REMOVED lines=13> */
.L_x_3396:
[----:B------:R-:W0:Y:S01]  /*c2f0*/  LDC R0, c[0x0][0x224] ;  /* 0x00008900ff007b82 */ /* 0x000e220000000800 */
[----:B------:R-:W-:Y:S07]  /*c300*/  BSSY B0, `(.L_x_3422) ;  /* 0x000008d000007945 */ /* 0x000fee0003800000 */
[----:B------:R-:W1:Y:S01]  /*c310*/  LDC R12, c[0x0][0x214] ;  /* 0x00008500ff0c7b82 */ /* 0x000e620000000800 */
        /* <DEDUP_REMOVED lines=33> */
.L_x_3425:
        /* <DEDUP_REMOVED lines=8> */
[----:B------:R-:W-:-:S05]  /*c5b0*/  SHF.R.U32.HI R9, RZ, 0x2, R3 ;  /* 0x00000002ff097819 */ /* 0x000fca0000011603 */
[----:B------:R-:W-:-:S04]  /*c5c0*/  IMAD.WIDE.U32 R8, R9, 0x8, R18 ;  /* 0x0000000809087825 */ /* 0x000fc800078e0012 */
[----:B------:R-:W-:Y:S02]  /*c5d0*/  IMAD.IADD R3, R3, 0x1, R0 ;  /* 0x0000000103037824 */ /* 0x000fe400078e0200 */
[----:B------:R-:W4:Y:S03]  /*c5e0*/  LDG.E.64 R8, desc[UR60][R8.64] ;  /* 0x0000003c08087981 */ /* 0x000f26000c1e1b00 */
[----:B------:R-:W-:-:S05]  /*c5f0*/  SHF.R.U32.HI R11, RZ, 0x2, R3 ;  /* 0x00000002ff0b7819 */ /* 0x000fca0000011603 */
[----:B------:R-:W-:-:S06]  /*c600*/  IMAD.WIDE.U32 R10, R11, 0x8, R18 ;  /* 0x000000080b0a7825 */ /* 0x000fcc00078e0012 */
[----:B------:R-:W5:Y:S01]  /*c610*/  LDG.E.64 R10, desc[UR60][R10.64] ;  /* 0x0000003c0a0a7981 */ /* 0x000f62000c1e1b00 */
[----:B------:R-:W-:-:S05]  /*c620*/  IADD3 R3, R3, R0, RZ ;  /* 0x0000000003037210 */ /* 0x000fca0007ffe0ff */
[----:B------:R-:W-:Y:S02]  /*c630*/  IMAD R35, R0, 0x3, R3 ;  /* 0x0000000300237824 */ /* 0x000fe400078e0203 */
[----:B--2---:R-:W-:Y:S01]  /*c640*/  IMAD.U32 R32, R4, 0x10000, RZ ;  /* 0x0001000004207824 */ /* 0x004fe200078e00ff */
[----:B------:R-:W-:-:S04]  /*c650*/  PRMT R34, R5, 0x7632, R34 ;  /* 0x0000763205227816 */ /* 0x000fc80000000022 */
[----:B------:R-:W-:Y:S02]  /*c660*/  FSETP.GTU.FTZ.AND P0, PT, |R32|, +INF , PT ;  /* 0x7f8000002000780b */ /* 0x000fe40003f1c200 */
[----:B------:R-:W-:Y:S02]  /*c670*/  SHF.L.U32 R37, R34, 0x10, RZ ;  /* 0x0000001022257819 */ /* 0x000fe400000006ff */
[----:B------:R-:W-:Y:S02]  /*c680*/  FSEL R38, R32, RZ, !P0 ;  /* 0x000000ff20267208 */ /* 0x000fe40004000000 */
[----:B------:R-:W-:Y:S02]  /*c690*/  PRMT R32, R4, 0x7632, R32 ;  /* 0x0000763204207816 */ /* 0x000fe40000000020 */
[----:B------:R-:W-:Y:S01]  /*c6a0*/  ISETP.GE.U32.AND P0, PT, R35, R36, PT ;  /* 0x000000242300720c */ /* 0x000fe20003f06070 */
[----:B------:R-:W-:Y:S01]  /*c6b0*/  FADD.FTZ R29, R38, R29 ;  /* 0x0000001d261d7221 */ /* 0x000fe20000010000 */
[----:B------:R-:W-:Y:S01]  /*c6c0*/  SHF.L.U32 R35, R5, 0x10, RZ ;  /* 0x0000001005237819 */ /* 0x000fe200000006ff */
[----:B------:R-:W-:Y:S01]  /*c6d0*/  IMAD.U32 R32, R32, 0x10000, RZ ;  /* 0x0001000020207824 */ /* 0x000fe200078e00ff */
[----:B---3--:R-:W-:Y:S01]  /*c6e0*/  SHF.L.U32 R39, R7, 0x10, RZ ;  /* 0x0000001007277819 */ /* 0x008fe200000006ff */
[----:B------:R-:W-:Y:S01]  /*c6f0*/  IMAD.U32 R38, R6, 0x10000, RZ ;  /* 0x0001000006267824 */ /* 0x000fe200078e00ff */
[----:B------:R-:W-:-:S02]  /*c700*/  FSETP.GTU.FTZ.AND P2, PT, |R35|, +INF , PT ;  /* 0x7f8000002300780b */ /* 0x000fc40003f5c200 */
[C---:B------:R-:W-:Y:S02]  /*c710*/  FSETP.GTU.FTZ.AND P1, PT, |R32|.reuse, +INF , PT ;  /* 0x7f8000002000780b */ /* 0x040fe40003f3c200 */
[----:B------:R-:W-:Y:S02]  /*c720*/  FSEL R34, R35, RZ, !P2 ;  /* 0x000000ff23227208 */ /* 0x000fe40005000000 */
[C---:B------:R-:W-:Y:S02]  /*c730*/  FSETP.GTU.FTZ.AND P2, PT, |R37|.reuse, +INF , PT ;  /* 0x7f8000002500780b */ /* 0x040fe40003f5c200 */
[----:B------:R-:W-:Y:S01]  /*c740*/  FSEL R35, R32, RZ, !P1 ;  /* 0x000000ff20237208 */ /* 0x000fe20004800000 */
[----:B------:R-:W-:Y:S01]  /*c750*/  FADD.FTZ R31, R34, R31 ;  /* 0x0000001f221f7221 */ /* 0x000fe20000010000 */
[----:B------:R-:W-:Y:S01]  /*c760*/  FSEL R32, R37, RZ, !P2 ;  /* 0x000000ff25207208 */ /* 0x000fe20005000000 */
[----:B----4-:R-:W-:Y:S01]  /*c770*/  IMAD.U32 R37, R8, 0x10000, RZ ;  /* 0x0001000008257824 */ /* 0x010fe200078e00ff */
[----:B------:R-:W-:Y:S01]  /*c780*/  FSETP.GTU.FTZ.AND P1, PT, |R38|, +INF , PT ;  /* 0x7f8000002600780b */ /* 0x000fe20003f3c200 */
[----:B------:R-:W-:Y:S01]  /*c790*/  FADD.FTZ R30, R35, R30 ;  /* 0x0000001e231e7221 */ /* 0x000fe20000010000 */
[----:B------:R-:W-:Y:S01]  /*c7a0*/  PRMT R34, R7, 0x7632, R34 ;  /* 0x0000763207227816 */ /* 0x000fe20000000022 */
[----:B------:R-:W-:Y:S01]  /*c7b0*/  FADD.FTZ R33, R32, R33 ;  /* 0x0000002120217221 */ /* 0x000fe20000010000 */
[----:B------:R-:W-:-:S02]  /*c7c0*/  FSEL R35, R38, RZ, !P1 ;  /* 0x000000ff26237208 */ /* 0x000fc40004800000 */
[----:B------:R-:W-:Y:S02]  /*c7d0*/  PRMT R32, R6, 0x7632, R32 ;  /* 0x0000763206207816 */ /* 0x000fe40000000020 */
[----:B------:R-:W-:Y:S01]  /*c7e0*/  SHF.L.U32 R34, R34, 0x10, RZ ;  /* 0x0000001022227819 */ /* 0x000fe200000006ff */
[----:B------:R-:W-:Y:S01]  /*c7f0*/  FADD.FTZ R28, R35, R28 ;  /* 0x0000001c231c7221 */ /* 0x000fe20000010000 */
[----:B------:R-:W-:Y:S01]  /*c800*/  FSETP.GTU.FTZ.AND P3, PT, |R39|, +INF , PT ;  /* 0x7f8000002700780b */ /* 0x000fe20003f7c200 */
[----:B------:R-:W-:Y:S01]  /*c810*/  IMAD.U32 R35, R32, 0x10000, RZ ;  /* 0x0001000020237824 */ /* 0x000fe200078e00ff */
[----:B------:R-:W-:Y:S02]  /*c820*/  PRMT R32, R8, 0x7632, R32 ;  /* 0x0000763208207816 */ /* 0x000fe40000000020 */
[----:B------:R-:W-:Y:S02]  /*c830*/  FSETP.GTU.FTZ.AND P2, PT, |R34|, +INF , PT ;  /* 0x7f8000002200780b */ /* 0x000fe40003f5c200 */
[----:B------:R-:W-:Y:S01]  /*c840*/  FSETP.GTU.FTZ.AND P1, PT, |R35|, +INF , PT ;  /* 0x7f8000002300780b */ /* 0x000fe20003f3c200 */
[----:B------:R-:W-:Y:S01]  /*c850*/  IMAD.U32 R38, R32, 0x10000, RZ ;  /* 0x0001000020267824 */ /* 0x000fe200078e00ff */
[----:B------:R-:W-:-:S02]  /*c860*/  FSEL R39, R39, RZ, !P3 ;  /* 0x000000ff27277208 */ /* 0x000fc40005800000 */
[----:B------:R-:W-:Y:S02]  /*c870*/  FSEL R32, R35, RZ, !P1 ;  /* 0x000000ff23207208 */ /* 0x000fe40004800000 */
[----:B------:R-:W-:Y:S01]  /*c880*/  FSETP.GTU.FTZ.AND P1, PT, |R37|, +INF , PT ;  /* 0x7f8000002500780b */ /* 0x000fe20003f3c200 */
[----:B------:R-:W-:Y:S01]  /*c890*/  FADD.FTZ R20, R39, R20 ;  /* 0x0000001427147221 */ /* 0x000fe20000010000 */
[----:B------:R-:W-:Y:S01]  /*c8a0*/  FSEL R35, R34, RZ, !P2 ;  /* 0x000000ff22237208 */ /* 0x000fe20005000000 */
[----:B------:R-:W-:Y:S01]  /*c8b0*/  FADD.FTZ R21, R32, R21 ;  /* 0x0000001520157221 */ /* 0x000fe20000010000 */
[----:B------:R-:W-:Y:S02]  /*c8c0*/  FSETP.GTU.FTZ.AND P2, PT, |R38|, +INF , PT ;  /* 0x7f8000002600780b */ /* 0x000fe40003f5c200 */
[----:B------:R-:W-:Y:S01]  /*c8d0*/  PRMT R32, R9, 0x7632, R32 ;  /* 0x0000763209207816 */ /* 0x000fe20000000020 */
[----:B------:R-:W-:Y:S01]  /*c8e0*/  FADD.FTZ R16, R35, R16 ;  /* 0x0000001023107221 */ /* 0x000fe20000010000 */
[----:B------:R-:W-:-:S02]  /*c8f0*/  FSEL R34, R37, RZ, !P1 ;  /* 0x000000ff25227208 */ /* 0x000fc40004800000 */
[----:B------:R-:W-:Y:S02]  /*c900*/  FSEL R37, R38, RZ, !P2 ;  /* 0x000000ff26257208 */ /* 0x000fe40005000000 */
[----:B------:R-:W-:Y:S01]  /*c910*/  SHF.L.U32 R35, R32, 0x10, RZ ;  /* 0x0000001020237819 */ /* 0x000fe200000006ff */
[----:B------:R-:W-:Y:S01]  /*c920*/  FADD.FTZ R15, R34, R15 ;  /* 0x0000000f220f7221 */ /* 0x000fe20000010000 */
[C---:B-----5:R-:W-:Y:S01]  /*c930*/  PRMT R32, R10.reuse, 0x7632, R32 ;  /* 0x000076320a207816 */ /* 0x060fe20000000020 */
[----:B------:R-:W-:Y:S01]  /*c940*/  FADD.FTZ R14, R37, R14 ;  /* 0x0000000e250e7221 */ /* 0x000fe20000010000 */
[----:B------:R-:W-:Y:S01]  /*c950*/  SHF.L.U32 R39, R9, 0x10, RZ ;  /* 0x0000001009277819 */ /* 0x000fe200000006ff */
[----:B------:R-:W-:Y:S01]  /*c960*/  IMAD.U32 R37, R10, 0x10000, RZ ;  /* 0x000100000a257824 */ /* 0x000fe200078e00ff */
[----:B------:R-:W-:Y:S01]  /*c970*/  PRMT R34, R11, 0x7632, R34 ;  /* 0x000076320b227816 */ /* 0x000fe20000000022 */
[----:B------:R-:W-:Y:S01]  /*c980*/  IMAD.U32 R32, R32, 0x10000, RZ ;  /* 0x0001000020207824 */ /* 0x000fe200078e00ff */
[----:B------:R-:W-:-:S02]  /*c990*/  FSETP.GTU.FTZ.AND P3, PT, |R39|, +INF , PT ;  /* 0x7f8000002700780b */ /* 0x000fc40003f7c200 */
[----:B------:R-:W-:Y:S02]  /*c9a0*/  FSETP.GTU.FTZ.AND P1, PT, |R35|, +INF , PT ;  /* 0x7f8000002300780b */ /* 0x000fe40003f3c200 */
[----:B------:R-:W-:Y:S02]  /*c9b0*/  SHF.L.U32 R38, R11, 0x10, RZ ;  /* 0x000000100b267819 */ /* 0x000fe400000006ff */
[----:B------:R-:W-:Y:S02]  /*c9c0*/  SHF.L.U32 R34, R34, 0x10, RZ ;  /* 0x0000001022227819 */ /* 0x000fe400000006ff */
[----:B------:R-:W-:Y:S02]  /*c9d0*/  FSEL R40, R39, RZ, !P3 ;  /* 0x000000ff27287208 */ /* 0x000fe40005800000 */
[----:B------:R-:W-:Y:S02]  /*c9e0*/  FSEL R35, R35, RZ, !P1 ;  /* 0x000000ff23237208 */ /* 0x000fe40004800000 */
[----:B------:R-:W-:Y:S01]  /*c9f0*/  FSETP.GTU.FTZ.AND P2, PT, |R37|, +INF , PT ;  /* 0x7f8000002500780b */ /* 0x000fe20003f5c200 */
[----:B------:R-:W-:Y:S01]  /*ca00*/  FADD.FTZ R13, R40, R13 ;  /* 0x0000000d280d7221 */ /* 0x000fe20000010000 */
[----:B------:R-:W-:Y:S01]  /*ca10*/  FSETP.GTU.FTZ.AND P3, PT, |R38|, +INF , PT ;  /* 0x7f8000002600780b */ /* 0x000fe20003f7c200 */
[----:B------:R-:W-:Y:S01]  /*ca20*/  FADD.FTZ R12, R35, R12 ;  /* 0x0000000c230c7221 */ /* 0x000fe20000010000 */
        /* <DEDUP_REMOVED lines=10> */
[----:B------:R-:W-:Y:S06]  /*cad0*/  @!P0 BRA `(.L_x_3425) ;  /* 0xfffffff800948947 */ /* 0x000fec000383ffff */
[----:B------:R-:W-:Y:S05]  /*cae0*/  BSYNC B1 ;  /* 0x0000000000017941 */ /* 0x000fea0003800000 */
.L_x_3424:
        /* <DEDUP_REMOVED lines=14> */
.L_x_3423:
[----:B------:R-:W-:Y:S05]  /*cbd0*/  BSYNC B0 ;  /* 0x0000000000007941 */ /* 0x000fea0003800000 */
.L_x_3422:
        /* <DEDUP_REMOVED lines=39> */
.L_x_3427:
[----:B------:R-:W-:Y:S05]  /*ce50*/  BSYNC B0 ;  /* 0x0000000000007941 */ /* 0x000fea0003800000 */
.L_x_3426:
[----:B------:R-:W-:Y:S04]  /*ce60*/  BSSY B0, `(.L_x_3428) ;  /* 0x000004b000007945 */ /* 0x000fe80003800000 */
[----:B------:R-:W-:Y:S05]  /*ce70*/  @P1 BRA `(.L_x_3429) ;  /* 0x0000000400241947 */ /* 0x000fea0003800000 */
        /* <DEDUP_REMOVED lines=73> */
.L_x_3429:
[----:B------:R-:W-:Y:S05]  /*d310*/  BSYNC B0 ;  /* 0x0000000000007941 */ /* 0x000fea0003800000 */
.L_x_3428:
        /* <DEDUP_REMOVED lines=11> */
[----:B------:R-:W-:-:S07]  /*d3d0*/  FADD.FTZ R24, R15, R24 ;  /* 0x000000180f187221 */ /* 0x000fce0000010000 */
.L_x_3380:
[----:B------:R-:W-:Y:S05]  /*d3e0*/  BSYNC B6 ;  /* 0x0000000000067941 */ /* 0x000fea0003800000 */
.L_x_3379:
[----:B------:R-:W-:Y:S02]  /*d3f0*/  ULDC UR4, c[0x0][0x234] ;  /* 0x00008d0000047ab9 */ /* 0x000fe40000000800 */
[----:B------:R-:W-:-:S13]  /*d400*/  ISETP.NE.AND P0, PT, RZ, UR4, PT ;  /* 0x00000004ff007c0c */ /* 0x000fda000bf05270 */
[----:B------:R-:W-:Y:S05]  /*d410*/  @!P0 BRA `(.L_x_3430) ;  /* 0x0000000000708947 */ /* 0x000fea0003800000 */
[----:B------:R-:W1:Y:S01]  /*d420*/  S2R R4, SR_CgaCtaId ;  /* 0x0000000000047919 */ /* 0x000e620000008800 */
[----:B------:R-:W2:Y:S01]  /*d430*/  LDC R12, c[0x0][RZ] ;  /* 0x00000000ff0c7b82 */ /* 0x000ea20000000800 */
[----:B------:R-:W-:-:S05]  /*d440*/  MOV R0, 0x400 ;  /* 0x0000040000007802 */ /* 0x000fca0000000f00 */
[----:B------:R-:W-:Y:S02]  /*d450*/  VIADD R3, R0, 0x10 ;  /* 0x0000001000037836 */ /* 0x000fe40000000000 */
[----:B------:R-:W3:Y:S01]  /*d460*/  LDC R5, c[0x0][0x4] ;  /* 0x00000100ff057b82 */ /* 0x000ee20000000800 */
[----:B--2---:R-:W-:Y:S02]  /*d470*/  IMAD R0, R2, R12, R17 ;  /* 0x0000000c02007224 */ /* 0x004fe400078e0211 */
[----:B-1----:R-:W-:Y:S02]  /*d480*/  LEA R3, R4, R3, 0x18 ;  /* 0x0000000304037211 */ /* 0x002fe400078ec0ff */
[----:B---3--:R-:W-:Y:S02]  /*d490*/  SHF.R.U32.HI R4, RZ, 0x1, R5 ;  /* 0x00000001ff047819 */ /* 0x008fe40000011605 */
[----:B------:R-:W-:Y:S02]  /*d4a0*/  LEA R0, R0, R3, 0x4 ;  /* 0x0000000300007211 */ /* 0x000fe400078e20ff */
[----:B------:R-:W-:-:S03]  /*d4b0*/  ISETP.NE.AND P0, PT, R4, RZ, PT ;  /* 0x000000ff0400720c */ /* 0x000fc60003f05270 */
[----:B------:R1:W-:Y:S10]  /*d4c0*/  STS.128 [R0], R24 ;  /* 0x0000001800007388 */ /* 0x0003f40000000c00 */
[----:B------:R-:W-:Y:S05]  /*d4d0*/  @!P0 BRA `(.L_x_3430) ;  /* 0x0000000000408947 */ /* 0x000fea0003800000 */
.L_x_3431:
[----:B------:R-:W-:Y:S01]  /*d4e0*/  IMAD.IADD R6, R2, 0x1, R4 ;  /* 0x0000000102067824 */ /* 0x000fe200078e0204 */
[----:B------:R-:W-:Y:S05]  /*d4f0*/  WARPSYNC.ALL ;  /* 0x0000000000007948 */ /* 0x000fea0003800000 */
[----:B------:R-:W-:Y:S01]  /*d500*/  BAR.SYNC.DEFER_BLOCKING 0x0 ;  /* 0x0000000000007b1d */ /* 0x000fe20000010000 */
[----:B------:R-:W-:-:S04]  /*d510*/  ISETP.GE.U32.AND P0, PT, R6, R5, PT ;  /* 0x000000050600720c */ /* 0x000fc80003f06070 */
[----:B------:R-:W-:-:S13]  /*d520*/  ISETP.GE.U32.OR P0, PT, R2, R4, P0 ;  /* 0x000000040200720c */ /* 0x000fda0000706470 */
[----:B------:R-:W-:-:S05]  /*d530*/  @!P0 IMAD R6, R6, R12, R17 ;  /* 0x0000000c06068224 */ /* 0x000fca00078e0211 */
[----:B------:R-:W-:-:S05]  /*d540*/  @!P0 LEA R6, R6, R3, 0x4 ;  /* 0x0000000306068211 */ /* 0x000fca00078e20ff */
[----:B------:R-:W1:Y:S02]  /*d550*/  @!P0 LDS.128 R8, [R6] ;  /* 0x0000000006088984 */ /* 0x000e640000000c00 */
[----:B-12---:R-:W-:Y:S01]  /*d560*/  @!P0 FADD.FTZ R24, R24, R8 ;  /* 0x0000000818188221 */ /* 0x006fe20000010000 */
[----:B------:R-:W-:Y:S01]  /*d570*/  @!P0 FADD.FTZ R25, R25, R9 ;  /* 0x0000000919198221 */ /* 0x000fe20000010000 */
[----:B------:R-:W-:Y:S01]  /*d580*/  @!P0 FADD.FTZ R26, R26, R10 ;  /* 0x0000000a1a1a8221 */ /* 0x000fe20000010000 */
[----:B------:R-:W-:-:S05]  /*d590*/  @!P0 FADD.FTZ R27, R27, R11 ;  /* 0x0000000b1b1b8221 */ /* 0x000fca0000010000 */
[----:B------:R2:W-:Y:S01]  /*d5a0*/  @!P0 STS.128 [R0], R24 ;  /* 0x0000001800008388 */ /* 0x0005e20000000c00 */
[----:B------:R-:W-:Y:S02]  /*d5b0*/  ISETP.GT.AND P0, PT, R4, 0x1, PT ;  /* 0x000000010400780c */ /* 0x000fe40003f04270 */
[----:B------:R-:W-:-:S11]  /*d5c0*/  SHF.R.S32.HI R4, RZ, 0x1, R4 ;  /* 0x00000001ff047819 */ /* 0x000fd60000011404 */
[----:B------:R-:W-:Y:S05]  /*d5d0*/  @P0 BRA `(.L_x_3431) ;  /* 0xfffffffc00c00947 */ /* 0x000fea000383ffff */
.L_x_3430:
[----:B------:R-:W-:Y:S02]  /*d5e0*/  ULDC UR4, c[0x0][0x230] ;  /* 0x00008c0000047ab9 */ /* 0x000fe40000000800 */
[----:B------:R-:W-:-:S13]  /*d5f0*/  ISETP.NE.AND P0, PT, RZ, UR4, PT ;  /* 0x00000004ff007c0c */ /* 0x000fda000bf05270 */
[----:B------:R-:W-:Y:S05]  /*d600*/  @!P0 BRA `(.L_x_3432) ;  /* 0x0000000000c08947 */ /* 0x000fea0003800000 */
[----:B------:R-:W3:Y:S02]  /*d610*/  LDC R5, c[0x0][RZ] ;  /* 0x00000000ff057b82 */ /* 0x000ee40000000800 */
[----:B---3--:R-:W-:Y:S01]  /*d620*/  ISETP.GT.AND P0, PT, R5, 0x20, PT ;  /* 0x000000200500780c */ /* 0x008fe20003f04270 */
[----:B-12---:R-:W-:-:S12]  /*d630*/  IMAD.MOV.U32 R0, RZ, RZ, R5 ;  /* 0x000000ffff007224 */ /* 0x006fd800078e0005 */
        /* <DEDUP_REMOVED lines=13> */
.L_x_3434:
[----:B------:R-:W-:Y:S01]  /*d710*/  IMAD.IADD R0, R17, 0x1, R4 ;  /* 0x0000000111007824 */ /* 0x000fe200078e0204 */
[----:B------:R-:W-:Y:S05]  /*d720*/  WARPSYNC.ALL ;  /* 0x0000000000007948 */ /* 0x000fea0003800000 */
[----:B------:R-:W-:Y:S01]  /*d730*/  BAR.SYNC.DEFER_BLOCKING 0x0 ;  /* 0x0000000000007b1d */ /* 0x000fe20000010000 */
[----:B------:R-:W-:-:S04]  /*d740*/  ISETP.GE.U32.AND P0, PT, R0, R5, PT ;  /* 0x000000050000720c */ /* 0x000fc80003f06070 */
[----:B------:R-:W-:-:S13]  /*d750*/  ISETP.GE.U32.OR P0, PT, R17, R4, P0 ;  /* 0x000000041100720c */ /* 0x000fda0000706470 */
[----:B------:R-:W-:Y:S02]  /*d760*/  @!P0 LEA R0, R4, R3, 0x4 ;  /* 0x0000000304008211 */ /* 0x000fe400078e20ff */
[----:B------:R-:W-:-:S03]  /*d770*/  SHF.R.S32.HI R4, RZ, 0x1, R4 ;  /* 0x00000001ff047819 */ /* 0x000fc60000011404 */
[----:B-1----:R-:W1:Y:S02]  /*d780*/  @!P0 LDS.128 R8, [R0] ;  /* 0x0000000000088984 */ /* 0x002e640000000c00 */
[----:B-1----:R-:W-:Y:S01]  /*d790*/  @!P0 FADD.FTZ R24, R24, R8 ;  /* 0x0000000818188221 */ /* 0x002fe20000010000 */
[----:B------:R-:W-:Y:S01]  /*d7a0*/  @!P0 FADD.FTZ R25, R25, R9 ;  /* 0x0000000919198221 */ /* 0x000fe20000010000 */
[----:B------:R-:W-:Y:S01]  /*d7b0*/  @!P0 FADD.FTZ R26, R26, R10 ;  /* 0x0000000a1a1a8221 */ /* 0x000fe20000010000 */
[----:B------:R-:W-:-:S05]  /*d7c0*/  @!P0 FADD.FTZ R27, R27, R11 ;  /* 0x0000000b1b1b8221 */ /* 0x000fca0000010000 */
[----:B------:R1:W-:Y:S01]  /*d7d0*/  @!P0 STS.128 [R3], R24 ;  /* 0x0000001803008388 */ /* 0x0003e20000000c00 */
[----:B------:R-:W-:-:S13]  /*d7e0*/  ISETP.GE.AND P0, PT, R4, 0x20, PT ;  /* 0x000000200400780c */ /* 0x000fda0003f06270 */
[----:B------:R-:W-:Y:S05]  /*d7f0*/  @P0 BRA `(.L_x_3434) ;  /* 0xfffffffc00c40947 */ /* 0x000fea000383ffff */
[----:B------:R-:W-:-:S07]  /*d800*/  IMAD.MOV.U32 R0, RZ, RZ, 0x20 ;  /* 0x00000020ff007424 */ /* 0x000fce00078e00ff */
.L_x_3433:
[----:B------:R-:W-:Y:S01]  /*d810*/  ISETP.GE.AND P0, PT, R0, 0x2, PT ;  /* 0x000000020000780c */ /* 0x000fe20003f06270 */
[----:B------:R-:W-:Y:S05]  /*d820*/  WARPSYNC.ALL ;  /* 0x0000000000007948 */ /* 0x000fea0003800000 */
[----:B------:R-:W-:Y:S07]  /*d830*/  BAR.SYNC.DEFER_BLOCKING 0x0 ;  /* 0x0000000000007b1d */ /* 0x000fee0000010000 */
[----:B------:R-:W-:Y:S05]  /*d840*/  @!P0 BRA `(.L_x_3432) ;  /* 0x0000000000308947 */ /* 0x000fea0003800000 */
[----:B-1----:R-:W-:-:S07]  /*d850*/  MOV R3, 0x1 ;  /* 0x0000000100037802 */ /* 0x002fce0000000f00 */
.L_x_3435:
[----:B------:R-:W1:Y:S04]  /*d860*/  SHFL.DOWN PT, R5, R24, R3, 0x1f ;  /* 0x08001f0318057589 */ /* 0x000e6800000e0000 */
[----:B------:R-:W2:Y:S04]  /*d870*/  SHFL.DOWN PT, R4, R25, R3, 0x1f ;  /* 0x08001f0319047589 */ /* 0x000ea800000e0000 */
[----:B------:R-:W3:Y:S04]  /*d880*/  SHFL.DOWN PT, R7, R26, R3, 0x1f ;  /* 0x08001f031a077589 */ /* 0x000ee800000e0000 */
[----:B------:R4:W5:Y:S02]  /*d890*/  SHFL.DOWN PT, R6, R27, R3, 0x1f ;  /* 0x08001f031b067589 */ /* 0x00096400000e0000 */
[----:B----4-:R-:W-:-:S02]  /*d8a0*/  IMAD.SHL.U32 R3, R3, 0x2, RZ ;  /* 0x0000000203037824 */ /* 0x010fc400078e00ff */
[----:B-1----:R-:W-:-:S03]  /*d8b0*/  FADD.FTZ R24, R5, R24 ;  /* 0x0000001805187221 */ /* 0x002fc60000010000 */
[----:B------:R-:W-:Y:S01]  /*d8c0*/  ISETP.GE.AND P0, PT, R3, R0, PT ;  /* 0x000000000300720c */ /* 0x000fe20003f06270 */
[----:B--2---:R-:W-:Y:S01]  /*d8d0*/  FADD.FTZ R25, R4, R25 ;  /* 0x0000001904197221 */ /* 0x004fe20000010000 */
[----:B---3--:R-:W-:Y:S01]  /*d8e0*/  FADD.FTZ R26, R7, R26 ;  /* 0x0000001a071a7221 */ /* 0x008fe20000010000 */
[----:B-----5:R-:W-:-:S10]  /*d8f0*/  FADD.FTZ R27, R6, R27 ;  /* 0x0000001b061b7221 */ /* 0x020fd40000010000 */
[----:B------:R-:W-:Y:S05]  /*d900*/  @!P0 BRA `(.L_x_3435) ;  /* 0xfffffffc00d48947 */ /* 0x000fea000383ffff */
.L_x_3432:
[----:B------:R-:W3:Y:S01]  /*d910*/  LDC R20, c[0x0][0x3ec] ;  /* 0x0000fb00ff147b82 */ /* 0x000ee20000000800 */
[----:B------:R-:W-:Y:S01]  /*d920*/  HFMA2.MMA R19, -RZ, RZ, 0, 0 ;  /* 0x00000000ff137435 */ /* 0x000fe200000001ff */
[----:B0-----:R-:W-:Y:S01]  /*d930*/  IMAD.MOV.U32 R28, RZ, RZ, RZ ;  /* 0x000000ffff1c7224 */ /* 0x001fe200078e00ff */
[----:B---3--:R-:W-:-:S13]  /*d940*/  ISETP.NE.AND P1, PT, R20, RZ, PT ;  /* 0x000000ff1400720c */ /* 0x008fda0003f25270 */
[----:B------:R-:W-:Y:S05]  /*d950*/  @!P1 BRA `(.L_x_3436) ;  /* 0x0000001000489947 */ /* 0x000fea0003800000 */
[----:B------:R-:W-:Y:S01]  /*d960*/  MOV R4, RZ ;  /* 0x000000ff00047202 */ /* 0x000fe20000000f00 */
[----:B------:R-:W-:Y:S01]  /*d970*/  IMAD.MOV.U32 R5, RZ, RZ, R23 ;  /* 0x000000ffff057224 */ /* 0x000fe200078e0017 */
        /* <DEDUP_REMOVED lines=266> */
[----:B--2---:R-:W-:-:S05]  /*ea20*/  IMAD.HI.U32 R0, R7, UR7, R6 ;  /* 0x0000000707007c27 */ /* 0x004fca000f8e0006 */
[----:B------:R-:W-:Y:S01]  /*ea30*/  SHF.R.U32.HI R0, RZ, UR4, R0 ;  /* 0x00000004ff007c19 */ /* 0x000fe20008011600 */
[----:B------:R-:W-:-:S03]  /*ea40*/  ULDC UR4, c[0x0][0x5dc] ;  /* 0x0001770000047ab9 */ /* 0x000fc60000000800 */
[----:B------:R-:W-:-:S05]  /*ea50*/  IADD3 R3, -R0, RZ, RZ ;  /* 0x000000ff00037210 */ /* 0x000fca0007ffe1ff */
[----:B------:R-:W-:-:S04]  /*ea60*/  IMAD R3, R3, UR6, R7 ;  /* 0x0000000603037c24 */ /* 0x000fc8000f8e0207 */
[----:B------:R-:W-:-:S07]  /*ea70*/  IMAD R28, R3, UR4, R28 ;  /* 0x00000004031c7c24 */ /* 0x000fce000f8e021c */
.L_x_3436:
        /* <DEDUP_REMOVED lines=272> */
[----:B-12---:R-:W-:-:S05]  /*fb80*/  IMAD.HI.U32 R0, R7, UR9, R6 ;  /* 0x0000000907007c27 */ /* 0x006fca000f8e0006 */
[----:B------:R-:W-:Y:S01]  /*fb90*/  SHF.R.U32.HI R0, RZ, UR6, R0 ;  /* 0x00000006ff007c19 */ /* 0x000fe20008011600 */
[----:B------:R-:W-:-:S03]  /*fba0*/  ULDC UR6, c[0x0][0x5dc] ;  /* 0x0001770000067ab9 */ /* 0x000fc60000000800 */
[----:B------:R-:W-:-:S05]  /*fbb0*/  IADD3 R6, -R0, RZ, RZ ;  /* 0x000000ff00067210 */ /* 0x000fca0007ffe1ff */
[----:B------:R-:W-:-:S04]  /*fbc0*/  IMAD R6, R6, UR8, R7 ;  /* 0x0000000806067c24 */ /* 0x000fc8000f8e0207 */
[----:B------:R-:W-:-:S07]  /*fbd0*/  IMAD R19, R6, UR6, R19 ;  /* 0x0000000606137c24 */ /* 0x000fce000f8e0213 */
.L_x_3437:
        /* <DEDUP_REMOVED lines=23> */
[----:B-1----:R-:W-:-:S05]  /*fd50*/  IADD3 R3, -R9, RZ, RZ ;  /* 0x000000ff09037210 */ /* 0x002fca0007ffe1ff */
        /* <DEDUP_REMOVED lines=255> */
.L_x_3438:
        /* <DEDUP_REMOVED lines=277> */
.L_x_3439:
[----:B------:R-:W-:Y:S01]  /*11ea0*/  ULDC.64 UR6, c[0x0][0x600] ;  /* 0x0001800000067ab9 */ /* 0x000fe20000000a00 */
[----:B------:R-:W-:Y:S02]  /*11eb0*/  CS2R R8, SRZ ;  /* 0x0000000000087805 */ /* 0x000fe4000001ff00 */
[----:B------:R-:W-:Y:S01]  /*11ec0*/  ISETP.NE.U32.AND P0, PT, RZ, UR6, PT ;  /* 0x00000006ff007c0c */ /* 0x000fe2000bf05070 */
[----:B-1----:R-:W-:Y:S01]  /*11ed0*/  HFMA2.MMA R3, -RZ, RZ, 0, 0 ;  /* 0x00000000ff037435 */ /* 0x002fe200000001ff */
        /* <DEDUP_REMOVED lines=9> */
[----:B--2---:R-:W0:Y:S01]  /*11f70*/  S2R R0, SR_CTAID.X ;  /* 0x0000000000007919 */ /* 0x004e220000002500 */
        /* <DEDUP_REMOVED lines=283> */
.L_x_3441:
        /* <DEDUP_REMOVED lines=277> */
.L_x_3442:
[----:B------:R-:W-:Y:S01]  /*14280*/  IADD3 R12, P0, R19, UR4, RZ ;  /* 0x00000004130c7c10 */ /* 0x000fe2000ff1e0ff */
[----:B------:R-:W-:Y:S01]  /*14290*/  IMAD.MOV.U32 R16, RZ, RZ, RZ ;  /* 0x000000ffff107224 */ /* 0x000fe200078e00ff */
[----:B------:R-:W-:Y:S02]  /*142a0*/  MOV R18, RZ ;  /* 0x000000ff00127202 */ /* 0x000fe40000000f00 */
        /* <DEDUP_REMOVED lines=276> */
.L_x_3443:
        /* <DEDUP_REMOVED lines=277> */
.L_x_3444:
        /* <DEDUP_REMOVED lines=16> */
.L_x_3446:
[----:B------:R-:W-:Y:S05]  /*16640*/  BSYNC B0 ;  /* 0x0000000000007941 */ /* 0x000fea0003800000 */
.L_x_3445:
        /* <DEDUP_REMOVED lines=14> */
[----:B------:R0:W-:Y:S04]  /*16730*/  STG.E desc[UR60][R4.64+0x4], R25 ;  /* 0x0000041904007986 */ /* 0x0001e8000c10193c */
[----:B------:R0:W-:Y:S04]  /*16740*/  STG.E desc[UR60][R4.64+0x8], R26 ;  /* 0x0000081a04007986 */ /* 0x0001e8000c10193c */
[----:B------:R0:W-:Y:S02]  /*16750*/  STG.E desc[UR60][R4.64+0xc], R27 ;  /* 0x00000c1b04007986 */ /* 0x0001e4000c10193c */
.L_x_3448:
[----:B------:R-:W-:Y:S05]  /*16760*/  BSYNC B0 ;  /* 0x0000000000007941 */ /* 0x000fea0003800000 */
.L_x_3447:
        /* <DEDUP_REMOVED lines=35> */
.L_x_3450:
[----:B------:R-:W-:Y:S05]  /*169a0*/  BSYNC B0 ;  /* 0x0000000000007941 */ /* 0x000fea0003800000 */
.L_x_3449:
        /* <DEDUP_REMOVED lines=19> */
[----:B------:R-:W-:-:S03]  /*16ae0*/  IMAD.U32 R24, RZ, RZ, UR9 ;  /* 0x00000009ff187e24 */ /* 0x000fc6000f8e00ff */
[----:B------:R-:W-:Y:S05]  /*16af0*/  @!P0 BRA `(.L_x_3452) ;  /* 0x0000000000848947 */ /* 0x000fea0003800000 */
[----:B------:R-:W-:Y:S01]  /*16b00*/  ULDC UR6, c[0x0][0x0] ;  /* 0x0000000000067ab9 */ /* 0x000fe20000000800 */
[----:B------:R-:W-:Y:S01]  /*16b10*/  ULDC UR8, c[0x0][0x22c] ;  /* 0x00008b0000087ab9 */ /* 0x000fe20000000800 */
[----:B------:R-:W-:Y:S01]  /*16b20*/  IMAD R4, R2, UR6, R17 ;  /* 0x0000000602047c24 */ /* 0x000fe2000f8e0211 */
[----:B------:R-:W-:Y:S01]  /*16b30*/  MOV R25, UR9 ;  /* 0x0000000900197c02 */ /* 0x000fe20008000f00 */
[----:B------:R-:W-:Y:S01]  /*16b40*/  IMAD.U32 R27, RZ, RZ, UR9 ;  /* 0x00000009ff1b7e24 */ /* 0x000fe2000f8e00ff */
[----:B------:R-:W-:Y:S02]  /*16b50*/  MOV R26, UR9 ;  /* 0x00000009001a7c02 */ /* 0x000fe40008000f00 */
[----:B------:R-:W-:-:S13]  /*16b60*/  ISETP.GE.U32.AND P0, PT, R4, UR8, PT ;  /* 0x0000000804007c0c */ /* 0x000fda000bf06070 */
[----:B------:R-:W-:Y:S05]  /*16b70*/  @P0 BRA `(.L_x_3453) ;  /* 0x0000000000d80947 */ /* 0x000fea0003800000 */
[----:B------:R-:W-:Y:S01]  /*16b80*/  ULDC UR7, c[0x0][0x10] ;  /* 0x0000040000077ab9 */ /* 0x000fe20000000800 */
[----:B------:R-:W0:Y:S01]  /*16b90*/  LDC R23, c[0x0][0x4] ;  /* 0x00000100ff177b82 */ /* 0x000e220000000800 */
[----:B------:R-:W-:Y:S01]  /*16ba0*/  BSSY B1, `(.L_x_3454) ;  /* 0x0000015000017945 */ /* 0x000fe20003800000 */
[----:B------:R-:W-:Y:S01]  /*16bb0*/  MOV R6, R4 ;  /* 0x0000000400067202 */ /* 0x000fe20000000f00 */
[----:B------:R-:W-:Y:S01]  /*16bc0*/  IMAD.U32 R26, RZ, RZ, UR9 ;  /* 0x00000009ff1a7e24 */ /* 0x000fe2000f8e00ff */
[----:B------:R-:W-:Y:S01]  /*16bd0*/  MOV R25, UR9 ;  /* 0x0000000900197c02 */ /* 0x000fe20008000f00 */
[----:B------:R-:W-:Y:S01]  /*16be0*/  IMAD R7, R0, UR7, RZ ;  /* 0x0000000700077c24 */ /* 0x000fe2000f8e02ff */
[----:B------:R-:W-:Y:S01]  /*16bf0*/  MOV R27, UR9 ;  /* 0x00000009001b7c02 */ /* 0x000fe20008000f00 */
[----:B0-----:R-:W-:-:S07]  /*16c00*/  IMAD R23, R23, UR6, RZ ;  /* 0x0000000617177c24 */ /* 0x001fce000f8e02ff */
.L_x_3455:
[----:B------:R-:W0:Y:S01]  /*16c10*/  LDC.64 R4, c[0x0][0x608] ;  /* 0x00018200ff047b82 */ /* 0x000e220000000a00 */
[----:B------:R-:W-:-:S05]  /*16c20*/  IADD3 R29, R7, R6, RZ ;  /* 0x00000006071d7210 */ /* 0x000fca0007ffe0ff */
[----:B0-----:R-:W-:-:S05]  /*16c30*/  IMAD.WIDE.U32 R4, R29, 0x10, R4 ;  /* 0x000000101d047825 */ /* 0x001fca00078e0004 */
[----:B------:R-:W2:Y:S04]  /*16c40*/  LDG.E R29, desc[UR60][R4.64] ;  /* 0x0000003c041d7981 */ /* 0x000ea8000c1e1900 */
[----:B------:R-:W3:Y:S04]  /*16c50*/  LDG.E R0, desc[UR60][R4.64+0x4] ;  /* 0x0000043c04007981 */ /* 0x000ee8000c1e1900 */
[----:B------:R-:W4:Y:S04]  /*16c60*/  LDG.E R31, desc[UR60][R4.64+0x8] ;  /* 0x0000083c041f7981 */ /* 0x000f28000c1e1900 */
[----:B------:R-:W5:Y:S01]  /*16c70*/  LDG.E R28, desc[UR60][R4.64+0xc] ;  /* 0x00000c3c041c7981 */ /* 0x000f62000c1e1900 */
[----:B------:R-:W-:-:S05]  /*16c80*/  IMAD.IADD R6, R23, 0x1, R6 ;  /* 0x0000000117067824 */ /* 0x000fca00078e0206 */
[----:B------:R-:W-:Y:S01]  /*16c90*/  ISETP.GE.U32.AND P0, PT, R6, UR8, PT ;  /* 0x0000000806007c0c */ /* 0x000fe2000bf06070 */
[----:B--2---:R-:W-:Y:S01]  /*16ca0*/  FADD.FTZ R24, R29, R24 ;  /* 0x000000181d187221 */ /* 0x004fe20000010000 */
[----:B---3--:R-:W-:Y:S01]  /*16cb0*/  FADD.FTZ R25, R0, R25 ;  /* 0x0000001900197221 */ /* 0x008fe20000010000 */
[----:B----4-:R-:W-:Y:S01]  /*16cc0*/  FADD.FTZ R26, R31, R26 ;  /* 0x0000001a1f1a7221 */ /* 0x010fe20000010000 */
[----:B-----5:R-:W-:-:S09]  /*16cd0*/  FADD.FTZ R27, R28, R27 ;  /* 0x0000001b1c1b7221 */ /* 0x020fd20000010000 */
[----:B------:R-:W-:Y:S05]  /*16ce0*/  @!P0 BRA `(.L_x_3455) ;  /* 0xfffffffc00c88947 */ /* 0x000fea000383ffff */
[----:B------:R-:W-:Y:S05]  /*16cf0*/  BSYNC B1 ;  /* 0x0000000000017941 */ /* 0x000fea0003800000 */
.L_x_3454:
[----:B------:R-:W-:Y:S05]  /*16d00*/  BRA `(.L_x_3453) ;  /* 0x0000000000747947 */ /* 0x000fea0003800000 */
.L_x_3452:
[----:B------:R-:W-:Y:S01]  /*16d10*/  ULDC UR7, c[0x0][0x22c] ;  /* 0x00008b0000077ab9 */ /* 0x000fe20000000800 */
[----:B------:R-:W-:Y:S01]  /*16d20*/  MOV R25, UR9 ;  /* 0x0000000900197c02 */ /* 0x000fe20008000f00 */
[----:B------:R-:W-:Y:S01]  /*16d30*/  IMAD.U32 R27, RZ, RZ, UR9 ;  /* 0x00000009ff1b7e24 */ /* 0x000fe2000f8e00ff */
[----:B------:R-:W-:Y:S02]  /*16d40*/  ISETP.GE.U32.AND P0, PT, R2, UR7, PT ;  /* 0x0000000702007c0c */ /* 0x000fe4000bf06070 */
[----:B------:R-:W-:-:S11]  /*16d50*/  MOV R26, UR9 ;  /* 0x00000009001a7c02 */ /* 0x000fd60008000f00 */
[----:B------:R-:W-:Y:S05]  /*16d60*/  @P0 BRA `(.L_x_3453) ;  /* 0x00000000005c0947 */ /* 0x000fea0003800000 */
[----:B------:R-:W-:Y:S01]  /*16d70*/  ULDC UR6, c[0x0][0x10] ;  /* 0x0000040000067ab9 */ /* 0x000fe20000000800 */
[----:B------:R-:W0:Y:S01]  /*16d80*/  LDC R32, c[0x0][RZ] ;  /* 0x00000000ff207b82 */ /* 0x000e220000000800 */
[----:B------:R-:W-:Y:S01]  /*16d90*/  MOV R23, R2 ;  /* 0x0000000200177202 */ /* 0x000fe20000000f00 */
[----:B------:R-:W-:Y:S01]  /*16da0*/  IMAD.U32 R26, RZ, RZ, UR9 ;  /* 0x00000009ff1a7e24 */ /* 0x000fe2000f8e00ff */
[----:B------:R-:W-:Y:S01]  /*16db0*/  MOV R25, UR9 ;  /* 0x0000000900197c02 */ /* 0x000fe20008000f00 */
[----:B------:R-:W-:Y:S01]  /*16dc0*/  IMAD R0, R0, UR6, RZ ;  /* 0x0000000600007c24 */ /* 0x000fe2000f8e02ff */
[----:B------:R-:W-:-:S03]  /*16dd0*/  MOV R27, UR9 ;  /* 0x00000009001b7c02 */ /* 0x000fc60008000f00 */
[----:B------:R-:W1:Y:S08]  /*16de0*/  LDC.64 R4, c[0x0][0x608] ;  /* 0x00018200ff047b82 */ /* 0x000e700000000a00 */
[----:B------:R-:W2:Y:S02]  /*16df0*/  LDC R34, c[0x0][0x4] ;  /* 0x00000100ff227b82 */ /* 0x000ea40000000800 */
.L_x_3456:
[----:B------:R-:W-:-:S05]  /*16e00*/  IADD3 R6, R0, R23, RZ ;  /* 0x0000001700067210 */ /* 0x000fca0007ffe0ff */
[----:B0-----:R-:W-:-:S04]  /*16e10*/  IMAD R7, R6, R32, R17 ;  /* 0x0000002006077224 */ /* 0x001fc800078e0211 */
[----:B-1----:R-:W-:-:S05]  /*16e20*/  IMAD.WIDE.U32 R6, R7, 0x10, R4 ;  /* 0x0000001007067825 */ /* 0x002fca00078e0004 */
[----:B------:R-:W3:Y:S04]  /*16e30*/  LDG.E R29, desc[UR60][R6.64] ;  /* 0x0000003c061d7981 */ /* 0x000ee8000c1e1900 */
[----:B------:R-:W4:Y:S04]  /*16e40*/  LDG.E R28, desc[UR60][R6.64+0x4] ;  /* 0x0000043c061c7981 */ /* 0x000f28000c1e1900 */
[----:B------:R-:W5:Y:S04]  /*16e50*/  LDG.E R31, desc[UR60][R6.64+0x8] ;  /* 0x0000083c061f7981 */ /* 0x000f68000c1e1900 */
[----:B------:R-:W5:Y:S01]  /*16e60*/  LDG.E R30, desc[UR60][R6.64+0xc] ;  /* 0x00000c3c061e7981 */ /* 0x000f62000c1e1900 */
[----:B--2---:R-:W-:-:S05]  /*16e70*/  IMAD.IADD R23, R34, 0x1, R23 ;  /* 0x0000000122177824 */ /* 0x004fca00078e0217 */
[----:B------:R-:W-:Y:S01]  /*16e80*/  ISETP.GE.U32.AND P0, PT, R23, UR7, PT ;  /* 0x0000000717007c0c */ /* 0x000fe2000bf06070 */
[----:B---3--:R-:W-:Y:S01]  /*16e90*/  FADD.FTZ R24, R29, R24 ;  /* 0x000000181d187221 */ /* 0x008fe20000010000 */
[----:B----4-:R-:W-:Y:S01]  /*16ea0*/  FADD.FTZ R25, R28, R25 ;  /* 0x000000191c197221 */ /* 0x010fe20000010000 */
[----:B-----5:R-:W-:Y:S01]  /*16eb0*/  FADD.FTZ R26, R31, R26 ;  /* 0x0000001a1f1a7221 */ /* 0x020fe20000010000 */
[----:B------:R-:W-:-:S09]  /*16ec0*/  FADD.FTZ R27, R30, R27 ;  /* 0x0000001b1e1b7221 */ /* 0x000fd20000010000 */
[----:B------:R-:W-:Y:S05]  /*16ed0*/  @!P0 BRA `(.L_x_3456) ;  /* 0xfffffffc00c88947 */ /* 0x000fea000383ffff */
.L_x_3453:
[----:B------:R-:W-:Y:S05]  /*16ee0*/  BSYNC B0 ;  /* 0x0000000000007941 */ /* 0x000fea0003800000 */
.L_x_3451:
        /* <DEDUP_REMOVED lines=10> */
[----:B------:R0:W-:Y:S02]  /*16f90*/  STS.128 [R0], R24 ;  /* 0x0000001800007388 */ /* 0x0001e40000000c00 */
[----:B------:R-:W-:Y:S05]  /*16fa0*/  @!P0 BRA `(.L_x_3457) ;  /* 0x0000000000408947 */ /* 0x000fea0003800000 */
[----:B------:R-:W-:-:S07]  /*16fb0*/  MOV R23, UR5 ;  /* 0x0000000500177c02 */ /* 0x000fce0008000f00 */
.L_x_3458:
[----:B------:R-:W-:Y:S01]  /*16fc0*/  IADD3 R4, R2, R23, RZ ;  /* 0x0000001702047210 */ /* 0x000fe20007ffe0ff */
[----:B------:R-:W-:Y:S03]  /*16fd0*/  BAR.SYNC.DEFER_BLOCKING 0x0 ;  /* 0x0000000000007b1d */ /* 0x000fe60000010000 */
[----:B------:R-:W-:-:S04]  /*16fe0*/  ISETP.GE.U32.AND P0, PT, R4, UR6, PT ;  /* 0x0000000604007c0c */ /* 0x000fc8000bf06070 */
[----:B------:R-:W-:-:S13]  /*16ff0*/  ISETP.GE.U32.OR P0, PT, R2, R23, P0 ;  /* 0x000000170200720c */ /* 0x000fda0000706470 */
[----:B------:R-:W-:-:S05]  /*17000*/  @!P0 IMAD R4, R4, R28, R17 ;  /* 0x0000001c04048224 */ /* 0x000fca00078e0211 */
[----:B------:R-:W-:-:S06]  /*17010*/  @!P0 LEA R4, R4, UR4, 0x4 ;  /* 0x0000000404048c11 */ /* 0x000fcc000f8e20ff */
[----:B------:R-:W0:Y:S02]  /*17020*/  @!P0 LDS.128 R4, [R4] ;  /* 0x0000000004048984 */ /* 0x000e240000000c00 */
[----:B01----:R-:W-:Y:S01]  /*17030*/  @!P0 FADD.FTZ R24, R24, R4 ;  /* 0x0000000418188221 */ /* 0x003fe20000010000 */
[----:B------:R-:W-:Y:S01]  /*17040*/  @!P0 FADD.FTZ R25, R25, R5 ;  /* 0x0000000519198221 */ /* 0x000fe20000010000 */
[----:B------:R-:W-:Y:S01]  /*17050*/  @!P0 FADD.FTZ R26, R26, R6 ;  /* 0x000000061a1a8221 */ /* 0x000fe20000010000 */
[----:B------:R-:W-:-:S05]  /*17060*/  @!P0 FADD.FTZ R27, R27, R7 ;  /* 0x000000071b1b8221 */ /* 0x000fca0000010000 */
[----:B------:R1:W-:Y:S01]  /*17070*/  @!P0 STS.128 [R0], R24 ;  /* 0x0000001800008388 */ /* 0x0003e20000000c00 */
[----:B------:R-:W-:Y:S02]  /*17080*/  ISETP.GT.AND P0, PT, R23, 0x1, PT ;  /* 0x000000011700780c */ /* 0x000fe40003f04270 */
[----:B------:R-:W-:-:S11]  /*17090*/  SHF.R.S32.HI R23, RZ, 0x1, R23 ;  /* 0x00000001ff177819 */ /* 0x000fd60000011417 */
[----:B------:R-:W-:Y:S05]  /*170a0*/  @P0 BRA `(.L_x_3458) ;  /* 0xfffffffc00c40947 */ /* 0x000fea000383ffff */
.L_x_3457:
[----:B------:R-:W-:Y:S05]  /*170b0*/  @!P2 BRA `(.L_x_3459) ;  /* 0x0000000000a0a947 */ /* 0x000fea0003800000 */
[----:B------:R-:W-:Y:S01]  /*170c0*/  ISETP.GT.AND P0, PT, R28, 0x20, PT ;  /* 0x000000201c00780c */ /* 0x000fe20003f04270 */
[----:B------:R-:W-:-:S12]  /*170d0*/  IMAD.MOV.U32 R2, RZ, RZ, R28 ;  /* 0x000000ffff027224 */ /* 0x000fd800078e001c */
[----:B------:R-:W-:Y:S05]  /*170e0*/  @!P0 BRA `(.L_x_3460) ;  /* 0x0000000000588947 */ /* 0x000fea0003800000 */
[----:B------:R-:W-:Y:S01]  /*170f0*/  LEA.HI R2, R28, R28, RZ, 0x1 ;  /* 0x0000001c1c027211 */ /* 0x000fe200078f08ff */
[----:B------:R2:W-:Y:S03]  /*17100*/  STS.128 [R0], R24 ;  /* 0x0000001800007388 */ /* 0x0005e60000000c00 */
[----:B------:R-:W-:Y:S01]  /*17110*/  SHF.R.S32.HI R4, RZ, 0x1, R2 ;  /* 0x00000001ff047819 */ /* 0x000fe20000011402 */
[----:B------:R-:W-:-:S03]  /*17120*/  HFMA2.MMA R2, -RZ, RZ, 0, 1.9073486328125e-06 ;  /* 0x00000020ff027435 */ /* 0x000fc600000001ff */
[----:B------:R-:W-:-:S13]  /*17130*/  ISETP.GE.AND P0, PT, R4, 0x20, PT ;  /* 0x000000200400780c */ /* 0x000fda0003f06270 */
[----:B--2---:R-:W-:Y:S05]  /*17140*/  @!P0 BRA `(.L_x_3460) ;  /* 0x0000000000408947 */ /* 0x004fea0003800000 */
[----:B------:R-:W-:-:S07]  /*17150*/  MOV R2, R4 ;  /* 0x0000000400027202 */ /* 0x000fce0000000f00 */
.L_x_3461:
[----:B------:R-:W-:Y:S01]  /*17160*/  IMAD.IADD R4, R17, 0x1, R2 ;  /* 0x0000000111047824 */ /* 0x000fe200078e0202 */
[----:B------:R-:W-:Y:S04]  /*17170*/  BAR.SYNC.DEFER_BLOCKING 0x0 ;  /* 0x0000000000007b1d */ /* 0x000fe80000010000 */
[----:B------:R-:W-:-:S04]  /*17180*/  ISETP.GE.U32.AND P0, PT, R4, R28, PT ;  /* 0x0000001c0400720c */ /* 0x000fc80003f06070 */
[----:B------:R-:W-:-:S13]  /*17190*/  ISETP.GE.U32.OR P0, PT, R17, R2, P0 ;  /* 0x000000021100720c */ /* 0x000fda0000706470 */
[----:B------:R-:W-:Y:S02]  /*171a0*/  @!P0 LEA R4, R2, R0, 0x4 ;  /* 0x0000000002048211 */ /* 0x000fe400078e20ff */
[----:B------:R-:W-:-:S04]  /*171b0*/  SHF.R.S32.HI R2, RZ, 0x1, R2 ;  /* 0x00000001ff027819 */ /* 0x000fc80000011402 */
[----:B------:R-:W0:Y:S02]  /*171c0*/  @!P0 LDS.128 R4, [R4] ;  /* 0x0000000004048984 */ /* 0x000e240000000c00 */
[----:B012---:R-:W-:Y:S01]  /*171d0*/  @!P0 FADD.FTZ R24, R24, R4 ;  /* 0x0000000418188221 */ /* 0x007fe20000010000 */
[----:B------:R-:W-:Y:S01]  /*171e0*/  @!P0 FADD.FTZ R25, R25, R5 ;  /* 0x0000000519198221 */ /* 0x000fe20000010000 */
[----:B------:R-:W-:Y:S01]  /*171f0*/  @!P0 FADD.FTZ R26, R26, R6 ;  /* 0x000000061a1a8221 */ /* 0x000fe20000010000 */
[----:B------:R-:W-:-:S05]  /*17200*/  @!P0 FADD.FTZ R27, R27, R7 ;  /* 0x000000071b1b8221 */ /* 0x000fca0000010000 */
[----:B------:R2:W-:Y:S01]  /*17210*/  @!P0 STS.128 [R0], R24 ;  /* 0x0000001800008388 */ /* 0x0005e20000000c00 */
[----:B------:R-:W-:-:S13]  /*17220*/  ISETP.GE.AND P0, PT, R2, 0x20, PT ;  /* 0x000000200200780c */ /* 0x000fda0003f06270 */
[----:B------:R-:W-:Y:S05]  /*17230*/  @P0 BRA `(.L_x_3461) ;  /* 0xfffffffc00c80947 */ /* 0x000fea000383ffff */
[----:B------:R-:W-:-:S07]  /*17240*/  MOV R2, 0x20 ;  /* 0x0000002000027802 */ /* 0x000fce0000000f00 */
.L_x_3460:
[----:B------:R-:W-:Y:S01]  /*17250*/  BAR.SYNC.DEFER_BLOCKING 0x0 ;  /* 0x0000000000007b1d */ /* 0x000fe20000010000 */
[----:B------:R-:W-:-:S13]  /*17260*/  ISETP.GE.AND P0, PT, R2, 0x2, PT ;  /* 0x000000020200780c */ /* 0x000fda0003f06270 */
[----:B------:R-:W-:Y:S05]  /*17270*/  @!P0 BRA `(.L_x_3459) ;  /* 0x0000000000308947 */ /* 0x000fea0003800000 */
[----:B------:R-:W-:-:S07]  /*17280*/  IMAD.MOV.U32 R5, RZ, RZ, 0x1 ;  /* 0x00000001ff057424 */ /* 0x000fce00078e00ff */
.L_x_3462:
[----:B------:R-:W3:Y:S04]  /*17290*/  SHFL.DOWN PT, R7, R24, R5, 0x1f ;  /* 0x08001f0518077589 */ /* 0x000ee800000e0000 */
[----:B012---:R-:W0:Y:S04]  /*172a0*/  SHFL.DOWN PT, R0, R25, R5, 0x1f ;  /* 0x08001f0519007589 */ /* 0x007e2800000e0000 */
[----:B------:R-:W1:Y:S04]  /*172b0*/  SHFL.DOWN PT, R17, R26, R5, 0x1f ;  /* 0x08001f051a117589 */ /* 0x000e6800000e0000 */
[----:B------:R2:W4:Y:S02]  /*172c0*/  SHFL.DOWN PT, R4, R27, R5, 0x1f ;  /* 0x08001f051b047589 */ /* 0x00052400000e0000 */
[----:B--2---:R-:W-:Y:S01]  /*172d0*/  SHF.L.U32 R5, R5, 0x1, RZ ;  /* 0x0000000105057819 */ /* 0x004fe200000006ff */
[----:B---3--:R-:W-:-:S03]  /*172e0*/  FADD.FTZ R24, R7, R24 ;  /* 0x0000001807187221 */ /* 0x008fc60000010000 */
[----:B------:R-:W-:Y:S01]  /*172f0*/  ISETP.GE.AND P0, PT, R5, R2, PT ;  /* 0x000000020500720c */ /* 0x000fe20003f06270 */
[----:B0-----:R-:W-:Y:S01]  /*17300*/  FADD.FTZ R25, R0, R25 ;  /* 0x0000001900197221 */ /* 0x001fe20000010000 */
[----:B-1----:R-:W-:Y:S01]  /*17310*/  FADD.FTZ R26, R17, R26 ;  /* 0x0000001a111a7221 */ /* 0x002fe20000010000 */
[----:B----4-:R-:W-:-:S10]  /*17320*/  FADD.FTZ R27, R4, R27 ;  /* 0x0000001b041b7221 */ /* 0x010fd40000010000 */
[----:B------:R-:W-:Y:S05]  /*17330*/  @!P0 BRA `(.L_x_3462) ;  /* 0xfffffffc00d48947 */ /* 0x000fea000383ffff */
.L_x_3459:
        /* <DEDUP_REMOVED lines=9> */
[----:B------:R-:W3:Y:S04]  /*173d0*/  LDG.E R3, desc[UR60][R8.64] ;  /* 0x0000003c08037981 */ /* 0x000ee8000c1e1900 */
[----:B012---:R-:W2:Y:S04]  /*173e0*/  LDG.E R0, desc[UR60][R8.64+0x4] ;  /* 0x0000043c08007981 */ /* 0x007ea8000c1e1900 */
[----:B------:R-:W4:Y:S04]  /*173f0*/  LDG.E R5, desc[UR60][R8.64+0x8] ;  /* 0x0000083c08057981 */ /* 0x000f28000c1e1900 */
[----:B------:R-:W5:Y:S01]  /*17400*/  LDG.E R2, desc[UR60][R8.64+0xc] ;  /* 0x00000c3c08027981 */ /* 0x000f62000c1e1900 */
[----:B---3--:R-:W-:Y:S01]  /*17410*/  FADD.FTZ R24, R24, R3 ;  /* 0x0000000318187221 */ /* 0x008fe20000010000 */
[----:B--2---:R-:W-:Y:S01]  /*17420*/  FADD.FTZ R25, R25, R0 ;  /* 0x0000000019197221 */ /* 0x004fe20000010000 */
[----:B----4-:R-:W-:Y:S01]  /*17430*/  FADD.FTZ R26, R26, R5 ;  /* 0x000000051a1a7221 */ /* 0x010fe20000010000 */
[----:B-----5:R-:W-:-:S07]  /*17440*/  FADD.FTZ R27, R27, R2 ;  /* 0x000000021b1b7221 */ /* 0x020fce0000010000 */
.L_x_3464:
[----:B------:R-:W-:Y:S05]  /*17450*/  @!P1 BRA `(.L_x_3465) ;  /* 0x00000004006c9947 */ /* 0x000fea0003800000 */
[----:B------:R-:W3:Y:S02]  /*17460*/  LDC R17, c[0x0][0x624] ;  /* 0x00018900ff117b82 */ /* 0x000ee40000000800 */
[----:B---3--:R-:W-:-:S04]  /*17470*/  ISETP.NE.AND P0, PT, R17, 0x1, PT ;  /* 0x000000011100780c */ /* 0x008fc80003f05270 */
[----:B012---:R-:W-:-:S09]  /*17480*/  P2R R0, PR, RZ, 0x1 ;  /* 0x00000001ff007803 */ /* 0x007fd20000000000 */
        /* <DEDUP_REMOVED lines=17> */
.L_x_3466:
        /* <DEDUP_REMOVED lines=22> */
.L_x_3467:
        /* <DEDUP_REMOVED lines=10> */
[----:B-1----:R1:W2:Y:S01]  /*177a0*/  LDC.64 R2, c[0x4][R0] ;  /* 0x0100000000027b82 */ /* 0x0022a20000000a00 */
        /* <DEDUP_REMOVED lines=11> */
.L_x_3468:
        /* <DEDUP_REMOVED lines=21> */
[----:B0-23--:R-:W-:Y:S05]  /*179b0*/  CALL.ABS.NOINC R2 ;  /* 0x0000000002007343 */ /* 0x00dfea0003c00000 */
.L_x_3469:
[----:B------:R-:W-:Y:S02]  /*179c0*/  ULDC.64 UR4, c[0x0][0x5f0] ;  /* 0x00017c0000047ab9 */ /* 0x000fe40000000a00 */
[----:B------:R-:W-:-:S04]  /*179d0*/  IADD3 R16, P0, R16, UR4, RZ ;  /* 0x0000000410107c10 */ /* 0x000fc8000ff1e0ff */
[----:B------:R-:W-:-:S05]  /*179e0*/  IADD3.X R17, RZ, UR5, RZ, P0, !PT ;  /* 0x00000005ff117c10 */ /* 0x000fca00087fe4ff */
[----:B------:R-:W-:Y:S01]  /*179f0*/  STG.E desc[UR60][R16.64], R27 ;  /* 0x0000001b10007986 */ /* 0x000fe2000c10193c */
[----:B------:R-:W-:Y:S05]  /*17a00*/  EXIT ;  /* 0x000000000000794d */ /* 0x000fea0003800000 */
.L_x_3465:
[----:B------:R-:W-:Y:S04]  /*17a10*/  STG.E desc[UR60][R8.64], R24 ;  /* 0x0000001808007986 */ /* 0x000fe8000c10193c */
[----:B------:R-:W-:Y:S04]  /*17a20*/  STG.E desc[UR60][R8.64+0x4], R25 ;  /* 0x0000041908007986 */ /* 0x000fe8000c10193c */
[----:B------:R-:W-:Y:S04]  /*17a30*/  STG.E desc[UR60][R8.64+0x8], R26 ;  /* 0x0000081a08007986 */ /* 0x000fe8000c10193c */
[----:B------:R-:W-:Y:S01]  /*17a40*/  STG.E desc[UR60][R8.64+0xc], R27 ;  /* 0x00000c1b08007986 */ /* 0x000fe2000c10193c */
[----:B------:R-:W-:Y:S05]  /*17a50*/  EXIT ;  /* 0x000000000000794d */ /* 0x000fea0003800000 */
.L_x_3463:
        /* <DEDUP_REMOVED lines=12> */
.L_x_3470:
        /* <DEDUP_REMOVED lines=21> */
.L_x_3472:
        /* <DEDUP_REMOVED lines=22> */
.L_x_3473:
        /* <DEDUP_REMOVED lines=22> */
.L_x_3474:
        /* <DEDUP_REMOVED lines=22> */
.L_x_3475:
[----:B------:R-:W-:Y:S02]  /*18090*/  ULDC.64 UR4, c[0x0][0x5f0] ;  /* 0x00017c0000047ab9 */ /* 0x000fe40000000a00 */
[----:B------:R-:W-:-:S05]  /*180a0*/  IADD3 R16, P0, R16, UR4, RZ ;  /* 0x0000000410107c10 */ /* 0x000fca000ff1e0ff */
[----:B------:R-:W-:-:S05]  /*180b0*/  IMAD.X R17, RZ, RZ, UR5, P0 ;  /* 0x00000005ff117e24 */ /* 0x000fca00080e06ff */
[----:B------:R-:W-:Y:S01]  /*180c0*/  STG.E desc[UR60][R16.64], R27 ;  /* 0x0000001b10007986 */ /* 0x000fe2000c10193c */
[----:B------:R-:W-:Y:S05]  /*180d0*/  EXIT ;  /* 0x000000000000794d */ /* 0x000fea0003800000 */
.L_x_3471:
[----:B------:R-:W-:Y:S04]  /*180e0*/  STG.E desc[UR60][R10.64], R24 ;  /* 0x000000180a007986 */ /* 0x000fe8000c10193c */
[----:B------:R-:W-:Y:S04]  /*180f0*/  STG.E desc[UR60][R12.64], R25 ;  /* 0x000000190c007986 */ /* 0x000fe8000c10193c */
[----:B------:R-:W-:Y:S04]  /*18100*/  STG.E desc[UR60][R14.64], R26 ;  /* 0x0000001a0e007986 */ /* 0x000fe8000c10193c */
[----:B------:R-:W-:Y:S01]  /*18110*/  STG.E desc[UR60][R20.64], R27 ;  /* 0x0000001b14007986 */ /* 0x000fe2000c10193c */
[----:B------:R-:W-:Y:S05]  /*18120*/  EXIT ;  /* 0x000000000000794d */ /* 0x000fea0003800000 */
.L_x_3440:
        /* <DEDUP_REMOVED lines=11> */
[----:B--2---:R-:W0:Y:S01]  /*181e0*/  LDC.U8 R0, c[0x0][0x620] ;  /* 0x00018800ff007b82 */ /* 0x004e220000000000 */
        /* <DEDUP_REMOVED lines=8> */
[----:B------:R-:W3:Y:S04]  /*18270*/  LDG.E R0, desc[UR60][R8.64+0x4] ;  /* 0x0000043c08007981 */ /* 0x000ee8000c1e1900 */
[----:B------:R-:W4:Y:S04]  /*18280*/  LDG.E R5, desc[UR60][R8.64+0x8] ;  /* 0x0000083c08057981 */ /* 0x000f28000c1e1900 */
[----:B------:R-:W5:Y:S01]  /*18290*/  LDG.E R2, desc[UR60][R8.64+0xc] ;  /* 0x00000c3c08027981 */ /* 0x000f62000c1e1900 */
[----:B--2---:R-:W-:Y:S01]  /*182a0*/  FADD.FTZ R24, R24, R3 ;  /* 0x0000000318187221 */ /* 0x004fe20000010000 */
[----:B---3--:R-:W-:Y:S01]  /*182b0*/  FADD.FTZ R25, R25, R0 ;  /* 0x0000000019197221 */ /* 0x008fe20000010000 */
[----:B----4-:R-:W-:Y:S01]  /*182c0*/  FADD.FTZ R26, R26, R5 ;  /* 0x000000051a1a7221 */ /* 0x010fe20000010000 */
[----:B-----5:R-:W-:-:S07]  /*182d0*/  FADD.FTZ R27, R27, R2 ;  /* 0x000000021b1b7221 */ /* 0x020fce0000010000 */
.L_x_3477:
        /* <DEDUP_REMOVED lines=21> */
.L_x_3479:
        /* <DEDUP_REMOVED lines=22> */
.L_x_3480:
        /* <DEDUP_REMOVED lines=22> */
.L_x_3481:
        /* <DEDUP_REMOVED lines=10> */
[----:B-1----:R1:W3:Y:S01]  /*18790*/  LDC.64 R2, c[0x4][R0] ;  /* 0x0100000000027b82 */ /* 0x0022e20000000a00 */
        /* <DEDUP_REMOVED lines=10> */
[----:B0-23--:R-:W-:Y:S05]  /*18840*/  CALL.ABS.NOINC R2 ;  /* 0x0000000002007343 */ /* 0x00dfea0003c00000 */
.L_x_3482:
[----:B------:R-:W-:Y:S02]  /*18850*/  ULDC.64 UR4, c[0x0][0x5f0] ;  /* 0x00017c0000047ab9 */ /* 0x000fe40000000a00 */
[----:B------:R-:W-:-:S04]  /*18860*/  IADD3 R16, P0, R16, UR4, RZ ;  /* 0x0000000410107c10 */ /* 0x000fc8000ff1e0ff */
[----:B------:R-:W-:-:S05]  /*18870*/  IADD3.X R17, RZ, UR5, RZ, P0, !PT ;  /* 0x00000005ff117c10 */ /* 0x000fca00087fe4ff */
[----:B------:R-:W-:Y:S01]  /*18880*/  STG.E desc[UR60][R16.64], R27 ;  /* 0x0000001b10007986 */ /* 0x000fe2000c10193c */
[----:B------:R-:W-:Y:S05]  /*18890*/  EXIT ;  /* 0x000000000000794d */ /* 0x000fea0003800000 */
.L_x_3478:
[----:B------:R-:W-:Y:S04]  /*188a0*/  STG.E desc[UR60][R8.64], R24 ;  /* 0x0000001808007986 */ /* 0x000fe8000c10193c */
[----:B------:R-:W-:Y:S04]  /*188b0*/  STG.E desc[UR60][R8.64+0x4], R25 ;  /* 0x0000041908007986 */ /* 0x000fe8000c10193c */
[----:B------:R-:W-:Y:S04]  /*188c0*/  STG.E desc[UR60][R8.64+0x8], R26 ;  /* 0x0000081a08007986 */ /* 0x000fe8000c10193c */
[----:B------:R-:W-:Y:S01]  /*188d0*/  STG.E desc[UR60][R8.64+0xc], R27 ;  /* 0x00000c1b08007986 */ /* 0x000fe2000c10193c */
[----:B------:R-:W-:Y:S05]  /*188e0*/  EXIT ;  /* 0x000000000000794d */ /* 0x000fea0003800000 */
.L_x_3476:
        /* <DEDUP_REMOVED lines=12> */
.L_x_3483:
        /* <DEDUP_REMOVED lines=21> */
.L_x_3485:
        /* <DEDUP_REMOVED lines=22> */
.L_x_3486:
        /* <DEDUP_REMOVED lines=22> */
.L_x_3487:
        /* <DEDUP_REMOVED lines=22> */
.L_x_3488:
[----:B------:R-:W-:Y:S02]  /*18f20*/  ULDC.64 UR4, c[0x0][0x5f0] ;  /* 0x00017c0000047ab9 */ /* 0x000fe40000000a00 */
[----:B------:R-:W-:-:S04]  /*18f30*/  IADD3 R16, P0, R16, UR4, RZ ;  /* 0x0000000410107c10 */ /* 0x000fc8000ff1e0ff */
[----:B------:R-:W-:-:S05]  /*18f40*/  IADD3.X R17, RZ, UR5, RZ, P0, !PT ;  /* 0x00000005ff117c10 */ /* 0x000fca00087fe4ff */
[----:B------:R-:W-:Y:S01]  /*18f50*/  STG.E desc[UR60][R16.64], R27 ;  /* 0x0000001b10007986 */ /* 0x000fe2000c10193c */
[----:B------:R-:W-:Y:S05]  /*18f60*/  EXIT ;  /* 0x000000000000794d */ /* 0x000fea0003800000 */
.L_x_3484:
[----:B------:R-:W-:Y:S04]  /*18f70*/  STG.E desc[UR60][R4.64], R24 ;  /* 0x0000001804007986 */ /* 0x000fe8000c10193c */
[----:B------:R-:W-:Y:S04]  /*18f80*/  STG.E desc[UR60][R6.64], R25 ;  /* 0x0000001906007986 */ /* 0x000fe8000c10193c */
[----:B------:R-:W-:Y:S04]  /*18f90*/  STG.E desc[UR60][R10.64], R26 ;  /* 0x0000001a0a007986 */ /* 0x000fe8000c10193c */
[----:B------:R-:W-:Y:S01]  /*18fa0*/  STG.E desc[UR60][R12.64], R27 ;  /* 0x0000001b0c007986 */ /* 0x000fe2000c10193c */
[----:B------:R-:W-:Y:S05]  /*18fb0*/  EXIT ;  /* 0x000000000000794d */ /* 0x000fea0003800000 */
.L_x_3489:
        /* <DEDUP_REMOVED lines=12> */
.L_x_9838:


//--------------------- .text._ZN2at6native13reduce_kernelILi512ELi1ENS0_8ReduceOpIN3c108BFloat16ENS0_9NanSumOpsIfS4_EEjS4_Li4ELi4EEEEEvT1_ --------------------------
	.section	.text._ZN2at6native13reduce_kernelILi512ELi1ENS0_8ReduceOpIN3c108BFloat16ENS0_9NanSumOpsIfS4_EEjS4_Li4ELi4EEEEEvT1_,"ax",@progbits
	.align	128
        .global         _ZN2at6native13reduce_kernelILi512ELi1ENS0_8ReduceOpIN3c108BFloat16ENS0_9NanSumOpsIfS4_EEjS4_Li4ELi4EEEEEvT1_
        .type           _ZN2at6native13reduce_kernelILi512ELi1ENS0_8ReduceOpIN3c108BFloat16ENS0_9NanSumOpsIfS4_EEjS4_Li4ELi4EEEEEvT1_,@function
        .size           _ZN2at6native13reduce_kernelILi512ELi1ENS0_8ReduceOpIN3c108BFloat16ENS0_9NanSumOpsIfS4_EEjS4_Li4ELi4EEEEEvT1_,(.L_x_9783 - _ZN2at6native13reduce_kernelILi512ELi1ENS0_8ReduceOpIN3c108BFloat16ENS0_9NanSumOpsIfS4_EEjS4_Li4ELi4EEEEEvT1_)
        .other          _ZN2at6native13reduce_kernelILi512ELi1ENS0_8ReduceOpIN3c108BFloat16ENS0_9NanSumOpsIfS4_EEjS4_Li4ELi4EEEEEvT1_,@"STO_CUDA_ENTRY STV_DEFAULT"
_ZN2at6native13reduce_kernelILi512ELi1ENS0_8ReduceOpIN3c108BFloat16ENS0_9NanSumOpsIfS4_EEjS4_Li4ELi4EEEEEvT1_:
.text._ZN2at6native13reduce_kernelILi512ELi1ENS0_8ReduceOpIN3c108BFloat16ENS0_9NanSumOpsIfS4_EEjS4_Li4ELi4EEEEEvT1_:
        /* <DEDUP_REMOVED lines=287> */
.L_x_3490:
        /* <DEDUP_REMOVED lines=50> */
.L_x_3499:
[----:B------:R-:W-:Y:S05]  /*1510*/  BSYNC B3 ;  /* 0x0000000000037941 */ /* 0x000fea0003800000 */
.L_x_3498:
[----:B------:R-:W-:-:S04]  /*1520*/  PRMT R6, R6, 0x9910, RZ ;  /* 0x0000991006067816 */ /* 0x000fc800000000ff */
[----:B------:R-:W-:-:S13]  /*1530*/  ISETP.NE.AND P0, PT, R6, RZ, PT ;  /* 0x000000ff0600720c */ /* 0x000fda0003f05270 */
[----:B------:R-:W-:Y:S05]  /*1540*/  @!P0 BRA `(.L_x_3497) ;  /* 0x00000000002c8947 */ /* 0x000fea0003800000 */
[----:B------:R-:W-:Y:S01]  /*1550*/  IADD3 R7, P0, R0, -R11, RZ ;  /* 0x8000000b00077210 */ /* 0x000fe20007f1e0ff */
[----:B------:R-:W-:Y:S01]  /*1560*/  HFMA2.MMA R8, -RZ, RZ, 0, 0 ;  /* 0x00000000ff087435 */ /* 0x000fe200000001ff */
[----:B------:R-:W-:Y:S02]  /*1570*/  ULDC UR4, c[0x0][0x214] ;  /* 0x0000850000047ab9 */ /* 0x000fe40000000800 */
[----:B------:R-:W-:Y:S02]  /*1580*/  IADD3.X R4, RZ, -0x1, RZ, P0, !PT ;  /* 0xffffffffff047810 */ /* 0x000fe400007fe4ff */
[----:B------:R-:W-:-:S04]  /*1590*/  LEA R6, P0, R7, R12, 0x1 ;  /* 0x0000000c07067211 */ /* 0x000fc800078008ff */
[----:B------:R-:W-:-:S05]  /*15a0*/  LEA.HI.X R7, R7, R13, R4, 0x1, P0 ;  /* 0x0000000d07077211 */ /* 0x000fca00000f0c04 */
[----:B------:R-:W2:Y:S02]  /*15b0*/  LDG.E.U16 R4, desc[UR36][R6.64] ;  /* 0x0000002406047981 */ /* 0x000ea4000c1e1500 */
[----:B--2---:R-:W-:-:S05]  /*15c0*/  IMAD.U32 R4, R4, 0x10000, RZ ;  /* 0x0001000004047824 */ /* 0x004fca00078e00ff */
[----:B------:R-:W-:-:S13]  /*15d0*/  FSETP.GTU.FTZ.AND P0, PT, |R4|, +INF , PT ;  /* 0x7f8000000400780b */ /* 0x000fda0003f1c200 */
[----:B------:R-:W-:-:S04]  /*15e0*/  @!P0 IMAD.MOV.U32 R8, RZ, RZ, R4 ;  /* 0x000000ffff088224 */ /* 0x000fc800078e0004 */
[----:B------:R-:W-:-:S07]  /*15f0*/  FADD.FTZ R4, R8, UR4 ;  /* 0x0000000408047e21 */ /* 0x000fce0008010000 */
.L_x_3497:
[----:B------:R-:W-:Y:S05]  /*1600*/  BSYNC B2 ;  /* 0x0000000000027941 */ /* 0x000fea0003800000 */
.L_x_3496:
[C---:B------:R-:W-:Y:S02]  /*1610*/  IADD3 R7, P0, -R11.reuse, 0x4, RZ ;  /* 0x000000040b077810 */ /* 0x040fe40007f1e1ff */
[----:B------:R-:W-:Y:S02]  /*1620*/  IADD3 R8, R11, -0x4, R2 ;  /* 0xfffffffc0b087810 */ /* 0x000fe40007ffe002 */
[----:B------:R-:W-:Y:S02]  /*1630*/  LEA R12, P1, R7, R12, 0x1 ;  /* 0x0000000c070c7211 */ /* 0x000fe400078208ff */
[----:B------:R-:W-:-:S04]  /*1640*/  IADD3.X R6, RZ, -0x1, RZ, P0, !PT ;  /* 0xffffffffff067810 */ /* 0x000fc800007fe4ff */
[----:B------:R-:W-:-:S07]  /*1650*/  LEA.HI.X R13, R7, R13, R6, 0x1, P1 ;  /* 0x0000000d070d7211 */ /* 0x000fce00008f0c06 */
.L_x_3495:
[----:B------:R-:W-:Y:S05]  /*1660*/  BSYNC B1 ;  /* 0x0000000000017941 */ /* 0x000fea0003800000 */
.L_x_3494:
[----:B------:R-:W-:Y:S01]  /*1670*/  LEA R7, R16, 0x3, 0x2 ;  /* 0x0000000310077811 */ /* 0x000fe200078e10ff */
[----:B------:R-:W-:Y:S01]  /*1680*/  BSSY B1, `(.L_x_3500) ;  /* 0x0000022000017945 */ /* 0x000fe20003800000 */
[----:B------:R-:W-:Y:S01]  /*1690*/  IMAD.MOV.U32 R10, RZ, RZ, R9 ;  /* 0x000000ffff0a7224 */ /* 0x000fe200078e0009 */
[----:B------:R-:W-:Y:S02]  /*16a0*/  MOV R2, R9 ;  /* 0x0000000900027202 */ /* 0x000fe40000000f00 */
[----:B------:R-:W-:-:S13]  /*16b0*/  ISETP.GE.U32.AND P0, PT, R7, R8, PT ;  /* 0x000000080700720c */ /* 0x000fda0003f06070 */
[----:B------:R-:W-:Y:S05]  /*16c0*/  @P0 BRA `(.L_x_3501) ;  /* 0x0000000000740947 */ /* 0x000fea0003800000 */
[----:B------:R-:W-:-:S07]  /*16d0*/  IMAD.MOV.U32 R2, RZ, RZ, R9 ;  /* 0x000000ffff027224 */ /* 0x000fce00078e0009 */
.L_x_3502:
[----:B------:R-:W-:Y:S01]  /*16e0*/  IMAD.WIDE.U32 R6, R16, 0x8, R12 ;  /* 0x0000000810067825 */ /* 0x000fe200078e000c */
[----:B------:R-:W-:-:S05]  /*16f0*/  ULDC UR4, c[0x0][0x224] ;  /* 0x0000890000047ab9 */ /* 0x000fca0000000800 */
[----:B------:R-:W2:Y:S01]  /*1700*/  LDG.E.64 R6, desc[UR36][R6.64] ;  /* 0x0000002406067981 */ /* 0x000ea2000c1e1b00 */
[----:B------:R-:W-:Y:S01]  /*1710*/  IADD3 R16, R16, UR4, RZ ;  /* 0x0000000410107c10 */ /* 0x000fe2000fffe0ff */
[----:B------:R-:W-:Y:S01]  /*1720*/  HFMA2.MMA R21, -RZ, RZ, 0, 0 ;  /* 0x00000000ff157435 */ /* 0x000fe200000001ff */
[----:B------:R-:W-:Y:S01]  /*1730*/  IMAD.MOV.U32 R23, RZ, RZ, RZ ;  /* 0x000000ffff177224 */ /* 0x000fe200078e00ff */
[C---:B--2---:R-:W-:Y:S01]  /*1740*/  PRMT R17, R6.reuse, 0x7632, R17 ;  /* 0x0000763206117816 */ /* 0x044fe20000000011 */
[C---:B------:R-:W-:Y:S01]  /*1750*/  IMAD.U32 R19, R7.reuse, 0x10000, RZ ;  /* 0x0001000007137824 */ /* 0x040fe200078e00ff */
[----:B------:R-:W-:Y:S02]  /*1760*/  PRMT R18, R7, 0x7632, R18 ;  /* 0x0000763207127816 */ /* 0x000fe40000000012 */
[----:B------:R-:W-:Y:S01]  /*1770*/  SHF.L.U32 R11, R6, 0x10, RZ ;  /* 0x00000010060b7819 */ /* 0x000fe200000006ff */
[----:B------:R-:W-:Y:S01]  /*1780*/  IMAD.U32 R17, R17, 0x10000, RZ ;  /* 0x0001000011117824 */ /* 0x000fe200078e00ff */
[----:B------:R-:W-:-:S02]  /*1790*/  SHF.L.U32 R18, R18, 0x10, RZ ;  /* 0x0000001012127819 */ /* 0x000fc400000006ff */
[----:B------:R-:W-:Y:S02]  /*17a0*/  LEA R7, R16, 0x3, 0x2 ;  /* 0x0000000310077811 */ /* 0x000fe400078e10ff */
[----:B------:R-:W-:Y:S02]  /*17b0*/  FSETP.GTU.FTZ.AND P2, PT, |R19|, +INF , PT ;  /* 0x7f8000001300780b */ /* 0x000fe40003f5c200 */
[----:B------:R-:W-:Y:S02]  /*17c0*/  FSETP.GTU.FTZ.AND P3, PT, |R18|, +INF , PT ;  /* 0x7f8000001200780b */ /* 0x000fe40003f7c200 */
[----:B------:R-:W-:Y:S02]  /*17d0*/  FSETP.GTU.FTZ.AND P0, PT, |R11|, +INF , PT ;  /* 0x7f8000000b00780b */ /* 0x000fe40003f1c200 */
[----:B------:R-:W-:Y:S02]  /*17e0*/  FSETP.GTU.FTZ.AND P1, PT, |R17|, +INF , PT ;  /* 0x7f8000001100780b */ /* 0x000fe40003f3c200 */
[----:B------:R-:W-:-:S02]  /*17f0*/  ISETP.GE.U32.AND P4, PT, R7, R8, PT ;  /* 0x000000080700720c */ /* 0x000fc40003f86070 */
[----:B------:R-:W-:-:S03]  /*1800*/  CS2R R6, SRZ ;  /* 0x0000000000067805 */ /* 0x000fc6000001ff00 */
[----:B------:R-:W-:Y:S02]  /*1810*/  @!P2 MOV R23, R19 ;  /* 0x000000130017a202 */ /* 0x000fe40000000f00 */
[----:B------:R-:W-:Y:S02]  /*1820*/  @!P3 MOV R21, R18 ;  /* 0x000000120015b202 */ /* 0x000fe40000000f00 */
[----:B------:R-:W-:Y:S02]  /*1830*/  @!P0 IMAD.MOV.U32 R7, RZ, RZ, R11 ;  /* 0x000000ffff078224 */ /* 0x000fe400078e000b */
[----:B------:R-:W-:Y:S01]  /*1840*/  FADD.FTZ R2, R23, R2 ;  /* 0x0000000217027221 */ /* 0x000fe20000010000 */
[----:B------:R-:W-:Y:S02]  /*1850*/  @!P1 IMAD.MOV.U32 R6, RZ, RZ, R17 ;  /* 0x000000ffff069224 */ /* 0x000fe400078e0011 */
[----:B------:R-:W-:Y:S01]  /*1860*/  FADD.FTZ R10, R21, R10 ;  /* 0x0000000a150a7221 */ /* 0x000fe20000010000 */
[----:B------:R-:W-:Y:S01]  /*1870*/  FADD.FTZ R4, R7, R4 ;  /* 0x0000000407047221 */ /* 0x000fe20000010000 */
[----:B------:R-:W-:Y:S01]  /*1880*/  FADD.FTZ R9, R6, R9 ;  /* 0x0000000906097221 */ /* 0x000fe20000010000 */
[----:B------:R-:W-:Y:S06]  /*1890*/  @!P4 BRA `(.L_x_3502) ;  /* 0xfffffffc0090c947 */ /* 0x000fec000383ffff */
.L_x_3501:
[----:B------:R-:W-:Y:S05]  /*18a0*/  BSYNC B1 ;  /* 0x0000000000017941 */ /* 0x000fea0003800000 */
.L_x_3500:
        /* <DEDUP_REMOVED lines=12> */
.L_x_3504:
[----:B------:R-:W-:Y:S05]  /*1970*/  BSYNC B1 ;  /* 0x0000000000017941 */ /* 0x000fea0003800000 */
.L_x_3503:
        /* <DEDUP_REMOVED lines=8> */
[----:B------:R-:W-:-:S05]  /*1a00*/  IMAD.WIDE R12, R5, 0x2, R12 ;  /* 0x00000002050c7825 */ /* 0x000fca00078e020c */
[----:B------:R-:W2:Y:S01]  /*1a10*/  LDG.E.U16 R5, desc[UR36][R12.64] ;  /* 0x000000240c057981 */ /* 0x000ea2000c1e1500 */
[----:B------:R-:W-:Y:S01]  /*1a20*/  HFMA2.MMA R7, -RZ, RZ, 0, 0 ;  /* 0x00000000ff077435 */ /* 0x000fe200000001ff */
[----:B--2---:R-:W-:-:S05]  /*1a30*/  IMAD.U32 R5, R5, 0x10000, RZ ;  /* 0x0001000005057824 */ /* 0x004fca00078e00ff */
[----:B------:R-:W-:-:S13]  /*1a40*/  FSETP.GTU.FTZ.AND P0, PT, |R5|, +INF , PT ;  /* 0x7f8000000500780b */ /* 0x000fda0003f1c200 */
[----:B------:R-:W-:-:S04]  /*1a50*/  @!P0 IMAD.MOV.U32 R7, RZ, RZ, R5 ;  /* 0x000000ffff078224 */ /* 0x000fc800078e0005 */
[----:B------:R-:W-:-:S07]  /*1a60*/  FADD.FTZ R4, R4, R7 ;  /* 0x0000000704047221 */ /* 0x000fce0000010000 */
.L_x_3506:
[----:B------:R-:W-:Y:S05]  /*1a70*/  BSYNC B1 ;  /* 0x0000000000017941 */ /* 0x000fea0003800000 */
.L_x_3505:
[----:B------:R-:W-:-:S04]  /*1a80*/  FADD.FTZ R9, R9, R4 ;  /* 0x0000000409097221 */ /* 0x000fc80000010000 */
[----:B------:R-:W-:-:S04]  /*1a90*/  FADD.FTZ R9, R9, R2 ;  /* 0x0000000209097221 */ /* 0x000fc80000010000 */
[----:B------:R-:W-:Y:S01]  /*1aa0*/  FADD.FTZ R6, R9, R10 ;  /* 0x0000000a09067221 */ /* 0x000fe20000010000 */
[----:B------:R-:W-:Y:S06]  /*1ab0*/  BRA `(.L_x_3492) ;  /* 0x0000009800ac7947 */ /* 0x000fec0003800000 */
.L_x_3493:
        /* <DEDUP_REMOVED lines=20> */
[----:B------:R-:W-:Y:S01]  /*1c00*/  ISETP.NE.AND P0, PT, R10, RZ, PT ;  /* 0x000000ff0a00720c */ /* 0x000fe20003f05270 */
[----:B------:R-:W-:Y:S01]  /*1c10*/  IMAD.MOV.U32 R7, RZ, RZ, R8 ;  /* 0x000000ffff077224 */ /* 0x000fe200078e0008 */
[----:B------:R-:W-:-:S11]  /*1c20*/  MOV R9, R8 ;  /* 0x0000000800097202 */ /* 0x000fd60000000f00 */
.L_x_3515:
        /* <DEDUP_REMOVED lines=286> */
.L_x_3511:
        /* <DEDUP_REMOVED lines=254> */
.L_x_3512:
        /* <DEDUP_REMOVED lines=8> */
[----:B--2---:R-:W-:Y:S01]  /*3e70*/  MOV R18, RZ ;  /* 0x000000ff00127202 */ /* 0x004fe20000000f00 */
        /* <DEDUP_REMOVED lines=245> */
.L_x_3513:
[----:B--2---:R-:W-:-:S04]  /*4dd0*/  LOP3.LUT R19, R10, 0xfffffffe, RZ, 0xc0, !PT ;  /* 0xfffffffe0a137812 */ /* 0x004fc800078ec0ff */
[----:B------:R-:W-:-:S04]  /*4de0*/  IADD3 R18, P1, R12, R19, RZ ;  /* 0x000000130c127210 */ /* 0x000fc80007f3e0ff */
[----:B------:R-:W-:-:S05]  /*4df0*/  IADD3.X R19, RZ, R13, RZ, P1, !PT ;  /* 0x0000000dff137210 */ /* 0x000fca0000ffe4ff */
[----:B------:R1:W5:Y:S01]  /*4e00*/  LDG.E.U16 R10, desc[UR36][R18.64] ;  /* 0x00000024120a7981 */ /* 0x000362000c1e1500 */
[----:B------:R-:W-:Y:S05]  /*4e10*/  @!P0 BRA `(.L_x_3514) ;  /* 0x0000000c00d88947 */ /* 0x000fea0003800000 */
[----:B-1----:R-:W-:Y:S01]  /*4e20*/  MOV R18, RZ ;  /* 0x000000ff00127202 */ /* 0x002fe20000000f00 */
[----:B------:R-:W-:Y:S01]  /*4e30*/  IMAD.IADD R19, R21, 0x1, R4 ;  /* 0x0000000115137824 */ /* 0x000fe200078e0204 */
        /* <DEDUP_REMOVED lines=244> */
.L_x_3514:
[----:B-1----:R-:W-:Y:S01]  /*5d80*/  LOP3.LUT R19, R2, 0xfffffffe, RZ, 0xc0, !PT ;  /* 0xfffffffe02137812 */ /* 0x002fe200078ec0ff */
[----:B------:R-:W-:Y:S01]  /*5d90*/  IMAD R5, R4, 0x2, R5 ;  /* 0x0000000204057824 */ /* 0x000fe200078e0205 */
[----:B------:R-:W-:Y:S01]  /*5da0*/  CS2R R22, SRZ ;  /* 0x0000000000167805 */ /* 0x000fe2000001ff00 */
[----:B-----5:R-:W-:Y:S01]  /*5db0*/  IMAD.U32 R24, R20, 0x10000, RZ ;  /* 0x0001000014187824 */ /* 0x020fe200078e00ff */
[----:B------:R-:W-:Y:S01]  /*5dc0*/  IADD3 R18, P1, R12, R19, RZ ;  /* 0x000000130c127210 */ /* 0x000fe20007f3e0ff */
[----:B------:R-:W-:-:S04]  /*5dd0*/  ULDC UR4, c[0x0][0x21c] ;  /* 0x0000870000047ab9 */ /* 0x000fc80000000800 */
[----:B------:R-:W-:-:S05]  /*5de0*/  IMAD.X R19, RZ, RZ, R13, P1 ;  /* 0x000000ffff137224 */ /* 0x000fca00008e060d */
[----:B------:R1:W2:Y:S01]  /*5df0*/  LDG.E.U16 R18, desc[UR36][R18.64] ;  /* 0x0000002412127981 */ /* 0x0002a2000c1e1500 */
[----:B------:R-:W-:Y:S01]  /*5e00*/  SHF.L.U32 R2, R11, 0x10, RZ ;  /* 0x000000100b027819 */ /* 0x000fe200000006ff */
[----:B------:R-:W-:Y:S01]  /*5e10*/  IMAD.IADD R5, R5, 0x1, R4 ;  /* 0x0000000105057824 */ /* 0x000fe200078e0204 */
[----:B------:R-:W-:Y:S02]  /*5e20*/  SHF.L.U32 R21, R10, 0x10, RZ ;  /* 0x000000100a157819 */ /* 0x000fe400000006ff */
[----:B------:R-:W-:Y:S01]  /*5e30*/  FSETP.GTU.FTZ.AND P2, PT, |R2|, +INF , PT ;  /* 0x7f8000000200780b */ /* 0x000fe20003f5c200 */
[----:B------:R-:W-:Y:S01]  /*5e40*/  IMAD R27, R4, 0x3, R5 ;  /* 0x00000003041b7824 */ /* 0x000fe200078e0205 */
[----:B------:R-:W-:Y:S02]  /*5e50*/  FSETP.GTU.FTZ.AND P3, PT, |R24|, +INF , PT ;  /* 0x7f8000001800780b */ /* 0x000fe40003f7c200 */
[----:B------:R-:W-:Y:S02]  /*5e60*/  FSETP.GTU.FTZ.AND P4, PT, |R21|, +INF , PT ;  /* 0x7f8000001500780b */ /* 0x000fe40003f9c200 */
[----:B-1----:R-:W-:-:S07]  /*5e70*/  MOV R19, RZ ;  /* 0x000000ff00137202 */ /* 0x002fce0000000f00 */
[----:B------:R-:W-:Y:S01]  /*5e80*/  @!P2 MOV R22, R2 ;  /* 0x000000020016a202 */ /* 0x000fe20000000f00 */
[----:B------:R-:W-:Y:S02]  /*5e90*/  IMAD.U32 R2, RZ, RZ, UR4 ;  /* 0x00000004ff027e24 */ /* 0x000fe4000f8e00ff */
[----:B------:R-:W-:Y:S01]  /*5ea0*/  @!P3 IMAD.MOV.U32 R23, RZ, RZ, R24 ;  /* 0x000000ffff17b224 */ /* 0x000fe200078e0018 */
[----:B------:R-:W-:Y:S01]  /*5eb0*/  MOV R24, RZ ;  /* 0x000000ff00187202 */ /* 0x000fe20000000f00 */
[----:B------:R-:W-:Y:S01]  /*5ec0*/  @!P4 IMAD.MOV.U32 R24, RZ, RZ, R21 ;  /* 0x000000ffff18c224 */ /* 0x000fe200078e0015 */
[----:B------:R-:W-:Y:S01]  /*5ed0*/  ISETP.GE.U32.AND P2, PT, R27, R2, PT ;  /* 0x000000021b00720c */ /* 0x000fe20003f46070 */
[----:B------:R-:W-:Y:S01]  /*5ee0*/  FADD.FTZ R9, R22, R9 ;  /* 0x0000000916097221 */ /* 0x000fe20000010000 */
[----:B------:R-:W-:Y:S01]  /*5ef0*/  FADD.FTZ R8, R23, R8 ;  /* 0x0000000817087221 */ /* 0x000fe20000010000 */
[----:B------:R-:W-:Y:S01]  /*5f00*/  FADD.FTZ R7, R24, R7 ;  /* 0x0000000718077221 */ /* 0x000fe20000010000 */
[----:B--2---:R-:W-:-:S04]  /*5f10*/  SHF.L.U32 R25, R18, 0x10, RZ ;  /* 0x0000001012197819 */ /* 0x004fc800000006ff */
[----:B------:R-:W-:-:S13]  /*5f20*/  FSETP.GTU.FTZ.AND P1, PT, |R25|, +INF , PT ;  /* 0x7f8000001900780b */ /* 0x000fda0003f3c200 */
[----:B------:R-:W-:-:S05]  /*5f30*/  @!P1 MOV R19, R25 ;  /* 0x0000001900139202 */ /* 0x000fca0000000f00 */
[----:B------:R-:W-:Y:S01]  /*5f40*/  FADD.FTZ R6, R19, R6 ;  /* 0x0000000613067221 */ /* 0x000fe20000010000 */
[----:B------:R-:W-:Y:S06]  /*5f50*/  @!P2 BRA `(.L_x_3515) ;  /* 0xffffffbc0034a947 */ /* 0x000fec000383ffff */
.L_x_3510:
[----:B------:R-:W-:Y:S05]  /*5f60*/  BSYNC B1 ;  /* 0x0000000000017941 */ /* 0x000fea0003800000 */
.L_x_3509:
        /* <DEDUP_REMOVED lines=280> */
.L_x_3518:
[----:B------:R-:W-:-:S04]  /*70f0*/  LOP3.LUT R11, R11, 0xfffffffe, RZ, 0xc0, !PT ;  /* 0xfffffffe0b0b7812 */ /* 0x000fc800078ec0ff */
[----:B0-----:R-:W-:-:S05]  /*7100*/  IADD3 R16, P2, R12, R11, RZ ;  /* 0x0000000b0c107210 */ /* 0x001fca0007f5e0ff */
[----:B------:R-:W-:-:S05]  /*7110*/  IMAD.X R17, RZ, RZ, R13, P2 ;  /* 0x000000ffff117224 */ /* 0x000fca00010e060d */
[----:B------:R1:W5:Y:S01]  /*7120*/  LDG.E.U16 R11, desc[UR36][R16.64] ;  /* 0x00000024100b7981 */ /* 0x000362000c1e1500 */
        /* <DEDUP_REMOVED lines=277> */
.L_x_3519:
        /* <DEDUP_REMOVED lines=281> */
.L_x_3520:
[----:B------:R-:W-:-:S04]  /*9410*/  LOP3.LUT R25, R10, 0xfffffffe, RZ, 0xc0, !PT ;  /* 0xfffffffe0a197812 */ /* 0x000fc800078ec0ff */
[----:B------:R-:W-:-:S04]  /*9420*/  IADD3 R24, P2, R12, R25, RZ ;  /* 0x000000190c187210 */ /* 0x000fc80007f5e0ff */
        /* <DEDUP_REMOVED lines=279> */
.L_x_3521:
[----:B------:R-:W-:-:S04]  /*a5a0*/  LOP3.LUT R19, R22, 0xfffffffe, RZ, 0xc0, !PT ;  /* 0xfffffffe16137812 */ /* 0x000fc800078ec0ff */
[----:B------:R-:W-:-:S04]  /*a5b0*/  IADD3 R18, P1, R12, R19, RZ ;  /* 0x000000130c127210 */ /* 0x000fc80007f3e0ff */
[----:B------:R-:W-:-:S05]  /*a5c0*/  IADD3.X R19, RZ, R13, RZ, P1, !PT ;  /* 0x0000000dff137210 */ /* 0x000fca0000ffe4ff */
[----:B------:R1:W5:Y:S04]  /*a5d0*/  LDG.E.U16 R18, desc[UR36][R18.64] ;  /* 0x0000002412127981 */ /* 0x000368000c1e1500 */
.L_x_3517:
[----:B------:R-:W-:Y:S05]  /*a5e0*/  BSYNC B1 ;  /* 0x0000000000017941 */ /* 0x000fea0003800000 */
.L_x_3516:
[----:B------:R-:W-:Y:S04]  /*a5f0*/  BSSY B1, `(.L_x_3522) ;  /* 0x000001f000017945 */ /* 0x000fe80003800000 */
[----:B------:R-:W-:Y:S05]  /*a600*/  @P0 BRA `(.L_x_3523) ;  /* 0x0000000000740947 */ /* 0x000fea0003800000 */
[----:B-----5:R-:W-:Y:S01]  /*a610*/  SHF.L.U32 R11, R11, 0x10, RZ ;  /* 0x000000100b0b7819 */ /* 0x020fe200000006ff */
[----:B------:R-:W-:Y:S01]  /*a620*/  IMAD.IADD R5, R5, 0x1, R4 ;  /* 0x0000000105057824 */ /* 0x000fe200078e0204 */
[----:B------:R-:W-:Y:S02]  /*a630*/  MOV R12, RZ ;  /* 0x000000ff000c7202 */ /* 0x000fe40000000f00 */
[----:B------:R-:W-:Y:S02]  /*a640*/  FSETP.GTU.FTZ.AND P0, PT, |R11|, +INF , PT ;  /* 0x7f8000000b00780b */ /* 0x000fe40003f1c200 */
[----:B------:R-:W-:-:S11]  /*a650*/  ISETP.GE.U32.AND P1, PT, R5, R2, PT ;  /* 0x000000020500720c */ /* 0x000fd60003f26070 */
[----:B------:R-:W-:-:S05]  /*a660*/  @!P0 MOV R12, R11 ;  /* 0x0000000b000c8202 */ /* 0x000fca0000000f00 */
[----:B------:R-:W-:Y:S01]  /*a670*/  FADD.FTZ R9, R9, R12 ;  /* 0x0000000c09097221 */ /* 0x000fe20000010000 */
[----:B------:R-:W-:Y:S06]  /*a680*/  @P1 BRA `(.L_x_3523) ;  /* 0x0000000000541947 */ /* 0x000fec0003800000 */
[----:B------:R-:W-:Y:S01]  /*a690*/  IMAD.U32 R20, R20, 0x10000, RZ ;  /* 0x0001000014147824 */ /* 0x000fe200078e00ff */
[----:B------:R-:W-:Y:S01]  /*a6a0*/  IADD3 R11, R5, R4, RZ ;  /* 0x00000004050b7210 */ /* 0x000fe20007ffe0ff */
[----:B------:R-:W-:-:S03]  /*a6b0*/  HFMA2.MMA R5, -RZ, RZ, 0, 0 ;  /* 0x00000000ff057435 */ /* 0x000fc600000001ff */
[----:B------:R-:W-:Y:S02]  /*a6c0*/  FSETP.GTU.FTZ.AND P0, PT, |R20|, +INF , PT ;  /* 0x7f8000001400780b */ /* 0x000fe40003f1c200 */
[----:B------:R-:W-:-:S11]  /*a6d0*/  ISETP.GE.U32.AND P1, PT, R11, R2, PT ;  /* 0x000000020b00720c */ /* 0x000fd60003f26070 */
[----:B------:R-:W-:-:S04]  /*a6e0*/  @!P0 IMAD.MOV.U32 R5, RZ, RZ, R20 ;  /* 0x000000ffff058224 */ /* 0x000fc800078e0014 */
[----:B------:R-:W-:Y:S01]  /*a6f0*/  FADD.FTZ R8, R8, R5 ;  /* 0x0000000508087221 */ /* 0x000fe20000010000 */
[----:B------:R-:W-:Y:S06]  /*a700*/  @P1 BRA `(.L_x_3523) ;  /* 0x0000000000341947 */ /* 0x000fec0003800000 */
[----:B------:R-:W-:Y:S02]  /*a710*/  SHF.L.U32 R10, R10, 0x10, RZ ;  /* 0x000000100a0a7819 */ /* 0x000fe400000006ff */
[----:B------:R-:W-:Y:S01]  /*a720*/  IADD3 R5, R11, R4, RZ ;  /* 0x000000040b057210 */ /* 0x000fe20007ffe0ff */
[----:B------:R-:W-:Y:S01]  /*a730*/  IMAD.MOV.U32 R4, RZ, RZ, RZ ;  /* 0x000000ffff047224 */ /* 0x000fe200078e00ff */
[----:B------:R-:W-:Y:S02]  /*a740*/  FSETP.GTU.FTZ.AND P0, PT, |R10|, +INF , PT ;  /* 0x7f8000000a00780b */ /* 0x000fe40003f1c200 */
[----:B------:R-:W-:-:S11]  /*a750*/  ISETP.GE.U32.AND P1, PT, R5, R2, PT ;  /* 0x000000020500720c */ /* 0x000fd60003f26070 */
[----:B------:R-:W-:-:S05]  /*a760*/  @!P0 MOV R4, R10 ;  /* 0x0000000a00048202 */ /* 0x000fca0000000f00 */
[----:B------:R-:W-:Y:S01]  /*a770*/  FADD.FTZ R7, R7, R4 ;  /* 0x0000000407077221 */ /* 0x000fe20000010000 */
[----:B------:R-:W-:Y:S06]  /*a780*/  @P1 BRA `(.L_x_3523) ;  /* 0x0000000000141947 */ /* 0x000fec0003800000 */
[----:B------:R-:W-:Y:S01]  /*a790*/  SHF.L.U32 R18, R18, 0x10, RZ ;  /* 0x0000001012127819 */ /* 0x000fe200000006ff */
[----:B------:R-:W-:-:S03]  /*a7a0*/  IMAD.MOV.U32 R5, RZ, RZ, RZ ;  /* 0x000000ffff057224 */ /* 0x000fc600078e00ff */
[----:B------:R-:W-:-:S13]  /*a7b0*/  FSETP.GTU.FTZ.AND P0, PT, |R18|, +INF , PT ;  /* 0x7f8000001200780b */ /* 0x000fda0003f1c200 */
[----:B------:R-:W-:-:S05]  /*a7c0*/  @!P0 MOV R5, R18 ;  /* 0x0000001200058202 */ /* 0x000fca0000000f00 */
[----:B------:R-:W-:-:S07]  /*a7d0*/  FADD.FTZ R6, R6, R5 ;  /* 0x0000000506067221 */ /* 0x000fce0000010000 */
.L_x_3523:
[----:B------:R-:W-:Y:S05]  /*a7e0*/  BSYNC B1 ;  /* 0x0000000000017941 */ /* 0x000fea0003800000 */
.L_x_3522:
[----:B------:R-:W-:-:S04]  /*a7f0*/  FADD.FTZ R8, R8, R9 ;  /* 0x0000000908087221 */ /* 0x000fc80000010000 */
[----:B------:R-:W-:-:S04]  /*a800*/  FADD.FTZ R7, R8, R7 ;  /* 0x0000000708077221 */ /* 0x000fc80000010000 */
[----:B------:R-:W-:Y:S01]  /*a810*/  FADD.FTZ R6, R7, R6 ;  /* 0x0000000607067221 */ /* 0x000fe20000010000 */
[----:B------:R-:W-:Y:S06]  /*a820*/  BRA `(.L_x_3492) ;  /* 0x0000000c00507947 */ /* 0x000fec0003800000 */
.L_x_3508:
[----:B------:R-:W-:Y:S01]  /*a830*/  ISETP.GE.U32.AND P0, PT, R7, R2, PT ;  /* 0x000000020700720c */ /* 0x000fe20003f06070 */
[----:B------:R-:W-:Y:S01]  /*a840*/  BSSY B1, `(.L_x_3524) ;  /* 0x000002e000017945 */ /* 0x000fe20003800000 */
[----:B------:R-:W-:Y:S01]  /*a850*/  MOV R9, R8 ;  /* 0x0000000800097202 */ /* 0x000fe20000000f00 */
[----:B------:R-:W-:-:S10]  /*a860*/  IMAD.MOV.U32 R7, RZ, RZ, R8 ;  /* 0x000000ffff077224 */ /* 0x000fd400078e0008 */
[----:B------:R-:W-:Y:S05]  /*a870*/  @P0 BRA `(.L_x_3525) ;  /* 0x0000000000a80947 */ /* 0x000fea0003800000 */
[----:B------:R-:W0:Y:S01]  /*a880*/  LDC R4, c[0x0][0x224] ;  /* 0x00008900ff047b82 */ /* 0x000e220000000800 */
[-C--:B------:R-:W-:Y:S02]  /*a890*/  MOV R9, R8.reuse ;  /* 0x0000000800097202 */ /* 0x080fe40000000f00 */
[----:B------:R-:W-:-:S05]  /*a8a0*/  MOV R7, R8 ;  /* 0x0000000800077202 */ /* 0x000fca0000000f00 */
[----:B------:R-:W1:Y:S02]  /*a8b0*/  LDC R2, c[0x0][0x21c] ;  /* 0x00008700ff027b82 */ /* 0x000e640000000800 */
.L_x_3526:
[----:B0-----:R-:W-:Y:S02]  /*a8c0*/  IMAD.IADD R11, R4, 0x1, R5 ;  /* 0x00000001040b7824 */ /* 0x001fe400078e0205 */
[C---:B------:R-:W-:Y:S02]  /*a8d0*/  IMAD R23, R18.reuse, R5, RZ ;  /* 0x0000000512177224 */ /* 0x040fe400078e02ff */
[----:B------:R-:W-:Y:S01]  /*a8e0*/  IMAD R17, R18, R11, RZ ;  /* 0x0000000b12117224 */ /* 0x000fe200078e02ff */
[----:B------:R-:W-:-:S03]  /*a8f0*/  IADD3 R25, R11, R4, RZ ;  /* 0x000000040b197210 */ /* 0x000fc60007ffe0ff */
[----:B------:R-:W-:-:S04]  /*a900*/  IMAD.WIDE.U32 R16, R17, 0x2, R12 ;  /* 0x0000000211107825 */ /* 0x000fc800078e000c */
[C---:B------:R-:W-:Y:S01]  /*a910*/  IMAD R21, R18.reuse, R25, RZ ;  /* 0x0000001912157224 */ /* 0x040fe200078e02ff */
[----:B------:R-:W-:Y:S01]  /*a920*/  IADD3 R25, R25, R4, RZ ;  /* 0x0000000419197210 */ /* 0x000fe20007ffe0ff */
[--C-:B------:R-:W-:Y:S01]  /*a930*/  IMAD.WIDE.U32 R22, R23, 0x2, R12.reuse ;  /* 0x0000000217167825 */ /* 0x100fe200078e000c */
[----:B------:R-:W2:Y:S03]  /*a940*/  LDG.E.U16 R16, desc[UR36][R16.64] ;  /* 0x0000002410107981 */ /* 0x000ea6000c1e1500 */
[----:B------:R-:W-:Y:S02]  /*a950*/  IMAD R11, R18, R25, RZ ;  /* 0x00000019120b7224 */ /* 0x000fe400078e02ff */
[----:B------:R-:W3:Y:S01]  /*a960*/  LDG.E.U16 R22, desc[UR36][R22.64] ;  /* 0x0000002416167981 */ /* 0x000ee2000c1e1500 */
[----:B------:R-:W-:-:S04]  /*a970*/  IMAD.WIDE.U32 R20, R21, 0x2, R12 ;  /* 0x0000000215147825 */ /* 0x000fc800078e000c */
[----:B------:R-:W-:Y:S02]  /*a980*/  IMAD.WIDE.U32 R10, R11, 0x2, R12 ;  /* 0x000000020b0a7825 */ /* 0x000fe400078e000c */
[----:B------:R0:W4:Y:S04]  /*a990*/  LDG.E.U16 R20, desc[UR36][R20.64] ;  /* 0x0000002414147981 */ /* 0x000128000c1e1500 */
[----:B------:R5:W4:Y:S01]  /*a9a0*/  LDG.E.U16 R19, desc[UR36][R10.64] ;  /* 0x000000240a137981 */ /* 0x000b22000c1e1500 */
[----:B0-----:R-:W-:Y:S01]  /*a9b0*/  HFMA2.MMA R21, -RZ, RZ, 0, 0 ;  /* 0x00000000ff157435 */ /* 0x001fe200000001ff */
[----:B------:R-:W-:Y:S02]  /*a9c0*/  MOV R28, RZ ;  /* 0x000000ff001c7202 */ /* 0x000fe40000000f00 */
[----:B-----5:R-:W-:Y:S01]  /*a9d0*/  CS2R R10, SRZ ;  /* 0x00000000000a7805 */ /* 0x020fe2000001ff00 */
[----:B--2---:R-:W-:-:S05]  /*a9e0*/  IMAD.U32 R24, R16, 0x10000, RZ ;  /* 0x0001000010187824 */ /* 0x004fca00078e00ff */
[----:B------:R-:W-:Y:S02]  /*a9f0*/  FSETP.GTU.FTZ.AND P1, PT, |R24|, +INF , PT ;  /* 0x7f8000001800780b */ /* 0x000fe40003f3c200 */
[----:B---3--:R-:W-:-:S04]  /*aa00*/  SHF.L.U32 R5, R22, 0x10, RZ ;  /* 0x0000001016057819 */ /* 0x008fc800000006ff */
[----:B------:R-:W-:Y:S01]  /*aa10*/  FSETP.GTU.FTZ.AND P0, PT, |R5|, +INF , PT ;  /* 0x7f8000000500780b */ /* 0x000fe20003f1c200 */
[----:B------:R-:W-:Y:S01]  /*aa20*/  IMAD.IADD R5, R25, 0x1, R4 ;  /* 0x0000000119057824 */ /* 0x000fe200078e0204 */
[----:B----4-:R-:W-:Y:S01]  /*aa30*/  SHF.L.U32 R26, R20, 0x10, RZ ;  /* 0x00000010141a7819 */ /* 0x010fe200000006ff */
[----:B------:R-:W-:Y:S02]  /*aa40*/  IMAD.U32 R17, R19, 0x10000, RZ ;  /* 0x0001000013117824 */ /* 0x000fe400078e00ff */
[----:B------:R-:W-:Y:S01]  /*aa50*/  IMAD R23, R4, 0x3, R5 ;  /* 0x0000000304177824 */ /* 0x000fe200078e0205 */
[----:B------:R-:W-:Y:S02]  /*aa60*/  FSETP.GTU.FTZ.AND P2, PT, |R26|, +INF , PT ;  /* 0x7f8000001a00780b */ /* 0x000fe40003f5c200 */
[----:B------:R-:W-:Y:S02]  /*aa70*/  FSETP.GTU.FTZ.AND P3, PT, |R17|, +INF , PT ;  /* 0x7f8000001100780b */ /* 0x000fe40003f7c200 */
[----:B------:R-:W-:-:S02]  /*aa80*/  @!P1 MOV R21, R24 ;  /* 0x0000001800159202 */ /* 0x000fc40000000f00 */
[----:B-1----:R-:W-:Y:S02]  /*aa90*/  ISETP.GE.U32.AND P1, PT, R23, R2, PT ;  /* 0x000000021700720c */ /* 0x002fe40003f26070 */
[----:B------:R-:W-:-:S05]  /*aaa0*/  @!P0 SHF.L.U32 R10, R22, 0x10, RZ ;  /* 0x00000010160a8819 */ /* 0x000fca00000006ff */
[----:B------:R-:W-:Y:S02]  /*aab0*/  @!P2 MOV R28, R26 ;  /* 0x0000001a001ca202 */ /* 0x000fe40000000f00 */
[----:B------:R-:W-:Y:S02]  /*aac0*/  @!P3 IMAD.MOV.U32 R11, RZ, RZ, R17 ;  /* 0x000000ffff0bb224 */ /* 0x000fe400078e0011 */
[----:B------:R-:W-:Y:S01]  /*aad0*/  FADD.FTZ R8, R21, R8 ;  /* 0x0000000815087221 */ /* 0x000fe20000010000 */
[----:B------:R-:W-:Y:S01]  /*aae0*/  FADD.FTZ R7, R10, R7 ;  /* 0x000000070a077221 */ /* 0x000fe20000010000 */
[----:B------:R-:W-:Y:S01]  /*aaf0*/  FADD.FTZ R9, R28, R9 ;  /* 0x000000091c097221 */ /* 0x000fe20000010000 */
[----:B------:R-:W-:Y:S01]  /*ab00*/  FADD.FTZ R6, R11, R6 ;  /* 0x000000060b067221 */ /* 0x000fe20000010000 */
[----:B------:R-:W-:Y:S06]  /*ab10*/  @!P1 BRA `(.L_x_3526) ;  /* 0xfffffffc00689947 */ /* 0x000fec000383ffff */
.L_x_3525:
[----:B------:R-:W-:Y:S05]  /*ab20*/  BSYNC B1 ;  /* 0x0000000000017941 */ /* 0x000fea0003800000 */
.L_x_3524:
        /* <DEDUP_REMOVED lines=12> */
[----:B------:R-:W-:-:S05]  /*abf0*/  IMAD.IADD R17, R17, 0x1, R4 ;  /* 0x0000000111117824 */ /* 0x000fca00078e0204 */
        /* <DEDUP_REMOVED lines=10> */
.L_x_3528:
[----:B------:R-:W-:Y:S05]  /*aca0*/  BSYNC B1 ;  /* 0x0000000000017941 */ /* 0x000fea0003800000 */
.L_x_3527:
[----:B------:R-:W-:Y:S04]  /*acb0*/  BSSY B1, `(.L_x_3529) ;  /* 0x000001f000017945 */ /* 0x000fe80003800000 */
[----:B------:R-:W-:Y:S05]  /*acc0*/  @P1 BRA `(.L_x_3530) ;  /* 0x0000000000741947 */ /* 0x000fea0003800000 */
[----:B-----5:R-:W-:Y:S01]  /*acd0*/  SHF.L.U32 R22, R22, 0x10, RZ ;  /* 0x0000001016167819 */ /* 0x020fe200000006ff */
[----:B------:R-:W-:Y:S01]  /*ace0*/  IMAD.IADD R5, R5, 0x1, R4 ;  /* 0x0000000105057824 */ /* 0x000fe200078e0204 */
[----:B0-----:R-:W-:Y:S02]  /*acf0*/  HFMA2.MMA R10, -RZ, RZ, 0, 0 ;  /* 0x00000000ff0a7435 */ /* 0x001fe400000001ff */
[----:B------:R-:W-:Y:S02]  /*ad00*/  FSETP.GTU.FTZ.AND P0, PT, |R22|, +INF , PT ;  /* 0x7f8000001600780b */ /* 0x000fe40003f1c200 */
[----:B------:R-:W-:-:S11]  /*ad10*/  ISETP.GE.U32.AND P1, PT, R5, R2, PT ;  /* 0x000000020500720c */ /* 0x000fd60003f26070 */
[----:B------:R-:W-:-:S05]  /*ad20*/  @!P0 MOV R10, R22 ;  /* 0x00000016000a8202 */ /* 0x000fca0000000f00 */
[----:B------:R-:W-:Y:S01]  /*ad30*/  FADD.FTZ R7, R7, R10 ;  /* 0x0000000a07077221 */ /* 0x000fe20000010000 */
[----:B------:R-:W-:Y:S06]  /*ad40*/  @P1 BRA `(.L_x_3530) ;  /* 0x0000000000541947 */ /* 0x000fec0003800000 */
[----:B------:R-:W-:Y:S01]  /*ad50*/  IMAD.U32 R16, R16, 0x10000, RZ ;  /* 0x0001000010107824 */ /* 0x000fe200078e00ff */
[----:B------:R-:W-:Y:S02]  /*ad60*/  IADD3 R11, R5, R4, RZ ;  /* 0x00000004050b7210 */ /* 0x000fe40007ffe0ff */
[----:B------:R-:W-:Y:S02]  /*ad70*/  MOV R5, RZ ;  /* 0x000000ff00057202 */ /* 0x000fe40000000f00 */
        /* <DEDUP_REMOVED lines=18> */
.L_x_3530:
[----:B------:R-:W-:Y:S05]  /*aea0*/  BSYNC B1 ;  /* 0x0000000000017941 */ /* 0x000fea0003800000 */
.L_x_3529:
[----:B------:R-:W-:-:S04]  /*aeb0*/  FADD.FTZ R8, R8, R7 ;  /* 0x0000000708087221 */ /* 0x000fc80000010000 */
[----:B------:R-:W-:-:S04]  /*aec0*/  FADD.FTZ R9, R8, R9 ;  /* 0x0000000908097221 */ /* 0x000fc80000010000 */
[----:B------:R-:W-:Y:S01]  /*aed0*/  FADD.FTZ R6, R9, R6 ;  /* 0x0000000609067221 */ /* 0x000fe20000010000 */
[----:B------:R-:W-:Y:S06]  /*aee0*/  BRA `(.L_x_3492) ;  /* 0x0000000400a07947 */ /* 0x000fec0003800000 */
.L_x_3507:
[----:B------:R-:W-:Y:S01]  /*aef0*/  ULDC UR4, c[0x0][0x224] ;  /* 0x0000890000047ab9 */ /* 0x000fe20000000800 */
[----:B------:R-:W0:Y:S01]  /*af00*/  LDC R4, c[0x0][0x214] ;  /* 0x00008500ff047b82 */ /* 0x000e220000000800 */
[----:B------:R-:W-:Y:S01]  /*af10*/  MOV R5, UR4 ;  /* 0x0000000400057c02 */ /* 0x000fe20008000f00 */
[----:B------:R-:W-:Y:S04]  /*af20*/  BSSY B1, `(.L_x_3531) ;  /* 0x000002d000017945 */ /* 0x000fe80003800000 */
[----:B------:R-:W-:-:S05]  /*af30*/  IMAD R7, R5, 0x3, R16 ;  /* 0x0000000305077824 */ /* 0x000fca00078e0210 */
[----:B------:R-:W-:Y:S01]  /*af40*/  ISETP.GE.U32.AND P0, PT, R7, R2, PT ;  /* 0x000000020700720c */ /* 0x000fe20003f06070 */
[----:B0-----:R-:W-:Y:S01]  /*af50*/  IMAD.MOV.U32 R6, RZ, RZ, R4 ;  /* 0x000000ffff067224 */ /* 0x001fe200078e0004 */
[-C--:B------:R-:W-:Y:S02]  /*af60*/  MOV R8, R4.reuse ;  /* 0x0000000400087202 */ /* 0x080fe40000000f00 */
[----:B------:R-:W-:-:S09]  /*af70*/  MOV R7, R4 ;  /* 0x0000000400077202 */ /* 0x000fd20000000f00 */
[----:B------:R-:W-:Y:S05]  /*af80*/  @P0 BRA `(.L_x_3532) ;  /* 0x0000000000980947 */ /* 0x000fea0003800000 */
[----:B------:R-:W0:Y:S01]  /*af90*/  LDC R5, c[0x0][0x224] ;  /* 0x00008900ff057b82 */ /* 0x000e220000000800 */
[----:B------:R-:W-:Y:S01]  /*afa0*/  IMAD.MOV.U32 R8, RZ, RZ, R4 ;  /* 0x000000ffff087224 */ /* 0x000fe200078e0004 */
[----:B------:R-:W-:-:S06]  /*afb0*/  MOV R7, R4 ;  /* 0x0000000400077202 */ /* 0x000fcc0000000f00 */
[----:B------:R-:W1:Y:S02]  /*afc0*/  LDC R2, c[0x0][0x21c] ;  /* 0x00008700ff027b82 */ /* 0x000e640000000800 */
.L_x_3533:
[C---:B0-----:R-:W-:Y:S01]  /*afd0*/  IADD3 R22, R16.reuse, R5, RZ ;  /* 0x0000000510167210 */ /* 0x041fe20007ffe0ff */
[----:B------:R-:W-:-:S04]  /*afe0*/  IMAD.WIDE.U32 R10, R16, 0x2, R12 ;  /* 0x00000002100a7825 */ /* 0x000fc800078e000c */
[C---:B------:R-:W-:Y:S01]  /*aff0*/  IMAD.IADD R17, R22.reuse, 0x1, R5 ;  /* 0x0000000116117824 */ /* 0x040fe200078e0205 */
[----:B------:R-:W2:Y:S01]  /*b000*/  LDG.E.U16 R20, desc[UR36][R10.64] ;  /* 0x000000240a147981 */ /* 0x000ea2000c1e1500 */
[----:B------:R-:W-:-:S03]  /*b010*/  IMAD.WIDE.U32 R22, R22, 0x2, R12 ;  /* 0x0000000216167825 */ /* 0x000fc600078e000c */
[C---:B------:R-:W-:Y:S02]  /*b020*/  IADD3 R21, R17.reuse, R5, RZ ;  /* 0x0000000511157210 */ /* 0x040fe40007ffe0ff */
[----:B------:R-:W3:Y:S01]  /*b030*/  LDG.E.U16 R9, desc[UR36][R22.64] ;  /* 0x0000002416097981 */ /* 0x000ee2000c1e1500 */
[----:B------:R-:W-:-:S04]  /*b040*/  IMAD.WIDE.U32 R16, R17, 0x2, R12 ;  /* 0x0000000211107825 */ /* 0x000fc800078e000c */
[C---:B------:R-:W-:Y:S02]  /*b050*/  IMAD.WIDE.U32 R18, R21.reuse, 0x2, R12 ;  /* 0x0000000215127825 */ /* 0x040fe400078e000c */
[----:B------:R0:W4:Y:S04]  /*b060*/  LDG.E.U16 R17, desc[UR36][R16.64] ;  /* 0x0000002410117981 */ /* 0x000128000c1e1500 */
[----:B------:R5:W4:Y:S01]  /*b070*/  LDG.E.U16 R18, desc[UR36][R18.64] ;  /* 0x0000002412127981 */ /* 0x000b22000c1e1500 */
[----:B0-----:R-:W-:Y:S01]  /*b080*/  IADD3 R16, R21, R5, RZ ;  /* 0x0000000515107210 */ /* 0x001fe20007ffe0ff */
[----:B------:R-:W-:-:S04]  /*b090*/  IMAD.MOV.U32 R23, RZ, RZ, RZ ;  /* 0x000000ffff177224 */ /* 0x000fc800078e00ff */
[----:B------:R-:W-:Y:S01]  /*b0a0*/  IMAD R21, R5, 0x3, R16 ;  /* 0x0000000305157824 */ /* 0x000fe200078e0210 */
[----:B------:R-:W-:Y:S01]  /*b0b0*/  CS2R R10, SRZ ;  /* 0x00000000000a7805 */ /* 0x000fe2000001ff00 */
[----:B-----5:R-:W-:Y:S01]  /*b0c0*/  IMAD.MOV.U32 R19, RZ, RZ, RZ ;  /* 0x000000ffff137224 */ /* 0x020fe200078e00ff */
[----:B---3--:R-:W-:-:S04]  /*b0d0*/  SHF.L.U32 R25, R9, 0x10, RZ ;  /* 0x0000001009197819 */ /* 0x008fc800000006ff */
[----:B------:R-:W-:Y:S01]  /*b0e0*/  FSETP.GTU.FTZ.AND P1, PT, |R25|, +INF , PT ;  /* 0x7f8000001900780b */ /* 0x000fe20003f3c200 */
[----:B--2---:R-:W-:Y:S01]  /*b0f0*/  IMAD.U32 R24, R20, 0x10000, RZ ;  /* 0x0001000014187824 */ /* 0x004fe200078e00ff */
[----:B----4-:R-:W-:Y:S02]  /*b100*/  SHF.L.U32 R26, R17, 0x10, RZ ;  /* 0x00000010111a7819 */ /* 0x010fe400000006ff */
[----:B------:R-:W-:Y:S02]  /*b110*/  SHF.L.U32 R27, R18, 0x10, RZ ;  /* 0x00000010121b7819 */ /* 0x000fe400000006ff */
[----:B------:R-:W-:Y:S02]  /*b120*/  FSETP.GTU.FTZ.AND P2, PT, |R26|, +INF , PT ;  /* 0x7f8000001a00780b */ /* 0x000fe40003f5c200 */
[----:B------:R-:W-:Y:S02]  /*b130*/  FSETP.GTU.FTZ.AND P3, PT, |R27|, +INF , PT ;  /* 0x7f8000001b00780b */ /* 0x000fe40003f7c200 */
[----:B------:R-:W-:-:S03]  /*b140*/  FSETP.GTU.FTZ.AND P0, PT, |R24|, +INF , PT ;  /* 0x7f8000001800780b */ /* 0x000fc60003f1c200 */
[----:B------:R-:W-:Y:S02]  /*b150*/  @!P1 MOV R23, R25 ;  /* 0x0000001900179202 */ /* 0x000fe40000000f00 */
[----:B-1----:R-:W-:-:S04]  /*b160*/  ISETP.GE.U32.AND P1, PT, R21, R2, PT ;  /* 0x000000021500720c */ /* 0x002fc80003f26070 */
[----:B------:R-:W-:Y:S02]  /*b170*/  @!P2 MOV R19, R26 ;  /* 0x0000001a0013a202 */ /* 0x000fe40000000f00 */
[----:B------:R-:W-:Y:S02]  /*b180*/  @!P3 MOV R11, R27 ;  /* 0x0000001b000bb202 */ /* 0x000fe40000000f00 */
[----:B------:R-:W-:Y:S02]  /*b190*/  @!P0 IMAD.U32 R10, R20, 0x10000, RZ ;  /* 0x00010000140a8824 */ /* 0x000fe400078e00ff */
[----:B------:R-:W-:Y:S01]  /*b1a0*/  FADD.FTZ R4, R23, R4 ;  /* 0x0000000417047221 */ /* 0x000fe20000010000 */
[----:B------:R-:W-:Y:S01]  /*b1b0*/  FADD.FTZ R8, R19, R8 ;  /* 0x0000000813087221 */ /* 0x000fe20000010000 */
[----:B------:R-:W-:Y:S01]  /*b1c0*/  FADD.FTZ R6, R11, R6 ;  /* 0x000000060b067221 */ /* 0x000fe20000010000 */
[----:B------:R-:W-:Y:S01]  /*b1d0*/  FADD.FTZ R7, R10, R7 ;  /* 0x000000070a077221 */ /* 0x000fe20000010000 */
[----:B------:R-:W-:Y:S06]  /*b1e0*/  @!P1 BRA `(.L_x_3533) ;  /* 0xfffffffc00789947 */ /* 0x000fec000383ffff */
.L_x_3532:
[----:B------:R-:W-:Y:S05]  /*b1f0*/  BSYNC B1 ;  /* 0x0000000000017941 */ /* 0x000fea0003800000 */
.L_x_3531:
        /* <DEDUP_REMOVED lines=15> */
[----:B------:R-:W-:-:S13]  /*b2f0*/  ISETP.GE.U32.AND P0, PT, R17, R2, PT ;  /* 0x000000021100720c */ /* 0x000fda0003f06070 */
[----:B------:R-:W-:Y:S02]  /*b300*/  @!P0 IMAD.WIDE.U32 R12, R17, 0x2, R12 ;  /* 0x00000002110c8825 */ /* 0x000fe400078e000c */
[----:B------:R0:W5:Y:S04]  /*b310*/  LDG.E.U16 R17, desc[UR36][R10.64] ;  /* 0x000000240a117981 */ /* 0x000168000c1e1500 */
[----:B------:R0:W5:Y:S02]  /*b320*/  @!P0 LDG.E.U16 R18, desc[UR36][R12.64] ;  /* 0x000000240c128981 */ /* 0x000164000c1e1500 */
.L_x_3535:
[----:B------:R-:W-:Y:S05]  /*b330*/  BSYNC B1 ;  /* 0x0000000000017941 */ /* 0x000fea0003800000 */
.L_x_3534:
[----:B------:R-:W-:Y:S04]  /*b340*/  BSSY B1, `(.L_x_3536) ;  /* 0x000001f000017945 */ /* 0x000fe80003800000 */
[----:B------:R-:W-:Y:S05]  /*b350*/  @P1 BRA `(.L_x_3537) ;  /* 0x0000000000741947 */ /* 0x000fea0003800000 */
[----:B-----5:R-:W-:Y:S01]  /*b360*/  SHF.L.U32 R20, R20, 0x10, RZ ;  /* 0x0000001014147819 */ /* 0x020fe200000006ff */
[----:B0-----:R-:W-:Y:S01]  /*b370*/  IMAD.MOV.U32 R10, RZ, RZ, RZ ;  /* 0x000000ffff0a7224 */ /* 0x001fe200078e00ff */
[----:B------:R-:W-:Y:S02]  /*b380*/  IADD3 R16, R16, R5, RZ ;  /* 0x0000000510107210 */ /* 0x000fe40007ffe0ff */
[----:B------:R-:W-:Y:S02]  /*b390*/  FSETP.GTU.FTZ.AND P0, PT, |R20|, +INF , PT ;  /* 0x7f8000001400780b */ /* 0x000fe40003f1c200 */
[----:B------:R-:W-:-:S11]  /*b3a0*/  ISETP.GE.U32.AND P1, PT, R16, R2, PT ;  /* 0x000000021000720c */ /* 0x000fd60003f26070 */
[----:B------:R-:W-:-:S05]  /*b3b0*/  @!P0 MOV R10, R20 ;  /* 0x00000014000a8202 */ /* 0x000fca0000000f00 */
[----:B------:R-:W-:Y:S01]  /*b3c0*/  FADD.FTZ R7, R7, R10 ;  /* 0x0000000a07077221 */ /* 0x000fe20000010000 */
[----:B------:R-:W-:Y:S06]  /*b3d0*/  @P1 BRA `(.L_x_3537) ;  /* 0x0000000000541947 */ /* 0x000fec0003800000 */
[----:B------:R-:W-:Y:S01]  /*b3e0*/  SHF.L.U32 R9, R9, 0x10, RZ ;  /* 0x0000001009097819 */ /* 0x000fe200000006ff */
[----:B------:R-:W-:Y:S01]  /*b3f0*/  IMAD.IADD R10, R16, 0x1, R5 ;  /* 0x00000001100a7824 */ /* 0x000fe200078e0205 */
[----:B------:R-:W-:Y:S02]  /*b400*/  HFMA2.MMA R11, -RZ, RZ, 0, 0 ;  /* 0x00000000ff0b7435 */ /* 0x000fe400000001ff */
        /* <DEDUP_REMOVED lines=13> */
[----:B------:R-:W-:Y:S01]  /*b4e0*/  SHF.L.U32 R18, R18, 0x10, RZ ;  /* 0x0000001012127819 */ /* 0x000fe200000006ff */
[----:B------:R-:W-:-:S03]  /*b4f0*/  HFMA2.MMA R5, -RZ, RZ, 0, 0 ;  /* 0x00000000ff057435 */ /* 0x000fc600000001ff */
[----:B------:R-:W-:-:S13]  /*b500*/  FSETP.GTU.FTZ.AND P0, PT, |R18|, +INF , PT ;  /* 0x7f8000001200780b */ /* 0x000fda0003f1c200 */
[----:B------:R-:W-:-:S04]  /*b510*/  @!P0 IMAD.MOV.U32 R5, RZ, RZ, R18 ;  /* 0x000000ffff058224 */ /* 0x000fc800078e0012 */
[----:B------:R-:W-:-:S07]  /*b520*/  FADD.FTZ R6, R6, R5 ;  /* 0x0000000506067221 */ /* 0x000fce0000010000 */
.L_x_3537:
[----:B------:R-:W-:Y:S05]  /*b530*/  BSYNC B1 ;  /* 0x0000000000017941 */ /* 0x000fea0003800000 */
.L_x_3536:
[----:B------:R-:W-:-:S04]  /*b540*/  FADD.FTZ R7, R4, R7 ;  /* 0x0000000704077221 */ /* 0x000fc80000010000 */
[----:B------:R-:W-:-:S04]  /*b550*/  FADD.FTZ R7, R7, R8 ;  /* 0x0000000807077221 */ /* 0x000fc80000010000 */
[----:B------:R-:W-:-:S07]  /*b560*/  FADD.FTZ R6, R7, R6 ;  /* 0x0000000607067221 */ /* 0x000fce0000010000 */
.L_x_3492:
[----:B------:R-:W-:Y:S05]  /*b570*/  BSYNC B0 ;  /* 0x0000000000007941 */ /* 0x000fea0003800000 */
.L_x_3491:
        /* <DEDUP_REMOVED lines=11> */
[----:B------:R-:W-:Y:S02]  /*b630*/  LEA R5, R2, UR4, 0x2 ;  /* 0x0000000402057c11 */ /* 0x000fe4000f8e10ff */
[----:B------:R-:W-:-:S03]  /*b640*/  ISETP.NE.AND P0, PT, RZ, UR5, PT ;  /* 0x00000005ff007c0c */ /* 0x000fc6000bf05270 */
[----:B------:R2:W-:Y:S10]  /*b650*/  STS [R5], R6 ;  /* 0x0000000605007388 */ /* 0x0005f40000000800 */
[----:B--2---:R-:W-:Y:S05]  /*b660*/  @!P0 BRA `(.L_x_3538) ;  /* 0x0000000000348947 */ /* 0x004fea0003800000 */
[----:B------:R-:W-:-:S07]  /*b670*/  MOV R2, UR5 ;  /* 0x0000000500027c02 */ /* 0x000fce0008000f00 */
.L_x_3539:
[----:B------:R-:W-:Y:S01]  /*b680*/  IADD3 R7, R3, R2, RZ ;  /* 0x0000000203077210 */ /* 0x000fe20007ffe0ff */
[----:B------:R-:W-:Y:S03]  /*b690*/  BAR.SYNC.DEFER_BLOCKING 0x0 ;  /* 0x0000000000007b1d */ /* 0x000fe60000010000 */
[----:B------:R-:W-:-:S04]  /*b6a0*/  ISETP.GE.U32.AND P0, PT, R7, UR7, PT ;  /* 0x0000000707007c0c */ /* 0x000fc8000bf06070 */
[----:B------:R-:W-:-:S13]  /*b6b0*/  ISETP.GE.U32.OR P0, PT, R3, R2, P0 ;  /* 0x000000020300720c */ /* 0x000fda0000706470 */
[----:B------:R-:W-:-:S05]  /*b6c0*/  @!P0 IMAD R4, R7, UR6, R0 ;  /* 0x0000000607048c24 */ /* 0x000fca000f8e0200 */
[----:B------:R-:W-:-:S05]  /*b6d0*/  @!P0 LEA R4, R4, UR4, 0x2 ;  /* 0x0000000404048c11 */ /* 0x000fca000f8e10ff */
[----:B------:R-:W2:Y:S02]  /*b6e0*/  @!P0 LDS R7, [R4] ;  /* 0x0000000004078984 */ /* 0x000ea40000000800 */
[----:B--2---:R-:W-:-:S05]  /*b6f0*/  @!P0 FADD.FTZ R6, R6, R7 ;  /* 0x0000000706068221 */ /* 0x004fca0000010000 */
[----:B------:R2:W-:Y:S01]  /*b700*/  @!P0 STS [R5], R6 ;  /* 0x0000000605008388 */ /* 0x0005e20000000800 */
[----:B------:R-:W-:Y:S02]  /*b710*/  ISETP.GT.AND P0, PT, R2, 0x1, PT ;  /* 0x000000010200780c */ /* 0x000fe40003f04270 */
[----:B------:R-:W-:-:S11]  /*b720*/  SHF.R.S32.HI R2, RZ, 0x1, R2 ;  /* 0x00000001ff027819 */ /* 0x000fd60000011402 */
[----:B--2---:R-:W-:Y:S05]  /*b730*/  @P0 BRA `(.L_x_3539) ;  /* 0xfffffffc00d00947 */ /* 0x004fea000383ffff */
.L_x_3538:
        /* <DEDUP_REMOVED lines=12> */
[----:B------:R-:W-:Y:S02]  /*b800*/  LEA R5, R2, UR4, 0x2 ;  /* 0x0000000402057c11 */ /* 0x000fe4000f8e10ff */
[----:B------:R-:W-:-:S03]  /*b810*/  LEA.HI R2, R9, R9, RZ, 0x1 ;  /* 0x0000000909027211 */ /* 0x000fc600078f08ff */
[----:B------:R2:W-:Y:S01]  /*b820*/  STS [R5], R6 ;  /* 0x0000000605007388 */ /* 0x0005e20000000800 */
[----:B------:R-:W-:Y:S02]  /*b830*/  SHF.R.S32.HI R4, RZ, 0x1, R2 ;  /* 0x00000001ff047819 */ /* 0x000fe40000011402 */
[----:B------:R-:W-:Y:S02]  /*b840*/  MOV R2, 0x20 ;  /* 0x0000002000027802 */ /* 0x000fe40000000f00 */
[----:B------:R-:W-:-:S13]  /*b850*/  ISETP.GE.AND P0, PT, R4, 0x20, PT ;  /* 0x000000200400780c */ /* 0x000fda0003f06270 */
[----:B--2---:R-:W-:Y:S05]  /*b860*/  @!P0 BRA `(.L_x_3541) ;  /* 0x0000000000308947 */ /* 0x004fea0003800000 */
.L_x_3542:
[----:B------:R-:W-:Y:S01]  /*b870*/  IADD3 R2, R0, R4, RZ ;  /* 0x0000000400027210 */ /* 0x000fe20007ffe0ff */
[----:B------:R-:W-:Y:S03]  /*b880*/  BAR.SYNC.DEFER_BLOCKING 0x0 ;  /* 0x0000000000007b1d */ /* 0x000fe60000010000 */
[----:B------:R-:W-:-:S04]  /*b890*/  ISETP.GE.U32.AND P0, PT, R2, R9, PT ;  /* 0x000000090200720c */ /* 0x000fc80003f06070 */
[----:B------:R-:W-:-:S13]  /*b8a0*/  ISETP.GE.U32.OR P0, PT, R0, R4, P0 ;  /* 0x000000040000720c */ /* 0x000fda0000706470 */
[----:B------:R-:W-:Y:S01]  /*b8b0*/  @!P0 IMAD R2, R4, 0x4, R5 ;  /* 0x0000000404028824 */ /* 0x000fe200078e0205 */
[----:B------:R-:W-:-:S04]  /*b8c0*/  SHF.R.S32.HI R4, RZ, 0x1, R4 ;  /* 0x00000001ff047819 */ /* 0x000fc80000011404 */
[----:B------:R-:W2:Y:S02]  /*b8d0*/  @!P0 LDS R7, [R2] ;  /* 0x0000000002078984 */ /* 0x000ea40000000800 */
[----:B--2---:R-:W-:-:S05]  /*b8e0*/  @!P0 FADD.FTZ R6, R6, R7 ;  /* 0x0000000706068221 */ /* 0x004fca0000010000 */
[----:B------:R2:W-:Y:S01]  /*b8f0*/  @!P0 STS [R5], R6 ;  /* 0x0000000605008388 */ /* 0x0005e20000000800 */
[----:B------:R-:W-:-:S13]  /*b900*/  ISETP.GE.AND P0, PT, R4, 0x20, PT ;  /* 0x000000200400780c */ /* 0x000fda0003f06270 */
[----:B--2---:R-:W-:Y:S05]  /*b910*/  @P0 BRA `(.L_x_3542) ;  /* 0xfffffffc00d40947 */ /* 0x004fea000383ffff */
[----:B------:R-:W-:-:S11]  /*b920*/  HFMA2.MMA R2, -RZ, RZ, 0, 1.9073486328125e-06 ;  /* 0x00000020ff027435 */ /* 0x000fd600000001ff */
.L_x_3541:
[----:B------:R-:W-:Y:S01]  /*b930*/  BAR.SYNC.DEFER_BLOCKING 0x0 ;  /* 0x0000000000007b1d */ /* 0x000fe20000010000 */
[----:B------:R-:W-:-:S13]  /*b940*/  ISETP.GE.AND P0, PT, R2, 0x2, PT ;  /* 0x000000020200780c */ /* 0x000fda0003f06270 */
[----:B------:R-:W-:Y:S05]  /*b950*/  @!P0 BRA `(.L_x_3540) ;  /* 0x0000000000188947 */ /* 0x000fea0003800000 */
[----:B------:R-:W-:-:S07]  /*b960*/  MOV R5, 0x1 ;  /* 0x0000000100057802 */ /* 0x000fce0000000f00 */
.L_x_3543:
[----:B------:R2:W3:Y:S02]  /*b970*/  SHFL.DOWN PT, R7, R6, R5, 0x1f ;  /* 0x08001f0506077589 */ /* 0x0004e400000e0000 */
[----:B--2---:R-:W-:-:S05]  /*b980*/  IMAD.SHL.U32 R5, R5, 0x2, RZ ;  /* 0x0000000205057824 */ /* 0x004fca00078e00ff */
[----:B------:R-:W-:Y:S01]  /*b990*/  ISETP.GE.AND P0, PT, R5, R2, PT ;  /* 0x000000020500720c */ /* 0x000fe20003f06270 */
[----:B---3--:R-:W-:-:S12]  /*b9a0*/  FADD.FTZ R6, R7, R6 ;  /* 0x0000000607067221 */ /* 0x008fd80000010000 */
[----:B------:R-:W-:Y:S05]  /*b9b0*/  @!P0 BRA `(.L_x_3543) ;  /* 0xfffffffc00ec8947 */ /* 0x000fea000383ffff */
.L_x_3540:
[----:B------:R-:W2:Y:S01]  /*b9c0*/  LDC R7, c[0x0][0x3ec] ;  /* 0x0000fb00ff077b82 */ /* 0x000ea20000000800 */
[----:B------:R-:W-:Y:S01]  /*b9d0*/  HFMA2.MMA R2, -RZ, RZ, 0, 0 ;  /* 0x00000000ff027435 */ /* 0x000fe200000001ff */
[----:B--2---:R-:W-:-:S13]  /*b9e0*/  ISETP.NE.AND P0, PT, R7, RZ, PT ;  /* 0x000000ff0700720c */ /* 0x004fda0003f05270 */
        /* <DEDUP_REMOVED lines=8> */
[----:B-----5:R-:W-:-:S04]  /*ba70*/  IMAD.MOV R9, RZ, RZ, -R5 ;  /* 0x000000ffff097224 */ /* 0x020fc800078e0a05 */
        /* <DEDUP_REMOVED lines=265> */
.L_x_3544:
[----:B------:R-:W-:Y:S01]  /*cb10*/  ULDC.64 UR6, c[0x0][0x600] ;  /* 0x0001800000067ab9 */ /* 0x000fe20000000a00 */
[----:B------:R-:W-:Y:S01]  /*cb20*/  ULDC.64 UR4, c[0x0][0x5f0] ;  /* 0x00017c0000047ab9 */ /* 0x000fe20000000a00 */
[----:B------:R-:W-:Y:S02]  /*cb30*/  ISETP.NE.U32.AND P0, PT, RZ, UR6, PT ;  /* 0x00000006ff007c0c */ /* 0x000fe4000bf05070 */
[----:B------:R-:W-:Y:S02]  /*cb40*/  CS2R R4, SRZ ;  /* 0x0000000000047805 */ /* 0x000fe4000001ff00 */
[----:B0-----:R-:W-:Y:S02]  /*cb50*/  IADD3 R12, P1, R2, UR4, RZ ;  /* 0x00000004020c7c10 */ /* 0x001fe4000ff3e0ff */
[----:B------:R-:W-:Y:S02]  /*cb60*/  ISETP.NE.AND.EX P0, PT, RZ, UR7, PT, P0 ;  /* 0x00000007ff007c0c */ /* 0x000fe4000bf05300 */
[----:B------:R-:W-:-:S02]  /*cb70*/  IADD3.X R13, RZ, UR5, RZ, P1, !PT ;  /* 0x00000005ff0d7c10 */ /* 0x000fc40008ffe4ff */
[----:B------:R-:W-:-:S09]  /*cb80*/  MOV R7, RZ ;  /* 0x000000ff00077202 */ /* 0x000fd20000000f00 */
[----:B------:R-:W-:Y:S05]  /*cb90*/  @!P0 BRA `(.L_x_3545) ;  /* 0x0000000800088947 */ /* 0x000fea0003800000 */
[----:B-1---5:R-:W-:Y:S01]  /*cba0*/  HFMA2.MMA R19, -RZ, RZ, 0, 0 ;  /* 0x00000000ff137435 */ /* 0x022fe200000001ff */
[----:B------:R-:W-:Y:S01]  /*cbb0*/  IMAD.MOV.U32 R10, RZ, RZ, 0x2 ;  /* 0x00000002ff0a7424 */ /* 0x000fe200078e00ff */
[----:B------:R-:W-:Y:S01]  /*cbc0*/  MOV R16, 0x4 ;  /* 0x0000000400107802 */ /* 0x000fe20000000f00 */
[----:B------:R-:W-:-:S08]  /*cbd0*/  IMAD.MOV.U32 R17, RZ, RZ, 0x0 ;  /* 0x00000000ff117424 */ /* 0x000fd000078e00ff */
.L_x_3548:
[-C--:B------:R-:W-:Y:S02]  /*cbe0*/  LOP3.LUT R4, R19, R17.reuse, RZ, 0xfc, !PT ;  /* 0x0000001113047212 */ /* 0x080fe400078efcff */
[----:B------:R-:W-:Y:S02]  /*cbf0*/  MOV R5, R17 ;  /* 0x0000001100057202 */ /* 0x000fe40000000f00 */
[----:B------:R-:W-:Y:S02]  /*cc00*/  ISETP.NE.U32.AND P0, PT, R4, RZ, PT ;  /* 0x000000ff0400720c */ /* 0x000fe40003f05070 */
[----:B------:R-:W-:-:S11]  /*cc10*/  MOV R4, R16 ;  /* 0x0000001000047202 */ /* 0x000fd60000000f00 */
[----:B------:R-:W-:Y:S05]  /*cc20*/  @!P0 BRA `(.L_x_3546) ;  /* 0x0000000000148947 */ /* 0x000fea0003800000 */
[----:B------:R-:W-:Y:S01]  /*cc30*/  IMAD.MOV.U32 R7, RZ, RZ, R16 ;  /* 0x000000ffff077224 */ /* 0x000fe200078e0010 */
[----:B------:R-:W-:Y:S02]  /*cc40*/  MOV R16, R10 ;  /* 0x0000000a00107202 */ /* 0x000fe40000000f00 */
[----:B------:R-:W-:-:S07]  /*cc50*/  MOV R18, 0xcc70 ;  /* 0x0000cc7000127802 */ /* 0x000fce0000000f00 */
[----:B------:R-:W-:Y:S05]  /*cc60*/  CALL.REL.NOINC `($__internal_1_$__cuda_sm20_rem_u64) ;  /* 0x0000003000bc7944 */ /* 0x000fea0003c00000 */
[----:B------:R-:W-:Y:S05]  /*cc70*/  BRA `(.L_x_3547) ;  /* 0x00000000004c7947 */ /* 0x000fea0003800000 */
.L_x_3546:
[----:B------:R-:W0:Y:S01]  /*cc80*/  I2F.U32.RP R7, R16 ;  /* 0x0000001000077306 */ /* 0x000e220000209000 */
[----:B------:R-:W-:Y:S01]  /*cc90*/  ISETP.NE.U32.AND P1, PT, R16, RZ, PT ;  /* 0x000000ff1000720c */ /* 0x000fe20003f25070 */
[----:B------:R-:W-:-:S06]  /*cca0*/  IMAD.MOV.U32 R17, RZ, RZ, RZ ;  /* 0x000000ffff117224 */ /* 0x000fcc00078e00ff */
[----:B0-----:R-:W0:Y:S02]  /*ccb0*/  MUFU.RCP R7, R7 ;  /* 0x0000000700077308 */ /* 0x001e240000001000 */
[----:B0-----:R-:W-:-:S06]  /*ccc0*/  IADD3 R8, R7, 0xffffffe, RZ ;  /* 0x0ffffffe07087810 */ /* 0x001fcc0007ffe0ff */
[----:B------:R0:W1:Y:S02]  /*ccd0*/  F2I.FTZ.U32.TRUNC.NTZ R9, R8 ;  /* 0x0000000800097305 */ /* 0x000064000021f000 */
[----:B0-----:R-:W-:Y:S01]  /*cce0*/  HFMA2.MMA R8, -RZ, RZ, 0, 0 ;  /* 0x00000000ff087435 */ /* 0x001fe200000001ff */
[----:B-1----:R-:W-:-:S04]  /*ccf0*/  IMAD.MOV R11, RZ, RZ, -R9 ;  /* 0x000000ffff0b7224 */ /* 0x002fc800078e0a09 */
[----:B------:R-:W-:-:S05]  /*cd00*/  IMAD R11, R11, R16, RZ ;  /* 0x000000100b0b7224 */ /* 0x000fca00078e02ff */
[----:B------:R-:W-:-:S06]  /*cd10*/  IMAD.HI.U32 R9, R9, R11, R8 ;  /* 0x0000000b09097227 */ /* 0x000fcc00078e0008 */
[----:B------:R-:W-:-:S05]  /*cd20*/  IMAD.HI.U32 R9, R9, R10, RZ ;  /* 0x0000000a09097227 */ /* 0x000fca00078e00ff */
[----:B------:R-:W-:-:S05]  /*cd30*/  IADD3 R9, -R9, RZ, RZ ;  /* 0x000000ff09097210 */ /* 0x000fca0007ffe1ff */
[----:B------:R-:W-:-:S05]  /*cd40*/  IMAD R9, R16, R9, R10 ;  /* 0x0000000910097224 */ /* 0x000fca00078e020a */
[----:B------:R-:W-:-:S13]  /*cd50*/  ISETP.GE.U32.AND P0, PT, R9, R16, PT ;  /* 0x000000100900720c */ /* 0x000fda0003f06070 */
[----:B------:R-:W-:-:S05]  /*cd60*/  @P0 IMAD.IADD R9, R9, 0x1, -R16 ;  /* 0x0000000109090824 */ /* 0x000fca00078e0a10 */
[----:B------:R-:W-:-:S13]  /*cd70*/  ISETP.GE.U32.AND P0, PT, R9, R16, PT ;  /* 0x000000100900720c */ /* 0x000fda0003f06070 */
[-C--:B------:R-:W-:Y:S02]  /*cd80*/  @P0 IADD3 R9, R9, -R16.reuse, RZ ;  /* 0x8000001009090210 */ /* 0x080fe40007ffe0ff */
[----:B------:R-:W-:-:S04]  /*cd90*/  @!P1 LOP3.LUT R9, RZ, R16, RZ, 0x33, !PT ;  /* 0x00000010ff099212 */ /* 0x000fc800078e33ff */
[----:B------:R-:W-:-:S07]  /*cda0*/  MOV R16, R9 ;  /* 0x0000000900107202 */ /* 0x000fce0000000f00 */
.L_x_3547:
[----:B------:R-:W-:Y:S02]  /*cdb0*/  ISETP.NE.U32.AND P0, PT, R16, RZ, PT ;  /* 0x000000ff1000720c */ /* 0x000fe40003f05070 */
[----:B------:R-:W-:Y:S02]  /*cdc0*/  MOV R10, R4 ;  /* 0x00000004000a7202 */ /* 0x000fe40000000f00 */
[----:B------:R-:W-:Y:S02]  /*cdd0*/  ISETP.NE.AND.EX P0, PT, R17, RZ, PT, P0 ;  /* 0x000000ff1100720c */ /* 0x000fe40003f05300 */
[----:B------:R-:W-:-:S11]  /*cde0*/  MOV R19, R5 ;  /* 0x0000000500137202 */ /* 0x000fd60000000f00 */
[----:B------:R-:W-:Y:S05]  /*cdf0*/  @P0 BRA `(.L_x_3548) ;  /* 0xfffffffc00780947 */ /* 0x000fea000383ffff */
[----:B------:R-:W-:-:S13]  /*ce00*/  ISETP.NE.U32.AND P2, PT, R5, RZ, PT ;  /* 0x000000ff0500720c */ /* 0x000fda0003f45070 */
[----:B------:R-:W-:Y:S05]  /*ce10*/  @!P2 BRA `(.L_x_3549) ;  /* 0x00000000001ca947 */ /* 0x000fea0003800000 */
[----:B------:R-:W-:Y:S01]  /*ce20*/  HFMA2.MMA R7, -RZ, RZ, 0, 0 ;  /* 0x00000000ff077435 */ /* 0x000fe200000001ff */
[----:B------:R-:W-:Y:S01]  /*ce30*/  IMAD.MOV.U32 R10, RZ, RZ, 0x4 ;  /* 0x00000004ff0a7424 */ /* 0x000fe200078e00ff */
[----:B------:R-:W-:-:S09]  /*ce40*/  MOV R8, 0xce60 ;  /* 0x0000ce6000087802 */ /* 0x000fd20000000f00 */
[----:B------:R-:W-:Y:S05]  /*ce50*/  CALL.REL.NOINC `($__internal_0_$__cuda_sm20_div_u64) ;  /* 0x0000002c002c7944 */ /* 0x000fea0003c00000 */
[----:B------:R-:W-:Y:S01]  /*ce60*/  MOV R16, R7 ;  /* 0x0000000700107202 */ /* 0x000fe20000000f00 */
[----:B------:R-:W-:Y:S01]  /*ce70*/  IMAD.MOV.U32 R17, RZ, RZ, R10 ;  /* 0x000000ffff117224 */ /* 0x000fe200078e000a */
[----:B------:R-:W-:Y:S06]  /*ce80*/  BRA `(.L_x_3550) ;  /* 0x00000000004c7947 */ /* 0x000fec0003800000 */
.L_x_3549:
[----:B------:R-:W0:Y:S01]  /*ce90*/  I2F.U32.RP R10, R4 ;  /* 0x00000004000a7306 */ /* 0x000e220000209000 */
[----:B------:R-:W-:Y:S01]  /*cea0*/  ISETP.NE.U32.AND P3, PT, R4, RZ, PT ;  /* 0x000000ff0400720c */ /* 0x000fe20003f65070 */
[----:B------:R-:W-:-:S06]  /*ceb0*/  HFMA2.MMA R17, -RZ, RZ, 0, 0 ;  /* 0x00000000ff117435 */ /* 0x000fcc00000001ff */
[----:B0-----:R-:W0:Y:S02]  /*cec0*/  MUFU.RCP R10, R10 ;  /* 0x0000000a000a7308 */ /* 0x001e240000001000 */
[----:B0-----:R-:W-:-:S06]  /*ced0*/  IADD3 R8, R10, 0xffffffe, RZ ;  /* 0x0ffffffe0a087810 */ /* 0x001fcc0007ffe0ff */
[----:B------:R0:W1:Y:S02]  /*cee0*/  F2I.FTZ.U32.TRUNC.NTZ R9, R8 ;  /* 0x0000000800097305 */ /* 0x000064000021f000 */
[----:B0-----:R-:W-:Y:S01]  /*cef0*/  IMAD.MOV.U32 R8, RZ, RZ, RZ ;  /* 0x000000ffff087224 */ /* 0x001fe200078e00ff */
[----:B-1----:R-:W-:-:S05]  /*cf00*/  IADD3 R7, RZ, -R9, RZ ;  /* 0x80000009ff077210 */ /* 0x002fca0007ffe0ff */
[----:B------:R-:W-:-:S04]  /*cf10*/  IMAD R7, R7, R4, RZ ;  /* 0x0000000407077224 */ /* 0x000fc800078e02ff */
[----:B------:R-:W-:-:S06]  /*cf20*/  IMAD.HI.U32 R7, R9, R7, R8 ;  /* 0x0000000709077227 */ /* 0x000fcc00078e0008 */
[----:B------:R-:W-:-:S05]  /*cf30*/  IMAD.HI.U32 R16, R7, 0x4, RZ ;  /* 0x0000000407107827 */ /* 0x000fca00078e00ff */
[----:B------:R-:W-:-:S05]  /*cf40*/  IADD3 R7, -R16, RZ, RZ ;  /* 0x000000ff10077210 */ /* 0x000fca0007ffe1ff */
[----:B------:R-:W-:-:S05]  /*cf50*/  IMAD R7, R4, R7, 0x4 ;  /* 0x0000000404077424 */ /* 0x000fca00078e0207 */
[----:B------:R-:W-:-:S13]  /*cf60*/  ISETP.GE.U32.AND P0, PT, R7, R4, PT ;  /* 0x000000040700720c */ /* 0x000fda0003f06070 */
[----:B------:R-:W-:Y:S01]  /*cf70*/  @P0 IADD3 R7, R7, -R4, RZ ;  /* 0x8000000407070210 */ /* 0x000fe20007ffe0ff */
[----:B------:R-:W-:-:S03]  /*cf80*/  @P0 VIADD R16, R16, 0x1 ;  /* 0x0000000110100836 */ /* 0x000fc60000000000 */
[----:B------:R-:W-:-:S13]  /*cf90*/  ISETP.GE.U32.AND P1, PT, R7, R4, PT ;  /* 0x000000040700720c */ /* 0x000fda0003f26070 */
[----:B------:R-:W-:Y:S02]  /*cfa0*/  @P1 IADD3 R16, R16, 0x1, RZ ;  /* 0x0000000110101810 */ /* 0x000fe40007ffe0ff */
[----:B------:R-:W-:-:S07]  /*cfb0*/  @!P3 LOP3.LUT R16, RZ, R4, RZ, 0x33, !PT ;  /* 0x00000004ff10b212 */ /* 0x000fce00078e33ff */
.L_x_3550:
[----:B------:R-:W-:Y:S05]  /*cfc0*/  @!P2 BRA `(.L_x_3551) ;  /* 0x00000000001ca947 */ /* 0x000fea0003800000 */
[----:B------:R-:W-:Y:S01]  /*cfd0*/  IMAD.MOV.U32 R10, RZ, RZ, 0x2 ;  /* 0x00000002ff0a7424 */ /* 0x000fe200078e00ff */
[----:B------:R-:W-:Y:S02]  /*cfe0*/  MOV R7, RZ ;  /* 0x000000ff00077202 */ /* 0x000fe40000000f00 */
[----:B------:R-:W-:-:S07]  /*cff0*/  MOV R8, 0xd010 ;  /* 0x0000d01000087802 */ /* 0x000fce0000000f00 */
[----:B------:R-:W-:Y:S05]  /*d000*/  CALL.REL.NOINC `($__internal_0_$__cuda_sm20_div_u64) ;  /* 0x0000002800c07944 */ /* 0x000fea0003c00000 */
[----:B------:R-:W-:Y:S01]  /*d010*/  MOV R4, R7 ;  /* 0x0000000700047202 */ /* 0x000fe20000000f00 */
[----:B------:R-:W-:Y:S01]  /*d020*/  IMAD.MOV.U32 R5, RZ, RZ, R10 ;  /* 0x000000ffff057224 */ /* 0x000fe200078e000a */
[----:B------:R-:W-:Y:S06]  /*d030*/  BRA `(.L_x_3552) ;  /* 0x0000000000507947 */ /* 0x000fec0003800000 */
.L_x_3551:
[----:B------:R-:W0:Y:S01]  /*d040*/  I2F.U32.RP R10, R4 ;  /* 0x00000004000a7306 */ /* 0x000e220000209000 */
[----:B------:R-:W-:-:S07]  /*d050*/  ISETP.NE.U32.AND P2, PT, R4, RZ, PT ;  /* 0x000000ff0400720c */ /* 0x000fce0003f45070 */
        /* <DEDUP_REMOVED lines=13> */
[----:B------:R-:W-:Y:S01]  /*d130*/  ISETP.GE.U32.AND P1, PT, R5, R4, PT ;  /* 0x000000040500720c */ /* 0x000fe20003f26070 */
[----:B------:R-:W-:-:S12]  /*d140*/  IMAD.MOV.U32 R5, RZ, RZ, RZ ;  /* 0x000000ffff057224 */ /* 0x000fd800078e00ff */
[----:B------:R-:W-:Y:S02]  /*d150*/  @P1 IADD3 R7, R7, 0x1, RZ ;  /* 0x0000000107071810 */ /* 0x000fe40007ffe0ff */
[----:B------:R-:W-:-:S04]  /*d160*/  @!P2 LOP3.LUT R7, RZ, R4, RZ, 0x33, !PT ;  /* 0x00000004ff07a212 */ /* 0x000fc800078e33ff */
[----:B------:R-:W-:-:S07]  /*d170*/  MOV R4, R7 ;  /* 0x0000000700047202 */ /* 0x000fce0000000f00 */
.L_x_3552:
[-C--:B------:R-:W-:Y:S01]  /*d180*/  IMAD R7, R17, R2.reuse, RZ ;  /* 0x0000000211077224 */ /* 0x080fe200078e02ff */
[----:B------:R-:W-:Y:S01]  /*d190*/  BSSY B0, `(.L_x_3553) ;  /* 0x000001e000007945 */ /* 0x000fe20003800000 */
[----:B------:R-:W-:-:S05]  /*d1a0*/  IMAD.WIDE.U32 R10, R16, R2, RZ ;  /* 0x00000002100a7225 */ /* 0x000fca00078e00ff */
[----:B------:R-:W-:-:S04]  /*d1b0*/  IADD3 R7, R11, R7, RZ ;  /* 0x000000070b077210 */ /* 0x000fc80007ffe0ff */
[----:B------:R-:W-:-:S13]  /*d1c0*/  LOP3.LUT P0, RZ, R7, 0x7, RZ, 0xc0, !PT ;  /* 0x0000000707ff7812 */ /* 0x000fda000780c0ff */
[----:B------:R-:W-:Y:S05]  /*d1d0*/  @!P0 BRA `(.L_x_3554) ;  /* 0x0000000000148947 */ /* 0x000fea0003800000 */
[----:B------:R-:W-:-:S07]  /*d1e0*/  MOV R8, 0xd200 ;  /* 0x0000d20000087802 */ /* 0x000fce0000000f00 */
[----:B------:R-:W-:Y:S05]  /*d1f0*/  CALL.REL.NOINC `($__internal_0_$__cuda_sm20_div_u64) ;  /* 0x0000002800447944 */ /* 0x000fea0003c00000 */
[----:B------:R-:W-:Y:S01]  /*d200*/  MOV R4, R7 ;  /* 0x0000000700047202 */ /* 0x000fe20000000f00 */
[----:B------:R-:W-:Y:S01]  /*d210*/  IMAD.MOV.U32 R5, RZ, RZ, R10 ;  /* 0x000000ffff057224 */ /* 0x000fe200078e000a */
[----:B------:R-:W-:Y:S06]  /*d220*/  BRA `(.L_x_3555) ;  /* 0x0000000000507947 */ /* 0x000fec0003800000 */
.L_x_3554:
[----:B------:R-:W0:Y:S01]  /*d230*/  I2F.U32.RP R5, R4 ;  /* 0x0000000400057306 */ /* 0x000e220000209000 */
[----:B------:R-:W-:-:S07]  /*d240*/  ISETP.NE.U32.AND P2, PT, R4, RZ, PT ;  /* 0x000000ff0400720c */ /* 0x000fce0003f45070 */
[----:B0-----:R-:W0:Y:S02]  /*d250*/  MUFU.RCP R5, R5 ;  /* 0x0000000500057308 */ /* 0x001e240000001000 */
[----:B0-----:R-:W-:Y:S01]  /*d260*/  IADD3 R8, R5, 0xffffffe, RZ ;  /* 0x0ffffffe05087810 */ /* 0x001fe20007ffe0ff */
[----:B------:R-:W-:-:S05]  /*d270*/  IMAD.MOV.U32 R5, RZ, RZ, RZ ;  /* 0x000000ffff057224 */ /* 0x000fca00078e00ff */
[----:B------:R0:W1:Y:S02]  /*d280*/  F2I.FTZ.U32.TRUNC.NTZ R9, R8 ;  /* 0x0000000800097305 */ /* 0x000064000021f000 */
[----:B0-----:R-:W-:Y:S01]  /*d290*/  IMAD.MOV.U32 R8, RZ, RZ, RZ ;  /* 0x000000ffff087224 */ /* 0x001fe200078e00ff */
[----:B-1----:R-:W-:-:S05]  /*d2a0*/  IADD3 R7, RZ, -R9, RZ ;  /* 0x80000009ff077210 */ /* 0x002fca0007ffe0ff */
[----:B------:R-:W-:-:S04]  /*d2b0*/  IMAD R7, R7, R4, RZ ;  /* 0x0000000407077224 */ /* 0x000fc800078e02ff */
[----:B------:R-:W-:-:S06]  /*d2c0*/  IMAD.HI.U32 R9, R9, R7, R8 ;  /* 0x0000000709097227 */ /* 0x000fcc00078e0008 */
[----:B------:R-:W-:-:S05]  /*d2d0*/  IMAD.HI.U32 R9, R9, R10, RZ ;  /* 0x0000000a09097227 */ /* 0x000fca00078e00ff */
[----:B------:R-:W-:-:S05]  /*d2e0*/  IADD3 R11, -R9, RZ, RZ ;  /* 0x000000ff090b7210 */ /* 0x000fca0007ffe1ff */
[----:B------:R-:W-:-:S05]  /*d2f0*/  IMAD R11, R4, R11, R10 ;  /* 0x0000000b040b7224 */ /* 0x000fca00078e020a */
[----:B------:R-:W-:-:S13]  /*d300*/  ISETP.GE.U32.AND P0, PT, R11, R4, PT ;  /* 0x000000040b00720c */ /* 0x000fda0003f06070 */
[----:B------:R-:W-:Y:S01]  /*d310*/  @P0 IADD3 R11, R11, -R4, RZ ;  /* 0x800000040b0b0210 */ /* 0x000fe20007ffe0ff */
[----:B------:R-:W-:-:S03]  /*d320*/  @P0 VIADD R9, R9, 0x1 ;  /* 0x0000000109090836 */ /* 0x000fc60000000000 */
[----:B------:R-:W-:-:S13]  /*d330*/  ISETP.GE.U32.AND P1, PT, R11, R4, PT ;  /* 0x000000040b00720c */ /* 0x000fda0003f26070 */
[----:B------:R-:W-:Y:S02]  /*d340*/  @P1 IADD3 R9, R9, 0x1, RZ ;  /* 0x0000000109091810 */ /* 0x000fe40007ffe0ff */
[----:B------:R-:W-:-:S04]  /*d350*/  @!P2 LOP3.LUT R9, RZ, R4, RZ, 0x33, !PT ;  /* 0x00000004ff09a212 */ /* 0x000fc800078e33ff */
[----:B------:R-:W-:-:S07]  /*d360*/  MOV R4, R9 ;  /* 0x0000000900047202 */ /* 0x000fce0000000f00 */
.L_x_3555:
[----:B------:R-:W-:Y:S05]  /*d370*/  BSYNC B0 ;  /* 0x0000000000007941 */ /* 0x000fea0003800000 */
.L_x_3553:
[----:B------:R-:W-:Y:S02]  /*d380*/  ULDC.64 UR4, c[0x0][0x600] ;  /* 0x0001800000047ab9 */ /* 0x000fe40000000a00 */
[----:B------:R-:W-:-:S04]  /*d390*/  IADD3 R4, P0, R4, UR4, RZ ;  /* 0x0000000404047c10 */ /* 0x000fc8000ff1e0ff */
[----:B------:R-:W-:-:S04]  /*d3a0*/  IADD3.X R5, R5, UR5, RZ, P0, !PT ;  /* 0x0000000505057c10 */ /* 0x000fc800087fe4ff */
[----:B------:R-:W-:-:S07]  /*d3b0*/  MOV R7, R5 ;  /* 0x0000000500077202 */ /* 0x000fce0000000f00 */
.L_x_3545:
[----:B------:R-:W-:Y:S02]  /*d3c0*/  ULDC UR4, c[0x0][0x238] ;  /* 0x00008e0000047ab9 */ /* 0x000fe40000000800 */
[----:B------:R-:W-:-:S13]  /*d3d0*/  ISETP.NE.AND P0, PT, RZ, UR4, PT ;  /* 0x00000004ff007c0c */ /* 0x000fda000bf05270 */
[----:B------:R-:W-:Y:S05]  /*d3e0*/  @!P0 BRA `(.L_x_3556) ;  /* 0x0000002000788947 */ /* 0x000fea0003800000 */
[----:B------:R-:W0:Y:S01]  /*d3f0*/  LDC R14, c[0x0][0x3ec] ;  /* 0x0000fb00ff0e7b82 */ /* 0x000e220000000800 */
[----:B------:R-:W2:Y:S01]  /*d400*/  S2R R2, SR_CTAID.X ;  /* 0x0000000000027919 */ /* 0x000ea20000002500 */
[----:B------:R-:W-:Y:S01]  /*d410*/  ULDC UR4, c[0x0][0x23c] ;  /* 0x00008f0000047ab9 */ /* 0x000fe20000000800 */
[----:B-----5:R-:W-:Y:S01]  /*d420*/  HFMA2.MMA R16, -RZ, RZ, 0, 0 ;  /* 0x00000000ff107435 */ /* 0x020fe200000001ff */
[----:B------:R-:W-:Y:S01]  /*d430*/  IMAD R8, R0, UR4, RZ ;  /* 0x0000000400087c24 */ /* 0x000fe2000f8e02ff */
[----:B------:R-:W-:-:S03]  /*d440*/  ULDC UR4, c[0x0][0x240] ;  /* 0x0000900000047ab9 */ /* 0x000fc60000000800 */
[----:B------:R-:W-:Y:S01]  /*d450*/  IMAD R9, R3, UR4, R8 ;  /* 0x0000000403097c24 */ /* 0x000fe2000f8e0208 */
[----:B------:R-:W-:Y:S01]  /*d460*/  ULDC UR4, c[0x0][0x228] ;  /* 0x00008a0000047ab9 */ /* 0x000fe20000000800 */
[----:B0-----:R-:W-:Y:S02]  /*d470*/  ISETP.NE.AND P0, PT, R14, RZ, PT ;  /* 0x000000ff0e00720c */ /* 0x001fe40003f05270 */
[----:B--2---:R-:W-:-:S11]  /*d480*/  IMAD R9, R2, UR4, R9 ;  /* 0x0000000402097c24 */ /* 0x004fd6000f8e0209 */
        /* <DEDUP_REMOVED lines=274> */
.L_x_3557:
[----:B------:R-:W-:Y:S01]  /*e5b0*/  ULDC UR9, c[0x0][0x230] ;  /* 0x00008c0000097ab9 */ /* 0x000fe20000000800 */
[----:B------:R-:W-:Y:S01]  /*e5c0*/  ULDC UR4, c[0x0][0x220] ;  /* 0x0000880000047ab9 */ /* 0x000fe20000000800 */
[----:B------:R-:W-:Y:S01]  /*e5d0*/  ISETP.NE.AND P0, PT, RZ, UR9, PT ;  /* 0x00000009ff007c0c */ /* 0x000fe2000bf05270 */
[----:B------:R-:W0:Y:S01]  /*e5e0*/  S2UR UR8, SR_CgaCtaId ;  /* 0x00000000000879c3 */ /* 0x000e220000008800 */
[----:B------:R-:W-:Y:S01]  /*e5f0*/  BSSY B0, `(.L_x_3558) ;  /* 0x000000e000007945 */ /* 0x000fe20003800000 */
[----:B------:R-:W-:Y:S02]  /*e600*/  PRMT R10, RZ, 0x7610, R10 ;  /* 0x00007610ff0a7816 */ /* 0x000fe4000000000a */
[----:B------:R-:W-:-:S04]  /*e610*/  ISETP.NE.AND P0, PT, R0, RZ, P0 ;  /* 0x000000ff0000720c */ /* 0x000fc80000705270 */
[----:B------:R-:W-:Y:S01]  /*e620*/  ISETP.GE.OR P0, PT, R9, UR4, P0 ;  /* 0x0000000409007c0c */ /* 0x000fe20008706670 */
[----:B------:R-:W-:Y:S02]  /*e630*/  ULDC.64 UR4, c[0x0][0x5f0] ;  /* 0x00017c0000047ab9 */ /* 0x000fe40000000a00 */
[----:B------:R-:W-:-:S04]  /*e640*/  IADD3 R8, P1, R16, UR4, RZ ;  /* 0x0000000410087c10 */ /* 0x000fc8000ff3e0ff */
[----:B------:R-:W-:-:S06]  /*e650*/  IADD3.X R9, RZ, UR5, RZ, P1, !PT ;  /* 0x00000005ff097c10 */ /* 0x000fcc0008ffe4ff */
[----:B------:R-:W-:Y:S05]  /*e660*/  @P0 BRA `(.L_x_3559) ;  /* 0x0000000000180947 */ /* 0x000fea0003800000 */
[----:B------:R-:W-:Y:S01]  /*e670*/  ULDC UR4, c[0x0][0x234] ;  /* 0x00008d0000047ab9 */ /* 0x000fe20000000800 */
[----:B------:R-:W-:Y:S01]  /*e680*/  IMAD.MOV.U32 R10, RZ, RZ, 0x1 ;  /* 0x00000001ff0a7424 */ /* 0x000fe200078e00ff */
[----:B------:R-:W-:-:S13]  /*e690*/  ISETP.NE.AND P1, PT, RZ, UR4, PT ;  /* 0x00000004ff007c0c */ /* 0x000fda000bf25270 */
[----:B------:R-:W-:-:S04]  /*e6a0*/  @P1 ISETP.NE.AND P0, PT, R3, RZ, PT ;  /* 0x000000ff0300120c */ /* 0x000fc80003f05270 */
[----:B------:R-:W-:-:S04]  /*e6b0*/  @P1 SEL R11, RZ, 0x1, P0 ;  /* 0x00000001ff0b1807 */ /* 0x000fc80000000000 */
[----:B------:R-:W-:-:S07]  /*e6c0*/  @P1 PRMT R10, R11, 0x7610, R10 ;  /* 0x000076100b0a1816 */ /* 0x000fce000000000a */
.L_x_3559:
[----:B0-----:R-:W-:Y:S05]  /*e6d0*/  BSYNC B0 ;  /* 0x0000000000007941 */ /* 0x001fea0003800000 */
.L_x_3558:
        /* <DEDUP_REMOVED lines=14> */
.L_x_3561:
[----:B------:R-:W-:Y:S05]  /*e7c0*/  BSYNC B0 ;  /* 0x0000000000007941 */ /* 0x000fea0003800000 */
.L_x_3560:
        /* <DEDUP_REMOVED lines=35> */
.L_x_3563:
[----:B------:R-:W-:Y:S05]  /*ea00*/  BSYNC B0 ;  /* 0x0000000000007941 */ /* 0x000fea0003800000 */
.L_x_3562:
        /* <DEDUP_REMOVED lines=25> */
[----:B-1----:R-:W0:Y:S01]  /*eba0*/  LDC R19, c[0x0][0x4] ;  /* 0x00000100ff137b82 */ /* 0x002e220000000800 */
[----:B------:R-:W-:Y:S01]  /*ebb0*/  BSSY B1, `(.L_x_3567) ;  /* 0x000000b000017945 */ /* 0x000fe20003800000 */
[----:B------:R-:W-:-:S06]  /*ebc0*/  IMAD R17, R2, UR5, RZ ;  /* 0x0000000502117c24 */ /* 0x000fcc000f8e02ff */
[----:B------:R-:W1:Y:S01]  /*ebd0*/  LDC.64 R10, c[0x0][0x608] ;  /* 0x00018200ff0a7b82 */ /* 0x000e620000000a00 */
[----:B0-----:R-:W-:-:S07]  /*ebe0*/  IMAD R19, R19, UR4, RZ ;  /* 0x0000000413137c24 */ /* 0x001fce000f8e02ff */
.L_x_3568:
[----:B------:R-:W-:-:S04]  /*ebf0*/  IMAD.IADD R15, R17, 0x1, R6 ;  /* 0x00000001110f7824 */ /* 0x000fc800078e0206 */
[----:B-1----:R-:W-:-:S06]  /*ec00*/  IMAD.WIDE.U32 R14, R15, 0x4, R10 ;  /* 0x000000040f0e7825 */ /* 0x002fcc00078e000a */
[----:B------:R-:W2:Y:S01]  /*ec10*/  LDG.E R14, desc[UR36][R14.64] ;  /* 0x000000240e0e7981 */ /* 0x000ea2000c1e1900 */
[----:B------:R-:W-:-:S04]  /*ec20*/  IADD3 R6, R19, R6, RZ ;  /* 0x0000000613067210 */ /* 0x000fc80007ffe0ff */
[----:B------:R-:W-:Y:S01]  /*ec30*/  ISETP.GE.U32.AND P0, PT, R6, UR6, PT ;  /* 0x0000000606007c0c */ /* 0x000fe2000bf06070 */
[----:B--2---:R-:W-:-:S12]  /*ec40*/  FADD.FTZ R13, R14, R13 ;  /* 0x0000000d0e0d7221 */ /* 0x004fd80000010000 */
[----:B------:R-:W-:Y:S05]  /*ec50*/  @!P0 BRA `(.L_x_3568) ;  /* 0xfffffffc00e48947 */ /* 0x000fea000383ffff */
[----:B------:R-:W-:Y:S05]  /*ec60*/  BSYNC B1 ;  /* 0x0000000000017941 */ /* 0x000fea0003800000 */
.L_x_3567:
[----:B------:R-:W-:Y:S05]  /*ec70*/  BRA `(.L_x_3566) ;  /* 0x0000000000447947 */ /* 0x000fea0003800000 */
.L_x_3565:
        /* <DEDUP_REMOVED lines=9> */
.L_x_3569:
        /* <DEDUP_REMOVED lines=8> */
.L_x_3566:
[----:B------:R-:W-:Y:S05]  /*ed90*/  BSYNC B0 ;  /* 0x0000000000007941 */ /* 0x000fea0003800000 */
.L_x_3564:
        /* <DEDUP_REMOVED lines=13> */
.L_x_3571:
[----:B------:R-:W-:Y:S01]  /*ee70*/  IMAD.IADD R10, R3, 0x1, R6 ;  /* 0x00000001030a7824 */ /* 0x000fe200078e0206 */
[----:B------:R-:W-:Y:S04]  /*ee80*/  BAR.SYNC.DEFER_BLOCKING 0x0 ;  /* 0x0000000000007b1d */ /* 0x000fe80000010000 */
[----:B------:R-:W-:-:S04]  /*ee90*/  ISETP.GE.U32.AND P0, PT, R10, UR5, PT ;  /* 0x000000050a007c0c */ /* 0x000fc8000bf06070 */
[----:B------:R-:W-:-:S13]  /*eea0*/  ISETP.GE.U32.OR P0, PT, R3, R6, P0 ;  /* 0x000000060300720c */ /* 0x000fda0000706470 */
[----:B------:R-:W-:-:S05]  /*eeb0*/  @!P0 IMAD R10, R10, R11, R0 ;  /* 0x0000000b0a0a8224 */ /* 0x000fca00078e0200 */
[----:B------:R-:W-:-:S06]  /*eec0*/  @!P0 LEA R10, R10, UR7, 0x2 ;  /* 0x000000070a0a8c11 */ /* 0x000fcc000f8e10ff */
[----:B------:R-:W0:Y:S02]  /*eed0*/  @!P0 LDS R10, [R10] ;  /* 0x000000000a0a8984 */ /* 0x000e240000000800 */
[----:B0-----:R-:W-:-:S05]  /*eee0*/  @!P0 FADD.FTZ R13, R13, R10 ;  /* 0x0000000a0d0d8221 */ /* 0x001fca0000010000 */
[----:B------:R2:W-:Y:S01]  /*eef0*/  @!P0 STS [R2], R13 ;  /* 0x0000000d02008388 */ /* 0x0005e20000000800 */
[----:B------:R-:W-:Y:S02]  /*ef00*/  ISETP.GT.AND P0, PT, R6, 0x1, PT ;  /* 0x000000010600780c */ /* 0x000fe40003f04270 */
[----:B------:R-:W-:-:S11]  /*ef10*/  SHF.R.S32.HI R6, RZ, 0x1, R6 ;  /* 0x00000001ff067819 */ /* 0x000fd60000011406 */
[----:B--2---:R-:W-:Y:S05]  /*ef20*/  @P0 BRA `(.L_x_3571) ;  /* 0xfffffffc00d00947 */ /* 0x004fea000383ffff */
.L_x_3570:
        /* <DEDUP_REMOVED lines=10> */
.L_x_3574:
        /* <DEDUP_REMOVED lines=12> */
.L_x_3573:
[----:B------:R-:W-:Y:S01]  /*f090*/  BAR.SYNC.DEFER_BLOCKING 0x0 ;  /* 0x0000000000007b1d */ /* 0x000fe20000010000 */
[----:B------:R-:W-:-:S13]  /*f0a0*/  ISETP.GE.AND P0, PT, R3, 0x2, PT ;  /* 0x000000020300780c */ /* 0x000fda0003f06270 */
[----:B------:R-:W-:Y:S05]  /*f0b0*/  @!P0 BRA `(.L_x_3572) ;  /* 0x0000000000188947 */ /* 0x000fea0003800000 */
[----:B------:R-:W-:-:S07]  /*f0c0*/  IMAD.MOV.U32 R0, RZ, RZ, 0x1 ;  /* 0x00000001ff007424 */ /* 0x000fce00078e00ff */
.L_x_3575:
[----:B0-----:R0:W2:Y:S02]  /*f0d0*/  SHFL.DOWN PT, R2, R13, R0, 0x1f ;  /* 0x08001f000d027589 */ /* 0x0010a400000e0000 */
[----:B0-----:R-:W-:-:S04]  /*f0e0*/  SHF.L.U32 R0, R0, 0x1, RZ ;  /* 0x0000000100007819 */ /* 0x001fc800000006ff */
[----:B------:R-:W-:Y:S01]  /*f0f0*/  ISETP.GE.AND P0, PT, R0, R3, PT ;  /* 0x000000030000720c */ /* 0x000fe20003f06270 */
[----:B--2---:R-:W-:-:S12]  /*f100*/  FADD.FTZ R13, R2, R13 ;  /* 0x0000000d020d7221 */ /* 0x004fd80000010000 */
[----:B------:R-:W-:Y:S05]  /*f110*/  @!P0 BRA `(.L_x_3575) ;  /* 0xfffffffc00ec8947 */ /* 0x000fea000383ffff */
.L_x_3572:
        /* <DEDUP_REMOVED lines=11> */
.L_x_3577:
[----:B------:R-:W-:Y:S05]  /*f1d0*/  @!P1 BRA `(.L_x_3578) ;  /* 0x0000000000649947 */ /* 0x000fea0003800000 */
[----:B------:R-:W2:Y:S01]  /*f1e0*/  LDC R0, c[0x0][0x624] ;  /* 0x00018900ff007b82 */ /* 0x000ea20000000800 */
[----:B------:R-:W-:Y:S02]  /*f1f0*/  F2FP.BF16.F32.PACK_AB R18, RZ, R13 ;  /* 0x0000000dff12723e */ /* 0x000fe400000010ff */
[----:B--2---:R-:W-:-:S13]  /*f200*/  ISETP.NE.AND P0, PT, R0, 0x1, PT ;  /* 0x000000010000780c */ /* 0x004fda0003f05270 */
        /* <DEDUP_REMOVED lines=17> */
.L_x_3579:
[----:B------:R-:W-:Y:S02]  /*f320*/  ULDC.64 UR4, c[0x0][0x5f0] ;  /* 0x00017c0000047ab9 */ /* 0x000fe40000000a00 */
[----:B------:R-:W-:-:S04]  /*f330*/  IADD3 R16, P0, R16, UR4, RZ ;  /* 0x0000000410107c10 */ /* 0x000fc8000ff1e0ff */
[----:B------:R-:W-:-:S05]  /*f340*/  IADD3.X R17, RZ, UR5, RZ, P0, !PT ;  /* 0x00000005ff117c10 */ /* 0x000fca00087fe4ff */
[----:B------:R-:W-:Y:S01]  /*f350*/  STG.E.U16 desc[UR36][R16.64], R18 ;  /* 0x0000001210007986 */ /* 0x000fe2000c101524 */
[----:B------:R-:W-:Y:S05]  /*f360*/  EXIT ;  /* 0x000000000000794d */ /* 0x000fea0003800000 */
.L_x_3578:
[----:B------:R-:W-:Y:S01]  /*f370*/  STG.E desc[UR36][R4.64], R13 ;  /* 0x0000000d04007986 */ /* 0x000fe2000c101924 */
[----:B------:R-:W-:Y:S05]  /*f380*/  EXIT ;  /* 0x000000000000794d */ /* 0x000fea0003800000 */
.L_x_3576:
[----:B------:R-:W-:Y:S01]  /*f390*/  ISETP.NE.AND P0, PT, RZ, UR38, PT ;  /* 0x00000026ff007c0c */ /* 0x000fe2000bf05270 */
[----:B------:R-:W-:Y:S02]  /*f3a0*/  ULDC.U8 UR4, c[0x0][0x621] ;  /* 0x0001884000047ab9 */ /* 0x000fe40000000000 */
[----:B------:R-:W-:-:S10]  /*f3b0*/  ISETP.NE.AND P1, PT, RZ, UR4, PT ;  /* 0x00000004ff007c0c */ /* 0x000fd4000bf25270 */
[----:B------:R-:W-:Y:S05]  /*f3c0*/  @!P0 BRA `(.L_x_3580) ;  /* 0x00000000000c8947 */ /* 0x000fea0003800000 */
[----:B------:R-:W2:Y:S02]  /*f3d0*/  LDG.E.U16 R0, desc[UR36][R8.64] ;  /* 0x0000002408007981 */ /* 0x000ea4000c1e1500 */
[----:B--2---:R-:W-:-:S04]  /*f3e0*/  IMAD.U32 R0, R0, 0x10000, RZ ;  /* 0x0001000000007824 */ /* 0x004fc800078e00ff */
[----:B0-----:R-:W-:-:S07]  /*f3f0*/  FADD.FTZ R13, R13, R0 ;  /* 0x000000000d0d7221 */ /* 0x001fce0000010000 */
.L_x_3580:
        /* <DEDUP_REMOVED lines=21> */
.L_x_3582:
[----:B------:R-:W-:Y:S02]  /*f550*/  ULDC.64 UR4, c[0x0][0x5f0] ;  /* 0x00017c0000047ab9 */ /* 0x000fe40000000a00 */
[----:B------:R-:W-:-:S04]  /*f560*/  IADD3 R16, P0, R16, UR4, RZ ;  /* 0x0000000410107c10 */ /* 0x000fc8000ff1e0ff */
[----:B------:R-:W-:-:S05]  /*f570*/  IADD3.X R17, RZ, UR5, RZ, P0, !PT ;  /* 0x00000005ff117c10 */ /* 0x000fca00087fe4ff */
[----:B------:R-:W-:Y:S01]  /*f580*/  STG.E.U16 desc[UR36][R16.64], R18 ;  /* 0x0000001210007986 */ /* 0x000fe2000c101524 */
[----:B------:R-:W-:Y:S05]  /*f590*/  EXIT ;  /* 0x000000000000794d */ /* 0x000fea0003800000 */
.L_x_3581:
[----:B0-----:R-:W-:-:S05]  /*f5a0*/  F2FP.BF16.F32.PACK_AB R13, RZ, R13 ;  /* 0x0000000dff0d723e */ /* 0x001fca00000010ff */
[----:B------:R-:W-:Y:S01]  /*f5b0*/  STG.E.U16 desc[UR36][R8.64], R13 ;  /* 0x0000000d08007986 */ /* 0x000fe2000c101524 */
[----:B------:R-:W-:Y:S05]  /*f5c0*/  EXIT ;  /* 0x000000000000794d */ /* 0x000fea0003800000 */
.L_x_3556:
        /* <DEDUP_REMOVED lines=21> */
.L_x_3584:
[----:B------:R-:W-:Y:S05]  /*f720*/  @!P1 BRA `(.L_x_3585) ;  /* 0x0000000000649947 */ /* 0x000fea0003800000 */
[----:B------:R-:W0:Y:S01]  /*f730*/  LDC R0, c[0x0][0x624] ;  /* 0x00018900ff007b82 */ /* 0x000e220000000800 */
[----:B-----5:R-:W-:Y:S02]  /*f740*/  F2FP.BF16.F32.PACK_AB R16, RZ, R6 ;  /* 0x00000006ff10723e */ /* 0x020fe400000010ff */
        /* <DEDUP_REMOVED lines=18> */
.L_x_3586:
[----:B------:R-:W-:Y:S02]  /*f870*/  ULDC.64 UR4, c[0x0][0x5f0] ;  /* 0x00017c0000047ab9 */ /* 0x000fe40000000a00 */
[----:B------:R-:W-:-:S04]  /*f880*/  IADD3 R2, P0, R2, UR4, RZ ;  /* 0x0000000402027c10 */ /* 0x000fc8000ff1e0ff */
[----:B------:R-:W-:-:S05]  /*f890*/  IADD3.X R3, RZ, UR5, RZ, P0, !PT ;  /* 0x00000005ff037c10 */ /* 0x000fca00087fe4ff */
[----:B------:R-:W-:Y:S01]  /*f8a0*/  STG.E.U16 desc[UR36][R2.64], R16 ;  /* 0x0000001002007986 */ /* 0x000fe2000c101524 */
[----:B------:R-:W-:Y:S05]  /*f8b0*/  EXIT ;  /* 0x000000000000794d */ /* 0x000fea0003800000 */
.L_x_3585:
[----:B------:R-:W-:Y:S01]  /*f8c0*/  STG.E desc[UR36][R4.64], R6 ;  /* 0x0000000604007986 */ /* 0x000fe2000c101924 */
[----:B------:R-:W-:Y:S05]  /*f8d0*/  EXIT ;  /* 0x000000000000794d */ /* 0x000fea0003800000 */
.L_x_3583:
[----:B------:R-:W-:Y:S01]  /*f8e0*/  ISETP.NE.AND P0, PT, RZ, UR38, PT ;  /* 0x00000026ff007c0c */ /* 0x000fe2000bf05270 */
[----:B------:R-:W-:Y:S02]  /*f8f0*/  ULDC.U8 UR4, c[0x0][0x621] ;  /* 0x0001884000047ab9 */ /* 0x000fe40000000000 */
[----:B------:R-:W-:-:S10]  /*f900*/  ISETP.NE.AND P1, PT, RZ, UR4, PT ;  /* 0x00000004ff007c0c */ /* 0x000fd4000bf25270 */
[----:B------:R-:W-:Y:S05]  /*f910*/  @!P0 BRA `(.L_x_3587) ;  /* 0x00000000000c8947 */ /* 0x000fea0003800000 */
[----:B------:R-:W2:Y:S02]  /*f920*/  LDG.E.U16 R0, desc[UR36][R12.64] ;  /* 0x000000240c007981 */ /* 0x000ea4000c1e1500 */
[----:B--2---:R-:W-:-:S04]  /*f930*/  IMAD.U32 R3, R0, 0x10000, RZ ;  /* 0x0001000000037824 */ /* 0x004fc800078e00ff */
[----:B------:R-:W-:-:S07]  /*f940*/  FADD.FTZ R6, R6, R3 ;  /* 0x0000000306067221 */ /* 0x000fce0000010000 */
.L_x_3587:
[----:B-----5:R-:W-:Y:S01]  /*f950*/  F2FP.BF16.F32.PACK_AB R16, RZ, R6 ;  /* 0x00000006ff10723e */ /* 0x020fe200000010ff */
[----:B------:R-:W-:Y:S06]  /*f960*/  @!P1 BRA `(.L_x_3588) ;  /* 0x0000000000609947 */ /* 0x000fec0003800000 */
        /* <DEDUP_REMOVED lines=19> */
.L_x_3589:
[----:B------:R-:W-:Y:S02]  /*faa0*/  ULDC.64 UR4, c[0x0][0x5f0] ;  /* 0x00017c0000047ab9 */ /* 0x000fe40000000a00 */
[----:B------:R-:W-:-:S04]  /*fab0*/  IADD3 R2, P0, R2, UR4, RZ ;  /* 0x0000000402027c10 */ /* 0x000fc8000ff1e0ff */
[----:B------:R-:W-:-:S05]  /*fac0*/  IADD3.X R3, RZ, UR5, RZ, P0, !PT ;  /* 0x00000005ff037c10 */ /* 0x000fca00087fe4ff */
[----:B------:R-:W-:Y:S01]  /*fad0*/  STG.E.U16 desc[UR36][R2.64], R16 ;  /* 0x0000001002007986 */ /* 0x000fe2000c101524 */
[----:B------:R-:W-:Y:S05]  /*fae0*/  EXIT ;  /* 0x000000000000794d */ /* 0x000fea0003800000 */
.L_x_3588:
[----:B------:R-:W-:Y:S01]  /*faf0*/  STG.E.U16 desc[UR36][R12.64], R16 ;  /* 0x000000100c007986 */ /* 0x000fe2000c101524 */
[----:B------:R-:W-:Y:S05]  /*fb00*/  EXIT ;  /* 0x000000000000794d */ /* 0x000fea0003800000 */
        .weak           $__internal_0_$__cuda_sm20_div_u64
        .type           $__internal_0_$__cuda_sm20_div_u64,@function
        .size           $__internal_0_$__cuda_sm20_div_u64,($__internal_1_$__cuda_sm20_rem_u64 - $__internal_0_$__cuda_sm20_div_u64)
$__internal_0_$__cuda_sm20_div_u64:
[----:B------:R-:W-:Y:S01]  /*fb10*/  MOV R22, R4 ;  /* 0x0000000400167202 */ /* 0x000fe20000000f00 */
[----:B------:R-:W-:-:S04]  /*fb20*/  IMAD.MOV.U32 R23, RZ, RZ, R5 ;  /* 0x000000ffff177224 */ /* 0x000fc800078e0005 */
[----:B------:R-:W0:Y:S08]  /*fb30*/  I2F.U64.RP R9, R22 ;  /* 0x0000001600097312 */ /* 0x000e300000309000 */
[----:B0-----:R-:W0:Y:S02]  /*fb40*/  MUFU.RCP R9, R9 ;  /* 0x0000000900097308 */ /* 0x001e240000001000 */
[----:B0-----:R-:W-:-:S06]  /*fb50*/  IADD3 R18, R9, 0x1ffffffe, RZ ;  /* 0x1ffffffe09127810 */ /* 0x001fcc0007ffe0ff */
[----:B------:R-:W0:Y:S02]  /*fb60*/  F2I.U64.TRUNC R18, R18 ;  /* 0x0000001200127311 */ /* 0x000e24000020d800 */
[----:B0-----:R-:W-:-:S04]  /*fb70*/  IMAD.WIDE.U32 R20, R18, R4, RZ ;  /* 0x0000000412147225 */ /* 0x001fc800078e00ff */
[C---:B------:R-:W-:Y:S01]  /*fb80*/  IMAD R11, R18.reuse, R5, R21 ;  /* 0x00000005120b7224 */ /* 0x040fe200078e0215 */
[----:B------:R-:W-:Y:S01]  /*fb90*/  IADD3 R25, P0, RZ, -R20, RZ ;  /* 0x80000014ff197210 */ /* 0x000fe20007f1e0ff */
[----:B------:R-:W-:Y:S02]  /*fba0*/  IMAD.MOV.U32 R21, RZ, RZ, R18 ;  /* 0x000000ffff157224 */ /* 0x000fe400078e0012 */
[----:B------:R-:W-:Y:S02]  /*fbb0*/  IMAD R11, R19, R4, R11 ;  /* 0x00000004130b7224 */ /* 0x000fe400078e020b */
[----:B------:R-:W-:-:S03]  /*fbc0*/  IMAD.HI.U32 R20, R18, R25, RZ ;  /* 0x0000001912147227 */ /* 0x000fc600078e00ff */
[----:B------:R-:W-:-:S05]  /*fbd0*/  IADD3.X R11, RZ, ~R11, RZ, P0, !PT ;  /* 0x8000000bff0b7210 */ /* 0x000fca00007fe4ff */
[----:B------:R-:W-:-:S04]  /*fbe0*/  IMAD.WIDE.U32 R20, P0, R18, R11, R20 ;  /* 0x0000000b12147225 */ /* 0x000fc80007800014 */
[C---:B------:R-:W-:Y:S02]  /*fbf0*/  IMAD R23, R19.reuse, R11, RZ ;  /* 0x0000000b13177224 */ /* 0x040fe400078e02ff */
[----:B------:R-:W-:-:S04]  /*fc00*/  IMAD.HI.U32 R20, P1, R19, R25, R20 ;  /* 0x0000001913147227 */ /* 0x000fc80007820014 */
[----:B------:R-:W-:Y:S01]  /*fc10*/  IMAD.HI.U32 R9, R19, R11, RZ ;  /* 0x0000000b13097227 */ /* 0x000fe200078e00ff */
[----:B------:R-:W-:-:S04]  /*fc20*/  IADD3 R21, P3, R23, R20, RZ ;  /* 0x0000001417157210 */ /* 0x000fc80007f7e0ff */
[----:B------:R-:W-:Y:S01]  /*fc30*/  IADD3.X R9, R9, R19, RZ, P0, !PT ;  /* 0x0000001309097210 */ /* 0x000fe200007fe4ff */
[----:B------:R-:W-:-:S03]  /*fc40*/  IMAD.WIDE.U32 R18, R21, R4, RZ ;  /* 0x0000000415127225 */ /* 0x000fc600078e00ff */
[----:B------:R-:W-:Y:S01]  /*fc50*/  IADD3.X R9, RZ, RZ, R9, P3, P1 ;  /* 0x000000ffff097210 */ /* 0x000fe20001fe2409 */
[----:B------:R-:W-:Y:S01]  /*fc60*/  IMAD R11, R21, R5, R19 ;  /* 0x00000005150b7224 */ /* 0x000fe200078e0213 */
[----:B------:R-:W-:-:S03]  /*fc70*/  IADD3 R19, P0, RZ, -R18, RZ ;  /* 0x80000012ff137210 */ /* 0x000fc60007f1e0ff */
[----:B------:R-:W-:Y:S02]  /*fc80*/  IMAD R11, R9, R4, R11 ;  /* 0x00000004090b7224 */ /* 0x000fe400078e020b */
[----:B------:R-:W-:-:S03]  /*fc90*/  IMAD.HI.U32 R20, R21, R19, RZ ;  /* 0x0000001315147227 */ /* 0x000fc600078e00ff */
[----:B------:R-:W-:-:S05]  /*fca0*/  IADD3.X R18, RZ, ~R11, RZ, P0, !PT ;  /* 0x8000000bff127210 */ /* 0x000fca00007fe4ff */
[----:B------:R-:W-:-:S04]  /*fcb0*/  IMAD.WIDE.U32 R20, P0, R21, R18, R20 ;  /* 0x0000001215147225 */ /* 0x000fc80007800014 */
[C---:B------:R-:W-:Y:S02]  /*fcc0*/  IMAD R22, R9.reuse, R18, RZ ;  /* 0x0000001209167224 */ /* 0x040fe400078e02ff */
[----:B------:R-:W-:Y:S01]  /*fcd0*/  IMAD.HI.U32 R11, P1, R9, R19, R20 ;  /* 0x00000013090b7227 */ /* 0x000fe20007820014 */
[----:B------:R-:W-:-:S03]  /*fce0*/  HFMA2.MMA R19, -RZ, RZ, 0, 0 ;  /* 0x00000000ff137435 */ /* 0x000fc600000001ff */
[----:B------:R-:W-:Y:S01]  /*fcf0*/  IMAD.HI.U32 R18, R9, R18, RZ ;  /* 0x0000001209127227 */ /* 0x000fe200078e00ff */
[----:B------:R-:W-:-:S03]  /*fd00*/  IADD3 R11, P3, R22, R11, RZ ;  /* 0x0000000b160b7210 */ /* 0x000fc60007f7e0ff */
[----:B------:R-:W-:Y:S02]  /*fd10*/  IMAD.X R9, R18, 0x1, R9, P0 ;  /* 0x0000000112097824 */ /* 0x000fe400000e0609 */
[----:B------:R-:W-:-:S03]  /*fd20*/  IMAD.HI.U32 R18, R11, R10, RZ ;  /* 0x0000000a0b127227 */ /* 0x000fc600078e00ff */
[----:B------:R-:W-:Y:S01]  /*fd30*/  IADD3.X R9, RZ, RZ, R9, P3, P1 ;  /* 0x000000ffff097210 */ /* 0x000fe20001fe2409 */
[----:B------:R-:W-:-:S04]  /*fd40*/  IMAD.WIDE.U32 R18, R11, R7, R18 ;  /* 0x000000070b127225 */ /* 0x000fc800078e0012 */
[C---:B------:R-:W-:Y:S02]  /*fd50*/  IMAD R20, R9.reuse, R7, RZ ;  /* 0x0000000709147224 */ /* 0x040fe400078e02ff */
[----:B------:R-:W-:-:S04]  /*fd60*/  IMAD.HI.U32 R11, P0, R9, R10, R18 ;  /* 0x0000000a090b7227 */ /* 0x000fc80007800012 */
[----:B------:R-:W-:Y:S01]  /*fd70*/  IMAD.HI.U32 R9, R9, R7, RZ ;  /* 0x0000000709097227 */ /* 0x000fe200078e00ff */
[----:B------:R-:W-:-:S04]  /*fd80*/  IADD3 R11, P1, R20, R11, RZ ;  /* 0x0000000b140b7210 */ /* 0x000fc80007f3e0ff */
[----:B------:R-:W-:Y:S01]  /*fd90*/  IADD3.X R9, R9, RZ, RZ, P0, !PT ;  /* 0x000000ff09097210 */ /* 0x000fe200007fe4ff */
[----:B------:R-:W-:-:S04]  /*fda0*/  IMAD.WIDE.U32 R18, R11, R4, RZ ;  /* 0x000000040b127225 */ /* 0x000fc800078e00ff */
[----:B------:R-:W-:Y:S01]  /*fdb0*/  IMAD.X R9, RZ, RZ, R9, P1 ;  /* 0x000000ffff097224 */ /* 0x000fe200008e0609 */
[----:B------:R-:W-:Y:S01]  /*fdc0*/  IADD3 R21, P1, -R18, R10, RZ ;  /* 0x0000000a12157210 */ /* 0x000fe20007f3e1ff */
[C---:B------:R-:W-:Y:S01]  /*fdd0*/  IMAD R19, R11.reuse, R5, R19 ;  /* 0x000000050b137224 */ /* 0x040fe200078e0213 */
[----:B------:R-:W-:Y:S02]  /*fde0*/  IADD3 R18, P3, R11, 0x1, RZ ;  /* 0x000000010b127810 */ /* 0x000fe40007f7e0ff */
[-C--:B------:R-:W-:Y:S01]  /*fdf0*/  ISETP.GE.U32.AND P0, PT, R21, R4.reuse, PT ;  /* 0x000000041500720c */ /* 0x080fe20003f06070 */
[----:B------:R-:W-:-:S05]  /*fe00*/  IMAD R10, R9, R4, R19 ;  /* 0x00000004090a7224 */ /* 0x000fca00078e0213 */
[----:B------:R-:W-:Y:S01]  /*fe10*/  IADD3.X R22, ~R10, R7, RZ, P1, !PT ;  /* 0x000000070a167210 */ /* 0x000fe20000ffe5ff */
[----:B------:R-:W-:Y:S01]  /*fe20*/  IMAD.X R10, RZ, RZ, R9, P3 ;  /* 0x000000ffff0a7224 */ /* 0x000fe200018e0609 */
[----:B------:R-:W-:Y:S02]  /*fe30*/  IADD3 R7, P1, -R4, R21, RZ ;  /* 0x0000001504077210 */ /* 0x000fe40007f3e1ff */
[----:B------:R-:W-:Y:S02]  /*fe40*/  ISETP.GE.U32.AND.EX P0, PT, R22, R5, PT, P0 ;  /* 0x000000051600720c */ /* 0x000fe40003f06100 */
[----:B------:R-:W-:Y:S02]  /*fe50*/  IADD3.X R20, ~R5, R22, RZ, P1, !PT ;  /* 0x0000001605147210 */ /* 0x000fe40000ffe5ff */
[----:B------:R-:W-:Y:S02]  /*fe60*/  SEL R7, R7, R21, P0 ;  /* 0x0000001507077207 */ /* 0x000fe40000000000 */
[----:B------:R-:W-:-:S02]  /*fe70*/  SEL R18, R18, R11, P0 ;  /* 0x0000000b12127207 */ /* 0x000fc40000000000 */
[----:B------:R-:W-:Y:S02]  /*fe80*/  SEL R20, R20, R22, P0 ;  /* 0x0000001614147207 */ /* 0x000fe40000000000 */
[----:B------:R-:W-:Y:S02]  /*fe90*/  SEL R9, R10, R9, P0 ;  /* 0x000000090a097207 */ /* 0x000fe40000000000 */
[----:B------:R-:W-:Y:S02]  /*fea0*/  ISETP.GE.U32.AND P0, PT, R7, R4, PT ;  /* 0x000000040700720c */ /* 0x000fe40003f06070 */
[----:B------:R-:W-:Y:S02]  /*feb0*/  IADD3 R7, P3, R18, 0x1, RZ ;  /* 0x0000000112077810 */ /* 0x000fe40007f7e0ff */
[----:B------:R-:W-:Y:S02]  /*fec0*/  ISETP.GE.U32.AND.EX P0, PT, R20, R5, PT, P0 ;  /* 0x000000051400720c */ /* 0x000fe40003f06100 */
[----:B------:R-:W-:-:S02]  /*fed0*/  IADD3.X R10, RZ, R9, RZ, P3, !PT ;  /* 0x00000009ff0a7210 */ /* 0x000fc40001ffe4ff */
[----:B------:R-:W-:Y:S02]  /*fee0*/  ISETP.NE.U32.AND P1, PT, R4, RZ, PT ;  /* 0x000000ff0400720c */ /* 0x000fe40003f25070 */
[----:B------:R-:W-:Y:S02]  /*fef0*/  SEL R10, R10, R9, P0 ;  /* 0x000000090a0a7207 */ /* 0x000fe40000000000 */
[----:B------:R-:W-:Y:S02]  /*ff00*/  MOV R9, 0x0 ;  /* 0x0000000000097802 */ /* 0x000fe40000000f00 */
[----:B------:R-:W-:Y:S02]  /*ff10*/  ISETP.NE.AND.EX P1, PT, R5, RZ, PT, P1 ;  /* 0x000000ff0500720c */ /* 0x000fe40003f25310 */
[----:B------:R-:W-:Y:S02]  /*ff20*/  SEL R7, R7, R18, P0 ;  /* 0x0000001207077207 */ /* 0x000fe40000000000 */
[----:B------:R-:W-:-:S02]  /*ff30*/  SEL R10, R10, 0xffffffff, P1 ;  /* 0xffffffff0a0a7807 */ /* 0x000fc40000800000 */
[----:B------:R-:W-:Y:S01]  /*ff40*/  SEL R7, R7, 0xffffffff, P1 ;  /* 0xffffffff07077807 */ /* 0x000fe20000800000 */
[----:B------:R-:W-:Y:S06]  /*ff50*/  RET.REL.NODEC R8 `(_ZN2at6native13reduce_kernelILi512ELi1ENS0_8ReduceOpIN3c108BFloat16ENS0_9NanSumOpsIfS4_EEjS4_Li4ELi4EEEEEvT1_) ;  /* 0xffffff0008287950 */ /* 0x000fec0003c3ffff */
        .weak           $__internal_1_$__cuda_sm20_rem_u64
        .type           $__internal_1_$__cuda_sm20_rem_u64,@function
        .size           $__internal_1_$__cuda_sm20_rem_u64,(.L_x_9783 - $__internal_1_$__cuda_sm20_rem_u64)
$__internal_1_$__cuda_sm20_rem_u64:
[----:B------:R-:W-:Y:S01]  /*ff60*/  IMAD.MOV.U32 R20, RZ, RZ, R7 ;  /* 0x000000ffff147224 */ /* 0x000fe200078e0007 */
[----:B------:R-:W-:-:S05]  /*ff70*/  MOV R21, R17 ;  /* 0x0000001100157202 */ /* 0x000fca0000000f00 */
[----:B------:R-:W0:Y:S08]  /*ff80*/  I2F.U64.RP R20, R20 ;  /* 0x0000001400147312 */ /* 0x000e300000309000 */
[----:B0-----:R-:W0:Y:S02]  /*ff90*/  MUFU.RCP R8, R20 ;  /* 0x0000001400087308 */ /* 0x001e240000001000 */
[----:B0-----:R-:W-:-:S06]  /*ffa0*/  IADD3 R8, R8, 0x1ffffffe, RZ ;  /* 0x1ffffffe08087810 */ /* 0x001fcc0007ffe0ff */
[----:B------:R-:W0:Y:S02]  /*ffb0*/  F2I.U64.TRUNC R8, R8 ;  /* 0x0000000800087311 */ /* 0x000e24000020d800 */
[----:B0-----:R-:W-:-:S04]  /*ffc0*/  IMAD.WIDE.U32 R10, R8, R7, RZ ;  /* 0x00000007080a7225 */ /* 0x001fc800078e00ff */
[----:B------:R-:W-:Y:S01]  /*ffd0*/  IMAD R11, R8, R17, R11 ;  /* 0x00000011080b7224 */ /* 0x000fe200078e020b */
[----:B------:R-:W-:-:S03]  /*ffe0*/  IADD3 R23, P0, RZ, -R10, RZ ;  /* 0x8000000aff177210 */ /* 0x000fc60007f1e0ff */
[----:B------:R-:W-:Y:S02]  /*fff0*/  IMAD R11, R9, R7, R11 ;  /* 0x00000007090b7224 */ /* 0x000fe400078e020b */
[----:B------:R-:W-:-:S04]  /*10000*/  IMAD.HI.U32 R10, R8, R23, RZ ;  /* 0x00000017080a7227 */ /* 0x000fc800078e00ff */
[----:B------:R-:W-:Y:S01]  /*10010*/  IMAD.X R25, RZ, RZ, ~R11, P0 ;  /* 0x000000ffff197224 */ /* 0x000fe200000e0e0b */
[----:B------:R-:W-:-:S03]  /*10020*/  MOV R11, R8 ;  /* 0x00000008000b7202 */ /* 0x000fc60000000f00 */
[-C--:B------:R-:W-:Y:S02]  /*10030*/  IMAD R21, R9, R25.reuse, RZ ;  /* 0x0000001909157224 */ /* 0x080fe400078e02ff */
[----:B------:R-:W-:-:S04]  /*10040*/  IMAD.WIDE.U32 R10, P0, R8, R25, R10 ;  /* 0x00000019080a7225 */ /* 0x000fc8000780000a */
[----:B------:R-:W-:-:S04]  /*10050*/  IMAD.HI.U32 R25, R9, R25, RZ ;  /* 0x0000001909197227 */ /* 0x000fc800078e00ff */
[----:B------:R-:W-:Y:S01]  /*10060*/  IMAD.HI.U32 R10, P1, R9, R23, R10 ;  /* 0x00000017090a7227 */ /* 0x000fe2000782000a */
[----:B------:R-:W-:-:S04]  /*10070*/  IADD3.X R20, R25, R9, RZ, P0, !PT ;  /* 0x0000000919147210 */ /* 0x000fc800007fe4ff */
[----:B------:R-:W-:-:S04]  /*10080*/  IADD3 R11, P2, R21, R10, RZ ;  /* 0x0000000a150b7210 */ /* 0x000fc80007f5e0ff */
[----:B------:R-:W-:Y:S01]  /*10090*/  IADD3.X R20, RZ, RZ, R20, P2, P1 ;  /* 0x000000ffff147210 */ /* 0x000fe200017e2414 */
[----:B------:R-:W-:-:S04]  /*100a0*/  IMAD.WIDE.U32 R8, R11, R7, RZ ;  /* 0x000000070b087225 */ /* 0x000fc800078e00ff */
[----:B------:R-:W-:Y:S01]  /*100b0*/  IMAD R9, R11, R17, R9 ;  /* 0x000000110b097224 */ /* 0x000fe200078e0209 */
[----:B------:R-:W-:-:S03]  /*100c0*/  IADD3 R21, P0, RZ, -R8, RZ ;  /* 0x80000008ff157210 */ /* 0x000fc60007f1e0ff */
[----:B------:R-:W-:Y:S02]  /*100d0*/  IMAD R9, R20, R7, R9 ;  /* 0x0000000714097224 */ /* 0x000fe400078e0209 */
[----:B------:R-:W-:-:S04]  /*100e0*/  IMAD.HI.U32 R10, R11, R21, RZ ;  /* 0x000000150b0a7227 */ /* 0x000fc800078e00ff */
[----:B------:R-:W-:-:S04]  /*100f0*/  IMAD.X R9, RZ, RZ, ~R9, P0 ;  /* 0x000000ffff097224 */ /* 0x000fc800000e0e09 */
[----:B------:R-:W-:-:S04]  /*10100*/  IMAD.WIDE.U32 R10, P0, R11, R9, R10 ;  /* 0x000000090b0a7225 */ /* 0x000fc8000780000a */
[C---:B------:R-:W-:Y:S02]  /*10110*/  IMAD R8, R20.reuse, R9, RZ ;  /* 0x0000000914087224 */ /* 0x040fe400078e02ff */
[----:B------:R-:W-:-:S04]  /*10120*/  IMAD.HI.U32 R11, P1, R20, R21, R10 ;  /* 0x00000015140b7227 */ /* 0x000fc8000782000a */
[----:B------:R-:W-:Y:S01]  /*10130*/  IMAD.HI.U32 R9, R20, R9, RZ ;  /* 0x0000000914097227 */ /* 0x000fe200078e00ff */
[----:B------:R-:W-:-:S04]  /*10140*/  IADD3 R11, P2, R8, R11, RZ ;  /* 0x0000000b080b7210 */ /* 0x000fc80007f5e0ff */
[----:B------:R-:W-:Y:S01]  /*10150*/  IADD3.X R20, R9, R20, RZ, P0, !PT ;  /* 0x0000001409147210 */ /* 0x000fe200007fe4ff */
[----:B------:R-:W-:Y:S01]  /*10160*/  HFMA2.MMA R9, -RZ, RZ, 0, 0 ;  /* 0x00000000ff097435 */ /* 0x000fe200000001ff */
[----:B------:R-:W-:Y:S02]  /*10170*/  IMAD.HI.U32 R8, R11, R16, RZ ;  /* 0x000000100b087227 */ /* 0x000fe400078e00ff */
[----:B------:R-:W-:-:S05]  /*10180*/  IADD3.X R20, RZ, RZ, R20, P2, P1 ;  /* 0x000000ffff147210 */ /* 0x000fca00017e2414 */
[----:B------:R-:W-:-:S04]  /*10190*/  IMAD.HI.U32 R10, R20, R19, RZ ;  /* 0x00000013140a7227 */ /* 0x000fc800078e00ff */
[----:B------:R-:W-:-:S04]  /*101a0*/  IMAD.WIDE.U32 R8, R11, R19, R8 ;  /* 0x000000130b087225 */ /* 0x000fc800078e0008 */
[C---:B------:R-:W-:Y:S02]  /*101b0*/  IMAD R11, R20.reuse, R19, RZ ;  /* 0x00000013140b7224 */ /* 0x040fe400078e02ff */
[----:B------:R-:W-:-:S04]  /*101c0*/  IMAD.HI.U32 R8, P0, R20, R16, R8 ;  /* 0x0000001014087227 */ /* 0x000fc80007800008 */
[----:B------:R-:W-:Y:S01]  /*101d0*/  IMAD.X R10, RZ, RZ, R10, P0 ;  /* 0x000000ffff0a7224 */ /* 0x000fe200000e060a */
[----:B------:R-:W-:-:S04]  /*101e0*/  IADD3 R20, P1, R11, R8, RZ ;  /* 0x000000080b147210 */ /* 0x000fc80007f3e0ff */
[----:B------:R-:W-:Y:S01]  /*101f0*/  IADD3.X R10, RZ, R10, RZ, P1, !PT ;  /* 0x0000000aff0a7210 */ /* 0x000fe20000ffe4ff */
[----:B------:R-:W-:-:S04]  /*10200*/  IMAD.WIDE.U32 R8, R20, R7, RZ ;  /* 0x0000000714087225 */ /* 0x000fc800078e00ff */
[----:B------:R-:W-:Y:S01]  /*10210*/  IMAD R20, R20, R17, R9 ;  /* 0x0000001114147224 */ /* 0x000fe200078e0209 */
[----:B------:R-:W-:-:S03]  /*10220*/  IADD3 R16, P1, -R8, R16, RZ ;  /* 0x0000001008107210 */ /* 0x000fc60007f3e1ff */
[-C--:B------:R-:W-:Y:S01]  /*10230*/  IMAD R10, R10, R7.reuse, R20 ;  /* 0x000000070a0a7224 */ /* 0x080fe200078e0214 */
[----:B------:R-:W-:-:S04]  /*10240*/  ISETP.GE.U32.AND P0, PT, R16, R7, PT ;  /* 0x000000071000720c */ /* 0x000fc80003f06070 */
[----:B------:R-:W-:Y:S02]  /*10250*/  IADD3.X R20, ~R10, R19, RZ, P1, !PT ;  /* 0x000000130a147210 */ /* 0x000fe40000ffe5ff */
[CC--:B------:R-:W-:Y:S02]  /*10260*/  IADD3 R8, P1, -R7.reuse, R16.reuse, RZ ;  /* 0x0000001007087210 */ /* 0x0c0fe40007f3e1ff */
[C---:B------:R-:W-:Y:S02]  /*10270*/  ISETP.GE.U32.AND.EX P0, PT, R20.reuse, R17, PT, P0 ;  /* 0x000000111400720c */ /* 0x040fe40003f06100 */
[----:B------:R-:W-:Y:S01]  /*10280*/  MOV R19, 0x0 ;  /* 0x0000000000137802 */ /* 0x000fe20000000f00 */
[----:B------:R-:W-:Y:S01]  /*10290*/  IMAD.X R10, R20, 0x1, ~R17, P1 ;  /* 0x00000001140a7824 */ /* 0x000fe200008e0e11 */
[----:B------:R-:W-:Y:S02]  /*102a0*/  SEL R8, R8, R16, P0 ;  /* 0x0000001008087207 */ /* 0x000fe40000000000 */
[----:B------:R-:W-:-:S02]  /*102b0*/  ISETP.NE.U32.AND P1, PT, R7, RZ, PT ;  /* 0x000000ff0700720c */ /* 0x000fc40003f25070 */
[----:B------:R-:W-:Y:S02]  /*102c0*/  SEL R10, R10, R20, P0 ;  /* 0x000000140a0a7207 */ /* 0x000fe40000000000 */
[----:B------:R-:W-:Y:S02]  /*102d0*/  ISETP.GE.U32.AND P0, PT, R8, R7, PT ;  /* 0x000000070800720c */ /* 0x000fe40003f06070 */
[----:B------:R-:W-:Y:S02]  /*102e0*/  IADD3 R16, P2, -R7, R8, RZ ;  /* 0x0000000807107210 */ /* 0x000fe40007f5e1ff */
[----:B------:R-:W-:Y:S02]  /*102f0*/  ISETP.GE.U32.AND.EX P0, PT, R10, R17, PT, P0 ;  /* 0x000000110a00720c */ /* 0x000fe40003f06100 */
[C---:B------:R-:W-:Y:S02]  /*10300*/  IADD3.X R7, ~R17.reuse, R10, RZ, P2, !PT ;  /* 0x0000000a11077210 */ /* 0x040fe400017fe5ff */
[----:B------:R-:W-:-:S02]  /*10310*/  ISETP.NE.AND.EX P1, PT, R17, RZ, PT, P1 ;  /* 0x000000ff1100720c */ /* 0x000fc40003f25310 */
[----:B------:R-:W-:Y:S02]  /*10320*/  SEL R16, R16, R8, P0 ;  /* 0x0000000810107207 */ /* 0x000fe40000000000 */
[----:B------:R-:W-:Y:S02]  /*10330*/  SEL R17, R7, R10, P0 ;  /* 0x0000000a07117207 */ /* 0x000fe40000000000 */
[----:B------:R-:W-:Y:S02]  /*10340*/  SEL R16, R16, 0xffffffff, P1 ;  /* 0xffffffff10107807 */ /* 0x000fe40000800000 */
[----:B------:R-:W-:Y:S01]  /*10350*/  SEL R17, R17, 0xffffffff, P1 ;  /* 0xffffffff11117807 */ /* 0x000fe20000800000 */
[----:B------:R-:W-:Y:S06]  /*10360*/  RET.REL.NODEC R18 `(_ZN2at6native13reduce_kernelILi512ELi1ENS0_8ReduceOpIN3c108BFloat16ENS0_9NanSumOpsIfS4_EEjS4_Li4ELi4EEEEEvT1_) ;  /* 0xfffffefc12247950 */ /* 0x000fec0003c3ffff */
.L_x_3590:
        /* <DEDUP_REMOVED lines=9> */
.L_x_9783:


//--------------------- .text._ZN2at6native13reduce_kernelILi256ELi2ENS0_8ReduceOpIN3c108BFloat16ENS0_9NanSumOpsIfS4_EEjS4_Li4ELi4EEEEEvT1_ --------------------------
	.section	.text._ZN2at6native13reduce_kernelILi256ELi2ENS0_8ReduceOpIN3c108BFloat16ENS0_9NanSumOpsIfS4_EEjS4_Li4ELi4EEEEEvT1_,"ax",@progbits
	.align	128
        .global         _ZN2at6native13reduce_kernelILi256ELi2ENS0_8ReduceOpIN3c108BFloat16ENS0_9NanSumOpsIfS4_EEjS4_Li4ELi4EEEEEvT1_
        .type           _ZN2at6native13reduce_kernelILi256ELi2ENS0_8ReduceOpIN3c108BFloat16ENS0_9NanSumOpsIfS4_EEjS4_Li4ELi4EEEEEvT1_,@function
        .size           _ZN2at6native13reduce_kernelILi256ELi2ENS0_8ReduceOpIN3c108BFloat16ENS0_9NanSumOpsIfS4_EEjS4_Li4ELi4EEEEEvT1_,(.L_x_9785 - _ZN2at6native13reduce_kernelILi256ELi2ENS0_8ReduceOpIN3c108BFloat16ENS0_9NanSumOpsIfS4_EEjS4_Li4ELi4EEEEEvT1_)
        .other          _ZN2at6native13reduce_kernelILi256ELi2ENS0_8ReduceOpIN3c108BFloat16ENS0_9NanSumOpsIfS4_EEjS4_Li4ELi4EEEEEvT1_,@"STO_CUDA_ENTRY STV_DEFAULT"
_ZN2at6native13reduce_kernelILi256ELi2ENS0_8ReduceOpIN3c108BFloat16ENS0_9NanSumOpsIfS4_EEjS4_Li4ELi4EEEEEvT1_:
.text._ZN2at6native13reduce_kernelILi256ELi2ENS0_8ReduceOpIN3c108BFloat16ENS0_9NanSumOpsIfS4_EEjS4_Li4ELi4EEEEEvT1_:
        /* <DEDUP_REMOVED lines=288> */
.L_x_3591:
        /* <DEDUP_REMOVED lines=44> */
.L_x_3595:
        /* <DEDUP_REMOVED lines=25> */
.L_x_3601:
[----:B------:R-:W-:Y:S05]  /*1650*/  BSYNC B2 ;  /* 0x0000000000027941 */ /* 0x000fea0003800000 */
.L_x_3600:
        /* <DEDUP_REMOVED lines=8> */
[----:B------:R-:W2:Y:S01]  /*16e0*/  LDG.E.U16 R0, desc[UR60][R4.64] ;  /* 0x0000003c04007981 */ /* 0x000ea2000c1e1500 */
[----:B------:R-:W-:Y:S01]  /*16f0*/  IMAD.MOV.U32 R3, RZ, RZ, RZ ;  /* 0x000000ffff037224 */ /* 0x000fe200078e00ff */
[----:B--2---:R-:W-:-:S04]  /*1700*/  SHF.L.U32 R0, R0, 0x10, RZ ;  /* 0x0000001000007819 */ /* 0x004fc800000006ff */
[----:B------:R-:W-:-:S13]  /*1710*/  FSETP.GTU.FTZ.AND P0, PT, |R0|, +INF , PT ;  /* 0x7f8000000000780b */ /* 0x000fda0003f1c200 */
[----:B------:R-:W-:-:S05]  /*1720*/  @!P0 MOV R3, R0 ;  /* 0x0000000000038202 */ /* 0x000fca0000000f00 */
[----:B------:R-:W-:-:S07]  /*1730*/  FADD.FTZ R0, R3, UR4 ;  /* 0x0000000403007e21 */ /* 0x000fce0008010000 */
.L_x_3599:
[----:B------:R-:W-:Y:S05]  /*1740*/  BSYNC B1 ;  /* 0x0000000000017941 */ /* 0x000fea0003800000 */
.L_x_3598:
[----:B------:R-:W0:Y:S01]  /*1750*/  LDC R3, c[0x0][0x21c] ;  /* 0x00008700ff037b82 */ /* 0x000e220000000800 */
[----:B------:R-:W-:-:S04]  /*1760*/  IADD3 R5, P0, -R6, 0x4, RZ ;  /* 0x0000000406057810 */ /* 0x000fc80007f1e1ff */
[----:B------:R-:W-:Y:S01]  /*1770*/  LEA R18, P1, R5, R18, 0x1 ;  /* 0x0000001205127211 */ /* 0x000fe200078208ff */
[----:B------:R-:W-:-:S05]  /*1780*/  IMAD.X R4, RZ, RZ, -0x1, P0 ;  /* 0xffffffffff047424 */ /* 0x000fca00000e06ff */
[----:B------:R-:W-:Y:S02]  /*1790*/  LEA.HI.X R19, R5, R19, R4, 0x1, P1 ;  /* 0x0000001305137211 */ /* 0x000fe400008f0c04 */
[----:B0-----:R-:W-:-:S07]  /*17a0*/  IADD3 R3, R6, -0x4, R3 ;  /* 0xfffffffc06037810 */ /* 0x001fce0007ffe003 */
.L_x_3597:
[----:B------:R-:W-:Y:S05]  /*17b0*/  BSYNC B0 ;  /* 0x0000000000007941 */ /* 0x000fea0003800000 */
.L_x_3596:
[----:B------:R-:W-:Y:S01]  /*17c0*/  ULDC.64 UR4, c[0x0][0x230] ;  /* 0x00008c0000047ab9 */ /* 0x000fe20000000a00 */
[----:B------:R-:W-:Y:S01]  /*17d0*/  BSSY B0, `(.L_x_3602) ;  /* 0x0000027000007945 */ /* 0x000fe20003800000 */
[----:B------:R-:W-:Y:S01]  /*17e0*/  IMAD R5, R23, UR4, RZ ;  /* 0x0000000417057c24 */ /* 0x000fe2000f8e02ff */
[----:B------:R-:W-:-:S03]  /*17f0*/  ULDC UR4, c[0x0][0x238] ;  /* 0x00008e0000047ab9 */ /* 0x000fc60000000800 */
[----:B------:R-:W-:-:S04]  /*1800*/  IMAD R5, R2, UR5, R5 ;  /* 0x0000000502057c24 */ /* 0x000fc8000f8e0205 */
[----:B------:R-:W-:Y:S02]  /*1810*/  IMAD R11, R16, UR4, R5 ;  /* 0x00000004100b7c24 */ /* 0x000fe4000f8e0205 */
[----:B------:R-:W-:-:S03]  /*1820*/  IMAD.MOV.U32 R5, RZ, RZ, R7 ;  /* 0x000000ffff057224 */ /* 0x000fc600078e0007 */
[----:B------:R-:W-:-:S04]  /*1830*/  LEA R4, R11, 0x3, 0x2 ;  /* 0x000000030b047811 */ /* 0x000fc800078e10ff */
[----:B------:R-:W-:Y:S02]  /*1840*/  ISETP.GE.U32.AND P0, PT, R4, R3, PT ;  /* 0x000000030400720c */ /* 0x000fe40003f06070 */
[----:B------:R-:W-:-:S11]  /*1850*/  MOV R4, R7 ;  /* 0x0000000700047202 */ /* 0x000fd60000000f00 */
[----:B------:R-:W-:Y:S05]  /*1860*/  @P0 BRA `(.L_x_3603) ;  /* 0x0000000000740947 */ /* 0x000fea0003800000 */
[----:B------:R-:W-:-:S07]  /*1870*/  MOV R5, R7 ;  /* 0x0000000700057202 */ /* 0x000fce0000000f00 */
.L_x_3604:
[----:B------:R-:W-:Y:S01]  /*1880*/  IMAD.WIDE.U32 R8, R11, 0x8, R18 ;  /* 0x000000080b087825 */ /* 0x000fe200078e0012 */
[----:B------:R-:W-:-:S05]  /*1890*/  ULDC UR4, c[0x0][0x224] ;  /* 0x0000890000047ab9 */ /* 0x000fca0000000800 */
[----:B------:R-:W2:Y:S01]  /*18a0*/  LDG.E.64 R8, desc[UR60][R8.64] ;  /* 0x0000003c08087981 */ /* 0x000ea2000c1e1b00 */
[----:B------:R-:W-:Y:S02]  /*18b0*/  VIADD R11, R11, UR4 ;  /* 0x000000040b0b7c36 */ /* 0x000fe40008000000 */
[----:B------:R-:W-:Y:S01]  /*18c0*/  IMAD.MOV.U32 R15, RZ, RZ, RZ ;  /* 0x000000ffff0f7224 */ /* 0x000fe200078e00ff */
[C---:B--2---:R-:W-:Y:S01]  /*18d0*/  PRMT R12, R9.reuse, 0x7632, R12 ;  /* 0x00007632090c7816 */ /* 0x044fe2000000000c */
[C---:B------:R-:W-:Y:S01]  /*18e0*/  IMAD.U32 R6, R8.reuse, 0x10000, RZ ;  /* 0x0001000008067824 */ /* 0x040fe200078e00ff */
[----:B------:R-:W-:Y:S02]  /*18f0*/  PRMT R10, R8, 0x7632, R10 ;  /* 0x00007632080a7816 */ /* 0x000fe4000000000a */
[----:B------:R-:W-:Y:S01]  /*1900*/  SHF.L.U32 R13, R9, 0x10, RZ ;  /* 0x00000010090d7819 */ /* 0x000fe200000006ff */
[----:B------:R-:W-:Y:S01]  /*1910*/  IMAD.U32 R14, R12, 0x10000, RZ ;  /* 0x000100000c0e7824 */ /* 0x000fe200078e00ff */
[----:B------:R-:W-:Y:S01]  /*1920*/  SHF.L.U32 R10, R10, 0x10, RZ ;  /* 0x000000100a0a7819 */ /* 0x000fe200000006ff */
[----:B------:R-:W-:Y:S01]  /*1930*/  HFMA2.MMA R12, -RZ, RZ, 0, 0 ;  /* 0x00000000ff0c7435 */ /* 0x000fe200000001ff */
[----:B------:R-:W-:-:S02]  /*1940*/  LEA R8, R11, 0x3, 0x2 ;  /* 0x000000030b087811 */ /* 0x000fc400078e10ff */
[----:B------:R-:W-:Y:S02]  /*1950*/  FSETP.GTU.FTZ.AND P0, PT, |R6|, +INF , PT ;  /* 0x7f8000000600780b */ /* 0x000fe40003f1c200 */
[----:B------:R-:W-:Y:S02]  /*1960*/  FSETP.GTU.FTZ.AND P1, PT, |R10|, +INF , PT ;  /* 0x7f8000000a00780b */ /* 0x000fe40003f3c200 */
[----:B------:R-:W-:Y:S02]  /*1970*/  FSETP.GTU.FTZ.AND P2, PT, |R13|, +INF , PT ;  /* 0x7f8000000d00780b */ /* 0x000fe40003f5c200 */
[----:B------:R-:W-:Y:S02]  /*1980*/  FSETP.GTU.FTZ.AND P3, PT, |R14|, +INF , PT ;  /* 0x7f8000000e00780b */ /* 0x000fe40003f7c200 */
[----:B------:R-:W-:Y:S02]  /*1990*/  ISETP.GE.U32.AND P4, PT, R8, R3, PT ;  /* 0x000000030800720c */ /* 0x000fe40003f86070 */
        /* <DEDUP_REMOVED lines=10> */
.L_x_3603:
[----:B------:R-:W-:Y:S05]  /*1a40*/  BSYNC B0 ;  /* 0x0000000000007941 */ /* 0x000fea0003800000 */
.L_x_3602:
        /* <DEDUP_REMOVED lines=12> */
.L_x_3606:
[----:B------:R-:W-:Y:S05]  /*1b10*/  BSYNC B0 ;  /* 0x0000000000007941 */ /* 0x000fea0003800000 */
.L_x_3605:
        /* <DEDUP_REMOVED lines=8> */
[----:B------:R-:W-:-:S05]  /*1ba0*/  IMAD.WIDE R18, R6, 0x2, R18 ;  /* 0x0000000206127825 */ /* 0x000fca00078e0212 */
[----:B------:R-:W2:Y:S01]  /*1bb0*/  LDG.E.U16 R3, desc[UR60][R18.64] ;  /* 0x0000003c12037981 */ /* 0x000ea2000c1e1500 */
[----:B------:R-:W-:Y:S01]  /*1bc0*/  IMAD.MOV.U32 R9, RZ, RZ, RZ ;  /* 0x000000ffff097224 */ /* 0x000fe200078e00ff */
[----:B--2---:R-:W-:-:S04]  /*1bd0*/  SHF.L.U32 R3, R3, 0x10, RZ ;  /* 0x0000001003037819 */ /* 0x004fc800000006ff */
[----:B------:R-:W-:-:S13]  /*1be0*/  FSETP.GTU.FTZ.AND P0, PT, |R3|, +INF , PT ;  /* 0x7f8000000300780b */ /* 0x000fda0003f1c200 */
[----:B------:R-:W-:-:S05]  /*1bf0*/  @!P0 MOV R9, R3 ;  /* 0x0000000300098202 */ /* 0x000fca0000000f00 */
[----:B------:R-:W-:-:S07]  /*1c00*/  FADD.FTZ R0, R0, R9 ;  /* 0x0000000900007221 */ /* 0x000fce0000010000 */
.L_x_3608:
[----:B------:R-:W-:Y:S05]  /*1c10*/  BSYNC B0 ;  /* 0x0000000000007941 */ /* 0x000fea0003800000 */
.L_x_3607:
[----:B------:R-:W-:Y:S01]  /*1c20*/  FADD.FTZ R0, R7, R0 ;  /* 0x0000000007007221 */ /* 0x000fe20000010000 */
[----:B------:R-:W-:-:S03]  /*1c30*/  IMAD.MOV.U32 R19, RZ, RZ, RZ ;  /* 0x000000ffff137224 */ /* 0x000fc600078e00ff */
[----:B------:R-:W-:-:S04]  /*1c40*/  FADD.FTZ R5, R0, R5 ;  /* 0x0000000500057221 */ /* 0x000fc80000010000 */
[----:B------:R-:W-:Y:S01]  /*1c50*/  FADD.FTZ R18, R5, R4 ;  /* 0x0000000405127221 */ /* 0x000fe20000010000 */
[----:B------:R-:W-:Y:S06]  /*1c60*/  BRA `(.L_x_3593) ;  /* 0x000000a400c47947 */ /* 0x000fec0003800000 */
.L_x_3594:
        /* <DEDUP_REMOVED lines=23> */
[----:B------:R-:W-:Y:S01]  /*1de0*/  ISETP.NE.AND P0, PT, R11, RZ, PT ;  /* 0x000000ff0b00720c */ /* 0x000fe20003f05270 */
[--C-:B------:R-:W-:Y:S01]  /*1df0*/  IMAD.MOV.U32 R5, RZ, RZ, R8.reuse ;  /* 0x000000ffff057224 */ /* 0x100fe200078e0008 */
[-C--:B------:R-:W-:Y:S01]  /*1e00*/  MOV R4, R8.reuse ;  /* 0x0000000800047202 */ /* 0x080fe20000000f00 */
[--C-:B------:R-:W-:Y:S01]  /*1e10*/  IMAD.MOV.U32 R7, RZ, RZ, R8.reuse ;  /* 0x000000ffff077224 */ /* 0x100fe200078e0008 */
[-C--:B------:R-:W-:Y:S01]  /*1e20*/  MOV R6, R8.reuse ;  /* 0x0000000800067202 */ /* 0x080fe20000000f00 */
[----:B------:R-:W-:Y:S01]  /*1e30*/  IMAD.MOV.U32 R9, RZ, RZ, R8 ;  /* 0x000000ffff097224 */ /* 0x000fe200078e0008 */
[----:B------:R-:W-:-:S07]  /*1e40*/  MOV R10, R8 ;  /* 0x00000008000a7202 */ /* 0x000fce0000000f00 */
.L_x_3617:
        /* <DEDUP_REMOVED lines=286> */
.L_x_3613:
        /* <DEDUP_REMOVED lines=243> */
.L_x_3614:
        /* <DEDUP_REMOVED lines=254> */
.L_x_3615:
[----:B------:R-:W-:-:S04]  /*4f40*/  LOP3.LUT R21, R26, 0xfffffffc, RZ, 0xc0, !PT ;  /* 0xfffffffc1a157812 */ /* 0x000fc800078ec0ff */
[----:B------:R-:W-:-:S04]  /*4f50*/  IADD3 R20, P1, R18, R21, RZ ;  /* 0x0000001512147210 */ /* 0x000fc80007f3e0ff */
[----:B------:R-:W-:-:S05]  /*4f60*/  IADD3.X R21, RZ, R19, RZ, P1, !PT ;  /* 0x00000013ff157210 */ /* 0x000fca0000ffe4ff */
[----:B------:R-:W2:Y:S02]  /*4f70*/  LDG.E R20, desc[UR60][R20.64] ;  /* 0x0000003c14147981 */ /* 0x000ea4000c1e1900 */
[C---:B--2---:R-:W-:Y:S02]  /*4f80*/  PRMT R25, R20.reuse, 0x7610, R25 ;  /* 0x0000761014197816 */ /* 0x044fe40000000019 */
[----:B------:R-:W-:Y:S01]  /*4f90*/  PRMT R24, R20, 0x7632, R24 ;  /* 0x0000763214187816 */ /* 0x000fe20000000018 */
[----:B------:R-:W-:Y:S06]  /*4fa0*/  @!P0 BRA `(.L_x_3616) ;  /* 0x0000000c00d48947 */ /* 0x000fec0003800000 */
[----:B------:R-:W-:Y:S01]  /*4fb0*/  MOV R20, RZ ;  /* 0x000000ff00147202 */ /* 0x000fe20000000f00 */
        /* <DEDUP_REMOVED lines=244> */
.L_x_3616:
[----:B------:R-:W-:Y:S01]  /*5f00*/  LOP3.LUT R21, R28, 0xfffffffc, RZ, 0xc0, !PT ;  /* 0xfffffffc1c157812 */ /* 0x000fe200078ec0ff */
[----:B------:R-:W-:Y:S02]  /*5f10*/  IMAD.U32 R29, R12, 0x10000, RZ ;  /* 0x000100000c1d7824 */ /* 0x000fe400078e00ff */
[----:B------:R-:W-:Y:S01]  /*5f20*/  IMAD.U32 R27, R22, 0x10000, RZ ;  /* 0x00010000161b7824 */ /* 0x000fe200078e00ff */
[----:B------:R-:W-:Y:S02]  /*5f30*/  IADD3 R20, P1, R18, R21, RZ ;  /* 0x0000001512147210 */ /* 0x000fe40007f3e0ff */
[----:B------:R-:W-:Y:S02]  /*5f40*/  SHF.L.U32 R34, R13, 0x10, RZ ;  /* 0x000000100d227819 */ /* 0x000fe400000006ff */
[----:B------:R-:W-:Y:S01]  /*5f50*/  SHF.L.U32 R30, R25, 0x10, RZ ;  /* 0x00000010191e7819 */ /* 0x000fe200000006ff */
[----:B------:R-:W-:Y:S02]  /*5f60*/  IMAD.X R21, RZ, RZ, R19, P1 ;  /* 0x000000ffff157224 */ /* 0x000fe400008e0613 */
[----:B------:R-:W-:Y:S01]  /*5f70*/  IMAD.MOV.U32 R26, RZ, RZ, RZ ;  /* 0x000000ffff1a7224 */ /* 0x000fe200078e00ff */
[----:B------:R-:W-:Y:S01]  /*5f80*/  MOV R33, RZ ;  /* 0x000000ff00217202 */ /* 0x000fe20000000f00 */
[----:B------:R-:W-:Y:S01]  /*5f90*/  IMAD.U32 R32, R24, 0x10000, RZ ;  /* 0x0001000018207824 */ /* 0x000fe200078e00ff */
[----:B------:R1:W2:Y:S01]  /*5fa0*/  LDG.E R20, desc[UR60][R20.64] ;  /* 0x0000003c14147981 */ /* 0x0002a2000c1e1900 */
[----:B------:R-:W-:Y:S01]  /*5fb0*/  SHF.L.U32 R28, R11, 0x10, RZ ;  /* 0x000000100b1c7819 */ /* 0x000fe200000006ff */
[----:B------:R-:W-:Y:S01]  /*5fc0*/  ULDC UR4, c[0x0][0x21c] ;  /* 0x0000870000047ab9 */ /* 0x000fe20000000800 */
[----:B------:R-:W-:Y:S01]  /*5fd0*/  FSETP.GTU.FTZ.AND P4, PT, |R29|, +INF , PT ;  /* 0x7f8000001d00780b */ /* 0x000fe20003f9c200 */
[----:B------:R-:W-:Y:S01]  /*5fe0*/  IMAD.MOV.U32 R35, RZ, RZ, RZ ;  /* 0x000000ffff237224 */ /* 0x000fe200078e00ff */
[----:B------:R-:W-:-:S02]  /*5ff0*/  FSETP.GTU.FTZ.AND P3, PT, |R28|, +INF , PT ;  /* 0x7f8000001c00780b */ /* 0x000fc40003f7c200 */
[----:B------:R-:W-:Y:S02]  /*6000*/  FSETP.GTU.FTZ.AND P2, PT, |R27|, +INF , PT ;  /* 0x7f8000001b00780b */ /* 0x000fe40003f5c200 */
[----:B------:R-:W-:Y:S01]  /*6010*/  FSETP.GTU.FTZ.AND P5, PT, |R34|, +INF , PT ;  /* 0x7f8000002200780b */ /* 0x000fe20003fbc200 */
[----:B-1----:R-:W-:Y:S01]  /*6020*/  IMAD.MOV.U32 R21, RZ, RZ, RZ ;  /* 0x000000ffff157224 */ /* 0x002fe200078e00ff */
[----:B------:R-:W-:-:S05]  /*6030*/  FSETP.GTU.FTZ.AND P1, PT, |R30|, +INF , PT ;  /* 0x7f8000001e00780b */ /* 0x000fca0003f3c200 */
[----:B------:R-:W-:Y:S02]  /*6040*/  @!P4 MOV R33, R29 ;  /* 0x0000001d0021c202 */ /* 0x000fe40000000f00 */
[----:B------:R-:W-:Y:S02]  /*6050*/  @!P3 MOV R26, R28 ;  /* 0x0000001c001ab202 */ /* 0x000fe40000000f00 */
[----:B------:R-:W-:Y:S01]  /*6060*/  MOV R28, RZ ;  /* 0x000000ff001c7202 */ /* 0x000fe20000000f00 */
[----:B------:R-:W-:Y:S01]  /*6070*/  FADD.FTZ R10, R33, R10 ;  /* 0x0000000a210a7221 */ /* 0x000fe20000010000 */
[----:B------:R-:W-:Y:S01]  /*6080*/  @!P2 MOV R28, R27 ;  /* 0x0000001b001ca202 */ /* 0x000fe20000000f00 */
[----:B------:R-:W-:Y:S01]  /*6090*/  @!P5 IMAD.MOV.U32 R21, RZ, RZ, R34 ;  /* 0x000000ffff15d224 */ /* 0x000fe200078e0022 */
[----:B------:R-:W-:Y:S01]  /*60a0*/  FSETP.GTU.FTZ.AND P3, PT, |R32|, +INF , PT ;  /* 0x7f8000002000780b */ /* 0x000fe20003f7c200 */
[----:B------:R-:W-:Y:S01]  /*60b0*/  FADD.FTZ R9, R26, R9 ;  /* 0x000000091a097221 */ /* 0x000fe20000010000 */
[----:B------:R-:W-:Y:S01]  /*60c0*/  LEA R27, R0, R31, 0x1 ;  /* 0x0000001f001b7211 */ /* 0x000fe200078e08ff */
[----:B------:R-:W-:-:S02]  /*60d0*/  IMAD.U32 R26, RZ, RZ, UR4 ;  /* 0x00000004ff1a7e24 */ /* 0x000fc4000f8e00ff */
[----:B------:R-:W-:Y:S01]  /*60e0*/  FADD.FTZ R8, R21, R8 ;  /* 0x0000000815087221 */ /* 0x000fe20000010000 */
[----:B------:R-:W-:Y:S01]  /*60f0*/  @!P1 IMAD.MOV.U32 R35, RZ, RZ, R30 ;  /* 0x000000ffff239224 */ /* 0x000fe200078e001e */
[----:B------:R-:W-:Y:S01]  /*6100*/  CS2R R30, SRZ ;  /* 0x00000000001e7805 */ /* 0x000fe2000001ff00 */
[----:B------:R-:W-:Y:S02]  /*6110*/  IMAD.IADD R27, R27, 0x1, R0 ;  /* 0x000000011b1b7824 */ /* 0x000fe400078e0200 */
[----:B------:R-:W-:Y:S01]  /*6120*/  FADD.FTZ R7, R28, R7 ;  /* 0x000000071c077221 */ /* 0x000fe20000010000 */
[----:B------:R-:W-:Y:S01]  /*6130*/  FADD.FTZ R6, R35, R6 ;  /* 0x0000000623067221 */ /* 0x000fe20000010000 */
[----:B------:R-:W-:Y:S01]  /*6140*/  IMAD R33, R0, 0x3, R27 ;  /* 0x0000000300217824 */ /* 0x000fe200078e021b */
[----:B------:R-:W-:Y:S02]  /*6150*/  @!P3 MOV R30, R32 ;  /* 0x00000020001eb202 */ /* 0x000fe40000000f00 */
[----:B------:R-:W-:-:S02]  /*6160*/  MOV R32, RZ ;  /* 0x000000ff00207202 */ /* 0x000fc40000000f00 */
[----:B------:R-:W-:Y:S01]  /*6170*/  ISETP.GE.U32.AND P3, PT, R33, R26, PT ;  /* 0x0000001a2100720c */ /* 0x000fe20003f66070 */
[----:B------:R-:W-:Y:S01]  /*6180*/  FADD.FTZ R5, R30, R5 ;  /* 0x000000051e057221 */ /* 0x000fe20000010000 */
[C---:B--2---:R-:W-:Y:S02]  /*6190*/  PRMT R29, R20.reuse, 0x7610, R29 ;  /* 0x00007610141d7816 */ /* 0x044fe4000000001d */
[----:B------:R-:W-:Y:S02]  /*61a0*/  PRMT R20, R20, 0x7632, R20 ;  /* 0x0000763214147816 */ /* 0x000fe40000000014 */
[----:B------:R-:W-:-:S03]  /*61b0*/  SHF.L.U32 R36, R29, 0x10, RZ ;  /* 0x000000101d247819 */ /* 0x000fc600000006ff */
[----:B------:R-:W-:Y:S01]  /*61c0*/  IMAD.U32 R34, R20, 0x10000, RZ ;  /* 0x0001000014227824 */ /* 0x000fe200078e00ff */
[----:B------:R-:W-:-:S04]  /*61d0*/  FSETP.GTU.FTZ.AND P1, PT, |R36|, +INF , PT ;  /* 0x7f8000002400780b */ /* 0x000fc80003f3c200 */
[----:B------:R-:W-:-:S09]  /*61e0*/  FSETP.GTU.FTZ.AND P2, PT, |R34|, +INF , PT ;  /* 0x7f8000002200780b */ /* 0x000fd20003f5c200 */
[----:B------:R-:W-:-:S04]  /*61f0*/  @!P1 IMAD.MOV.U32 R31, RZ, RZ, R36 ;  /* 0x000000ffff1f9224 */ /* 0x000fc800078e0024 */
[----:B------:R-:W-:Y:S01]  /*6200*/  @!P2 MOV R32, R34 ;  /* 0x000000220020a202 */ /* 0x000fe20000000f00 */
[----:B------:R-:W-:-:S04]  /*6210*/  FADD.FTZ R4, R31, R4 ;  /* 0x000000041f047221 */ /* 0x000fc80000010000 */
[----:B------:R-:W-:Y:S01]  /*6220*/  FADD.FTZ R3, R32, R3 ;  /* 0x0000000320037221 */ /* 0x000fe20000010000 */
[----:B------:R-:W-:Y:S06]  /*6230*/  @!P3 BRA `(.L_x_3617) ;  /* 0xffffffbc0004b947 */ /* 0x000fec000383ffff */
.L_x_3612:
[----:B------:R-:W-:Y:S05]  /*6240*/  BSYNC B0 ;  /* 0x0000000000007941 */ /* 0x000fea0003800000 */
.L_x_3611:
        /* <DEDUP_REMOVED lines=280> */
.L_x_3620:
        /* <DEDUP_REMOVED lines=283> */
.L_x_3621:
        /* <DEDUP_REMOVED lines=283> */
.L_x_3622:
        /* <DEDUP_REMOVED lines=283> */
.L_x_3623:
[----:B------:R-:W-:-:S04]  /*a8e0*/  LOP3.LUT R15, R29, 0xfffffffc, RZ, 0xc0, !PT ;  /* 0xfffffffc1d0f7812 */ /* 0x000fc800078ec0ff */
[----:B------:R-:W-:-:S04]  /*a8f0*/  IADD3 R14, P1, R18, R15, RZ ;  /* 0x0000000f120e7210 */ /* 0x000fc80007f3e0ff */
[----:B------:R-:W-:-:S05]  /*a900*/  IADD3.X R15, RZ, R19, RZ, P1, !PT ;  /* 0x00000013ff0f7210 */ /* 0x000fca0000ffe4ff */
[----:B------:R-:W2:Y:S02]  /*a910*/  LDG.E R14, desc[UR60][R14.64] ;  /* 0x0000003c0e0e7981 */ /* 0x000ea4000c1e1900 */
[C---:B--2---:R-:W-:Y:S02]  /*a920*/  PRMT R29, R14.reuse, 0x7610, R29 ;  /* 0x000076100e1d7816 */ /* 0x044fe4000000001d */
[----:B------:R-:W-:-:S07]  /*a930*/  PRMT R20, R14, 0x7632, R20 ;  /* 0x000076320e147816 */ /* 0x000fce0000000014 */
.L_x_3619:
[----:B------:R-:W-:Y:S05]  /*a940*/  BSYNC B0 ;  /* 0x0000000000007941 */ /* 0x000fea0003800000 */
.L_x_3618:
[----:B------:R-:W-:Y:S04]  /*a950*/  BSSY B0, `(.L_x_3624) ;  /* 0x0000033000007945 */ /* 0x000fe80003800000 */
[----:B------:R-:W-:Y:S05]  /*a960*/  @P0 BRA `(.L_x_3625) ;  /* 0x0000000000c40947 */ /* 0x000fea0003800000 */
[----:B------:R-:W-:Y:S01]  /*a970*/  IMAD.U32 R11, R11, 0x10000, RZ ;  /* 0x000100000b0b7824 */ /* 0x000fe200078e00ff */
[----:B0-----:R-:W-:Y:S01]  /*a980*/  SHF.L.U32 R14, R12, 0x10, RZ ;  /* 0x000000100c0e7819 */ /* 0x001fe200000006ff */
[----:B------:R-:W-:Y:S01]  /*a990*/  IMAD.MOV.U32 R12, RZ, RZ, RZ ;  /* 0x000000ffff0c7224 */ /* 0x000fe200078e00ff */
[----:B------:R-:W-:Y:S01]  /*a9a0*/  IADD3 R27, R27, R0, RZ ;  /* 0x000000001b1b7210 */ /* 0x000fe20007ffe0ff */
[----:B------:R-:W-:Y:S01]  /*a9b0*/  IMAD.MOV.U32 R15, RZ, RZ, RZ ;  /* 0x000000ffff0f7224 */ /* 0x000fe200078e00ff */
[----:B------:R-:W-:Y:S02]  /*a9c0*/  FSETP.GTU.FTZ.AND P0, PT, |R11|, +INF , PT ;  /* 0x7f8000000b00780b */ /* 0x000fe40003f1c200 */
[----:B------:R-:W-:-:S11]  /*a9d0*/  FSETP.GTU.FTZ.AND P1, PT, |R14|, +INF , PT ;  /* 0x7f8000000e00780b */ /* 0x000fd60003f3c200 */
[----:B------:R-:W-:Y:S02]  /*a9e0*/  @!P0 MOV R12, R11 ;  /* 0x0000000b000c8202 */ /* 0x000fe40000000f00 */
[----:B------:R-:W-:Y:S01]  /*a9f0*/  ISETP.GE.U32.AND P0, PT, R27, R26, PT ;  /* 0x0000001a1b00720c */ /* 0x000fe20003f06070 */
[----:B------:R-:W-:Y:S02]  /*aa00*/  @!P1 IMAD.MOV.U32 R15, RZ, RZ, R14 ;  /* 0x000000ffff0f9224 */ /* 0x000fe400078e000e */
[----:B------:R-:W-:Y:S02]  /*aa10*/  FADD.FTZ R9, R9, R12 ;  /* 0x0000000c09097221 */ /* 0x000fe40000010000 */
[----:B------:R-:W-:-:S08]  /*aa20*/  FADD.FTZ R10, R10, R15 ;  /* 0x0000000f0a0a7221 */ /* 0x000fd00000010000 */
[----:B------:R-:W-:Y:S05]  /*aa30*/  @P0 BRA `(.L_x_3625) ;  /* 0x0000000000900947 */ /* 0x000fea0003800000 */
[----:B------:R-:W-:Y:S01]  /*aa40*/  SHF.L.U32 R13, R13, 0x10, RZ ;  /* 0x000000100d0d7819 */ /* 0x000fe200000006ff */
[----:B------:R-:W-:Y:S01]  /*aa50*/  IMAD.U32 R22, R22, 0x10000, RZ ;  /* 0x0001000016167824 */ /* 0x000fe200078e00ff */
[----:B------:R-:W-:Y:S01]  /*aa60*/  HFMA2.MMA R11, -RZ, RZ, 0, 0 ;  /* 0x00000000ff0b7435 */ /* 0x000fe200000001ff */
[----:B------:R-:W-:Y:S01]  /*aa70*/  IMAD.IADD R15, R27, 0x1, R0 ;  /* 0x000000011b0f7824 */ /* 0x000fe200078e0200 */
[----:B------:R-:W-:Y:S02]  /*aa80*/  FSETP.GTU.FTZ.AND P0, PT, |R13|, +INF , PT ;  /* 0x7f8000000d00780b */ /* 0x000fe40003f1c200 */
[----:B------:R-:W-:Y:S02]  /*aa90*/  FSETP.GTU.FTZ.AND P1, PT, |R22|, +INF , PT ;  /* 0x7f8000001600780b */ /* 0x000fe40003f3c200 */
[----:B------:R-:W-:-:S09]  /*aaa0*/  MOV R12, RZ ;  /* 0x000000ff000c7202 */ /* 0x000fd20000000f00 */
[----:B------:R-:W-:Y:S01]  /*aab0*/  @!P0 IMAD.MOV.U32 R11, RZ, RZ, R13 ;  /* 0x000000ffff0b8224 */ /* 0x000fe200078e000d */
[----:B------:R-:W-:Y:S02]  /*aac0*/  ISETP.GE.U32.AND P0, PT, R15, R26, PT ;  /* 0x0000001a0f00720c */ /* 0x000fe40003f06070 */
[----:B------:R-:W-:Y:S01]  /*aad0*/  @!P1 MOV R12, R22 ;  /* 0x00000016000c9202 */ /* 0x000fe20000000f00 */
[----:B------:R-:W-:-:S04]  /*aae0*/  FADD.FTZ R8, R8, R11 ;  /* 0x0000000b08087221 */ /* 0x000fc80000010000 */
[----:B------:R-:W-:-:S06]  /*aaf0*/  FADD.FTZ R7, R7, R12 ;  /* 0x0000000c07077221 */ /* 0x000fcc0000010000 */
[----:B------:R-:W-:Y:S05]  /*ab00*/  @P0 BRA `(.L_x_3625) ;  /* 0x00000000005c0947 */ /* 0x000fea0003800000 */
[----:B------:R-:W-:Y:S01]  /*ab10*/  IMAD.U32 R25, R25, 0x10000, RZ ;  /* 0x0001000019197824 */ /* 0x000fe200078e00ff */
[----:B------:R-:W-:Y:S01]  /*ab20*/  SHF.L.U32 R24, R24, 0x10, RZ ;  /* 0x0000001018187819 */ /* 0x000fe200000006ff */
[----:B------:R-:W-:Y:S01]  /*ab30*/  IMAD.IADD R13, R15, 0x1, R0 ;  /* 0x000000010f0d7824 */ /* 0x000fe200078e0200 */
[----:B------:R-:W-:Y:S01]  /*ab40*/  MOV R11, RZ ;  /* 0x000000ff000b7202 */ /* 0x000fe20000000f00 */
[----:B------:R-:W-:Y:S01]  /*ab50*/  IMAD.MOV.U32 R0, RZ, RZ, RZ ;  /* 0x000000ffff007224 */ /* 0x000fe200078e00ff */
[----:B------:R-:W-:Y:S02]  /*ab60*/  FSETP.GTU.FTZ.AND P0, PT, |R25|, +INF , PT ;  /* 0x7f8000001900780b */ /* 0x000fe40003f1c200 */
[----:B------:R-:W-:Y:S02]  /*ab70*/  FSETP.GTU.FTZ.AND P1, PT, |R24|, +INF , PT ;  /* 0x7f8000001800780b */ /* 0x000fe40003f3c200 */
[----:B------:R-:W-:-:S09]  /*ab80*/  ISETP.GE.U32.AND P2, PT, R13, R26, PT ;  /* 0x0000001a0d00720c */ /* 0x000fd20003f46070 */
[----:B------:R-:W-:Y:S02]  /*ab90*/  @!P0 MOV R11, R25 ;  /* 0x00000019000b8202 */ /* 0x000fe40000000f00 */
[----:B------:R-:W-:-:S03]  /*aba0*/  @!P1 IMAD.MOV.U32 R0, RZ, RZ, R24 ;  /* 0x000000ffff009224 */ /* 0x000fc600078e0018 */
[----:B------:R-:W-:Y:S01]  /*abb0*/  FADD.FTZ R6, R6, R11 ;  /* 0x0000000b06067221 */ /* 0x000fe20000010000 */
[----:B------:R-:W-:Y:S01]  /*abc0*/  FADD.FTZ R5, R5, R0 ;  /* 0x0000000005057221 */ /* 0x000fe20000010000 */
[----:B------:R-:W-:Y:S06]  /*abd0*/  @P2 BRA `(.L_x_3625) ;  /* 0x0000000000282947 */ /* 0x000fec0003800000 */
[----:B------:R-:W-:Y:S01]  /*abe0*/  SHF.L.U32 R29, R29, 0x10, RZ ;  /* 0x000000101d1d7819 */ /* 0x000fe200000006ff */
[----:B------:R-:W-:Y:S01]  /*abf0*/  IMAD.U32 R20, R20, 0x10000, RZ ;  /* 0x0001000014147824 */ /* 0x000fe200078e00ff */
[----:B------:R-:W-:Y:S01]  /*ac00*/  HFMA2.MMA R11, -RZ, RZ, 0, 0 ;  /* 0x00000000ff0b7435 */ /* 0x000fe200000001ff */
[----:B------:R-:W-:Y:S01]  /*ac10*/  IMAD.MOV.U32 R0, RZ, RZ, RZ ;  /* 0x000000ffff007224 */ /* 0x000fe200078e00ff */
[----:B------:R-:W-:Y:S02]  /*ac20*/  FSETP.GTU.FTZ.AND P0, PT, |R29|, +INF , PT ;  /* 0x7f8000001d00780b */ /* 0x000fe40003f1c200 */
[----:B------:R-:W-:-:S11]  /*ac30*/  FSETP.GTU.FTZ.AND P1, PT, |R20|, +INF , PT ;  /* 0x7f8000001400780b */ /* 0x000fd60003f3c200 */
[----:B------:R-:W-:Y:S02]  /*ac40*/  @!P0 MOV R11, R29 ;  /* 0x0000001d000b8202 */ /* 0x000fe40000000f00 */
[----:B------:R-:W-:-:S03]  /*ac50*/  @!P1 IMAD.MOV.U32 R0, RZ, RZ, R20 ;  /* 0x000000ffff009224 */ /* 0x000fc600078e0014 */
[----:B------:R-:W-:Y:S01]  /*ac60*/  FADD.FTZ R4, R4, R11 ;  /* 0x0000000b04047221 */ /* 0x000fe20000010000 */
[----:B------:R-:W-:-:S07]  /*ac70*/  FADD.FTZ R3, R3, R0 ;  /* 0x0000000003037221 */ /* 0x000fce0000010000 */
.L_x_3625:
[----:B------:R-:W-:Y:S05]  /*ac80*/  BSYNC B0 ;  /* 0x0000000000007941 */ /* 0x000fea0003800000 */
.L_x_3624:
[----:B------:R-:W-:Y:S01]  /*ac90*/  FADD.FTZ R10, R7, R10 ;  /* 0x0000000a070a7221 */ /* 0x000fe20000010000 */
[----:B------:R-:W-:-:S03]  /*aca0*/  FADD.FTZ R9, R8, R9 ;  /* 0x0000000908097221 */ /* 0x000fc60000010000 */
[----:B------:R-:W-:Y:S01]  /*acb0*/  FADD.FTZ R10, R10, R5 ;  /* 0x000000050a0a7221 */ /* 0x000fe20000010000 */
[----:B------:R-:W-:-:S03]  /*acc0*/  FADD.FTZ R9, R9, R6 ;  /* 0x0000000609097221 */ /* 0x000fc60000010000 */
[----:B------:R-:W-:Y:S01]  /*acd0*/  FADD.FTZ R19, R10, R3 ;  /* 0x000000030a137221 */ /* 0x000fe20000010000 */
[----:B------:R-:W-:Y:S01]  /*ace0*/  FADD.FTZ R18, R9, R4 ;  /* 0x0000000409127221 */ /* 0x000fe20000010000 */
[----:B------:R-:W-:Y:S06]  /*acf0*/  BRA `(.L_x_3593) ;  /* 0x0000001400a07947 */ /* 0x000fec0003800000 */
.L_x_3610:
        /* <DEDUP_REMOVED lines=9> */
[----:B------:R-:W0:Y:S01]  /*ad90*/  LDC R0, c[0x0][0x224] ;  /* 0x00008900ff007b82 */ /* 0x000e220000000800 */
[-C--:B------:R-:W-:Y:S01]  /*ada0*/  MOV R13, R8.reuse ;  /* 0x00000008000d7202 */ /* 0x080fe20000000f00 */
[--C-:B------:R-:W-:Y:S01]  /*adb0*/  IMAD.MOV.U32 R9, RZ, RZ, R8.reuse ;  /* 0x000000ffff097224 */ /* 0x100fe200078e0008 */
[-C--:B------:R-:W-:Y:S01]  /*adc0*/  MOV R12, R8.reuse ;  /* 0x00000008000c7202 */ /* 0x080fe20000000f00 */
[--C-:B------:R-:W-:Y:S01]  /*add0*/  IMAD.MOV.U32 R11, RZ, RZ, R8.reuse ;  /* 0x000000ffff0b7224 */ /* 0x100fe200078e0008 */
[----:B------:R-:W-:Y:S01]  /*ade0*/  MOV R15, R8 ;  /* 0x00000008000f7202 */ /* 0x000fe20000000f00 */
[----:B------:R-:W-:Y:S02]  /*adf0*/  IMAD.MOV.U32 R10, RZ, RZ, R8 ;  /* 0x000000ffff0a7224 */ /* 0x000fe400078e0008 */
[----:B------:R-:W1:Y:S05]  /*ae00*/  LDC R26, c[0x0][0x21c] ;  /* 0x00008700ff1a7b82 */ /* 0x000e6a0000000800 */
.L_x_3628:
[----:B0-----:R-:W-:-:S05]  /*ae10*/  IADD3 R5, R0, R27, RZ ;  /* 0x0000001b00057210 */ /* 0x001fca0007ffe0ff */
[----:B------:R-:W-:Y:S02]  /*ae20*/  IMAD.IADD R21, R5, 0x1, R0 ;  /* 0x0000000105157824 */ /* 0x000fe400078e0200 */
[C---:B------:R-:W-:Y:S02]  /*ae30*/  IMAD R5, R14.reuse, R5, RZ ;  /* 0x000000050e057224 */ /* 0x040fe400078e02ff */
[----:B------:R-:W-:-:S03]  /*ae40*/  IMAD R4, R14, R21, RZ ;  /* 0x000000150e047224 */ /* 0x000fc600078e02ff */
[----:B------:R-:W-:Y:S02]  /*ae50*/  SHF.R.U32.HI R5, RZ, 0x1, R5 ;  /* 0x00000001ff057819 */ /* 0x000fe40000011605 */
[----:B------:R-:W-:-:S03]  /*ae60*/  SHF.R.U32.HI R7, RZ, 0x1, R4 ;  /* 0x00000001ff077819 */ /* 0x000fc60000011604 */
[----:B------:R-:W-:-:S04]  /*ae70*/  IMAD.WIDE.U32 R4, R5, 0x4, R18 ;  /* 0x0000000405047825 */ /* 0x000fc800078e0012 */
[----:B------:R-:W-:Y:S02]  /*ae80*/  IMAD.WIDE.U32 R6, R7, 0x4, R18 ;  /* 0x0000000407067825 */ /* 0x000fe400078e0012 */
[----:B------:R0:W2:Y:S01]  /*ae90*/  LDG.E R4, desc[UR60][R4.64] ;  /* 0x0000003c04047981 */ /* 0x0000a2000c1e1900 */
[----:B------:R-:W-:-:S03]  /*aea0*/  IADD3 R31, R21, R0, RZ ;  /* 0x00000000151f7210 */ /* 0x000fc60007ffe0ff */
[----:B------:R-:W3:Y:S01]  /*aeb0*/  LDG.E R6, desc[UR60][R6.64] ;  /* 0x0000003c06067981 */ /* 0x000ee2000c1e1900 */
[C---:B------:R-:W-:Y:S02]  /*aec0*/  IMAD R27, R14.reuse, R27, RZ ;  /* 0x0000001b0e1b7224 */ /* 0x040fe400078e02ff */
[----:B------:R-:W-:-:S03]  /*aed0*/  IMAD R20, R14, R31, RZ ;  /* 0x0000001f0e147224 */ /* 0x000fc600078e02ff */
[----:B------:R-:W-:Y:S02]  /*aee0*/  SHF.R.U32.HI R27, RZ, 0x1, R27 ;  /* 0x00000001ff1b7819 */ /* 0x000fe4000001161b */
[----:B------:R-:W-:-:S03]  /*aef0*/  SHF.R.U32.HI R25, RZ, 0x1, R20 ;  /* 0x00000001ff197819 */ /* 0x000fc60000011614 */
[----:B------:R-:W-:-:S04]  /*af00*/  IMAD.WIDE.U32 R28, R27, 0x4, R18 ;  /* 0x000000041b1c7825 */ /* 0x000fc800078e0012 */
[----:B------:R-:W-:Y:S02]  /*af10*/  IMAD.WIDE.U32 R24, R25, 0x4, R18 ;  /* 0x0000000419187825 */ /* 0x000fe400078e0012 */
[----:B------:R-:W4:Y:S04]  /*af20*/  LDG.E R28, desc[UR60][R28.64] ;  /* 0x0000003c1c1c7981 */ /* 0x000f28000c1e1900 */
[----:B------:R5:W4:Y:S01]  /*af30*/  LDG.E R25, desc[UR60][R24.64] ;  /* 0x0000003c18197981 */ /* 0x000b22000c1e1900 */
[----:B------:R-:W-:-:S04]  /*af40*/  IMAD.IADD R27, R31, 0x1, R0 ;  /* 0x000000011f1b7824 */ /* 0x000fc800078e0200 */
[----:B0-----:R-:W-:-:S05]  /*af50*/  IMAD R5, R0, 0x3, R27 ;  /* 0x0000000300057824 */ /* 0x001fca00078e021b */
[----:B-1----:R-:W-:Y:S01]  /*af60*/  ISETP.GE.U32.AND P0, PT, R5, R26, PT ;  /* 0x0000001a0500720c */ /* 0x002fe20003f06070 */
[----:B------:R-:W-:Y:S01]  /*af70*/  HFMA2.MMA R5, -RZ, RZ, 0, 0 ;  /* 0x00000000ff057435 */ /* 0x000fe200000001ff */
[----:B------:R-:W-:Y:S02]  /*af80*/  IMAD.MOV.U32 R34, RZ, RZ, RZ ;  /* 0x000000ffff227224 */ /* 0x000fe400078e00ff */
[----:B------:R-:W-:Y:S01]  /*af90*/  IMAD.MOV.U32 R32, RZ, RZ, RZ ;  /* 0x000000ffff207224 */ /* 0x000fe200078e00ff */
[----:B--2---:R-:W-:Y:S02]  /*afa0*/  PRMT R22, R4, 0x7632, R22 ;  /* 0x0000763204167816 */ /* 0x004fe40000000016 */
[----:B---3--:R-:W-:-:S03]  /*afb0*/  PRMT R30, R6, 0x7610, R30 ;  /* 0x00007610061e7816 */ /* 0x008fc6000000001e */
[----:B------:R-:W-:Y:S01]  /*afc0*/  IMAD.U32 R7, R22, 0x10000, RZ ;  /* 0x0001000016077824 */ /* 0x000fe200078e00ff */
[----:B------:R-:W-:Y:S02]  /*afd0*/  PRMT R21, R4, 0x7610, R21 ;  /* 0x0000761004157816 */ /* 0x000fe40000000015 */
[----:B------:R-:W-:Y:S02]  /*afe0*/  SHF.L.U32 R20, R30, 0x10, RZ ;  /* 0x000000101e147819 */ /* 0x000fe400000006ff */
[----:B------:R-:W-:Y:S02]  /*aff0*/  FSETP.GTU.FTZ.AND P2, PT, |R7|, +INF , PT ;  /* 0x7f8000000700780b */ /* 0x000fe40003f5c200 */
[----:B------:R-:W-:Y:S02]  /*b000*/  FSETP.GTU.FTZ.AND P3, PT, |R20|, +INF , PT ;  /* 0x7f8000001400780b */ /* 0x000fe40003f7c200 */
[----:B------:R-:W-:-:S04]  /*b010*/  SHF.L.U32 R4, R21, 0x10, RZ ;  /* 0x0000001015047819 */ /* 0x000fc800000006ff */
[----:B------:R-:W-:Y:S02]  /*b020*/  FSETP.GTU.FTZ.AND P1, PT, |R4|, +INF , PT ;  /* 0x7f8000000400780b */ /* 0x000fe40003f3c200 */
[----:B-----5:R-:W-:-:S03]  /*b030*/  PRMT R24, R6, 0x7632, R24 ;  /* 0x0000763206187816 */ /* 0x020fc60000000018 */
[--C-:B------:R-:W-:Y:S02]  /*b040*/  @!P2 IMAD.MOV.U32 R5, RZ, RZ, R7.reuse ;  /* 0x000000ffff05a224 */ /* 0x100fe400078e0007 */
[--C-:B------:R-:W-:Y:S01]  /*b050*/  @!P3 IMAD.MOV.U32 R34, RZ, RZ, R20.reuse ;  /* 0x000000ffff22b224 */ /* 0x100fe200078e0014 */
[C---:B----4-:R-:W-:Y:S02]  /*b060*/  PRMT R7, R25.reuse, 0x7610, R7 ;  /* 0x0000761019077816 */ /* 0x050fe40000000007 */
[----:B------:R-:W-:Y:S02]  /*b070*/  PRMT R20, R28, 0x7632, R20 ;  /* 0x000076321c147816 */ /* 0x000fe40000000014 */
[----:B------:R-:W-:Y:S01]  /*b080*/  PRMT R6, R25, 0x7632, R6 ;  /* 0x0000763219067816 */ /* 0x000fe20000000006 */
[----:B------:R-:W-:Y:S01]  /*b090*/  IMAD.U32 R33, R7, 0x10000, RZ ;  /* 0x0001000007217824 */ /* 0x000fe200078e00ff */
[----:B------:R-:W-:Y:S01]  /*b0a0*/  SHF.L.U32 R35, R24, 0x10, RZ ;  /* 0x0000001018237819 */ /* 0x000fe200000006ff */
[----:B------:R-:W-:Y:S01]  /*b0b0*/  IMAD.U32 R29, R20, 0x10000, RZ ;  /* 0x00010000141d7824 */ /* 0x000fe200078e00ff */
[----:B------:R-:W-:-:S02]  /*b0c0*/  @!P1 MOV R32, R4 ;  /* 0x0000000400209202 */ /* 0x000fc40000000f00 */
[----:B------:R-:W-:Y:S02]  /*b0d0*/  SHF.L.U32 R4, R28, 0x10, RZ ;  /* 0x000000101c047819 */ /* 0x000fe400000006ff */
[----:B------:R-:W-:Y:S02]  /*b0e0*/  SHF.L.U32 R31, R6, 0x10, RZ ;  /* 0x00000010061f7819 */ /* 0x000fe400000006ff */
[----:B------:R-:W-:Y:S02]  /*b0f0*/  FSETP.GTU.FTZ.AND P3, PT, |R35|, +INF , PT ;  /* 0x7f8000002300780b */ /* 0x000fe40003f7c200 */
[----:B------:R-:W-:Y:S02]  /*b100*/  FSETP.GTU.FTZ.AND P1, PT, |R4|, +INF , PT ;  /* 0x7f8000000400780b */ /* 0x000fe40003f3c200 */
[----:B------:R-:W-:Y:S02]  /*b110*/  FSETP.GTU.FTZ.AND P4, PT, |R33|, +INF , PT ;  /* 0x7f8000002100780b */ /* 0x000fe40003f9c200 */
[----:B------:R-:W-:-:S02]  /*b120*/  FSETP.GTU.FTZ.AND P5, PT, |R31|, +INF , PT ;  /* 0x7f8000001f00780b */ /* 0x000fc40003fbc200 */
[----:B------:R-:W-:Y:S01]  /*b130*/  FSETP.GTU.FTZ.AND P2, PT, |R29|, +INF , PT ;  /* 0x7f8000001d00780b */ /* 0x000fe20003f5c200 */
[----:B------:R-:W-:Y:S01]  /*b140*/  HFMA2.MMA R4, -RZ, RZ, 0, 0 ;  /* 0x00000000ff047435 */ /* 0x000fe200000001ff */
[----:B------:R-:W-:Y:S01]  /*b150*/  FADD.FTZ R12, R5, R12 ;  /* 0x0000000c050c7221 */ /* 0x000fe20000010000 */
[----:B------:R-:W-:Y:S01]  /*b160*/  HFMA2.MMA R5, -RZ, RZ, 0, 0 ;  /* 0x00000000ff057435 */ /* 0x000fe200000001ff */
[----:B------:R-:W-:Y:S01]  /*b170*/  PRMT R25, R28, 0x7610, R25 ;  /* 0x000076101c197816 */ /* 0x000fe20000000019 */
[----:B------:R-:W-:Y:S02]  /*b180*/  FADD.FTZ R11, R32, R11 ;  /* 0x0000000b200b7221 */ /* 0x000fe40000010000 */
[----:B------:R-:W-:Y:S01]  /*b190*/  @!P3 IMAD.MOV.U32 R4, RZ, RZ, R35 ;  /* 0x000000ffff04b224 */ /* 0x000fe200078e0023 */
[----:B------:R-:W-:Y:S01]  /*b1a0*/  MOV R35, RZ ;  /* 0x000000ff00237202 */ /* 0x000fe20000000f00 */
[----:B------:R-:W-:Y:S01]  /*b1b0*/  IMAD.MOV.U32 R32, RZ, RZ, RZ ;  /* 0x000000ffff207224 */ /* 0x000fe200078e00ff */
[----:B------:R-:W-:Y:S01]  /*b1c0*/  @!P4 MOV R35, R33 ;  /* 0x000000210023c202 */ /* 0x000fe20000000f00 */
[----:B------:R-:W-:Y:S01]  /*b1d0*/  IMAD.MOV.U32 R28, RZ, RZ, RZ ;  /* 0x000000ffff1c7224 */ /* 0x000fe200078e00ff */
[----:B------:R-:W-:Y:S01]  /*b1e0*/  @!P1 SHF.L.U32 R5, R25, 0x10, RZ ;  /* 0x0000001019059819 */ /* 0x000fe200000006ff */
[----:B------:R-:W-:-:S02]  /*b1f0*/  @!P5 IMAD.MOV.U32 R32, RZ, RZ, R31 ;  /* 0x000000ffff20d224 */ /* 0x000fc400078e001f */
[----:B------:R-:W-:Y:S02]  /*b200*/  @!P2 IMAD.MOV.U32 R28, RZ, RZ, R29 ;  /* 0x000000ffff1ca224 */ /* 0x000fe400078e001d */
[----:B------:R-:W-:Y:S01]  /*b210*/  FADD.FTZ R9, R34, R9 ;  /* 0x0000000922097221 */ /* 0x000fe20000010000 */
[----:B------:R-:W-:Y:S01]  /*b220*/  FADD.FTZ R13, R4, R13 ;  /* 0x0000000d040d7221 */ /* 0x000fe20000010000 */
[----:B------:R-:W-:Y:S01]  /*b230*/  FADD.FTZ R8, R35, R8 ;  /* 0x0000000823087221 */ /* 0x000fe20000010000 */
[----:B------:R-:W-:Y:S01]  /*b240*/  FADD.FTZ R3, R32, R3 ;  /* 0x0000000320037221 */ /* 0x000fe20000010000 */
[----:B------:R-:W-:Y:S01]  /*b250*/  FADD.FTZ R10, R5, R10 ;  /* 0x0000000a050a7221 */ /* 0x000fe20000010000 */
[----:B------:R-:W-:Y:S01]  /*b260*/  FADD.FTZ R15, R28, R15 ;  /* 0x0000000f1c0f7221 */ /* 0x000fe20000010000 */
[----:B------:R-:W-:Y:S06]  /*b270*/  @!P0 BRA `(.L_x_3628) ;  /* 0xfffffff800e48947 */ /* 0x000fec000383ffff */
.L_x_3627:
[----:B------:R-:W-:Y:S05]  /*b280*/  BSYNC B0 ;  /* 0x0000000000007941 */ /* 0x000fea0003800000 */
.L_x_3626:
        /* <DEDUP_REMOVED lines=35> */
.L_x_3630:
[----:B------:R-:W-:Y:S05]  /*b4c0*/  BSYNC B0 ;  /* 0x0000000000007941 */ /* 0x000fea0003800000 */
.L_x_3629:
[----:B------:R-:W-:Y:S04]  /*b4d0*/  BSSY B0, `(.L_x_3631) ;  /* 0x0000031000007945 */ /* 0x000fe80003800000 */
[----:B------:R-:W-:Y:S05]  /*b4e0*/  @P1 BRA `(.L_x_3632) ;  /* 0x0000000000bc1947 */ /* 0x000fea0003800000 */
[----:B------:R-:W-:Y:S01]  /*b4f0*/  IMAD.U32 R25, R25, 0x10000, RZ ;  /* 0x0001000019197824 */ /* 0x000fe200078e00ff */
[----:B------:R-:W-:Y:S01]  /*b500*/  SHF.L.U32 R20, R20, 0x10, RZ ;  /* 0x0000001014147819 */ /* 0x000fe200000006ff */
[----:B------:R-:W-:Y:S01]  /*b510*/  IMAD.IADD R19, R27, 0x1, R0 ;  /* 0x000000011b137824 */ /* 0x000fe200078e0200 */
[----:B------:R-:W-:Y:S02]  /*b520*/  CS2R R4, SRZ ;  /* 0x0000000000047805 */ /* 0x000fe4000001ff00 */
        /* <DEDUP_REMOVED lines=10> */
[----:B------:R-:W-:Y:S02]  /*b5d0*/  IADD3 R19, R19, R0, RZ ;  /* 0x0000000013137210 */ /* 0x000fe40007ffe0ff */
[----:B------:R-:W-:Y:S02]  /*b5e0*/  CS2R R4, SRZ ;  /* 0x0000000000047805 */ /* 0x000fe4000001ff00 */
[----:B------:R-:W-:Y:S02]  /*b5f0*/  FSETP.GTU.FTZ.AND P0, PT, |R21|, +INF , PT ;  /* 0x7f8000001500780b */ /* 0x000fe40003f1c200 */
[----:B------:R-:W-:-:S11]  /*b600*/  FSETP.GTU.FTZ.AND P1, PT, |R22|, +INF , PT ;  /* 0x7f8000001600780b */ /* 0x000fd60003f3c200 */
        /* <DEDUP_REMOVED lines=9> */
[----:B------:R-:W-:Y:S01]  /*b6a0*/  HFMA2.MMA R4, -RZ, RZ, 0, 0 ;  /* 0x00000000ff047435 */ /* 0x000fe200000001ff */
        /* <DEDUP_REMOVED lines=11> */
[----:B------:R-:W-:Y:S01]  /*b760*/  MOV R5, RZ ;  /* 0x000000ff00057202 */ /* 0x000fe20000000f00 */
[----:B------:R-:W-:Y:S01]  /*b770*/  IMAD.MOV.U32 R0, RZ, RZ, RZ ;  /* 0x000000ffff007224 */ /* 0x000fe200078e00ff */
[----:B------:R-:W-:Y:S02]  /*b780*/  FSETP.GTU.FTZ.AND P0, PT, |R7|, +INF , PT ;  /* 0x7f8000000700780b */ /* 0x000fe40003f1c200 */
[----:B------:R-:W-:-:S11]  /*b790*/  FSETP.GTU.FTZ.AND P1, PT, |R6|, +INF , PT ;  /* 0x7f8000000600780b */ /* 0x000fd60003f3c200 */
[----:B------:R-:W-:Y:S02]  /*b7a0*/  @!P0 MOV R5, R7 ;  /* 0x0000000700058202 */ /* 0x000fe40000000f00 */
[----:B------:R-:W-:-:S03]  /*b7b0*/  @!P1 IMAD.MOV.U32 R0, RZ, RZ, R6 ;  /* 0x000000ffff009224 */ /* 0x000fc600078e0006 */
[----:B------:R-:W-:Y:S01]  /*b7c0*/  FADD.FTZ R8, R8, R5 ;  /* 0x0000000508087221 */ /* 0x000fe20000010000 */
[----:B------:R-:W-:-:S07]  /*b7d0*/  FADD.FTZ R3, R3, R0 ;  /* 0x0000000003037221 */ /* 0x000fce0000010000 */
.L_x_3632:
[----:B------:R-:W-:Y:S05]  /*b7e0*/  BSYNC B0 ;  /* 0x0000000000007941 */ /* 0x000fea0003800000 */
.L_x_3631:
[----:B------:R-:W-:Y:S01]  /*b7f0*/  FADD.FTZ R12, R12, R15 ;  /* 0x0000000f0c0c7221 */ /* 0x000fe20000010000 */
[----:B------:R-:W-:-:S03]  /*b800*/  FADD.FTZ R10, R11, R10 ;  /* 0x0000000a0b0a7221 */ /* 0x000fc60000010000 */
[----:B------:R-:W-:Y:S01]  /*b810*/  FADD.FTZ R12, R12, R13 ;  /* 0x0000000d0c0c7221 */ /* 0x000fe20000010000 */
[----:B------:R-:W-:-:S03]  /*b820*/  FADD.FTZ R9, R10, R9 ;  /* 0x000000090a097221 */ /* 0x000fc60000010000 */
[----:B------:R-:W-:Y:S01]  /*b830*/  FADD.FTZ R19, R12, R3 ;  /* 0x000000030c137221 */ /* 0x000fe20000010000 */
[----:B------:R-:W-:Y:S01]  /*b840*/  FADD.FTZ R18, R9, R8 ;  /* 0x0000000809127221 */ /* 0x000fe20000010000 */
[----:B------:R-:W-:Y:S06]  /*b850*/  BRA `(.L_x_3593) ;  /* 0x0000000800c87947 */ /* 0x000fec0003800000 */
.L_x_3609:
[----:B------:R-:W-:Y:S01]  /*b860*/  ULDC UR4, c[0x0][0x224] ;  /* 0x0000890000047ab9 */ /* 0x000fe20000000800 */
[----:B------:R-:W0:Y:S01]  /*b870*/  LDC R0, c[0x0][0x214] ;  /* 0x00008500ff007b82 */ /* 0x000e220000000800 */
[----:B------:R-:W-:Y:S01]  /*b880*/  MOV R11, UR4 ;  /* 0x00000004000b7c02 */ /* 0x000fe20008000f00 */
[----:B------:R-:W-:Y:S01]  /*b890*/  BSSY B0, `(.L_x_3633) ;  /* 0x0000057000007945 */ /* 0x000fe20003800000 */
[----:B------:R-:W-:-:S03]  /*b8a0*/  IMAD.MOV.U32 R14, RZ, RZ, R27 ;  /* 0x000000ffff0e7224 */ /* 0x000fc600078e001b */
[----:B------:R-:W-:-:S05]  /*b8b0*/  IMAD R3, R11, 0x3, R27 ;  /* 0x000000030b037824 */ /* 0x000fca00078e021b */
[----:B------:R-:W-:Y:S02]  /*b8c0*/  ISETP.GE.U32.AND P0, PT, R3, R26, PT ;  /* 0x0000001a0300720c */ /* 0x000fe40003f06070 */
[-C--:B0-----:R-:W-:Y:S01]  /*b8d0*/  MOV R6, R0.reuse ;  /* 0x0000000000067202 */ /* 0x081fe20000000f00 */
[--C-:B------:R-:W-:Y:S01]  /*b8e0*/  IMAD.MOV.U32 R7, RZ, RZ, R0.reuse ;  /* 0x000000ffff077224 */ /* 0x100fe200078e0000 */
[-C--:B------:R-:W-:Y:S01]  /*b8f0*/  MOV R10, R0.reuse ;  /* 0x00000000000a7202 */ /* 0x080fe20000000f00 */
[--C-:B------:R-:W-:Y:S01]  /*b900*/  IMAD.MOV.U32 R9, RZ, RZ, R0.reuse ;  /* 0x000000ffff097224 */ /* 0x100fe200078e0000 */
[-C--:B------:R-:W-:Y:S01]  /*b910*/  MOV R8, R0.reuse ;  /* 0x0000000000087202 */ /* 0x080fe20000000f00 */
[----:B------:R-:W-:Y:S01]  /*b920*/  IMAD.MOV.U32 R12, RZ, RZ, R0 ;  /* 0x000000ffff0c7224 */ /* 0x000fe200078e0000 */
[----:B------:R-:W-:-:S05]  /*b930*/  MOV R3, R0 ;  /* 0x0000000000037202 */ /* 0x000fca0000000f00 */
[----:B------:R-:W-:Y:S05]  /*b940*/  @P0 BRA `(.L_x_3634) ;  /* 0x00000004002c0947 */ /* 0x000fea0003800000 */
[----:B------:R-:W0:Y:S01]  /*b950*/  LDC R11, c[0x0][0x224] ;  /* 0x00008900ff0b7b82 */ /* 0x000e220000000800 */
[--C-:B------:R-:W-:Y:S01]  /*b960*/  IMAD.MOV.U32 R7, RZ, RZ, R0.reuse ;  /* 0x000000ffff077224 */ /* 0x100fe200078e0000 */
[-C--:B------:R-:W-:Y:S01]  /*b970*/  MOV R10, R0.reuse ;  /* 0x00000000000a7202 */ /* 0x080fe20000000f00 */
[--C-:B------:R-:W-:Y:S01]  /*b980*/  IMAD.MOV.U32 R9, RZ, RZ, R0.reuse ;  /* 0x000000ffff097224 */ /* 0x100fe200078e0000 */
[-C--:B------:R-:W-:Y:S01]  /*b990*/  MOV R8, R0.reuse ;  /* 0x0000000000087202 */ /* 0x080fe20000000f00 */
[----:B------:R-:W-:Y:S01]  /*b9a0*/  IMAD.MOV.U32 R12, RZ, RZ, R0 ;  /* 0x000000ffff0c7224 */ /* 0x000fe200078e0000 */
[----:B------:R-:W-:Y:S02]  /*b9b0*/  MOV R3, R0 ;  /* 0x0000000000037202 */ /* 0x000fe40000000f00 */
[----:B------:R-:W1:Y:S05]  /*b9c0*/  LDC R26, c[0x0][0x21c] ;  /* 0x00008700ff1a7b82 */ /* 0x000e6a0000000800 */
.L_x_3635:
[----:B0-----:R-:W-:-:S05]  /*b9d0*/  IMAD.IADD R4, R14, 0x1, R11 ;  /* 0x000000010e047824 */ /* 0x001fca00078e020b */
[----:B------:R-:W-:Y:S02]  /*b9e0*/  IADD3 R20, R4, R11, RZ ;  /* 0x0000000b04147210 */ /* 0x000fe40007ffe0ff */
[----:B------:R-:W-:Y:S02]  /*b9f0*/  SHF.R.U32.HI R29, RZ, 0x1, R4 ;  /* 0x00000001ff1d7819 */ /* 0x000fe40000011604 */
[----:B------:R-:W-:-:S03]  /*ba00*/  SHF.R.U32.HI R31, RZ, 0x1, R20 ;  /* 0x00000001ff1f7819 */ /* 0x000fc60000011614 */
[----:B------:R-:W-:-:S04]  /*ba10*/  IMAD.WIDE.U32 R28, R29, 0x4, R18 ;  /* 0x000000041d1c7825 */ /* 0x000fc800078e0012 */
[----:B------:R-:W-:Y:S02]  /*ba20*/  IMAD.WIDE.U32 R30, R31, 0x4, R18 ;  /* 0x000000041f1e7825 */ /* 0x000fe400078e0012 */
[----:B------:R-:W2:Y:S04]  /*ba30*/  LDG.E R28, desc[UR60][R28.64] ;  /* 0x0000003c1c1c7981 */ /* 0x000ea8000c1e1900 */
[----:B------:R-:W3:Y:S01]  /*ba40*/  LDG.E R30, desc[UR60][R30.64] ;  /* 0x0000003c1e1e7981 */ /* 0x000ee2000c1e1900 */
[----:B------:R-:W-:Y:S01]  /*ba50*/  IMAD.IADD R22, R20, 0x1, R11 ;  /* 0x0000000114167824 */ /* 0x000fe200078e020b */
[----:B------:R-:W-:-:S04]  /*ba60*/  SHF.R.U32.HI R5, RZ, 0x1, R14 ;  /* 0x00000001ff057819 */ /* 0x000fc8000001160e */
[----:B------:R-:W-:Y:S01]  /*ba70*/  SHF.R.U32.HI R25, RZ, 0x1, R22 ;  /* 0x00000001ff197819 */ /* 0x000fe20000011616 */
[----:B------:R-:W-:-:S04]  /*ba80*/  IMAD.WIDE.U32 R4, R5, 0x4, R18 ;  /* 0x0000000405047825 */ /* 0x000fc800078e0012 */
[----:B------:R-:W-:Y:S02]  /*ba90*/  IMAD.WIDE.U32 R24, R25, 0x4, R18 ;  /* 0x0000000419187825 */ /* 0x000fe400078e0012 */
[----:B------:R0:W4:Y:S04]  /*baa0*/  LDG.E R4, desc[UR60][R4.64] ;  /* 0x0000003c04047981 */ /* 0x000128000c1e1900 */
[----:B------:R5:W4:Y:S01]  /*bab0*/  LDG.E R13, desc[UR60][R24.64] ;  /* 0x0000003c180d7981 */ /* 0x000b22000c1e1900 */
[----:B------:R-:W-:Y:S01]  /*bac0*/  IADD3 R14, R22, R11, RZ ;  /* 0x0000000b160e7210 */ /* 0x000fe20007ffe0ff */
[----:B0-----:R-:W-:-:S04]  /*bad0*/  HFMA2.MMA R5, -RZ, RZ, 0, 0 ;  /* 0x00000000ff057435 */ /* 0x001fc800000001ff */
[----:B-----5:R-:W-:-:S05]  /*bae0*/  IMAD R25, R11, 0x3, R14 ;  /* 0x000000030b197824 */ /* 0x020fca00078e020e */
[----:B-1----:R-:W-:Y:S02]  /*baf0*/  ISETP.GE.U32.AND P0, PT, R25, R26, PT ;  /* 0x0000001a1900720c */ /* 0x002fe40003f06070 */
[----:B------:R-:W-:Y:S01]  /*bb00*/  MOV R25, RZ ;  /* 0x000000ff00197202 */ /* 0x000fe20000000f00 */
[----:B------:R-:W-:Y:S01]  /*bb10*/  IMAD.MOV.U32 R34, RZ, RZ, RZ ;  /* 0x000000ffff227224 */ /* 0x000fe200078e00ff */
[C---:B--2---:R-:W-:Y:S02]  /*bb20*/  PRMT R20, R28.reuse, 0x7610, R20 ;  /* 0x000076101c147816 */ /* 0x044fe40000000014 */
[----:B------:R-:W-:Y:S02]  /*bb30*/  PRMT R21, R28, 0x7632, R21 ;  /* 0x000076321c157816 */ /* 0x000fe40000000015 */
[----:B---3--:R-:W-:Y:S01]  /*bb40*/  PRMT R27, R30, 0x7610, R27 ;  /* 0x000076101e1b7816 */ /* 0x008fe2000000001b */
[----:B------:R-:W-:Y:S01]  /*bb50*/  IMAD.U32 R15, R20, 0x10000, RZ ;  /* 0x00010000140f7824 */ /* 0x000fe200078e00ff */
[----:B------:R-:W-:-:S03]  /*bb60*/  SHF.L.U32 R22, R21, 0x10, RZ ;  /* 0x0000001015167819 */ /* 0x000fc600000006ff */
[----:B------:R-:W-:Y:S01]  /*bb70*/  IMAD.U32 R29, R27, 0x10000, RZ ;  /* 0x000100001b1d7824 */ /* 0x000fe200078e00ff */
[----:B------:R-:W-:Y:S02]  /*bb80*/  FSETP.GTU.FTZ.AND P1, PT, |R15|, +INF , PT ;  /* 0x7f8000000f00780b */ /* 0x000fe40003f3c200 */
[----:B------:R-:W-:Y:S02]  /*bb90*/  FSETP.GTU.FTZ.AND P2, PT, |R22|, +INF , PT ;  /* 0x7f8000001600780b */ /* 0x000fe40003f5c200 */
[----:B------:R-:W-:Y:S02]  /*bba0*/  FSETP.GTU.FTZ.AND P3, PT, |R29|, +INF , PT ;  /* 0x7f8000001d00780b */ /* 0x000fe40003f7c200 */
[----:B------:R-:W-:Y:S01]  /*bbb0*/  PRMT R24, R30, 0x7632, R24 ;  /* 0x000076321e187816 */ /* 0x000fe20000000018 */
[----:B------:R-:W-:-:S04]  /*bbc0*/  IMAD.MOV.U32 R28, RZ, RZ, RZ ;  /* 0x000000ffff1c7224 */ /* 0x000fc800078e00ff */
[----:B------:R-:W-:Y:S02]  /*bbd0*/  IMAD.U32 R33, R24, 0x10000, RZ ;  /* 0x0001000018217824 */ /* 0x000fe400078e00ff */
[--C-:B------:R-:W-:Y:S01]  /*bbe0*/  @!P1 IMAD.MOV.U32 R5, RZ, RZ, R15.reuse ;  /* 0x000000ffff059224 */ /* 0x100fe200078e000f */
[C---:B----4-:R-:W-:Y:S02]  /*bbf0*/  PRMT R15, R13.reuse, 0x7610, R15 ;  /* 0x000076100d0f7816 */ /* 0x050fe4000000000f */
[----:B------:R-:W-:Y:S02]  /*bc00*/  PRMT R13, R13, 0x7632, R13 ;  /* 0x000076320d0d7816 */ /* 0x000fe4000000000d */
[----:B------:R-:W-:Y:S02]  /*bc10*/  @!P2 MOV R28, R22 ;  /* 0x00000016001ca202 */ /* 0x000fe40000000f00 */
[----:B------:R-:W-:Y:S02]  /*bc20*/  @!P3 MOV R25, R29 ;  /* 0x0000001d0019b202 */ /* 0x000fe40000000f00 */
[----:B------:R-:W-:-:S02]  /*bc30*/  PRMT R22, R4, 0x7632, R22 ;  /* 0x0000763204167816 */ /* 0x000fc40000000016 */
[----:B------:R-:W-:Y:S01]  /*bc40*/  FSETP.GTU.FTZ.AND P3, PT, |R33|, +INF , PT ;  /* 0x7f8000002100780b */ /* 0x000fe20003f7c200 */
[----:B------:R-:W-:Y:S01]  /*bc50*/  IMAD.U32 R31, R13, 0x10000, RZ ;  /* 0x000100000d1f7824 */ /* 0x000fe200078e00ff */
[----:B------:R-:W-:Y:S01]  /*bc60*/  SHF.L.U32 R30, R22, 0x10, RZ ;  /* 0x00000010161e7819 */ /* 0x000fe200000006ff */
[----:B------:R-:W-:Y:S01]  /*bc70*/  IMAD.U32 R29, R4, 0x10000, RZ ;  /* 0x00010000041d7824 */ /* 0x000fe200078e00ff */
[----:B------:R-:W-:Y:S02]  /*bc80*/  SHF.L.U32 R32, R15, 0x10, RZ ;  /* 0x000000100f207819 */ /* 0x000fe400000006ff */
[----:B------:R-:W-:Y:S02]  /*bc90*/  FSETP.GTU.FTZ.AND P5, PT, |R31|, +INF , PT ;  /* 0x7f8000001f00780b */ /* 0x000fe40003fbc200 */
[----:B------:R-:W-:Y:S02]  /*bca0*/  FSETP.GTU.FTZ.AND P2, PT, |R30|, +INF , PT ;  /* 0x7f8000001e00780b */ /* 0x000fe40003f5c200 */
[----:B------:R-:W-:-:S02]  /*bcb0*/  FSETP.GTU.FTZ.AND P1, PT, |R29|, +INF , PT ;  /* 0x7f8000001d00780b */ /* 0x000fc40003f3c200 */
[----:B------:R-:W-:Y:S01]  /*bcc0*/  FSETP.GTU.FTZ.AND P4, PT, |R32|, +INF , PT ;  /* 0x7f8000002000780b */ /* 0x000fe20003f9c200 */
[----:B------:R-:W-:Y:S01]  /*bcd0*/  IMAD.MOV.U32 R29, RZ, RZ, RZ ;  /* 0x000000ffff1d7224 */ /* 0x000fe200078e00ff */
[----:B------:R-:W-:Y:S01]  /*bce0*/  @!P3 MOV R29, R33 ;  /* 0x00000021001db202 */ /* 0x000fe20000000f00 */
[----:B------:R-:W-:Y:S01]  /*bcf0*/  HFMA2.MMA R33, -RZ, RZ, 0, 0 ;  /* 0x00000000ff217435 */ /* 0x000fe200000001ff */
[----:B------:R-:W-:Y:S01]  /*bd00*/  FADD.FTZ R0, R25, R0 ;  /* 0x0000000019007221 */ /* 0x000fe20000010000 */
[----:B------:R-:W-:Y:S01]  /*bd10*/  PRMT R25, R4, 0x7610, R25 ;  /* 0x0000761004197816 */ /* 0x000fe20000000019 */
[----:B------:R-:W-:Y:S01]  /*bd20*/  FADD.FTZ R8, R5, R8 ;  /* 0x0000000805087221 */ /* 0x000fe20000010000 */
[----:B------:R-:W-:Y:S01]  /*bd30*/  FADD.FTZ R9, R28, R9 ;  /* 0x000000091c097221 */ /* 0x000fe20000010000 */
[----:B------:R-:W-:Y:S01]  /*bd40*/  MOV R5, RZ ;  /* 0x000000ff00057202 */ /* 0x000fe20000000f00 */
[----:B------:R-:W-:Y:S01]  /*bd50*/  IMAD.MOV.U32 R28, RZ, RZ, RZ ;  /* 0x000000ffff1c7224 */ /* 0x000fe200078e00ff */
[----:B------:R-:W-:Y:S01]  /*bd60*/  @!P5 MOV R33, R31 ;  /* 0x0000001f0021d202 */ /* 0x000fe20000000f00 */
[----:B------:R-:W-:Y:S01]  /*bd70*/  @!P1 IMAD.U32 R28, R25, 0x10000, RZ ;  /* 0x00010000191c9824 */ /* 0x000fe200078e00ff */
[----:B------:R-:W-:Y:S01]  /*bd80*/  @!P2 MOV R5, R30 ;  /* 0x0000001e0005a202 */ /* 0x000fe20000000f00 */
[----:B------:R-:W-:-:S02]  /*bd90*/  @!P4 IMAD.MOV.U32 R34, RZ, RZ, R32 ;  /* 0x000000ffff22c224 */ /* 0x000fc400078e0020 */
[----:B------:R-:W-:Y:S01]  /*bda0*/  FADD.FTZ R10, R29, R10 ;  /* 0x0000000a1d0a7221 */ /* 0x000fe20000010000 */
[----:B------:R-:W-:Y:S01]  /*bdb0*/  FADD.FTZ R6, R33, R6 ;  /* 0x0000000621067221 */ /* 0x000fe20000010000 */
[----:B------:R-:W-:Y:S01]  /*bdc0*/  FADD.FTZ R3, R28, R3 ;  /* 0x000000031c037221 */ /* 0x000fe20000010000 */
[----:B------:R-:W-:Y:S01]  /*bdd0*/  FADD.FTZ R7, R34, R7 ;  /* 0x0000000722077221 */ /* 0x000fe20000010000 */
[----:B------:R-:W-:Y:S01]  /*bde0*/  FADD.FTZ R12, R5, R12 ;  /* 0x0000000c050c7221 */ /* 0x000fe20000010000 */
[----:B------:R-:W-:Y:S06]  /*bdf0*/  @!P0 BRA `(.L_x_3635) ;  /* 0xfffffff800f48947 */ /* 0x000fec000383ffff */
.L_x_3634:
[----:B------:R-:W-:Y:S05]  /*be00*/  BSYNC B0 ;  /* 0x0000000000007941 */ /* 0x000fea0003800000 */
.L_x_3633:
        /* <DEDUP_REMOVED lines=31> */
.L_x_3637:
[----:B------:R-:W-:Y:S05]  /*c000*/  BSYNC B0 ;  /* 0x0000000000007941 */ /* 0x000fea0003800000 */
.L_x_3636:
[----:B------:R-:W-:Y:S04]  /*c010*/  BSSY B0, `(.L_x_3638) ;  /* 0x0000030000007945 */ /* 0x000fe80003800000 */
        /* <DEDUP_REMOVED lines=25> */
[----:B------:R-:W-:Y:S01]  /*c1b0*/  IMAD.U32 R24, R24, 0x10000, RZ ;  /* 0x0001000018187824 */ /* 0x000fe200078e00ff */
[----:B------:R-:W-:Y:S01]  /*c1c0*/  SHF.L.U32 R27, R27, 0x10, RZ ;  /* 0x000000101b1b7819 */ /* 0x000fe200000006ff */
[----:B------:R-:W-:Y:S01]  /*c1d0*/  HFMA2.MMA R5, -RZ, RZ, 0, 0 ;  /* 0x00000000ff057435 */ /* 0x000fe200000001ff */
[----:B------:R-:W-:Y:S01]  /*c1e0*/  IADD3 R19, R19, R11, RZ ;  /* 0x0000000b13137210 */ /* 0x000fe20007ffe0ff */
        /* <DEDUP_REMOVED lines=9> */
[----:B------:R-:W-:Y:S01]  /*c280*/  IMAD.U32 R15, R15, 0x10000, RZ ;  /* 0x000100000f0f7824 */ /* 0x000fe200078e00ff */
[----:B------:R-:W-:Y:S02]  /*c290*/  SHF.L.U32 R13, R13, 0x10, RZ ;  /* 0x000000100d0d7819 */ /* 0x000fe400000006ff */
[----:B------:R-:W-:Y:S02]  /*c2a0*/  CS2R R4, SRZ ;  /* 0x0000000000047805 */ /* 0x000fe4000001ff00 */
[----:B------:R-:W-:Y:S02]  /*c2b0*/  FSETP.GTU.FTZ.AND P1, PT, |R13|, +INF , PT ;  /* 0x7f8000000d00780b */ /* 0x000fe40003f3c200 */
[----:B------:R-:W-:-:S11]  /*c2c0*/  FSETP.GTU.FTZ.AND P0, PT, |R15|, +INF , PT ;  /* 0x7f8000000f00780b */ /* 0x000fd60003f1c200 */
[----:B------:R-:W-:Y:S02]  /*c2d0*/  @!P1 MOV R5, R13 ;  /* 0x0000000d00059202 */ /* 0x000fe40000000f00 */
[----:B------:R-:W-:-:S03]  /*c2e0*/  @!P0 IMAD.MOV.U32 R4, RZ, RZ, R15 ;  /* 0x000000ffff048224 */ /* 0x000fc600078e000f */
[----:B------:R-:W-:Y:S01]  /*c2f0*/  FADD.FTZ R6, R6, R5 ;  /* 0x0000000506067221 */ /* 0x000fe20000010000 */
[----:B------:R-:W-:-:S07]  /*c300*/  FADD.FTZ R7, R7, R4 ;  /* 0x0000000407077221 */ /* 0x000fce0000010000 */
.L_x_3639:
[----:B------:R-:W-:Y:S05]  /*c310*/  BSYNC B0 ;  /* 0x0000000000007941 */ /* 0x000fea0003800000 */
.L_x_3638:
[----:B------:R-:W-:Y:S01]  /*c320*/  FADD.FTZ R9, R9, R12 ;  /* 0x0000000c09097221 */ /* 0x000fe20000010000 */
[----:B------:R-:W-:-:S03]  /*c330*/  FADD.FTZ R3, R8, R3 ;  /* 0x0000000308037221 */ /* 0x000fc60000010000 */
[----:B------:R-:W-:Y:S01]  /*c340*/  FADD.FTZ R9, R9, R10 ;  /* 0x0000000a09097221 */ /* 0x000fe20000010000 */
[----:B------:R-:W-:-:S03]  /*c350*/  FADD.FTZ R0, R3, R0 ;  /* 0x0000000003007221 */ /* 0x000fc60000010000 */
[----:B------:R-:W-:Y:S01]  /*c360*/  FADD.FTZ R19, R9, R6 ;  /* 0x0000000609137221 */ /* 0x000fe20000010000 */
[----:B------:R-:W-:-:S07]  /*c370*/  FADD.FTZ R18, R0, R7 ;  /* 0x0000000700127221 */ /* 0x000fce0000010000 */
.L_x_3593:
[----:B------:R-:W-:Y:S05]  /*c380*/  BSYNC B6 ;  /* 0x0000000000067941 */ /* 0x000fea0003800000 */
.L_x_3592:
        /* <DEDUP_REMOVED lines=13> */
[----:B------:R1:W-:Y:S10]  /*c460*/  STS.64 [R0], R18 ;  /* 0x0000001200007388 */ /* 0x0003f40000000a00 */
[----:B------:R-:W-:Y:S05]  /*c470*/  @!P0 BRA `(.L_x_3640) ;  /* 0x0000000000388947 */ /* 0x000fea0003800000 */
.L_x_3641:
[----:B------:R-:W-:Y:S01]  /*c480*/  IMAD.IADD R6, R2, 0x1, R4 ;  /* 0x0000000102067824 */ /* 0x000fe200078e0204 */
[----:B------:R-:W-:Y:S05]  /*c490*/  WARPSYNC.ALL ;  /* 0x0000000000007948 */ /* 0x000fea0003800000 */
[----:B------:R-:W-:Y:S01]  /*c4a0*/  BAR.SYNC.DEFER_BLOCKING 0x0 ;  /* 0x0000000000007b1d */ /* 0x000fe20000010000 */
[----:B------:R-:W-:-:S04]  /*c4b0*/  ISETP.GE.U32.AND P0, PT, R6, R5, PT ;  /* 0x000000050600720c */ /* 0x000fc80003f06070 */
[----:B------:R-:W-:-:S13]  /*c4c0*/  ISETP.GE.U32.OR P0, PT, R2, R4, P0 ;  /* 0x000000040200720c */ /* 0x000fda0000706470 */
[----:B------:R-:W-:-:S05]  /*c4d0*/  @!P0 IMAD R6, R6, R8, R23 ;  /* 0x0000000806068224 */ /* 0x000fca00078e0217 */
[----:B------:R-:W-:-:S06]  /*c4e0*/  @!P0 LEA R6, R6, R3, 0x3 ;  /* 0x0000000306068211 */ /* 0x000fcc00078e18ff */
[----:B------:R-:W1:Y:S02]  /*c4f0*/  @!P0 LDS.64 R6, [R6] ;  /* 0x0000000006068984 */ /* 0x000e640000000a00 */
[----:B-1----:R-:W-:Y:S01]  /*c500*/  @!P0 FADD.FTZ R18, R18, R6 ;  /* 0x0000000612128221 */ /* 0x002fe20000010000 */
[----:B------:R-:W-:-:S05]  /*c510*/  @!P0 FADD.FTZ R19, R19, R7 ;  /* 0x0000000713138221 */ /* 0x000fca0000010000 */
[----:B------:R2:W-:Y:S01]  /*c520*/  @!P0 STS.64 [R0], R18 ;  /* 0x0000001200008388 */ /* 0x0005e20000000a00 */
[----:B------:R-:W-:Y:S02]  /*c530*/  ISETP.GT.AND P0, PT, R4, 0x1, PT ;  /* 0x000000010400780c */ /* 0x000fe40003f04270 */
[----:B------:R-:W-:-:S11]  /*c540*/  SHF.R.S32.HI R4, RZ, 0x1, R4 ;  /* 0x00000001ff047819 */ /* 0x000fd60000011404 */
[----:B--2---:R-:W-:Y:S05]  /*c550*/  @P0 BRA `(.L_x_3641) ;  /* 0xfffffffc00c80947 */ /* 0x004fea000383ffff */
.L_x_3640:
[----:B------:R-:W-:Y:S02]  /*c560*/  ULDC UR4, c[0x0][0x230] ;  /* 0x00008c0000047ab9 */ /* 0x000fe40000000800 */
[----:B------:R-:W-:-:S13]  /*c570*/  ISETP.NE.AND P0, PT, RZ, UR4, PT ;  /* 0x00000004ff007c0c */ /* 0x000fda000bf05270 */
[----:B------:R-:W-:Y:S05]  /*c580*/  @!P0 BRA `(.L_x_3642) ;  /* 0x0000000000a88947 */ /* 0x000fea0003800000 */
[----:B------:R-:W2:Y:S02]  /*c590*/  LDC R5, c[0x0][RZ] ;  /* 0x00000000ff057b82 */ /* 0x000ea40000000800 */
[----:B--2---:R-:W-:Y:S01]  /*c5a0*/  ISETP.GT.AND P0, PT, R5, 0x20, PT ;  /* 0x000000200500780c */ /* 0x004fe20003f04270 */
[----:B-1----:R-:W-:-:S12]  /*c5b0*/  IMAD.MOV.U32 R0, RZ, RZ, R5 ;  /* 0x000000ffff007224 */ /* 0x002fd800078e0005 */
        /* <DEDUP_REMOVED lines=10> */
[----:B------:R-:W-:-:S03]  /*c660*/  HFMA2.MMA R0, -RZ, RZ, 0, 1.9073486328125e-06 ;  /* 0x00000020ff007435 */ /* 0x000fc600000001ff */
[----:B------:R-:W-:-:S13]  /*c670*/  ISETP.GE.AND P0, PT, R4, 0x20, PT ;  /* 0x000000200400780c */ /* 0x000fda0003f06270 */
[----:B-1----:R-:W-:Y:S05]  /*c680*/  @!P0 BRA `(.L_x_3643) ;  /* 0x0000000000388947 */ /* 0x002fea0003800000 */
.L_x_3644:
[----:B------:R-:W-:Y:S01]  /*c690*/  IMAD.IADD R0, R23, 0x1, R4 ;  /* 0x0000000117007824 */ /* 0x000fe200078e0204 */
[----:B------:R-:W-:Y:S05]  /*c6a0*/  WARPSYNC.ALL ;  /* 0x0000000000007948 */ /* 0x000fea0003800000 */
[----:B------:R-:W-:Y:S01]  /*c6b0*/  BAR.SYNC.DEFER_BLOCKING 0x0 ;  /* 0x0000000000007b1d */ /* 0x000fe20000010000 */
[----:B------:R-:W-:-:S04]  /*c6c0*/  ISETP.GE.U32.AND P0, PT, R0, R5, PT ;  /* 0x000000050000720c */ /* 0x000fc80003f06070 */
[----:B------:R-:W-:-:S13]  /*c6d0*/  ISETP.GE.U32.OR P0, PT, R23, R4, P0 ;  /* 0x000000041700720c */ /* 0x000fda0000706470 */
[----:B------:R-:W-:Y:S02]  /*c6e0*/  @!P0 LEA R0, R4, R3, 0x3 ;  /* 0x0000000304008211 */ /* 0x000fe400078e18ff */
[----:B------:R-:W-:-:S03]  /*c6f0*/  SHF.R.S32.HI R4, RZ, 0x1, R4 ;  /* 0x00000001ff047819 */ /* 0x000fc60000011404 */
[----:B------:R-:W1:Y:S02]  /*c700*/  @!P0 LDS.64 R6, [R0] ;  /* 0x0000000000068984 */ /* 0x000e640000000a00 */
[----:B-1----:R-:W-:Y:S01]  /*c710*/  @!P0 FADD.FTZ R18, R18, R6 ;  /* 0x0000000612128221 */ /* 0x002fe20000010000 */
[----:B------:R-:W-:-:S05]  /*c720*/  @!P0 FADD.FTZ R19, R19, R7 ;  /* 0x0000000713138221 */ /* 0x000fca0000010000 */
[----:B------:R1:W-:Y:S01]  /*c730*/  @!P0 STS.64 [R3], R18 ;  /* 0x0000001203008388 */ /* 0x0003e20000000a00 */
[----:B------:R-:W-:-:S13]  /*c740*/  ISETP.GE.AND P0, PT, R4, 0x20, PT ;  /* 0x000000200400780c */ /* 0x000fda0003f06270 */
[----:B-1----:R-:W-:Y:S05]  /*c750*/  @P0 BRA `(.L_x_3644) ;  /* 0xfffffffc00cc0947 */ /* 0x002fea000383ffff */
[----:B------:R-:W-:-:S07]  /*c760*/  IMAD.MOV.U32 R0, RZ, RZ, 0x20 ;  /* 0x00000020ff007424 */ /* 0x000fce00078e00ff */
.L_x_3643:
[----:B------:R-:W-:Y:S01]  /*c770*/  ISETP.GE.AND P0, PT, R0, 0x2, PT ;  /* 0x000000020000780c */ /* 0x000fe20003f06270 */
[----:B------:R-:W-:Y:S05]  /*c780*/  WARPSYNC.ALL ;  /* 0x0000000000007948 */ /* 0x000fea0003800000 */
[----:B------:R-:W-:Y:S07]  /*c790*/  BAR.SYNC.DEFER_BLOCKING 0x0 ;  /* 0x0000000000007b1d */ /* 0x000fee0000010000 */
[----:B------:R-:W-:Y:S05]  /*c7a0*/  @!P0 BRA `(.L_x_3642) ;  /* 0x0000000000208947 */ /* 0x000fea0003800000 */
[----:B------:R-:W-:-:S07]  /*c7b0*/  MOV R3, 0x1 ;  /* 0x0000000100037802 */ /* 0x000fce0000000f00 */
.L_x_3645:
[----:B------:R-:W1:Y:S04]  /*c7c0*/  SHFL.DOWN PT, R5, R18, R3, 0x1f ;  /* 0x08001f0312057589 */ /* 0x000e6800000e0000 */
[----:B------:R2:W3:Y:S02]  /*c7d0*/  SHFL.DOWN PT, R4, R19, R3, 0x1f ;  /* 0x08001f0313047589 */ /* 0x0004e400000e0000 */
[----:B--2---:R-:W-:-:S05]  /*c7e0*/  IMAD.SHL.U32 R3, R3, 0x2, RZ ;  /* 0x0000000203037824 */ /* 0x004fca00078e00ff */
[----:B------:R-:W-:Y:S01]  /*c7f0*/  ISETP.GE.AND P0, PT, R3, R0, PT ;  /* 0x000000000300720c */ /* 0x000fe20003f06270 */
[----:B-1----:R-:W-:Y:S01]  /*c800*/  FADD.FTZ R18, R5, R18 ;  /* 0x0000001205127221 */ /* 0x002fe20000010000 */
[----:B---3--:R-:W-:-:S11]  /*c810*/  FADD.FTZ R19, R4, R19 ;  /* 0x0000001304137221 */ /* 0x008fd60000010000 */
[----:B------:R-:W-:Y:S05]  /*c820*/  @!P0 BRA `(.L_x_3645) ;  /* 0xfffffffc00e48947 */ /* 0x000fea000383ffff */
.L_x_3642:
[----:B-1----:R-:W1:Y:S01]  /*c830*/  LDC R0, c[0x0][0x3ec] ;  /* 0x0000fb00ff007b82 */ /* 0x002e620000000800 */
[----:B------:R-:W-:Y:S01]  /*c840*/  HFMA2.MMA R22, -RZ, RZ, 0, 0 ;  /* 0x00000000ff167435 */ /* 0x000fe200000001ff */
[----:B------:R-:W-:Y:S01]  /*c850*/  IMAD.MOV.U32 R24, RZ, RZ, RZ ;  /* 0x000000ffff187224 */ /* 0x000fe200078e00ff */
        /* <DEDUP_REMOVED lines=275> */
.L_x_3646:
[----:B------:R-:W-:Y:S02]  /*d990*/  ULDC.64 UR4, c[0x0][0x5f0] ;  /* 0x00017c0000047ab9 */ /* 0x000fe40000000a00 */
        /* <DEDUP_REMOVED lines=277> */
.L_x_3647:
[----:B------:R-:W-:Y:S01]  /*eaf0*/  ULDC.64 UR6, c[0x0][0x600] ;  /* 0x0001800000067ab9 */ /* 0x000fe20000000a00 */
[----:B------:R-:W-:Y:S02]  /*eb00*/  IADD3 R4, P1, R22, UR4, RZ ;  /* 0x0000000416047c10 */ /* 0x000fe4000ff3e0ff */
[----:B------:R-:W-:Y:S02]  /*eb10*/  CS2R R8, SRZ ;  /* 0x0000000000087805 */ /* 0x000fe4000001ff00 */
[----:B------:R-:W-:Y:S01]  /*eb20*/  ISETP.NE.U32.AND P0, PT, RZ, UR6, PT ;  /* 0x00000006ff007c0c */ /* 0x000fe2000bf05070 */
[----:B------:R-:W-:Y:S01]  /*eb30*/  IMAD.MOV.U32 R0, RZ, RZ, RZ ;  /* 0x000000ffff007224 */ /* 0x000fe200078e00ff */
[----:B------:R-:W-:Y:S02]  /*eb40*/  IADD3.X R5, RZ, UR5, RZ, P1, !PT ;  /* 0x00000005ff057c10 */ /* 0x000fe40008ffe4ff */
[----:B------:R-:W-:-:S13]  /*eb50*/  ISETP.NE.AND.EX P0, PT, RZ, UR7, PT, P0 ;  /* 0x00000007ff007c0c */ /* 0x000fda000bf05300 */
[----:B------:R-:W-:Y:S05]  /*eb60*/  @!P0 BRA `(.L_x_3648) ;  /* 0x0000000800248947 */ /* 0x000fea0003800000 */
[----:B0-----:R-:W-:Y:S01]  /*eb70*/  HFMA2.MMA R14, -RZ, RZ, 0, 0 ;  /* 0x00000000ff0e7435 */ /* 0x001fe200000001ff */
[----:B------:R-:W-:Y:S01]  /*eb80*/  BSSY B0, `(.L_x_3649) ;  /* 0x0000028000007945 */ /* 0x000fe20003800000 */
[----:B------:R-:W-:Y:S01]  /*eb90*/  MOV R12, 0x2 ;  /* 0x00000002000c7802 */ /* 0x000fe20000000f00 */
[----:B------:R-:W-:Y:S01]  /*eba0*/  IMAD.MOV.U32 R10, RZ, RZ, 0x4 ;  /* 0x00000004ff0a7424 */ /* 0x000fe200078e00ff */
[----:B------:R-:W-:-:S07]  /*ebb0*/  MOV R11, 0x0 ;  /* 0x00000000000b7802 */ /* 0x000fce0000000f00 */
.L_x_3653:
[----:B------:R-:W-:Y:S01]  /*ebc0*/  LOP3.LUT R0, R14, R11, RZ, 0xfc, !PT ;  /* 0x0000000b0e007212 */ /* 0x000fe200078efcff */
[----:B------:R-:W-:Y:S01]  /*ebd0*/  BSSY B1, `(.L_x_3650) ;  /* 0x000001d000017945 */ /* 0x000fe20003800000 */
[----:B------:R-:W-:Y:S02]  /*ebe0*/  IMAD.MOV.U32 R3, RZ, RZ, R11 ;  /* 0x000000ffff037224 */ /* 0x000fe400078e000b */
[----:B------:R-:W-:Y:S02]  /*ebf0*/  ISETP.NE.U32.AND P0, PT, R0, RZ, PT ;  /* 0x000000ff0000720c */ /* 0x000fe40003f05070 */
[----:B------:R-:W-:-:S11]  /*ec00*/  MOV R0, R10 ;  /* 0x0000000a00007202 */ /* 0x000fd60000000f00 */
[----:B------:R-:W-:Y:S05]  /*ec10*/  @!P0 BRA `(.L_x_3651) ;  /* 0x0000000000148947 */ /* 0x000fea0003800000 */
[----:B------:R-:W-:Y:S02]  /*ec20*/  MOV R13, R11 ;  /* 0x0000000b000d7202 */ /* 0x000fe40000000f00 */
[----:B------:R-:W-:Y:S02]  /*ec30*/  MOV R11, R12 ;  /* 0x0000000c000b7202 */ /* 0x000fe40000000f00 */
[----:B------:R-:W-:-:S07]  /*ec40*/  MOV R12, 0xec60 ;  /* 0x0000ec60000c7802 */ /* 0x000fce0000000f00 */
[----:B------:R-:W-:Y:S05]  /*ec50*/  CALL.REL.NOINC `($__internal_3_$__cuda_sm20_rem_u64) ;  /* 0x0000004c00287944 */ /* 0x000fea0003c00000 */
[----:B------:R-:W-:Y:S05]  /*ec60*/  BRA `(.L_x_3652) ;  /* 0x00000000004c7947 */ /* 0x000fea0003800000 */
.L_x_3651:
[----:B------:R-:W0:Y:S01]  /*ec70*/  I2F.U32.RP R11, R10 ;  /* 0x0000000a000b7306 */ /* 0x000e220000209000 */
[----:B------:R-:W-:-:S07]  /*ec80*/  ISETP.NE.U32.AND P1, PT, R10, RZ, PT ;  /* 0x000000ff0a00720c */ /* 0x000fce0003f25070 */
[----:B0-----:R-:W0:Y:S02]  /*ec90*/  MUFU.RCP R11, R11 ;  /* 0x0000000b000b7308 */ /* 0x001e240000001000 */
[----:B0-----:R-:W-:Y:S01]  /*eca0*/  VIADD R8, R11, 0xffffffe ;  /* 0x0ffffffe0b087836 */ /* 0x001fe20000000000 */
[----:B------:R-:W-:-:S05]  /*ecb0*/  MOV R11, RZ ;  /* 0x000000ff000b7202 */ /* 0x000fca0000000f00 */
[----:B------:R0:W1:Y:S02]  /*ecc0*/  F2I.FTZ.U32.TRUNC.NTZ R9, R8 ;  /* 0x0000000800097305 */ /* 0x000064000021f000 */
[----:B0-----:R-:W-:Y:S01]  /*ecd0*/  HFMA2.MMA R8, -RZ, RZ, 0, 0 ;  /* 0x00000000ff087435 */ /* 0x001fe200000001ff */
[----:B-1----:R-:W-:-:S05]  /*ece0*/  IADD3 R13, RZ, -R9, RZ ;  /* 0x80000009ff0d7210 */ /* 0x002fca0007ffe0ff */
[----:B------:R-:W-:-:S04]  /*ecf0*/  IMAD R13, R13, R10, RZ ;  /* 0x0000000a0d0d7224 */ /* 0x000fc800078e02ff */
[----:B------:R-:W-:-:S06]  /*ed00*/  IMAD.HI.U32 R9, R9, R13, R8 ;  /* 0x0000000d09097227 */ /* 0x000fcc00078e0008 */
[----:B------:R-:W-:-:S04]  /*ed10*/  IMAD.HI.U32 R9, R9, R12, RZ ;  /* 0x0000000c09097227 */ /* 0x000fc800078e00ff */
[----:B------:R-:W-:-:S04]  /*ed20*/  IMAD.MOV R9, RZ, RZ, -R9 ;  /* 0x000000ffff097224 */ /* 0x000fc800078e0a09 */
[----:B------:R-:W-:-:S05]  /*ed30*/  IMAD R9, R10, R9, R12 ;  /* 0x000000090a097224 */ /* 0x000fca00078e020c */
[----:B------:R-:W-:-:S13]  /*ed40*/  ISETP.GE.U32.AND P0, PT, R9, R10, PT ;  /* 0x0000000a0900720c */ /* 0x000fda0003f06070 */
[----:B------:R-:W-:-:S04]  /*ed50*/  @P0 IADD3 R9, R9, -R10, RZ ;  /* 0x8000000a09090210 */ /* 0x000fc80007ffe0ff */
[----:B------:R-:W-:-:S13]  /*ed60*/  ISETP.GE.U32.AND P0, PT, R9, R10, PT ;  /* 0x0000000a0900720c */ /* 0x000fda0003f06070 */
[-C--:B------:R-:W-:Y:S02]  /*ed70*/  @P0 IADD3 R9, R9, -R10.reuse, RZ ;  /* 0x8000000a09090210 */ /* 0x080fe40007ffe0ff */
[----:B------:R-:W-:-:S05]  /*ed80*/  @!P1 LOP3.LUT R9, RZ, R10, RZ, 0x33, !PT ;  /* 0x0000000aff099212 */ /* 0x000fca00078e33ff */
[----:B------:R-:W-:-:S07]  /*ed90*/  IMAD.MOV.U32 R10, RZ, RZ, R9 ;  /* 0x000000ffff0a7224 */ /* 0x000fce00078e0009 */
.L_x_3652:
[----:B------:R-:W-:Y:S05]  /*eda0*/  BSYNC B1 ;  /* 0x0000000000017941 */ /* 0x000fea0003800000 */
.L_x_3650:
[----:B------:R-:W-:Y:S01]  /*edb0*/  ISETP.NE.U32.AND P0, PT, R10, RZ, PT ;  /* 0x000000ff0a00720c */ /* 0x000fe20003f05070 */
[----:B------:R-:W-:Y:S01]  /*edc0*/  IMAD.MOV.U32 R14, RZ, RZ, R3 ;  /* 0x000000ffff0e7224 */ /* 0x000fe200078e0003 */
[----:B------:R-:W-:Y:S02]  /*edd0*/  MOV R12, R0 ;  /* 0x00000000000c7202 */ /* 0x000fe40000000f00 */
[----:B------:R-:W-:-:S13]  /*ede0*/  ISETP.NE.AND.EX P0, PT, R11, RZ, PT, P0 ;  /* 0x000000ff0b00720c */ /* 0x000fda0003f05300 */
[----:B------:R-:W-:Y:S05]  /*edf0*/  @P0 BRA `(.L_x_3653) ;  /* 0xfffffffc00700947 */ /* 0x000fea000383ffff */
[----:B------:R-:W-:Y:S05]  /*ee00*/  BSYNC B0 ;  /* 0x0000000000007941 */ /* 0x000fea0003800000 */
.L_x_3649:
[----:B------:R-:W-:Y:S01]  /*ee10*/  ISETP.NE.U32.AND P2, PT, R3, RZ, PT ;  /* 0x000000ff0300720c */ /* 0x000fe20003f45070 */
[----:B------:R-:W-:-:S12]  /*ee20*/  BSSY B0, `(.L_x_3654) ;  /* 0x000001c000007945 */ /* 0x000fd80003800000 */
[----:B------:R-:W-:Y:S05]  /*ee30*/  @!P2 BRA `(.L_x_3655) ;  /* 0x00000000001ca947 */ /* 0x000fea0003800000 */
[----:B------:R-:W-:Y:S01]  /*ee40*/  HFMA2.MMA R14, -RZ, RZ, 0, 2.384185791015625e-07 ;  /* 0x00000004ff0e7435 */ /* 0x000fe200000001ff */
[----:B------:R-:W-:Y:S02]  /*ee50*/  MOV R15, RZ ;  /* 0x000000ff000f7202 */ /* 0x000fe40000000f00 */
[----:B------:R-:W-:-:S08]  /*ee60*/  MOV R20, 0xee80 ;  /* 0x0000ee8000147802 */ /* 0x000fd00000000f00 */
[----:B------:R-:W-:Y:S05]  /*ee70*/  CALL.REL.NOINC `($__internal_2_$__cuda_sm20_div_u64) ;  /* 0x00000044008c7944 */ /* 0x000fea0003c00000 */
[----:B------:R-:W-:Y:S01]  /*ee80*/  IMAD.MOV.U32 R8, RZ, RZ, R10 ;  /* 0x000000ffff087224 */ /* 0x000fe200078e000a */
[----:B------:R-:W-:Y:S01]  /*ee90*/  MOV R9, R11 ;  /* 0x0000000b00097202 */ /* 0x000fe20000000f00 */
[----:B------:R-:W-:Y:S06]  /*eea0*/  BRA `(.L_x_3656) ;  /* 0x00000000004c7947 */ /* 0x000fec0003800000 */
.L_x_3655:
[----:B------:R-:W0:Y:S01]  /*eeb0*/  I2F.U32.RP R10, R0 ;  /* 0x00000000000a7306 */ /* 0x000e220000209000 */
[----:B------:R-:W-:Y:S01]  /*eec0*/  HFMA2.MMA R8, -RZ, RZ, 0, 0 ;  /* 0x00000000ff087435 */ /* 0x000fe200000001ff */
[----:B------:R-:W-:-:S06]  /*eed0*/  ISETP.NE.U32.AND P3, PT, R0, RZ, PT ;  /* 0x000000ff0000720c */ /* 0x000fcc0003f65070 */
[----:B0-----:R-:W0:Y:S02]  /*eee0*/  MUFU.RCP R10, R10 ;  /* 0x0000000a000a7308 */ /* 0x001e240000001000 */
[----:B0-----:R-:W-:-:S06]  /*eef0*/  IADD3 R11, R10, 0xffffffe, RZ ;  /* 0x0ffffffe0a0b7810 */ /* 0x001fcc0007ffe0ff */
[----:B------:R-:W0:Y:S02]  /*ef00*/  F2I.FTZ.U32.TRUNC.NTZ R9, R11 ;  /* 0x0000000b00097305 */ /* 0x000e24000021f000 */
[----:B0-----:R-:W-:-:S04]  /*ef10*/  IMAD.MOV R13, RZ, RZ, -R9 ;  /* 0x000000ffff0d7224 */ /* 0x001fc800078e0a09 */
[----:B------:R-:W-:-:S04]  /*ef20*/  IMAD R13, R13, R0, RZ ;  /* 0x000000000d0d7224 */ /* 0x000fc800078e02ff */
[----:B------:R-:W-:-:S06]  /*ef30*/  IMAD.HI.U32 R8, R9, R13, R8 ;  /* 0x0000000d09087227 */ /* 0x000fcc00078e0008 */
[----:B------:R-:W-:-:S05]  /*ef40*/  IMAD.HI.U32 R8, R8, 0x4, RZ ;  /* 0x0000000408087827 */ /* 0x000fca00078e00ff */
[----:B------:R-:W-:-:S05]  /*ef50*/  IADD3 R9, -R8, RZ, RZ ;  /* 0x000000ff08097210 */ /* 0x000fca0007ffe1ff */
[----:B------:R-:W-:-:S05]  /*ef60*/  IMAD R9, R0, R9, 0x4 ;  /* 0x0000000400097424 */ /* 0x000fca00078e0209 */
[----:B------:R-:W-:-:S13]  /*ef70*/  ISETP.GE.U32.AND P0, PT, R9, R0, PT ;  /* 0x000000000900720c */ /* 0x000fda0003f06070 */
[----:B------:R-:W-:Y:S01]  /*ef80*/  @P0 IMAD.IADD R9, R9, 0x1, -R0 ;  /* 0x0000000109090824 */ /* 0x000fe200078e0a00 */
[----:B------:R-:W-:-:S04]  /*ef90*/  @P0 IADD3 R8, R8, 0x1, RZ ;  /* 0x0000000108080810 */ /* 0x000fc80007ffe0ff */
[----:B------:R-:W-:Y:S01]  /*efa0*/  ISETP.GE.U32.AND P1, PT, R9, R0, PT ;  /* 0x000000000900720c */ /* 0x000fe20003f26070 */
[----:B------:R-:W-:-:S12]  /*efb0*/  IMAD.MOV.U32 R9, RZ, RZ, RZ ;  /* 0x000000ffff097224 */ /* 0x000fd800078e00ff */
[----:B------:R-:W-:Y:S02]  /*efc0*/  @P1 IADD3 R8, R8, 0x1, RZ ;  /* 0x0000000108081810 */ /* 0x000fe40007ffe0ff */
[----:B------:R-:W-:-:S07]  /*efd0*/  @!P3 LOP3.LUT R8, RZ, R0, RZ, 0x33, !PT ;  /* 0x00000000ff08b212 */ /* 0x000fce00078e33ff */
.L_x_3656:
[----:B------:R-:W-:Y:S05]  /*efe0*/  BSYNC B0 ;  /* 0x0000000000007941 */ /* 0x000fea0003800000 */
.L_x_3654:
[----:B------:R-:W-:Y:S04]  /*eff0*/  BSSY B0, `(.L_x_3657) ;  /* 0x000001a000007945 */ /* 0x000fe80003800000 */
[----:B------:R-:W-:Y:S05]  /*f000*/  @!P2 BRA `(.L_x_3658) ;  /* 0x000000000014a947 */ /* 0x000fea0003800000 */
[----:B------:R-:W-:Y:S01]  /*f010*/  HFMA2.MMA R15, -RZ, RZ, 0, 0 ;  /* 0x00000000ff0f7435 */ /* 0x000fe200000001ff */
[----:B------:R-:W-:Y:S02]  /*f020*/  MOV R14, 0x2 ;  /* 0x00000002000e7802 */ /* 0x000fe40000000f00 */
[----:B------:R-:W-:-:S08]  /*f030*/  MOV R20, 0xf050 ;  /* 0x0000f05000147802 */ /* 0x000fd00000000f00 */
[----:B------:R-:W-:Y:S05]  /*f040*/  CALL.REL.NOINC `($__internal_2_$__cuda_sm20_div_u64) ;  /* 0x0000004400187944 */ /* 0x000fea0003c00000 */
[----:B------:R-:W-:Y:S05]  /*f050*/  BRA `(.L_x_3659) ;  /* 0x00000000004c7947 */ /* 0x000fea0003800000 */
.L_x_3658:
[----:B------:R-:W0:Y:S01]  /*f060*/  I2F.U32.RP R12, R0 ;  /* 0x00000000000c7306 */ /* 0x000e220000209000 */
[----:B------:R-:W-:Y:S02]  /*f070*/  MOV R10, RZ ;  /* 0x000000ff000a7202 */ /* 0x000fe40000000f00 */
[----:B------:R-:W-:-:S05]  /*f080*/  ISETP.NE.U32.AND P2, PT, R0, RZ, PT ;  /* 0x000000ff0000720c */ /* 0x000fca0003f45070 */
[----:B0-----:R-:W0:Y:S02]  /*f090*/  MUFU.RCP R12, R12 ;  /* 0x0000000c000c7308 */ /* 0x001e240000001000 */
[----:B0-----:R-:W-:-:S06]  /*f0a0*/  VIADD R11, R12, 0xffffffe ;  /* 0x0ffffffe0c0b7836 */ /* 0x001fcc0000000000 */
[----:B------:R-:W0:Y:S02]  /*f0b0*/  F2I.FTZ.U32.TRUNC.NTZ R11, R11 ;  /* 0x0000000b000b7305 */ /* 0x000e24000021f000 */
[----:B0-----:R-:W-:-:S05]  /*f0c0*/  IADD3 R3, RZ, -R11, RZ ;  /* 0x8000000bff037210 */ /* 0x001fca0007ffe0ff */
[----:B------:R-:W-:-:S04]  /*f0d0*/  IMAD R3, R3, R0, RZ ;  /* 0x0000000003037224 */ /* 0x000fc800078e02ff */
[----:B------:R-:W-:Y:S01]  /*f0e0*/  IMAD.HI.U32 R3, R11, R3, R10 ;  /* 0x000000030b037227 */ /* 0x000fe200078e000a */
[----:B------:R-:W-:-:S05]  /*f0f0*/  HFMA2.MMA R11, -RZ, RZ, 0, 0 ;  /* 0x00000000ff0b7435 */ /* 0x000fca00000001ff */
[----:B------:R-:W-:-:S04]  /*f100*/  IMAD.HI.U32 R10, R3, 0x2, RZ ;  /* 0x00000002030a7827 */ /* 0x000fc800078e00ff */
[----:B------:R-:W-:-:S04]  /*f110*/  IMAD.MOV R3, RZ, RZ, -R10 ;  /* 0x000000ffff037224 */ /* 0x000fc800078e0a0a */
[----:B------:R-:W-:-:S05]  /*f120*/  IMAD R3, R0, R3, 0x2 ;  /* 0x0000000200037424 */ /* 0x000fca00078e0203 */
[----:B------:R-:W-:-:S13]  /*f130*/  ISETP.GE.U32.AND P0, PT, R3, R0, PT ;  /* 0x000000000300720c */ /* 0x000fda0003f06070 */
[-C--:B------:R-:W-:Y:S02]  /*f140*/  @P0 IADD3 R3, R3, -R0.reuse, RZ ;  /* 0x8000000003030210 */ /* 0x080fe40007ffe0ff */
[----:B------:R-:W-:Y:S02]  /*f150*/  @P0 IADD3 R10, R10, 0x1, RZ ;  /* 0x000000010a0a0810 */ /* 0x000fe40007ffe0ff */
[----:B------:R-:W-:-:S13]  /*f160*/  ISETP.GE.U32.AND P1, PT, R3, R0, PT ;  /* 0x000000000300720c */ /* 0x000fda0003f26070 */
[----:B------:R-:W-:Y:S01]  /*f170*/  @P1 VIADD R10, R10, 0x1 ;  /* 0x000000010a0a1836 */ /* 0x000fe20000000000 */
[----:B------:R-:W-:-:S07]  /*f180*/  @!P2 LOP3.LUT R10, RZ, R0, RZ, 0x33, !PT ;  /* 0x00000000ff0aa212 */ /* 0x000fce00078e33ff */
.L_x_3659:
[----:B------:R-:W-:Y:S05]  /*f190*/  BSYNC B0 ;  /* 0x0000000000007941 */ /* 0x000fea0003800000 */
.L_x_3657:
[-C--:B------:R-:W-:Y:S01]  /*f1a0*/  IMAD R3, R9, R24.reuse, RZ ;  /* 0x0000001809037224 */ /* 0x080fe200078e02ff */
[----:B------:R-:W-:Y:S01]  /*f1b0*/  BSSY B0, `(.L_x_3660) ;  /* 0x0000020000007945 */ /* 0x000fe20003800000 */
[----:B------:R-:W-:-:S05]  /*f1c0*/  IMAD.WIDE.U32 R14, R8, R24, RZ ;  /* 0x00000018080e7225 */ /* 0x000fca00078e00ff */
[----:B------:R-:W-:-:S04]  /*f1d0*/  IADD3 R8, R15, R3, RZ ;  /* 0x000000030f087210 */ /* 0x000fc80007ffe0ff */
[----:B------:R-:W-:-:S13]  /*f1e0*/  LOP3.LUT P0, RZ, R8, 0x7, RZ, 0xc0, !PT ;  /* 0x0000000708ff7812 */ /* 0x000fda000780c0ff */
[----:B------:R-:W-:Y:S05]  /*f1f0*/  @!P0 BRA `(.L_x_3661) ;  /* 0x0000000000208947 */ /* 0x000fea0003800000 */
[----:B------:R-:W-:Y:S01]  /*f200*/  IMAD.MOV.U32 R0, RZ, RZ, R10 ;  /* 0x000000ffff007224 */ /* 0x000fe200078e000a */
[----:B------:R-:W-:Y:S02]  /*f210*/  MOV R3, R11 ;  /* 0x0000000b00037202 */ /* 0x000fe40000000f00 */
[----:B------:R-:W-:Y:S02]  /*f220*/  MOV R15, R8 ;  /* 0x00000008000f7202 */ /* 0x000fe40000000f00 */
[----:B------:R-:W-:-:S07]  /*f230*/  MOV R20, 0xf250 ;  /* 0x0000f25000147802 */ /* 0x000fce0000000f00 */
[----:B------:R-:W-:Y:S05]  /*f240*/  CALL.REL.NOINC `($__internal_2_$__cuda_sm20_div_u64) ;  /* 0x0000004000987944 */ /* 0x000fea0003c00000 */
[----:B------:R-:W-:Y:S01]  /*f250*/  IMAD.MOV.U32 R8, RZ, RZ, R10 ;  /* 0x000000ffff087224 */ /* 0x000fe200078e000a */
[----:B------:R-:W-:Y:S01]  /*f260*/  MOV R9, R11 ;  /* 0x0000000b00097202 */ /* 0x000fe20000000f00 */
[----:B------:R-:W-:Y:S06]  /*f270*/  BRA `(.L_x_3662) ;  /* 0x00000000004c7947 */ /* 0x000fec0003800000 */
.L_x_3661:
[----:B------:R-:W0:Y:S01]  /*f280*/  I2F.U32.RP R0, R10 ;  /* 0x0000000a00007306 */ /* 0x000e220000209000 */
[----:B------:R-:W-:-:S07]  /*f290*/  ISETP.NE.U32.AND P2, PT, R10, RZ, PT ;  /* 0x000000ff0a00720c */ /* 0x000fce0003f45070 */
[----:B0-----:R-:W0:Y:S02]  /*f2a0*/  MUFU.RCP R0, R0 ;  /* 0x0000000000007308 */ /* 0x001e240000001000 */
[----:B0-----:R-:W-:-:S06]  /*f2b0*/  IADD3 R8, R0, 0xffffffe, RZ ;  /* 0x0ffffffe00087810 */ /* 0x001fcc0007ffe0ff */
[----:B------:R0:W1:Y:S02]  /*f2c0*/  F2I.FTZ.U32.TRUNC.NTZ R9, R8 ;  /* 0x0000000800097305 */ /* 0x000064000021f000 */
[----:B0-----:R-:W-:Y:S01]  /*f2d0*/  HFMA2.MMA R8, -RZ, RZ, 0, 0 ;  /* 0x00000000ff087435 */ /* 0x001fe200000001ff */
[----:B-1----:R-:W-:-:S04]  /*f2e0*/  IMAD.MOV R3, RZ, RZ, -R9 ;  /* 0x000000ffff037224 */ /* 0x002fc800078e0a09 */
[----:B------:R-:W-:-:S05]  /*f2f0*/  IMAD R3, R3, R10, RZ ;  /* 0x0000000a03037224 */ /* 0x000fca00078e02ff */
[----:B------:R-:W-:-:S06]  /*f300*/  IMAD.HI.U32 R9, R9, R3, R8 ;  /* 0x0000000309097227 */ /* 0x000fcc00078e0008 */
[----:B------:R-:W-:-:S04]  /*f310*/  IMAD.HI.U32 R8, R9, R14, RZ ;  /* 0x0000000e09087227 */ /* 0x000fc800078e00ff */
[----:B------:R-:W-:Y:S01]  /*f320*/  IMAD.MOV.U32 R9, RZ, RZ, RZ ;  /* 0x000000ffff097224 */ /* 0x000fe200078e00ff */
[----:B------:R-:W-:-:S05]  /*f330*/  IADD3 R15, -R8, RZ, RZ ;  /* 0x000000ff080f7210 */ /* 0x000fca0007ffe1ff */
[----:B------:R-:W-:-:S05]  /*f340*/  IMAD R15, R10, R15, R14 ;  /* 0x0000000f0a0f7224 */ /* 0x000fca00078e020e */
[----:B------:R-:W-:-:S13]  /*f350*/  ISETP.GE.U32.AND P0, PT, R15, R10, PT ;  /* 0x0000000a0f00720c */ /* 0x000fda0003f06070 */
[----:B------:R-:W-:Y:S01]  /*f360*/  @P0 IMAD.IADD R15, R15, 0x1, -R10 ;  /* 0x000000010f0f0824 */ /* 0x000fe200078e0a0a */
[----:B------:R-:W-:-:S04]  /*f370*/  @P0 IADD3 R8, R8, 0x1, RZ ;  /* 0x0000000108080810 */ /* 0x000fc80007ffe0ff */
[----:B------:R-:W-:-:S13]  /*f380*/  ISETP.GE.U32.AND P1, PT, R15, R10, PT ;  /* 0x0000000a0f00720c */ /* 0x000fda0003f26070 */
[----:B------:R-:W-:Y:S02]  /*f390*/  @P1 IADD3 R8, R8, 0x1, RZ ;  /* 0x0000000108081810 */ /* 0x000fe40007ffe0ff */
[----:B------:R-:W-:-:S07]  /*f3a0*/  @!P2 LOP3.LUT R8, RZ, R10, RZ, 0x33, !PT ;  /* 0x0000000aff08a212 */ /* 0x000fce00078e33ff */
.L_x_3662:
[----:B------:R-:W-:Y:S05]  /*f3b0*/  BSYNC B0 ;  /* 0x0000000000007941 */ /* 0x000fea0003800000 */
.L_x_3660:
[----:B------:R-:W-:Y:S02]  /*f3c0*/  ULDC.64 UR4, c[0x0][0x600] ;  /* 0x0001800000047ab9 */ /* 0x000fe40000000a00 */
[----:B------:R-:W-:-:S04]  /*f3d0*/  IADD3 R8, P0, R8, UR4, RZ ;  /* 0x0000000408087c10 */ /* 0x000fc8000ff1e0ff */
[----:B------:R-:W-:-:S04]  /*f3e0*/  IADD3.X R9, R9, UR5, RZ, P0, !PT ;  /* 0x0000000509097c10 */ /* 0x000fc800087fe4ff */
[----:B------:R-:W-:-:S07]  /*f3f0*/  MOV R0, R9 ;  /* 0x0000000900007202 */ /* 0x000fce0000000f00 */
.L_x_3648:
[----:B------:R-:W-:Y:S02]  /*f400*/  ULDC UR4, c[0x0][0x238] ;  /* 0x00008e0000047ab9 */ /* 0x000fe40000000800 */
[----:B------:R-:W-:-:S13]  /*f410*/  ISETP.NE.AND P0, PT, RZ, UR4, PT ;  /* 0x00000004ff007c0c */ /* 0x000fda000bf05270 */
[----:B------:R-:W-:Y:S05]  /*f420*/  @!P0 BRA `(.L_x_3663) ;  /* 0x0000003400ec8947 */ /* 0x000fea0003800000 */
[----:B0-----:R-:W0:Y:S01]  /*f430*/  LDC R14, c[0x0][0x3ec] ;  /* 0x0000fb00ff0e7b82 */ /* 0x001e220000000800 */
[----:B------:R-:W1:Y:S01]  /*f440*/  S2R R3, SR_CTAID.X ;  /* 0x0000000000037919 */ /* 0x000e620000002500 */
[----:B------:R-:W-:Y:S01]  /*f450*/  ULDC UR4, c[0x0][0x23c] ;  /* 0x00008f0000047ab9 */ /* 0x000fe20000000800 */
[----:B------:R-:W-:Y:S01]  /*f460*/  CS2R R16, SRZ ;  /* 0x0000000000107805 */ /* 0x000fe2000001ff00 */
[----:B------:R-:W-:Y:S01]  /*f470*/  IMAD R5, R23, UR4, RZ ;  /* 0x0000000417057c24 */ /* 0x000fe2000f8e02ff */
[----:B------:R-:W-:-:S03]  /*f480*/  ULDC UR4, c[0x0][0x240] ;  /* 0x0000900000047ab9 */ /* 0x000fc60000000800 */
[----:B------:R-:W-:Y:S01]  /*f490*/  IMAD R4, R2, UR4, R5 ;  /* 0x0000000402047c24 */ /* 0x000fe2000f8e0205 */
[----:B------:R-:W-:Y:S01]  /*f4a0*/  ULDC UR4, c[0x0][0x228] ;  /* 0x00008a0000047ab9 */ /* 0x000fe20000000800 */
[----:B0-----:R-:W-:Y:S02]  /*f4b0*/  ISETP.NE.AND P0, PT, R14, RZ, PT ;  /* 0x000000ff0e00720c */ /* 0x001fe40003f05270 */
[----:B-1----:R-:W-:-:S05]  /*f4c0*/  IMAD R4, R3, UR4, R4 ;  /* 0x0000000403047c24 */ /* 0x002fca000f8e0204 */
[----:B------:R-:W-:-:S06]  /*f4d0*/  SHF.L.U32 R7, R4, 0x1, RZ ;  /* 0x0000000104077819 */ /* 0x000fcc00000006ff */
        /* <DEDUP_REMOVED lines=274> */
.L_x_3664:
[----:B------:R-:W-:Y:S02]  /*10600*/  ULDC.64 UR4, c[0x0][0x5f0] ;  /* 0x00017c0000047ab9 */ /* 0x000fe40000000a00 */
        /* <DEDUP_REMOVED lines=277> */
.L_x_3665:
        /* <DEDUP_REMOVED lines=16> */
.L_x_3667:
[----:B------:R-:W-:Y:S05]  /*11860*/  BSYNC B0 ;  /* 0x0000000000007941 */ /* 0x000fea0003800000 */
.L_x_3666:
        /* <DEDUP_REMOVED lines=15> */
.L_x_3669:
[----:B------:R-:W-:Y:S05]  /*11960*/  BSYNC B0 ;  /* 0x0000000000007941 */ /* 0x000fea0003800000 */
.L_x_3668:
        /* <DEDUP_REMOVED lines=35> */
.L_x_3671:
[----:B------:R-:W-:Y:S05]  /*11ba0*/  BSYNC B0 ;  /* 0x0000000000007941 */ /* 0x000fea0003800000 */
.L_x_3670:
        /* <DEDUP_REMOVED lines=24> */
[----:B------:R-:W-:-:S04]  /*11d30*/  MOV R19, UR9 ;  /* 0x0000000900137c02 */ /* 0x000fc80008000f00 */
[----:B------:R-:W-:-:S13]  /*11d40*/  ISETP.GE.U32.AND P0, PT, R12, UR8, PT ;  /* 0x000000080c007c0c */ /* 0x000fda000bf06070 */
[----:B------:R-:W-:Y:S05]  /*11d50*/  @P0 BRA `(.L_x_3674) ;  /* 0x0000000000a00947 */ /* 0x000fea0003800000 */
[----:B------:R-:W-:Y:S01]  /*11d60*/  ULDC UR7, c[0x0][0x10] ;  /* 0x0000040000077ab9 */ /* 0x000fe20000000800 */
[----:B------:R-:W0:Y:S01]  /*11d70*/  LDC R15, c[0x0][0x4] ;  /* 0x00000100ff0f7b82 */ /* 0x000e220000000800 */
[----:B------:R-:W-:Y:S01]  /*11d80*/  BSSY B1, `(.L_x_3675) ;  /* 0x000000f000017945 */ /* 0x000fe20003800000 */
[----:B------:R-:W-:Y:S01]  /*11d90*/  MOV R14, R12 ;  /* 0x0000000c000e7202 */ /* 0x000fe20000000f00 */
[----:B------:R-:W-:Y:S02]  /*11da0*/  IMAD.U32 R19, RZ, RZ, UR9 ;  /* 0x00000009ff137e24 */ /* 0x000fe4000f8e00ff */
[----:B------:R-:W-:-:S03]  /*11db0*/  IMAD R3, R3, UR7, RZ ;  /* 0x0000000703037c24 */ /* 0x000fc6000f8e02ff */
[----:B------:R-:W1:Y:S01]  /*11dc0*/  LDC.64 R10, c[0x0][0x608] ;  /* 0x00018200ff0a7b82 */ /* 0x000e620000000a00 */
[----:B0-----:R-:W-:-:S07]  /*11dd0*/  IMAD R15, R15, UR6, RZ ;  /* 0x000000060f0f7c24 */ /* 0x001fce000f8e02ff */
.L_x_3676:
[----:B------:R-:W-:-:S05]  /*11de0*/  IADD3 R13, R3, R14, RZ ;  /* 0x0000000e030d7210 */ /* 0x000fca0007ffe0ff */
        /* <DEDUP_REMOVED lines=9> */
.L_x_3675:
[----:B------:R-:W-:Y:S05]  /*11e80*/  BRA `(.L_x_3674) ;  /* 0x0000000000547947 */ /* 0x000fea0003800000 */
.L_x_3673:
[----:B------:R-:W-:Y:S01]  /*11e90*/  ULDC UR7, c[0x0][0x22c] ;  /* 0x00008b0000077ab9 */ /* 0x000fe20000000800 */
[----:B------:R-:W-:Y:S01]  /*11ea0*/  IMAD.U32 R19, RZ, RZ, UR9 ;  /* 0x00000009ff137e24 */ /* 0x000fe2000f8e00ff */
[----:B------:R-:W-:-:S13]  /*11eb0*/  ISETP.GE.U32.AND P0, PT, R2, UR7, PT ;  /* 0x0000000702007c0c */ /* 0x000fda000bf06070 */
[----:B------:R-:W-:Y:S05]  /*11ec0*/  @P0 BRA `(.L_x_3674) ;  /* 0x0000000000440947 */ /* 0x000fea0003800000 */
[----:B------:R-:W-:Y:S01]  /*11ed0*/  ULDC UR6, c[0x0][0x10] ;  /* 0x0000040000067ab9 */ /* 0x000fe20000000800 */
[----:B------:R-:W0:Y:S01]  /*11ee0*/  LDC R21, c[0x0][RZ] ;  /* 0x00000000ff157b82 */ /* 0x000e220000000800 */
[----:B------:R-:W-:Y:S01]  /*11ef0*/  MOV R14, R2 ;  /* 0x00000002000e7202 */ /* 0x000fe20000000f00 */
[----:B------:R-:W-:Y:S01]  /*11f00*/  IMAD R3, R3, UR6, RZ ;  /* 0x0000000603037c24 */ /* 0x000fe2000f8e02ff */
[----:B------:R-:W-:-:S05]  /*11f10*/  MOV R19, UR9 ;  /* 0x0000000900137c02 */ /* 0x000fca0008000f00 */
[----:B------:R-:W1:Y:S08]  /*11f20*/  LDC.64 R10, c[0x0][0x608] ;  /* 0x00018200ff0a7b82 */ /* 0x000e700000000a00 */
[----:B------:R-:W2:Y:S02]  /*11f30*/  LDC R25, c[0x0][0x4] ;  /* 0x00000100ff197b82 */ /* 0x000ea40000000800 */
.L_x_3677:
[----:B------:R-:W-:-:S04]  /*11f40*/  IMAD.IADD R12, R3, 0x1, R14 ;  /* 0x00000001030c7824 */ /* 0x000fc800078e020e */
[----:B0-----:R-:W-:-:S04]  /*11f50*/  IMAD R13, R12, R21, R23 ;  /* 0x000000150c0d7224 */ /* 0x001fc800078e0217 */
[----:B-1----:R-:W-:-:S05]  /*11f60*/  IMAD.WIDE.U32 R12, R13, 0x8, R10 ;  /* 0x000000080d0c7825 */ /* 0x002fca00078e000a */
[----:B------:R-:W3:Y:S04]  /*11f70*/  LDG.E R15, desc[UR60][R12.64] ;  /* 0x0000003c0c0f7981 */ /* 0x000ee8000c1e1900 */
[----:B------:R-:W4:Y:S01]  /*11f80*/  LDG.E R20, desc[UR60][R12.64+0x4] ;  /* 0x0000043c0c147981 */ /* 0x000f22000c1e1900 */
[----:B--2---:R-:W-:-:S04]  /*11f90*/  IADD3 R14, R25, R14, RZ ;  /* 0x0000000e190e7210 */ /* 0x004fc80007ffe0ff */
[----:B------:R-:W-:Y:S01]  /*11fa0*/  ISETP.GE.U32.AND P0, PT, R14, UR7, PT ;  /* 0x000000070e007c0c */ /* 0x000fe2000bf06070 */
[----:B---3--:R-:W-:Y:S01]  /*11fb0*/  FADD.FTZ R18, R15, R18 ;  /* 0x000000120f127221 */ /* 0x008fe20000010000 */
[----:B----4-:R-:W-:-:S11]  /*11fc0*/  FADD.FTZ R19, R20, R19 ;  /* 0x0000001314137221 */ /* 0x010fd60000010000 */
[----:B------:R-:W-:Y:S05]  /*11fd0*/  @!P0 BRA `(.L_x_3677) ;  /* 0xfffffffc00d88947 */ /* 0x000fea000383ffff */
.L_x_3674:
[----:B------:R-:W-:Y:S05]  /*11fe0*/  BSYNC B0 ;  /* 0x0000000000007941 */ /* 0x000fea0003800000 */
.L_x_3672:
        /* <DEDUP_REMOVED lines=13> */
.L_x_3679:
[----:B------:R-:W-:Y:S01]  /*120c0*/  IMAD.IADD R10, R2, 0x1, R11 ;  /* 0x00000001020a7824 */ /* 0x000fe200078e020b */
[----:B------:R-:W-:Y:S04]  /*120d0*/  BAR.SYNC.DEFER_BLOCKING 0x0 ;  /* 0x0000000000007b1d */ /* 0x000fe80000010000 */
        /* <DEDUP_REMOVED lines=11> */
.L_x_3678:
        /* <DEDUP_REMOVED lines=10> */
.L_x_3682:
[----:B------:R-:W-:Y:S01]  /*12230*/  IMAD.IADD R2, R23, 0x1, R10 ;  /* 0x0000000117027824 */ /* 0x000fe200078e020a */
[----:B------:R-:W-:Y:S04]  /*12240*/  BAR.SYNC.DEFER_BLOCKING 0x0 ;  /* 0x0000000000007b1d */ /* 0x000fe80000010000 */
[----:B------:R-:W-:-:S04]  /*12250*/  ISETP.GE.U32.AND P0, PT, R2, R14, PT ;  /* 0x0000000e0200720c */ /* 0x000fc80003f06070 */
[----:B------:R-:W-:-:S13]  /*12260*/  ISETP.GE.U32.OR P0, PT, R23, R10, P0 ;  /* 0x0000000a1700720c */ /* 0x000fda0000706470 */
[----:B------:R-:W-:Y:S02]  /*12270*/  @!P0 LEA R2, R10, R3, 0x3 ;  /* 0x000000030a028211 */ /* 0x000fe400078e18ff */
[----:B------:R-:W-:-:S03]  /*12280*/  SHF.R.S32.HI R10, RZ, 0x1, R10 ;  /* 0x00000001ff0a7819 */ /* 0x000fc6000001140a */
[----:B------:R-:W0:Y:S02]  /*12290*/  @!P0 LDS.64 R12, [R2] ;  /* 0x00000000020c8984 */ /* 0x000e240000000a00 */
[----:B0-----:R-:W-:Y:S01]  /*122a0*/  @!P0 FADD.FTZ R18, R18, R12 ;  /* 0x0000000c12128221 */ /* 0x001fe20000010000 */
[----:B------:R-:W-:-:S05]  /*122b0*/  @!P0 FADD.FTZ R19, R19, R13 ;  /* 0x0000000d13138221 */ /* 0x000fca0000010000 */
[----:B------:R1:W-:Y:S01]  /*122c0*/  @!P0 STS.64 [R3], R18 ;  /* 0x0000001203008388 */ /* 0x0003e20000000a00 */
[----:B------:R-:W-:-:S13]  /*122d0*/  ISETP.GE.AND P0, PT, R10, 0x20, PT ;  /* 0x000000200a00780c */ /* 0x000fda0003f06270 */
[----:B-1----:R-:W-:Y:S05]  /*122e0*/  @P0 BRA `(.L_x_3682) ;  /* 0xfffffffc00d00947 */ /* 0x002fea000383ffff */
[----:B------:R-:W-:-:S07]  /*122f0*/  MOV R2, 0x20 ;  /* 0x0000002000027802 */ /* 0x000fce0000000f00 */
.L_x_3681:
[----:B------:R-:W-:Y:S01]  /*12300*/  BAR.SYNC.DEFER_BLOCKING 0x0 ;  /* 0x0000000000007b1d */ /* 0x000fe20000010000 */
[----:B------:R-:W-:-:S13]  /*12310*/  ISETP.GE.AND P0, PT, R2, 0x2, PT ;  /* 0x000000020200780c */ /* 0x000fda0003f06270 */
[----:B------:R-:W-:Y:S05]  /*12320*/  @!P0 BRA `(.L_x_3680) ;  /* 0x0000000000208947 */ /* 0x000fea0003800000 */
[----:B0-----:R-:W-:-:S07]  /*12330*/  IMAD.MOV.U32 R3, RZ, RZ, 0x1 ;  /* 0x00000001ff037424 */ /* 0x001fce00078e00ff */
.L_x_3683:
[----:B------:R-:W0:Y:S04]  /*12340*/  SHFL.DOWN PT, R11, R18, R3, 0x1f ;  /* 0x08001f03120b7589 */ /* 0x000e2800000e0000 */
[----:B------:R1:W2:Y:S02]  /*12350*/  SHFL.DOWN PT, R10, R19, R3, 0x1f ;  /* 0x08001f03130a7589 */ /* 0x0002a400000e0000 */
[----:B-1----:R-:W-:-:S04]  /*12360*/  SHF.L.U32 R3, R3, 0x1, RZ ;  /* 0x0000000103037819 */ /* 0x002fc800000006ff */
[----:B------:R-:W-:Y:S01]  /*12370*/  ISETP.GE.AND P0, PT, R3, R2, PT ;  /* 0x000000020300720c */ /* 0x000fe20003f06270 */
[----:B0-----:R-:W-:Y:S01]  /*12380*/  FADD.FTZ R18, R11, R18 ;  /* 0x000000120b127221 */ /* 0x001fe20000010000 */
[----:B--2---:R-:W-:-:S11]  /*12390*/  FADD.FTZ R19, R10, R19 ;  /* 0x000000130a137221 */ /* 0x004fd60000010000 */
[----:B------:R-:W-:Y:S05]  /*123a0*/  @!P0 BRA `(.L_x_3683) ;  /* 0xfffffffc00e48947 */ /* 0x000fea000383ffff */
.L_x_3680:
        /* <DEDUP_REMOVED lines=9> */
[----:B0-----:R-:W2:Y:S04]  /*12440*/  LDG.E R3, desc[UR60][R8.64] ;  /* 0x0000003c08037981 */ /* 0x001ea8000c1e1900 */
[----:B------:R-:W3:Y:S01]  /*12450*/  LDG.E R0, desc[UR60][R8.64+0x4] ;  /* 0x0000043c08007981 */ /* 0x000ee2000c1e1900 */
[----:B--2---:R-:W-:Y:S01]  /*12460*/  FADD.FTZ R18, R18, R3 ;  /* 0x0000000312127221 */ /* 0x004fe20000010000 */
[----:B---3--:R-:W-:-:S07]  /*12470*/  FADD.FTZ R19, R19, R0 ;  /* 0x0000000013137221 */ /* 0x008fce0000010000 */
.L_x_3685:
[----:B------:R-:W-:Y:S05]  /*12480*/  @!P1 BRA `(.L_x_3686) ;  /* 0x0000000000c49947 */ /* 0x000fea0003800000 */
[----:B------:R-:W1:Y:S01]  /*12490*/  LDC R22, c[0x0][0x624] ;  /* 0x00018900ff167b82 */ /* 0x000e620000000800 */
[----:B0-----:R-:W-:Y:S02]  /*124a0*/  F2FP.BF16.F32.PACK_AB R18, RZ, R18 ;  /* 0x00000012ff12723e */ /* 0x001fe400000010ff */
[----:B-1----:R-:W-:-:S04]  /*124b0*/  ISETP.NE.AND P0, PT, R22, 0x1, PT ;  /* 0x000000011600780c */ /* 0x002fc80003f05270 */
        /* <DEDUP_REMOVED lines=18> */
.L_x_3687:
[----:B------:R-:W-:Y:S01]  /*125e0*/  ULDC.64 UR4, c[0x0][0x5f0] ;  /* 0x00017c0000047ab9 */ /* 0x000fe20000000a00 */
[----:B------:R-:W-:Y:S02]  /*125f0*/  ISETP.NE.AND P6, PT, R22, 0x1, PT ;  /* 0x000000011600780c */ /* 0x000fe40003fc5270 */
[----:B------:R-:W-:Y:S02]  /*12600*/  IADD3 R2, P0, R17, UR4, RZ ;  /* 0x0000000411027c10 */ /* 0x000fe4000ff1e0ff */
[----:B------:R-:W-:Y:S02]  /*12610*/  F2FP.BF16.F32.PACK_AB R19, RZ, R19 ;  /* 0x00000013ff13723e */ /* 0x000fe400000010ff */
[----:B------:R-:W-:-:S05]  /*12620*/  IADD3.X R3, RZ, UR5, RZ, P0, !PT ;  /* 0x00000005ff037c10 */ /* 0x000fca00087fe4ff */
[----:B------:R0:W-:Y:S02]  /*12630*/  STG.E.U16 desc[UR60][R2.64], R18 ;  /* 0x0000001202007986 */ /* 0x0001e4000c10153c */
        /* <DEDUP_REMOVED lines=17> */
.L_x_3688:
[----:B------:R-:W-:Y:S02]  /*12750*/  ULDC.64 UR4, c[0x0][0x5f0] ;  /* 0x00017c0000047ab9 */ /* 0x000fe40000000a00 */
[----:B------:R-:W-:-:S05]  /*12760*/  IADD3 R16, P0, R16, UR4, RZ ;  /* 0x0000000410107c10 */ /* 0x000fca000ff1e0ff */
[----:B------:R-:W-:-:S05]  /*12770*/  IMAD.X R17, RZ, RZ, UR5, P0 ;  /* 0x00000005ff117e24 */ /* 0x000fca00080e06ff */
[----:B------:R-:W-:Y:S01]  /*12780*/  STG.E.U16 desc[UR60][R16.64], R19 ;  /* 0x0000001310007986 */ /* 0x000fe2000c10153c */
[----:B------:R-:W-:Y:S05]  /*12790*/  EXIT ;  /* 0x000000000000794d */ /* 0x000fea0003800000 */
.L_x_3686:
[----:B------:R-:W-:Y:S04]  /*127a0*/  STG.E desc[UR60][R8.64], R18 ;  /* 0x0000001208007986 */ /* 0x000fe8000c10193c */
[----:B------:R-:W-:Y:S01]  /*127b0*/  STG.E desc[UR60][R8.64+0x4], R19 ;  /* 0x0000041308007986 */ /* 0x000fe2000c10193c */
[----:B------:R-:W-:Y:S05]  /*127c0*/  EXIT ;  /* 0x000000000000794d */ /* 0x000fea0003800000 */
.L_x_3684:
[----:B------:R-:W-:Y:S01]  /*127d0*/  ISETP.NE.AND P0, PT, RZ, UR36, PT ;  /* 0x00000024ff007c0c */ /* 0x000fe2000bf05270 */
[----:B------:R-:W-:Y:S02]  /*127e0*/  ULDC.U8 UR4, c[0x0][0x621] ;  /* 0x0001884000047ab9 */ /* 0x000fe40000000000 */
[----:B------:R-:W-:-:S10]  /*127f0*/  ISETP.NE.AND P1, PT, RZ, UR4, PT ;  /* 0x00000004ff007c0c */ /* 0x000fd4000bf25270 */
[----:B------:R-:W-:Y:S05]  /*12800*/  @!P0 BRA `(.L_x_3689) ;  /* 0x0000000000188947 */ /* 0x000fea0003800000 */
[----:B------:R-:W0:Y:S04]  /*12810*/  LDG.E.U16 R0, desc[UR60][R4.64] ;  /* 0x0000003c04007981 */ /* 0x000e28000c1e1500 */
[----:B------:R-:W2:Y:S01]  /*12820*/  LDG.E.U16 R2, desc[UR60][R6.64] ;  /* 0x0000003c06027981 */ /* 0x000ea2000c1e1500 */
[----:B0-----:R-:W-:Y:S02]  /*12830*/  SHF.L.U32 R3, R0, 0x10, RZ ;  /* 0x0000001000037819 */ /* 0x001fe400000006ff */
[----:B--2---:R-:W-:-:S03]  /*12840*/  SHF.L.U32 R2, R2, 0x10, RZ ;  /* 0x0000001002027819 */ /* 0x004fc600000006ff */
[----:B------:R-:W-:Y:S02]  /*12850*/  FADD.FTZ R18, R18, R3 ;  /* 0x0000000312127221 */ /* 0x000fe40000010000 */
[----:B------:R-:W-:-:S07]  /*12860*/  FADD.FTZ R19, R19, R2 ;  /* 0x0000000213137221 */ /* 0x000fce0000010000 */
.L_x_3689:
        /* <DEDUP_REMOVED lines=22> */
.L_x_3691:
[----:B------:R-:W-:Y:S01]  /*129d0*/  ULDC.64 UR4, c[0x0][0x5f0] ;  /* 0x00017c0000047ab9 */ /* 0x000fe20000000a00 */
[----:B------:R-:W-:Y:S02]  /*129e0*/  ISETP.NE.AND P6, PT, R22, 0x1, PT ;  /* 0x000000011600780c */ /* 0x000fe40003fc5270 */
[----:B------:R-:W-:Y:S02]  /*129f0*/  IADD3 R2, P0, R17, UR4, RZ ;  /* 0x0000000411027c10 */ /* 0x000fe4000ff1e0ff */
[----:B------:R-:W-:-:S03]  /*12a00*/  F2FP.BF16.F32.PACK_AB R19, RZ, R19 ;  /* 0x00000013ff13723e */ /* 0x000fc600000010ff */
[----:B------:R-:W-:-:S05]  /*12a10*/  IMAD.X R3, RZ, RZ, UR5, P0 ;  /* 0x00000005ff037e24 */ /* 0x000fca00080e06ff */
[----:B------:R0:W-:Y:S01]  /*12a20*/  STG.E.U16 desc[UR60][R2.64], R18 ;  /* 0x0000001202007986 */ /* 0x0001e2000c10153c */
[----:B------:R-:W-:Y:S05]  /*12a30*/  @!P6 BRA `(.L_x_3692) ;  /* 0x000000000040e947 */ /* 0x000fea0003800000 */
[----:B------:R-:W-:Y:S01]  /*12a40*/  MOV R0, 0x0 ;  /* 0x0000000000007802 */ /* 0x000fe20000000f00 */
[----:B------:R-:W-:Y:S01]  /*12a50*/  ULDC.64 UR4, c[0x4][0x7c8] ;  /* 0x0101f20000047ab9 */ /* 0x000fe20000000a00 */
[----:B------:R-:W-:Y:S01]  /*12a60*/  ULDC.64 UR6, c[0x4][0x440] ;  /* 0x0101100000067ab9 */ /* 0x000fe20000000a00 */
[----:B------:R-:W-:Y:S01]  /*12a70*/  MOV R4, UR4 ;  /* 0x0000000400047c02 */ /* 0x000fe20008000f00 */
[----:B0-----:R0:W1:Y:S01]  /*12a80*/  LDC.64 R2, c[0x4][R0] ;  /* 0x0100000000027b82 */ /* 0x0010620000000a00 */
        /* <DEDUP_REMOVED lines=11> */
.L_x_3692:
[----:B------:R-:W-:Y:S02]  /*12b40*/  ULDC.64 UR4, c[0x0][0x5f0] ;  /* 0x00017c0000047ab9 */ /* 0x000fe40000000a00 */
[----:B------:R-:W-:-:S04]  /*12b50*/  IADD3 R16, P0, R16, UR4, RZ ;  /* 0x0000000410107c10 */ /* 0x000fc8000ff1e0ff */
[----:B------:R-:W-:-:S05]  /*12b60*/  IADD3.X R17, RZ, UR5, RZ, P0, !PT ;  /* 0x00000005ff117c10 */ /* 0x000fca00087fe4ff */
[----:B------:R-:W-:Y:S01]  /*12b70*/  STG.E.U16 desc[UR60][R16.64], R19 ;  /* 0x0000001310007986 */ /* 0x000fe2000c10153c */
[----:B------:R-:W-:Y:S05]  /*12b80*/  EXIT ;  /* 0x000000000000794d */ /* 0x000fea0003800000 */
.L_x_3690:
[----:B0-----:R-:W-:-:S04]  /*12b90*/  F2FP.BF16.F32.PACK_AB R18, R19, R18 ;  /* 0x000000121312723e */ /* 0x001fc800000010ff */
[----:B------:R-:W-:Y:S01]  /*12ba0*/  PRMT R3, R18, 0x7632, R3 ;  /* 0x0000763212037816 */ /* 0x000fe20000000003 */
[----:B------:R-:W-:Y:S04]  /*12bb0*/  STG.E.U16 desc[UR60][R4.64], R18 ;  /* 0x0000001204007986 */ /* 0x000fe8000c10153c */
[----:B------:R-:W-:Y:S01]  /*12bc0*/  STG.E.U16 desc[UR60][R6.64], R3 ;  /* 0x0000000306007986 */ /* 0x000fe2000c10153c */
[----:B------:R-:W-:Y:S05]  /*12bd0*/  EXIT ;  /* 0x000000000000794d */ /* 0x000fea0003800000 */
.L_x_3663:
        /* <DEDUP_REMOVED lines=19> */
[----:B------:R-:W2:Y:S04]  /*12d10*/  LDG.E R3, desc[UR60][R8.64] ;  /* 0x0000003c08037981 */ /* 0x000ea8000c1e1900 */
[----:B------:R-:W3:Y:S01]  /*12d20*/  LDG.E R0, desc[UR60][R8.64+0x4] ;  /* 0x0000043c08007981 */ /* 0x000ee2000c1e1900 */
[----:B--2---:R-:W-:Y:S01]  /*12d30*/  FADD.FTZ R18, R18, R3 ;  /* 0x0000000312127221 */ /* 0x004fe20000010000 */
[----:B---3--:R-:W-:-:S07]  /*12d40*/  FADD.FTZ R19, R19, R0 ;  /* 0x0000000013137221 */ /* 0x008fce0000010000 */
.L_x_3694:
[----:B------:R-:W-:Y:S05]  /*12d50*/  @!P1 BRA `(.L_x_3695) ;  /* 0x0000000000c49947 */ /* 0x000fea0003800000 */
[----:B------:R-:W1:Y:S01]  /*12d60*/  LDC R16, c[0x0][0x624] ;  /* 0x00018900ff107b82 */ /* 0x000e620000000800 */
[----:B------:R-:W-:Y:S02]  /*12d70*/  F2FP.BF16.F32.PACK_AB R18, RZ, R18 ;  /* 0x00000012ff12723e */ /* 0x000fe400000010ff */
        /* <DEDUP_REMOVED lines=19> */
.L_x_3696:
        /* <DEDUP_REMOVED lines=21> */
[----:B------:R-:W-:-:S07]  /*13000*/  LEPC R20, `(.L_x_3697) ;  /* 0x000000001014794e */ /* 0x000fce0000000000 */
[----:B01-3--:R-:W-:Y:S05]  /*13010*/  CALL.ABS.NOINC R2 ;  /* 0x0000000002007343 */ /* 0x00bfea0003c00000 */
.L_x_3697:
[----:B------:R-:W-:Y:S02]  /*13020*/  ULDC.64 UR4, c[0x0][0x5f0] ;  /* 0x00017c0000047ab9 */ /* 0x000fe40000000a00 */
[----:B------:R-:W-:-:S05]  /*13030*/  IADD3 R22, P0, R22, UR4, RZ ;  /* 0x0000000416167c10 */ /* 0x000fca000ff1e0ff */
[----:B------:R-:W-:-:S05]  /*13040*/  IMAD.X R23, RZ, RZ, UR5, P0 ;  /* 0x00000005ff177e24 */ /* 0x000fca00080e06ff */
[----:B------:R-:W-:Y:S01]  /*13050*/  STG.E.U16 desc[UR60][R22.64], R19 ;  /* 0x0000001316007986 */ /* 0x000fe2000c10153c */
[----:B------:R-:W-:Y:S05]  /*13060*/  EXIT ;  /* 0x000000000000794d */ /* 0x000fea0003800000 */
.L_x_3695:
[----:B------:R-:W-:Y:S04]  /*13070*/  STG.E desc[UR60][R8.64], R18 ;  /* 0x0000001208007986 */ /* 0x000fe8000c10193c */
[----:B------:R-:W-:Y:S01]  /*13080*/  STG.E desc[UR60][R8.64+0x4], R19 ;  /* 0x0000041308007986 */ /* 0x000fe2000c10193c */
[----:B------:R-:W-:Y:S05]  /*13090*/  EXIT ;  /* 0x000000000000794d */ /* 0x000fea0003800000 */
.L_x_3693:
[----:B-1----:R-:W-:Y:S01]  /*130a0*/  ISETP.NE.AND P0, PT, R2, RZ, PT ;  /* 0x000000ff0200720c */ /* 0x002fe20003f05270 */
[----:B------:R-:W-:Y:S02]  /*130b0*/  ULDC.U8 UR4, c[0x0][0x621] ;  /* 0x0001884000047ab9 */ /* 0x000fe40000000000 */
[----:B------:R-:W-:-:S10]  /*130c0*/  ISETP.NE.AND P1, PT, RZ, UR4, PT ;  /* 0x00000004ff007c0c */ /* 0x000fd4000bf25270 */
[----:B------:R-:W-:Y:S05]  /*130d0*/  @!P0 BRA `(.L_x_3698) ;  /* 0x0000000000188947 */ /* 0x000fea0003800000 */
[----:B------:R-:W2:Y:S04]  /*130e0*/  LDG.E.U16 R0, desc[UR60][R6.64] ;  /* 0x0000003c06007981 */ /* 0x000ea8000c1e1500 */
[----:B------:R-:W3:Y:S01]  /*130f0*/  LDG.E.U16 R2, desc[UR60][R4.64] ;  /* 0x0000003c04027981 */ /* 0x000ee2000c1e1500 */
[----:B--2---:R-:W-:Y:S02]  /*13100*/  SHF.L.U32 R3, R0, 0x10, RZ ;  /* 0x0000001000037819 */ /* 0x004fe400000006ff */
[----:B---3--:R-:W-:-:S03]  /*13110*/  SHF.L.U32 R2, R2, 0x10, RZ ;  /* 0x0000001002027819 */ /* 0x008fc600000006ff */
[----:B------:R-:W-:Y:S02]  /*13120*/  FADD.FTZ R18, R18, R3 ;  /* 0x0000000312127221 */ /* 0x000fe40000010000 */
[----:B------:R-:W-:-:S07]  /*13130*/  FADD.FTZ R19, R19, R2 ;  /* 0x0000000213137221 */ /* 0x000fce0000010000 */
.L_x_3698:
        /* <DEDUP_REMOVED lines=22> */
.L_x_3700:
        /* <DEDUP_REMOVED lines=20> */
[----:B--2---:R-:W-:-:S07]  /*133e0*/  MOV R12, 0x1 ;  /* 0x00000001000c7802 */ /* 0x004fce0000000f00 */
[----:B------:R-:W-:-:S07]  /*133f0*/  LEPC R20, `(.L_x_3701) ;  /* 0x000000001014794e */ /* 0x000fce0000000000 */
[----:B01-3--:R-:W-:Y:S05]  /*13400*/  CALL.ABS.NOINC R2 ;  /* 0x0000000002007343 */ /* 0x00bfea0003c00000 */
.L_x_3701:
[----:B------:R-:W-:Y:S02]  /*13410*/  ULDC.64 UR4, c[0x0][0x5f0] ;  /* 0x00017c0000047ab9 */ /* 0x000fe40000000a00 */
[----:B------:R-:W-:-:S04]  /*13420*/  IADD3 R22, P0, R22, UR4, RZ ;  /* 0x0000000416167c10 */ /* 0x000fc8000ff1e0ff */
[----:B------:R-:W-:-:S05]  /*13430*/  IADD3.X R23, RZ, UR5, RZ, P0, !PT ;  /* 0x00000005ff177c10 */ /* 0x000fca00087fe4ff */
[----:B------:R-:W-:Y:S01]  /*13440*/  STG.E.U16 desc[UR60][R22.64], R19 ;  /* 0x0000001316007986 */ /* 0x000fe2000c10153c */
[----:B------:R-:W-:Y:S05]  /*13450*/  EXIT ;  /* 0x000000000000794d */ /* 0x000fea0003800000 */
.L_x_3699:
[----:B------:R-:W-:-:S04]  /*13460*/  F2FP.BF16.F32.PACK_AB R18, R19, R18 ;  /* 0x000000121312723e */ /* 0x000fc800000010ff */
[----:B------:R-:W-:Y:S01]  /*13470*/  PRMT R2, R18, 0x7632, R2 ;  /* 0x0000763212027816 */ /* 0x000fe20000000002 */
[----:B------:R-:W-:Y:S04]  /*13480*/  STG.E.U16 desc[UR60][R6.64], R18 ;  /* 0x0000001206007986 */ /* 0x000fe8000c10153c */
[----:B------:R-:W-:Y:S01]  /*13490*/  STG.E.U16 desc[UR60][R4.64], R2 ;  /* 0x0000000204007986 */ /* 0x000fe2000c10153c */
[----:B------:R-:W-:Y:S05]  /*134a0*/  EXIT ;  /* 0x000000000000794d */ /* 0x000fea0003800000 */
        .weak           $__internal_2_$__cuda_sm20_div_u64
        .type           $__internal_2_$__cuda_sm20_div_u64,@function
        .size           $__internal_2_$__cuda_sm20_div_u64,($__internal_3_$__cuda_sm20_rem_u64 - $__internal_2_$__cuda_sm20_div_u64)
$__internal_2_$__cuda_sm20_div_u64:
[----:B------:R-:W-:Y:S01]  /*134b0*/  MOV R26, R0 ;  /* 0x00000000001a7202 */ /* 0x000fe20000000f00 */
[----:B------:R-:W-:-:S04]  /*134c0*/  IMAD.MOV.U32 R27, RZ, RZ, R3 ;  /* 0x000000ffff1b7224 */ /* 0x000fc800078e0003 */
        /* <DEDUP_REMOVED lines=8> */
[----:B------:R-:W-:-:S03]  /*13550*/  IMAD.HI.U32 R12, R10, R25, RZ ;  /* 0x000000190a0c7227 */ /* 0x000fc600078e00ff */
[----:B------:R-:W-:Y:S01]  /*13560*/  IADD3.X R29, RZ, ~R13, RZ, P0, !PT ;  /* 0x8000000dff1d7210 */ /* 0x000fe200007fe4ff */
[----:B------:R-:W-:-:S04]  /*13570*/  IMAD.MOV.U32 R13, RZ, RZ, R10 ;  /* 0x000000ffff0d7224 */ /* 0x000fc800078e000a */
        /* <DEDUP_REMOVED lines=12> */
[----:B------:R-:W-:Y:S01]  /*13640*/  IADD3.X R10, RZ, ~R11, RZ, P0, !PT ;  /* 0x8000000bff0a7210 */ /* 0x000fe200007fe4ff */
[----:B------:R-:W-:-:S04]  /*13650*/  HFMA2.MMA R11, -RZ, RZ, 0, 0 ;  /* 0x00000000ff0b7435 */ /* 0x000fc800000001ff */
[----:B------:R-:W-:-:S04]  /*13660*/  IMAD.WIDE.U32 R12, P0, R13, R10, R12 ;  /* 0x0000000a0d0c7225 */ /* 0x000fc8000780000c */
[C---:B------:R-:W-:Y:S02]  /*13670*/  IMAD R26, R21.reuse, R10, RZ ;  /* 0x0000000a151a7224 */ /* 0x040fe400078e02ff */
[----:B------:R-:W-:-:S04]  /*13680*/  IMAD.HI.U32 R13, P1, R21, R25, R12 ;  /* 0x00000019150d7227 */ /* 0x000fc8000782000c */
        /* <DEDUP_REMOVED lines=14> */
[----:B------:R-:W-:-:S03]  /*13770*/  IMAD R11, R13, R3, R11 ;  /* 0x000000030d0b7224 */ /* 0x000fc600078e020b */
[-C--:B------:R-:W-:Y:S01]  /*13780*/  ISETP.GE.U32.AND P0, PT, R25, R0.reuse, PT ;  /* 0x000000001900720c */ /* 0x080fe20003f06070 */
[----:B------:R-:W-:-:S05]  /*13790*/  IMAD R10, R21, R0, R11 ;  /* 0x00000000150a7224 */ /* 0x000fca00078e020b */
[----:B------:R-:W-:Y:S02]  /*137a0*/  IADD3.X R26, ~R10, R15, RZ, P1, !PT ;  /* 0x0000000f0a1a7210 */ /* 0x000fe40000ffe5ff */
[----:B------:R-:W-:Y:S02]  /*137b0*/  IADD3 R10, P3, R13, 0x1, RZ ;  /* 0x000000010d0a7810 */ /* 0x000fe40007f7e0ff */
[----:B------:R-:W-:Y:S02]  /*137c0*/  IADD3 R11, P1, -R0, R25, RZ ;  /* 0x00000019000b7210 */ /* 0x000fe40007f3e1ff */
[----:B------:R-:W-:Y:S01]  /*137d0*/  ISETP.GE.U32.AND.EX P0, PT, R26, R3, PT, P0 ;  /* 0x000000031a00720c */ /* 0x000fe20003f06100 */
[----:B------:R-:W-:Y:S01]  /*137e0*/  IMAD.X R12, RZ, RZ, R21, P3 ;  /* 0x000000ffff0c7224 */ /* 0x000fe200018e0615 */
[----:B------:R-:W-:Y:S02]  /*137f0*/  IADD3.X R14, ~R3, R26, RZ, P1, !PT ;  /* 0x0000001a030e7210 */ /* 0x000fe40000ffe5ff */
[----:B------:R-:W-:-:S02]  /*13800*/  SEL R11, R11, R25, P0 ;  /* 0x000000190b0b7207 */ /* 0x000fc40000000000 */
[----:B------:R-:W-:Y:S02]  /*13810*/  SEL R13, R10, R13, P0 ;  /* 0x0000000d0a0d7207 */ /* 0x000fe40000000000 */
[----:B------:R-:W-:Y:S02]  /*13820*/  SEL R14, R14, R26, P0 ;  /* 0x0000001a0e0e7207 */ /* 0x000fe40000000000 */
[----:B------:R-:W-:Y:S02]  /*13830*/  SEL R12, R12, R21, P0 ;  /* 0x000000150c0c7207 */ /* 0x000fe40000000000 */
[----:B------:R-:W-:Y:S02]  /*13840*/  ISETP.GE.U32.AND P0, PT, R11, R0, PT ;  /* 0x000000000b00720c */ /* 0x000fe40003f06070 */
[----:B------:R-:W-:Y:S02]  /*13850*/  IADD3 R10, P3, R13, 0x1, RZ ;  /* 0x000000010d0a7810 */ /* 0x000fe40007f7e0ff */
[----:B------:R-:W-:-:S02]  /*13860*/  ISETP.NE.U32.AND P1, PT, R0, RZ, PT ;  /* 0x000000ff0000720c */ /* 0x000fc40003f25070 */
[----:B------:R-:W-:Y:S02]  /*13870*/  ISETP.GE.U32.AND.EX P0, PT, R14, R3, PT, P0 ;  /* 0x000000030e00720c */ /* 0x000fe40003f06100 */
[-C--:B------:R-:W-:Y:S02]  /*13880*/  IADD3.X R11, RZ, R12.reuse, RZ, P3, !PT ;  /* 0x0000000cff0b7210 */ /* 0x080fe40001ffe4ff */
[----:B------:R-:W-:Y:S02]  /*13890*/  MOV R21, 0x0 ;  /* 0x0000000000157802 */ /* 0x000fe40000000f00 */
[----:B------:R-:W-:Y:S02]  /*138a0*/  ISETP.NE.AND.EX P1, PT, R3, RZ, PT, P1 ;  /* 0x000000ff0300720c */ /* 0x000fe40003f25310 */
[----:B------:R-:W-:Y:S02]  /*138b0*/  SEL R10, R10, R13, P0 ;  /* 0x0000000d0a0a7207 */ /* 0x000fe40000000000 */
[----:B------:R-:W-:-:S02]  /*138c0*/  SEL R11, R11, R12, P0 ;  /* 0x0000000c0b0b7207 */ /* 0x000fc40000000000 */
[----:B------:R-:W-:Y:S02]  /*138d0*/  SEL R10, R10, 0xffffffff, P1 ;  /* 0xffffffff0a0a7807 */ /* 0x000fe40000800000 */
[----:B------:R-:W-:Y:S01]  /*138e0*/  SEL R11, R11, 0xffffffff, P1 ;  /* 0xffffffff0b0b7807 */ /* 0x000fe20000800000 */
[----:B------:R-:W-:Y:S06]  /*138f0*/  RET.REL.NODEC R20 `(_ZN2at6native13reduce_kernelILi256ELi2ENS0_8ReduceOpIN3c108BFloat16ENS0_9NanSumOpsIfS4_EEjS4_Li4ELi4EEEEEvT1_) ;  /* 0xfffffec414c07950 */ /* 0x000fec0003c3ffff */
        .weak           $__internal_3_$__cuda_sm20_rem_u64
        .type           $__internal_3_$__cuda_sm20_rem_u64,@function
        .size           $__internal_3_$__cuda_sm20_rem_u64,(.L_x_9785 - $__internal_3_$__cuda_sm20_rem_u64)
$__internal_3_$__cuda_sm20_rem_u64:
[----:B------:R-:W-:Y:S01]  /*13900*/  IMAD.MOV.U32 R26, RZ, RZ, R10 ;  /* 0x000000ffff1a7224 */ /* 0x000fe200078e000a */
[----:B------:R-:W-:-:S04]  /*13910*/  MOV R27, R13 ;  /* 0x0000000d001b7202 */ /* 0x000fc80000000f00 */
        /* <DEDUP_REMOVED lines=23> */
[----:B------:R-:W-:Y:S01]  /*13a90*/  IMAD.X R8, RZ, RZ, ~R9, P0 ;  /* 0x000000ffff087224 */ /* 0x000fe200000e0e09 */
[----:B------:R-:W-:-:S03]  /*13aa0*/  HFMA2.MMA R9, -RZ, RZ, 0, 0 ;  /* 0x00000000ff097435 */ /* 0x000fc600000001ff */
[----:B------:R-:W-:-:S04]  /*13ab0*/  IMAD.WIDE.U32 R20, P0, R21, R8, R20 ;  /* 0x0000000815147225 */ /* 0x000fc80007800014 */
[C---:B------:R-:W-:Y:S02]  /*13ac0*/  IMAD R26, R15.reuse, R8, RZ ;  /* 0x000000080f1a7224 */ /* 0x040fe400078e02ff */
[----:B------:R-:W-:-:S04]  /*13ad0*/  IMAD.HI.U32 R21, P1, R15, R25, R20 ;  /* 0x000000190f157227 */ /* 0x000fc80007820014 */
[----:B------:R-:W-:Y:S01]  /*13ae0*/  IMAD.HI.U32 R8, R15, R8, RZ ;  /* 0x000000080f087227 */ /* 0x000fe200078e00ff */
[----:B------:R-:W-:-:S04]  /*13af0*/  IADD3 R21, P2, R26, R21, RZ ;  /* 0x000000151a157210 */ /* 0x000fc80007f5e0ff */
[----:B------:R-:W-:Y:S01]  /*13b00*/  IADD3.X R15, R8, R15, RZ, P0, !PT ;  /* 0x0000000f080f7210 */ /* 0x000fe200007fe4ff */
[----:B------:R-:W-:-:S03]  /*13b10*/  IMAD.HI.U32 R8, R21, R11, RZ ;  /* 0x0000000b15087227 */ /* 0x000fc600078e00ff */
[----:B------:R-:W-:Y:S01]  /*13b20*/  IADD3.X R15, RZ, RZ, R15, P2, P1 ;  /* 0x000000ffff0f7210 */ /* 0x000fe200017e240f */
[----:B------:R-:W-:-:S04]  /*13b30*/  IMAD.WIDE.U32 R8, R21, R14, R8 ;  /* 0x0000000e15087225 */ /* 0x000fc800078e0008 */
[C---:B------:R-:W-:Y:S02]  /*13b40*/  IMAD R21, R15.reuse, R14, RZ ;  /* 0x0000000e0f157224 */ /* 0x040fe400078e02ff */
[----:B------:R-:W-:-:S04]  /*13b50*/  IMAD.HI.U32 R8, P0, R15, R11, R8 ;  /* 0x0000000b0f087227 */ /* 0x000fc80007800008 */
[----:B------:R-:W-:Y:S01]  /*13b60*/  IMAD.HI.U32 R15, R15, R14, RZ ;  /* 0x0000000e0f0f7227 */ /* 0x000fe200078e00ff */
[----:B------:R-:W-:-:S03]  /*13b70*/  IADD3 R21, P1, R21, R8, RZ ;  /* 0x0000000815157210 */ /* 0x000fc60007f3e0ff */
[----:B------:R-:W-:Y:S02]  /*13b80*/  IMAD.X R15, RZ, RZ, R15, P0 ;  /* 0x000000ffff0f7224 */ /* 0x000fe400000e060f */
[----:B------:R-:W-:-:S03]  /*13b90*/  IMAD.WIDE.U32 R8, R21, R10, RZ ;  /* 0x0000000a15087225 */ /* 0x000fc600078e00ff */
[----:B------:R-:W-:Y:S01]  /*13ba0*/  IADD3.X R15, RZ, R15, RZ, P1, !PT ;  /* 0x0000000fff0f7210 */ /* 0x000fe20000ffe4ff */
[----:B------:R-:W-:Y:S01]  /*13bb0*/  IMAD R21, R21, R13, R9 ;  /* 0x0000000d15157224 */ /* 0x000fe200078e0209 */
[----:B------:R-:W-:-:S03]  /*13bc0*/  IADD3 R11, P1, -R8, R11, RZ ;  /* 0x0000000b080b7210 */ /* 0x000fc60007f3e1ff */
[-C--:B------:R-:W-:Y:S01]  /*13bd0*/  IMAD R15, R15, R10.reuse, R21 ;  /* 0x0000000a0f0f7224 */ /* 0x080fe200078e0215 */
[----:B------:R-:W-:-:S04]  /*13be0*/  ISETP.GE.U32.AND P0, PT, R11, R10, PT ;  /* 0x0000000a0b00720c */ /* 0x000fc80003f06070 */
[----:B------:R-:W-:Y:S02]  /*13bf0*/  IADD3.X R8, ~R15, R14, RZ, P1, !PT ;  /* 0x0000000e0f087210 */ /* 0x000fe40000ffe5ff */
[----:B------:R-:W-:Y:S02]  /*13c00*/  IADD3 R9, P1, -R10, R11, RZ ;  /* 0x0000000b0a097210 */ /* 0x000fe40007f3e1ff */
[----:B------:R-:W-:-:S03]  /*13c10*/  ISETP.GE.U32.AND.EX P0, PT, R8, R13, PT, P0 ;  /* 0x0000000d0800720c */ /* 0x000fc60003f06100 */
[----:B------:R-:W-:Y:S01]  /*13c20*/  IMAD.X R14, R8, 0x1, ~R13, P1 ;  /* 0x00000001080e7824 */ /* 0x000fe200008e0e0d */
[----:B------:R-:W-:Y:S02]  /*13c30*/  SEL R9, R9, R11, P0 ;  /* 0x0000000b09097207 */ /* 0x000fe40000000000 */
[----:B------:R-:W-:Y:S02]  /*13c40*/  ISETP.NE.U32.AND P1, PT, R10, RZ, PT ;  /* 0x000000ff0a00720c */ /* 0x000fe40003f25070 */
[----:B------:R-:W-:Y:S02]  /*13c50*/  SEL R14, R14, R8, P0 ;  /* 0x000000080e0e7207 */ /* 0x000fe40000000000 */
[----:B------:R-:W-:Y:S02]  /*13c60*/  ISETP.GE.U32.AND P0, PT, R9, R10, PT ;  /* 0x0000000a0900720c */ /* 0x000fe40003f06070 */
[----:B------:R-:W-:Y:S02]  /*13c70*/  IADD3 R8, P2, -R10, R9, RZ ;  /* 0x000000090a087210 */ /* 0x000fe40007f5e1ff */
[----:B------:R-:W-:-:S02]  /*13c80*/  ISETP.GE.U32.AND.EX P0, PT, R14, R13, PT, P0 ;  /* 0x0000000d0e00720c */ /* 0x000fc40003f06100 */
[CC--:B------:R-:W-:Y:S02]  /*13c90*/  IADD3.X R11, ~R13.reuse, R14.reuse, RZ, P2, !PT ;  /* 0x0000000e0d0b7210 */ /* 0x0c0fe400017fe5ff */
[----:B------:R-:W-:Y:S02]  /*13ca0*/  ISETP.NE.AND.EX P1, PT, R13, RZ, PT, P1 ;  /* 0x000000ff0d00720c */ /* 0x000fe40003f25310 */
[----:B------:R-:W-:Y:S02]  /*13cb0*/  MOV R13, 0x0 ;  /* 0x00000000000d7802 */ /* 0x000fe40000000f00 */
[----:B------:R-:W-:Y:S02]  /*13cc0*/  SEL R10, R8, R9, P0 ;  /* 0x00000009080a7207 */ /* 0x000fe40000000000 */
[----:B------:R-:W-:Y:S02]  /*13cd0*/  SEL R11, R11, R14, P0 ;  /* 0x0000000e0b0b7207 */ /* 0x000fe40000000000 */
[----:B------:R-:W-:-:S02]  /*13ce0*/  SEL R10, R10, 0xffffffff, P1 ;  /* 0xffffffff0a0a7807 */ /* 0x000fc40000800000 */
[----:B------:R-:W-:Y:S01]  /*13cf0*/  SEL R11, R11, 0xffffffff, P1 ;  /* 0xffffffff0b0b7807 */ /* 0x000fe20000800000 */
[----:B------:R-:W-:Y:S06]  /*13d00*/  RET.REL.NODEC R12 `(_ZN2at6native13reduce_kernelILi256ELi2ENS0_8ReduceOpIN3c108BFloat16ENS0_9NanSumOpsIfS4_EEjS4_Li4ELi4EEEEEvT1_) ;  /* 0xfffffec00cbc7950 */ /* 0x000fec0003c3ffff */
.L_x_3702:
        /* <DEDUP_REMOVED lines=15> */
.L_x_9785:


//--------------------- .text._ZN2at6native13reduce_kernelILi128ELi4ENS0_8ReduceOpIN3c108BFloat16ENS0_9NanSumOpsIfS4_EEjS4_Li4ELi4EEEEEvT1_ --------------------------
	.section	.text._ZN2at6native13reduce_kernelILi128ELi4ENS0_8ReduceOpIN3c108BFloat16ENS0_9NanSumOpsIfS4_EEjS4_Li4ELi4EEEEEvT1_,"ax",@progbits
	.align	128
        .global         _ZN2at6native13reduce_kernelILi128ELi4ENS0_8ReduceOpIN3c108BFloat16ENS0_9NanSumOpsIfS4_EEjS4_Li4ELi4EEEEEvT1_
        .type           _ZN2at6native13reduce_kernelILi128ELi4ENS0_8ReduceOpIN3c108BFloat16ENS0_9NanSumOpsIfS4_EEjS4_Li4ELi4EEEEEvT1_,@function
        .size           _ZN2at6native13reduce_kernelILi128ELi4ENS0_8ReduceOpIN3c108BFloat16ENS0_9NanSumOpsIfS4_EEjS4_Li4ELi4EEEEEvT1_,(.L_x_9787 - _ZN2at6native13reduce_kernelILi128ELi4ENS0_8ReduceOpIN3c108BFloat16ENS0_9NanSumOpsIfS4_EEjS4_Li4ELi4EEEEEvT1_)
        .other          _ZN2at6native13reduce_kernelILi128ELi4ENS0_8ReduceOpIN3c108BFloat16ENS0_9NanSumOpsIfS4_EEjS4_Li4ELi4EEEEEvT1_,@"STO_CUDA_ENTRY STV_DEFAULT"
_ZN2at6native13reduce_kernelILi128ELi4ENS0_8ReduceOpIN3c108BFloat16ENS0_9NanSumOpsIfS4_EEjS4_Li4ELi4EEEEEvT1_:
.text._ZN2at6native13reduce_kernelILi128ELi4ENS0_8ReduceOpIN3c108BFloat16ENS0_9NanSumOpsIfS4_EEjS4_Li4ELi4EEEEEvT1_:
        /* <DEDUP_REMOVED lines=293> */
.L_x_3703:
        /* <DEDUP_REMOVED lines=30> */
.L_x_3707:
[----:B------:R-:W0:Y:S01]  /*1430*/  LDC R6, c[0x0][0x214] ;  /* 0x00008500ff067b82 */ /* 0x000e220000000800 */
[----:B------:R-:W-:Y:S01]  /*1440*/  SHF.R.U64 R0, R18, 0x1, R19 ;  /* 0x0000000112007819 */ /* 0x000fe20000001213 */
[----:B------:R-:W-:Y:S01]  /*1450*/  ULDC UR4, c[0x0][0x21c] ;  /* 0x0000870000047ab9 */ /* 0x000fe20000000800 */
[----:B------:R-:W-:Y:S02]  /*1460*/  BSSY B0, `(.L_x_3708) ;  /* 0x000002c000007945 */ /* 0x000fe40003800000 */
[----:B------:R-:W-:Y:S01]  /*1470*/  LOP3.LUT R7, R0, 0x3, RZ, 0xc0, !PT ;  /* 0x0000000300077812 */ /* 0x000fe200078ec0ff */
[----:B------:R-:W-:-:S03]  /*1480*/  IMAD.U32 R0, RZ, RZ, UR4 ;  /* 0x00000004ff007e24 */ /* 0x000fc6000f8e00ff */
        /* <DEDUP_REMOVED lines=19> */
.L_x_3713:
[----:B------:R-:W-:Y:S05]  /*15c0*/  BSYNC B2 ;  /* 0x0000000000027941 */ /* 0x000fea0003800000 */
.L_x_3712:
        /* <DEDUP_REMOVED lines=8> */
[----:B------:R-:W2:Y:S01]  /*1650*/  LDG.E.U16 R0, desc[UR60][R4.64] ;  /* 0x0000003c04007981 */ /* 0x000ea2000c1e1500 */
[----:B------:R-:W-:Y:S01]  /*1660*/  HFMA2.MMA R3, -RZ, RZ, 0, 0 ;  /* 0x00000000ff037435 */ /* 0x000fe200000001ff */
[----:B--2---:R-:W-:-:S05]  /*1670*/  IMAD.U32 R0, R0, 0x10000, RZ ;  /* 0x0001000000007824 */ /* 0x004fca00078e00ff */
[----:B------:R-:W-:-:S13]  /*1680*/  FSETP.GTU.FTZ.AND P0, PT, |R0|, +INF , PT ;  /* 0x7f8000000000780b */ /* 0x000fda0003f1c200 */
[----:B------:R-:W-:-:S04]  /*1690*/  @!P0 IMAD.MOV.U32 R3, RZ, RZ, R0 ;  /* 0x000000ffff038224 */ /* 0x000fc800078e0000 */
[----:B------:R-:W-:-:S07]  /*16a0*/  FADD.FTZ R3, R3, UR4 ;  /* 0x0000000403037e21 */ /* 0x000fce0008010000 */
.L_x_3711:
[----:B------:R-:W-:Y:S05]  /*16b0*/  BSYNC B1 ;  /* 0x0000000000017941 */ /* 0x000fea0003800000 */
.L_x_3710:
[----:B------:R-:W0:Y:S01]  /*16c0*/  LDC R0, c[0x0][0x21c] ;  /* 0x00008700ff007b82 */ /* 0x000e220000000800 */
[----:B------:R-:W-:-:S04]  /*16d0*/  IADD3 R5, P0, -R7, 0x4, RZ ;  /* 0x0000000407057810 */ /* 0x000fc80007f1e1ff */
[----:B------:R-:W-:Y:S02]  /*16e0*/  LEA R18, P1, R5, R18, 0x1 ;  /* 0x0000001205127211 */ /* 0x000fe400078208ff */
[----:B------:R-:W-:-:S04]  /*16f0*/  IADD3.X R4, RZ, -0x1, RZ, P0, !PT ;  /* 0xffffffffff047810 */ /* 0x000fc800007fe4ff */
[----:B------:R-:W-:Y:S02]  /*1700*/  LEA.HI.X R19, R5, R19, R4, 0x1, P1 ;  /* 0x0000001305137211 */ /* 0x000fe400008f0c04 */
[----:B0-----:R-:W-:-:S07]  /*1710*/  IADD3 R0, R7, -0x4, R0 ;  /* 0xfffffffc07007810 */ /* 0x001fce0007ffe000 */
.L_x_3709:
[----:B------:R-:W-:Y:S05]  /*1720*/  BSYNC B0 ;  /* 0x0000000000007941 */ /* 0x000fea0003800000 */
.L_x_3708:
[----:B------:R-:W-:Y:S01]  /*1730*/  ULDC.64 UR4, c[0x0][0x230] ;  /* 0x00008c0000047ab9 */ /* 0x000fe20000000a00 */
[----:B------:R-:W-:Y:S01]  /*1740*/  BSSY B0, `(.L_x_3714) ;  /* 0x0000027000007945 */ /* 0x000fe20003800000 */
[----:B------:R-:W-:Y:S01]  /*1750*/  IMAD R4, R2, UR4, RZ ;  /* 0x0000000402047c24 */ /* 0x000fe2000f8e02ff */
[----:B------:R-:W-:Y:S01]  /*1760*/  ULDC UR4, c[0x0][0x238] ;  /* 0x00008e0000047ab9 */ /* 0x000fe20000000800 */
[----:B------:R-:W-:Y:S01]  /*1770*/  IMAD.MOV.U32 R24, RZ, RZ, R6 ;  /* 0x000000ffff187224 */ /* 0x000fe200078e0006 */
[----:B------:R-:W-:Y:S01]  /*1780*/  MOV R8, R6 ;  /* 0x0000000600087202 */ /* 0x000fe20000000f00 */
[----:B------:R-:W-:-:S04]  /*1790*/  IMAD R5, R17, UR5, R4 ;  /* 0x0000000511057c24 */ /* 0x000fc8000f8e0204 */
[----:B------:R-:W-:-:S05]  /*17a0*/  IMAD R7, R16, UR4, R5 ;  /* 0x0000000410077c24 */ /* 0x000fca000f8e0205 */
[----:B------:R-:W-:-:S04]  /*17b0*/  LEA R5, R7, 0x3, 0x2 ;  /* 0x0000000307057811 */ /* 0x000fc800078e10ff */
[----:B------:R-:W-:-:S13]  /*17c0*/  ISETP.GE.U32.AND P0, PT, R5, R0, PT ;  /* 0x000000000500720c */ /* 0x000fda0003f06070 */
[----:B------:R-:W-:Y:S05]  /*17d0*/  @P0 BRA `(.L_x_3715) ;  /* 0x0000000000740947 */ /* 0x000fea0003800000 */
[----:B------:R-:W-:-:S07]  /*17e0*/  IMAD.MOV.U32 R8, RZ, RZ, R6 ;  /* 0x000000ffff087224 */ /* 0x000fce00078e0006 */
.L_x_3716:
[----:B------:R-:W-:Y:S01]  /*17f0*/  IMAD.WIDE.U32 R4, R7, 0x8, R18 ;  /* 0x0000000807047825 */ /* 0x000fe200078e0012 */
[----:B------:R-:W-:-:S05]  /*1800*/  ULDC UR4, c[0x0][0x224] ;  /* 0x0000890000047ab9 */ /* 0x000fca0000000800 */
[----:B------:R-:W2:Y:S01]  /*1810*/  LDG.E.64 R4, desc[UR60][R4.64] ;  /* 0x0000003c04047981 */ /* 0x000ea2000c1e1b00 */
[----:B------:R-:W-:Y:S01]  /*1820*/  IADD3 R7, R7, UR4, RZ ;  /* 0x0000000407077c10 */ /* 0x000fe2000fffe0ff */
        /* <DEDUP_REMOVED lines=24> */
.L_x_3715:
[----:B------:R-:W-:Y:S05]  /*19b0*/  BSYNC B0 ;  /* 0x0000000000007941 */ /* 0x000fea0003800000 */
.L_x_3714:
        /* <DEDUP_REMOVED lines=12> */
.L_x_3718:
[----:B------:R-:W-:Y:S05]  /*1a80*/  BSYNC B0 ;  /* 0x0000000000007941 */ /* 0x000fea0003800000 */
.L_x_3717:
        /* <DEDUP_REMOVED lines=15> */
.L_x_3720:
[----:B------:R-:W-:Y:S05]  /*1b80*/  BSYNC B0 ;  /* 0x0000000000007941 */ /* 0x000fea0003800000 */
.L_x_3719:
[----:B------:R-:W-:Y:S01]  /*1b90*/  FADD.FTZ R3, R8, R3 ;  /* 0x0000000308037221 */ /* 0x000fe20000010000 */
[----:B------:R-:W-:Y:S02]  /*1ba0*/  MOV R25, RZ ;  /* 0x000000ff00197202 */ /* 0x000fe40000000f00 */
[----:B------:R-:W-:Y:S01]  /*1bb0*/  CS2R R26, SRZ ;  /* 0x00000000001a7805 */ /* 0x000fe2000001ff00 */
[----:B------:R-:W-:-:S04]  /*1bc0*/  FADD.FTZ R3, R3, R6 ;  /* 0x0000000603037221 */ /* 0x000fc80000010000 */
[----:B------:R-:W-:Y:S01]  /*1bd0*/  FADD.FTZ R24, R3, R24 ;  /* 0x0000001803187221 */ /* 0x000fe20000010000 */
[----:B------:R-:W-:Y:S06]  /*1be0*/  BRA `(.L_x_3705) ;  /* 0x000000bc00347947 */ /* 0x000fec0003800000 */
.L_x_3706:
        /* <DEDUP_REMOVED lines=11> */
[----:B0-----:R-:W-:Y:S01]  /*1ca0*/  MOV R3, R12 ;  /* 0x0000000c00037202 */ /* 0x001fe20000000f00 */
        /* <DEDUP_REMOVED lines=34> */
.L_x_3729:
        /* <DEDUP_REMOVED lines=297> */
.L_x_3725:
[----:B------:R-:W-:Y:S01]  /*3160*/  LOP3.LUT R29, R0, 0xfffffff8, RZ, 0xc0, !PT ;  /* 0xfffffff8001d7812 */ /* 0x000fe200078ec0ff */
[----:B------:R-:W-:-:S03]  /*3170*/  ULDC UR36, c[0x0][0x224] ;  /* 0x0000890000247ab9 */ /* 0x000fc60000000800 */
[----:B------:R-:W-:-:S04]  /*3180*/  IADD3 R28, P1, R18, R29, RZ ;  /* 0x0000001d121c7210 */ /* 0x000fc80007f3e0ff */
[----:B------:R-:W-:-:S06]  /*3190*/  IADD3.X R29, RZ, R19, RZ, P1, !PT ;  /* 0x00000013ff1d7210 */ /* 0x000fcc0000ffe4ff */
        /* <DEDUP_REMOVED lines=252> */
.L_x_3726:
[----:B------:R-:W-:-:S04]  /*4160*/  LOP3.LUT R35, R30, 0xfffffff8, RZ, 0xc0, !PT ;  /* 0xfffffff81e237812 */ /* 0x000fc800078ec0ff */
[----:B------:R-:W-:-:S04]  /*4170*/  IADD3 R34, P1, R18, R35, RZ ;  /* 0x0000002312227210 */ /* 0x000fc80007f3e0ff */
[----:B------:R-:W-:-:S06]  /*4180*/  IADD3.X R35, RZ, R19, RZ, P1, !PT ;  /* 0x00000013ff237210 */ /* 0x000fcc0000ffe4ff */
[----:B------:R-:W2:Y:S01]  /*4190*/  LDG.E.64 R34, desc[UR60][R34.64] ;  /* 0x0000003c22227981 */ /* 0x000ea2000c1e1b00 */
[----:B------:R-:W-:Y:S01]  /*41a0*/  IMAD.MOV.U32 R41, RZ, RZ, RZ ;  /* 0x000000ffff297224 */ /* 0x000fe200078e00ff */
[----:B------:R-:W-:Y:S02]  /*41b0*/  MOV R38, RZ ;  /* 0x000000ff00267202 */ /* 0x000fe40000000f00 */
[C---:B--2---:R-:W-:Y:S02]  /*41c0*/  PRMT R28, R34.reuse, 0x7610, R28 ;  /* 0x00007610221c7816 */ /* 0x044fe4000000001c */
[----:B------:R-:W-:Y:S02]  /*41d0*/  PRMT R29, R34, 0x7632, R29 ;  /* 0x00007632221d7816 */ /* 0x000fe4000000001d */
[C---:B------:R-:W-:Y:S02]  /*41e0*/  PRMT R30, R35.reuse, 0x7610, R30 ;  /* 0x00007610231e7816 */ /* 0x040fe4000000001e */
        /* <DEDUP_REMOVED lines=247> */
.L_x_3727:
[----:B------:R-:W-:-:S04]  /*5160*/  LOP3.LUT R35, R38, 0xfffffff8, RZ, 0xc0, !PT ;  /* 0xfffffff826237812 */ /* 0x000fc800078ec0ff */
[----:B------:R-:W-:-:S05]  /*5170*/  IADD3 R34, P1, R18, R35, RZ ;  /* 0x0000002312227210 */ /* 0x000fca0007f3e0ff */
[----:B------:R-:W-:-:S06]  /*5180*/  IMAD.X R35, RZ, RZ, R19, P1 ;  /* 0x000000ffff237224 */ /* 0x000fcc00008e0613 */
[----:B------:R-:W2:Y:S02]  /*5190*/  LDG.E.64 R34, desc[UR60][R34.64] ;  /* 0x0000003c22227981 */ /* 0x000ea4000c1e1b00 */
[C---:B--2---:R-:W-:Y:S02]  /*51a0*/  PRMT R36, R34.reuse, 0x7610, R36 ;  /* 0x0000761022247816 */ /* 0x044fe40000000024 */
[----:B------:R-:W-:Y:S02]  /*51b0*/  PRMT R37, R34, 0x7632, R37 ;  /* 0x0000763222257816 */ /* 0x000fe40000000025 */
[C---:B------:R-:W-:Y:S02]  /*51c0*/  PRMT R38, R35.reuse, 0x7610, R38 ;  /* 0x0000761023267816 */ /* 0x040fe40000000026 */
[----:B------:R-:W-:Y:S01]  /*51d0*/  PRMT R40, R35, 0x7632, R40 ;  /* 0x0000763223287816 */ /* 0x000fe20000000028 */
[----:B------:R-:W-:Y:S06]  /*51e0*/  @!P0 BRA `(.L_x_3728) ;  /* 0x0000000c00a88947 */ /* 0x000fec0003800000 */
[----:B------:R-:W-:Y:S01]  /*51f0*/  LEA R35, R0, R39, 0x1 ;  /* 0x0000002700237211 */ /* 0x000fe200078e08ff */
        /* <DEDUP_REMOVED lines=233> */
.L_x_3728:
[----:B------:R-:W-:Y:S01]  /*6090*/  LOP3.LUT R35, R41, 0xfffffff8, RZ, 0xc0, !PT ;  /* 0xfffffff829237812 */ /* 0x000fe200078ec0ff */
[----:B------:R-:W-:Y:S01]  /*60a0*/  IMAD.U32 R45, R25, 0x10000, RZ ;  /* 0x00010000192d7824 */ /* 0x000fe200078e00ff */
[----:B------:R-:W-:Y:S01]  /*60b0*/  SHF.L.U32 R43, R24, 0x10, RZ ;  /* 0x00000010182b7819 */ /* 0x000fe200000006ff */
[----:B------:R-:W-:Y:S01]  /*60c0*/  IMAD.U32 R47, R27, 0x10000, RZ ;  /* 0x000100001b2f7824 */ /* 0x000fe200078e00ff */
[----:B------:R-:W-:Y:S02]  /*60d0*/  IADD3 R34, P1, R18, R35, RZ ;  /* 0x0000002312227210 */ /* 0x000fe40007f3e0ff */
[----:B------:R-:W-:Y:S02]  /*60e0*/  SHF.L.U32 R46, R26, 0x10, RZ ;  /* 0x000000101a2e7819 */ /* 0x000fe400000006ff */
[----:B------:R-:W-:Y:S01]  /*60f0*/  MOV R42, RZ ;  /* 0x000000ff002a7202 */ /* 0x000fe20000000f00 */
[----:B------:R-:W-:Y:S01]  /*6100*/  IMAD.X R35, RZ, RZ, R19, P1 ;  /* 0x000000ffff237224 */ /* 0x000fe200008e0613 */
[----:B------:R-:W-:Y:S01]  /*6110*/  SHF.L.U32 R48, R28, 0x10, RZ ;  /* 0x000000101c307819 */ /* 0x000fe200000006ff */
[----:B------:R-:W-:-:S02]  /*6120*/  IMAD.U32 R49, R29, 0x10000, RZ ;  /* 0x000100001d317824 */ /* 0x000fc400078e00ff */
[----:B------:R-:W-:Y:S01]  /*6130*/  IMAD.U32 R53, R36, 0x10000, RZ ;  /* 0x0001000024357824 */ /* 0x000fe200078e00ff */
[----:B------:R-:W-:Y:S01]  /*6140*/  SHF.L.U32 R54, R37, 0x10, RZ ;  /* 0x0000001025367819 */ /* 0x000fe200000006ff */
[----:B------:R-:W2:Y:S01]  /*6150*/  LDG.E.64 R34, desc[UR60][R34.64] ;  /* 0x0000003c22227981 */ /* 0x000ea2000c1e1b00 */
[----:B------:R-:W-:Y:S01]  /*6160*/  FSETP.GTU.FTZ.AND P2, PT, |R45|, +INF , PT ;  /* 0x7f8000002d00780b */ /* 0x000fe20003f5c200 */
[----:B------:R-:W-:Y:S01]  /*6170*/  IMAD.MOV.U32 R41, RZ, RZ, RZ ;  /* 0x000000ffff297224 */ /* 0x000fe200078e00ff */
[----:B------:R-:W-:Y:S01]  /*6180*/  FSETP.GTU.FTZ.AND P1, PT, |R43|, +INF , PT ;  /* 0x7f8000002b00780b */ /* 0x000fe20003f3c200 */
[----:B------:R-:W-:Y:S01]  /*6190*/  IMAD.U32 R55, R38, 0x10000, RZ ;  /* 0x0001000026377824 */ /* 0x000fe200078e00ff */
[----:B------:R-:W-:Y:S02]  /*61a0*/  FSETP.GTU.FTZ.AND P3, PT, |R46|, +INF , PT ;  /* 0x7f8000002e00780b */ /* 0x000fe40003f7c200 */
[----:B------:R-:W-:Y:S02]  /*61b0*/  CS2R R50, SRZ ;  /* 0x0000000000327805 */ /* 0x000fe4000001ff00 */
[----:B------:R-:W-:Y:S01]  /*61c0*/  FSETP.GTU.FTZ.AND P4, PT, |R47|, +INF , PT ;  /* 0x7f8000002f00780b */ /* 0x000fe20003f9c200 */
[----:B------:R-:W-:Y:S01]  /*61d0*/  IMAD.MOV.U32 R52, RZ, RZ, RZ ;  /* 0x000000ffff347224 */ /* 0x000fe200078e00ff */
[----:B------:R-:W-:Y:S01]  /*61e0*/  FSETP.GTU.FTZ.AND P5, PT, |R48|, +INF , PT ;  /* 0x7f8000003000780b */ /* 0x000fe20003fbc200 */
[----:B------:R-:W-:Y:S01]  /*61f0*/  ULDC UR4, c[0x0][0x21c] ;  /* 0x0000870000047ab9 */ /* 0x000fe20000000800 */
[----:B------:R-:W-:-:S02]  /*6200*/  FSETP.GTU.FTZ.AND P6, PT, |R49|, +INF , PT ;  /* 0x7f8000003100780b */ /* 0x000fc40003fdc200 */
[----:B------:R-:W-:Y:S02]  /*6210*/  LEA R39, R0, R39, 0x1 ;  /* 0x0000002700277211 */ /* 0x000fe400078e08ff */
[----:B------:R-:W-:Y:S02]  /*6220*/  @!P2 MOV R41, R45 ;  /* 0x0000002d0029a202 */ /* 0x000fe40000000f00 */
[----:B------:R-:W-:Y:S02]  /*6230*/  CS2R R44, SRZ ;  /* 0x00000000002c7805 */ /* 0x000fe4000001ff00 */
[----:B------:R-:W-:Y:S01]  /*6240*/  @!P1 MOV R42, R43 ;  /* 0x0000002b002a9202 */ /* 0x000fe20000000f00 */
[----:B------:R-:W-:Y:S01]  /*6250*/  IMAD.MOV.U32 R43, RZ, RZ, RZ ;  /* 0x000000ffff2b7224 */ /* 0x000fe200078e00ff */
[----:B------:R-:W-:Y:S01]  /*6260*/  SHF.L.U32 R56, R40, 0x10, RZ ;  /* 0x0000001028387819 */ /* 0x000fe200000006ff */
[----:B------:R-:W-:Y:S01]  /*6270*/  @!P3 IMAD.MOV.U32 R44, RZ, RZ, R46 ;  /* 0x000000ffff2cb224 */ /* 0x000fe200078e002e */
[----:B------:R-:W-:Y:S01]  /*6280*/  @!P4 MOV R43, R47 ;  /* 0x0000002f002bc202 */ /* 0x000fe20000000f00 */
[----:B------:R-:W-:Y:S01]  /*6290*/  IMAD.U32 R47, R31, 0x10000, RZ ;  /* 0x000100001f2f7824 */ /* 0x000fe200078e00ff */
[----:B------:R-:W-:Y:S01]  /*62a0*/  SHF.L.U32 R46, R30, 0x10, RZ ;  /* 0x000000101e2e7819 */ /* 0x000fe200000006ff */
[----:B------:R-:W-:Y:S01]  /*62b0*/  @!P5 IMAD.MOV.U32 R45, RZ, RZ, R48 ;  /* 0x000000ffff2dd224 */ /* 0x000fe200078e0030 */
[----:B------:R-:W-:Y:S01]  /*62c0*/  FSETP.GTU.FTZ.AND P3, PT, |R53|, +INF , PT ;  /* 0x7f8000003500780b */ /* 0x000fe20003f7c200 */
[----:B------:R-:W-:Y:S01]  /*62d0*/  FADD.FTZ R15, R44, R15 ;  /* 0x0000000f2c0f7221 */ /* 0x000fe20000010000 */
[----:B------:R-:W-:Y:S01]  /*62e0*/  FSETP.GTU.FTZ.AND P1, PT, |R46|, +INF , PT ;  /* 0x7f8000002e00780b */ /* 0x000fe20003f3c200 */
[----:B------:R-:W-:Y:S01]  /*62f0*/  FADD.FTZ R16, R43, R16 ;  /* 0x000000102b107221 */ /* 0x000fe20000010000 */
[----:B------:R-:W-:Y:S01]  /*6300*/  FSETP.GTU.FTZ.AND P2, PT, |R47|, +INF , PT ;  /* 0x7f8000002f00780b */ /* 0x000fe20003f5c200 */
[----:B------:R-:W-:Y:S01]  /*6310*/  FADD.FTZ R21, R42, R21 ;  /* 0x000000152a157221 */ /* 0x000fe20000010000 */
[----:B------:R-:W-:Y:S01]  /*6320*/  FSETP.GTU.FTZ.AND P4, PT, |R54|, +INF , PT ;  /* 0x7f8000003600780b */ /* 0x000fe20003f9c200 */
[----:B------:R-:W-:Y:S01]  /*6330*/  FADD.FTZ R14, R45, R14 ;  /* 0x0000000e2d0e7221 */ /* 0x000fe20000010000 */
[----:B------:R-:W-:Y:S01]  /*6340*/  FSETP.GTU.FTZ.AND P5, PT, |R55|, +INF , PT ;  /* 0x7f8000003700780b */ /* 0x000fe20003fbc200 */
[----:B------:R-:W-:Y:S01]  /*6350*/  IMAD.IADD R39, R39, 0x1, R0 ;  /* 0x0000000127277824 */ /* 0x000fe200078e0200 */
[----:B------:R-:W-:-:S02]  /*6360*/  @!P6 MOV R50, R49 ;  /* 0x000000310032e202 */ /* 0x000fc40000000f00 */
[----:B------:R-:W-:Y:S01]  /*6370*/  CS2R R48, SRZ ;  /* 0x0000000000307805 */ /* 0x000fe2000001ff00 */
[----:B------:R-:W-:Y:S01]  /*6380*/  FADD.FTZ R20, R41, R20 ;  /* 0x0000001429147221 */ /* 0x000fe20000010000 */
[----:B------:R-:W-:Y:S02]  /*6390*/  MOV R41, UR4 ;  /* 0x0000000400297c02 */ /* 0x000fe40008000f00 */
[----:B------:R-:W-:Y:S01]  /*63a0*/  @!P1 MOV R51, R46 ;  /* 0x0000002e00339202 */ /* 0x000fe20000000f00 */
[----:B------:R-:W-:Y:S01]  /*63b0*/  FADD.FTZ R13, R50, R13 ;  /* 0x0000000d320d7221 */ /* 0x000fe20000010000 */
[----:B------:R-:W-:Y:S01]  /*63c0*/  @!P2 IMAD.MOV.U32 R52, RZ, RZ, R47 ;  /* 0x000000ffff34a224 */ /* 0x000fe200078e002f */
[----:B------:R-:W-:Y:S01]  /*63d0*/  CS2R R46, SRZ ;  /* 0x00000000002e7805 */ /* 0x000fe2000001ff00 */
[----:B------:R-:W-:Y:S01]  /*63e0*/  @!P4 IMAD.MOV.U32 R48, RZ, RZ, R54 ;  /* 0x000000ffff30c224 */ /* 0x000fe200078e0036 */
[----:B------:R-:W-:Y:S01]  /*63f0*/  @!P3 MOV R47, R53 ;  /* 0x00000035002fb202 */ /* 0x000fe20000000f00 */
[----:B------:R-:W-:Y:S01]  /*6400*/  FADD.FTZ R12, R51, R12 ;  /* 0x0000000c330c7221 */ /* 0x000fe20000010000 */
[----:B------:R-:W-:Y:S01]  /*6410*/  FADD.FTZ R11, R52, R11 ;  /* 0x0000000b340b7221 */ /* 0x000fe20000010000 */
[----:B------:R-:W-:Y:S01]  /*6420*/  FSETP.GTU.FTZ.AND P6, PT, |R56|, +INF , PT ;  /* 0x7f8000003800780b */ /* 0x000fe20003fdc200 */
[----:B------:R-:W-:Y:S01]  /*6430*/  FADD.FTZ R9, R48, R9 ;  /* 0x0000000930097221 */ /* 0x000fe20000010000 */
[----:B------:R-:W-:Y:S01]  /*6440*/  @!P5 MOV R49, R55 ;  /* 0x000000370031d202 */ /* 0x000fe20000000f00 */
[----:B------:R-:W-:Y:S01]  /*6450*/  FADD.FTZ R10, R47, R10 ;  /* 0x0000000a2f0a7221 */ /* 0x000fe20000010000 */
[----:B------:R-:W-:Y:S01]  /*6460*/  MOV R48, RZ ;  /* 0x000000ff00307202 */ /* 0x000fe20000000f00 */
[----:B------:R-:W-:-:S02]  /*6470*/  IMAD.MOV.U32 R47, RZ, RZ, RZ ;  /* 0x000000ffff2f7224 */ /* 0x000fc400078e00ff */
[----:B------:R-:W-:-:S06]  /*6480*/  FADD.FTZ R8, R49, R8 ;  /* 0x0000000831087221 */ /* 0x000fcc0000010000 */
[----:B------:R-:W-:-:S04]  /*6490*/  @!P6 IMAD.MOV.U32 R46, RZ, RZ, R56 ;  /* 0x000000ffff2ee224 */ /* 0x000fc800078e0038 */
[----:B------:R-:W-:Y:S01]  /*64a0*/  FADD.FTZ R7, R46, R7 ;  /* 0x000000072e077221 */ /* 0x000fe20000010000 */
[C---:B--2---:R-:W-:Y:S02]  /*64b0*/  PRMT R43, R34.reuse, 0x7632, R43 ;  /* 0x00007632222b7816 */ /* 0x044fe4000000002b */
[----:B------:R-:W-:Y:S02]  /*64c0*/  PRMT R44, R35, 0x7632, R44 ;  /* 0x00007632232c7816 */ /* 0x000fe4000000002c */
[----:B------:R-:W-:Y:S01]  /*64d0*/  PRMT R42, R34, 0x7610, R42 ;  /* 0x00007610222a7816 */ /* 0x000fe2000000002a */
[----:B------:R-:W-:Y:S01]  /*64e0*/  IMAD.U32 R51, R43, 0x10000, RZ ;  /* 0x000100002b337824 */ /* 0x000fe200078e00ff */
[----:B------:R-:W-:Y:S01]  /*64f0*/  PRMT R45, R35, 0x7610, R45 ;  /* 0x00007610232d7816 */ /* 0x000fe2000000002d */
[----:B------:R-:W-:Y:S01]  /*6500*/  IMAD.U32 R53, R44, 0x10000, RZ ;  /* 0x000100002c357824 */ /* 0x000fe200078e00ff */
[----:B------:R-:W-:Y:S01]  /*6510*/  SHF.L.U32 R50, R42, 0x10, RZ ;  /* 0x000000102a327819 */ /* 0x000fe200000006ff */
[----:B------:R-:W-:Y:S01]  /*6520*/  IMAD R34, R0, 0x3, R39 ;  /* 0x0000000300227824 */ /* 0x000fe200078e0227 */
[----:B------:R-:W-:-:S02]  /*6530*/  SHF.L.U32 R52, R45, 0x10, RZ ;  /* 0x000000102d347819 */ /* 0x000fc400000006ff */
        /* <DEDUP_REMOVED lines=15> */
.L_x_3724:
[----:B------:R-:W-:Y:S05]  /*6630*/  BSYNC B0 ;  /* 0x0000000000007941 */ /* 0x000fea0003800000 */
.L_x_3723:
        /* <DEDUP_REMOVED lines=280> */
.L_x_3732:
        /* <DEDUP_REMOVED lines=285> */
.L_x_3733:
[----:B------:R-:W-:-:S04]  /*8990*/  LOP3.LUT R33, R47, 0xfffffff8, RZ, 0xc0, !PT ;  /* 0xfffffff82f217812 */ /* 0x000fc800078ec0ff */
        /* <DEDUP_REMOVED lines=284> */
.L_x_3734:
        /* <DEDUP_REMOVED lines=285> */
.L_x_3735:
        /* <DEDUP_REMOVED lines=8> */
.L_x_3731:
[----:B------:R-:W-:Y:S05]  /*adb0*/  BSYNC B0 ;  /* 0x0000000000007941 */ /* 0x000fea0003800000 */
.L_x_3730:
[----:B------:R-:W-:Y:S04]  /*adc0*/  BSSY B0, `(.L_x_3736) ;  /* 0x0000056000007945 */ /* 0x000fe80003800000 */
[----:B------:R-:W-:Y:S05]  /*add0*/  @P0 BRA `(.L_x_3737) ;  /* 0x0000000400500947 */ /* 0x000fea0003800000 */
[----:B------:R-:W-:Y:S01]  /*ade0*/  IMAD.U32 R24, R24, 0x10000, RZ ;  /* 0x0001000018187824 */ /* 0x000fe200078e00ff */
[----:B------:R-:W-:Y:S01]  /*adf0*/  SHF.L.U32 R25, R25, 0x10, RZ ;  /* 0x0000001019197819 */ /* 0x000fe200000006ff */
[----:B------:R-:W-:Y:S01]  /*ae00*/  IMAD.U32 R26, R26, 0x10000, RZ ;  /* 0x000100001a1a7824 */ /* 0x000fe200078e00ff */
[----:B0-----:R-:W-:Y:S01]  /*ae10*/  SHF.L.U32 R32, R27, 0x10, RZ ;  /* 0x000000101b207819 */ /* 0x001fe200000006ff */
[----:B------:R-:W-:Y:S01]  /*ae20*/  IMAD.IADD R39, R39, 0x1, R0 ;  /* 0x0000000127277824 */ /* 0x000fe200078e0200 */
[----:B------:R-:W-:Y:S02]  /*ae30*/  FSETP.GTU.FTZ.AND P0, PT, |R24|, +INF , PT ;  /* 0x7f8000001800780b */ /* 0x000fe40003f1c200 */
[----:B------:R-:W-:Y:S02]  /*ae40*/  CS2R R18, SRZ ;  /* 0x0000000000127805 */ /* 0x000fe4000001ff00 */
[----:B------:R-:W-:Y:S02]  /*ae50*/  FSETP.GTU.FTZ.AND P2, PT, |R26|, +INF , PT ;  /* 0x7f8000001a00780b */ /* 0x000fe40003f5c200 */
[----:B------:R-:W-:-:S02]  /*ae60*/  FSETP.GTU.FTZ.AND P1, PT, |R25|, +INF , PT ;  /* 0x7f8000001900780b */ /* 0x000fc40003f3c200 */
[----:B------:R-:W-:Y:S02]  /*ae70*/  FSETP.GTU.FTZ.AND P3, PT, |R32|, +INF , PT ;  /* 0x7f8000002000780b */ /* 0x000fe40003f7c200 */
[----:B------:R-:W-:-:S03]  /*ae80*/  MOV R27, RZ ;  /* 0x000000ff001b7202 */ /* 0x000fc60000000f00 */
[----:B------:R-:W-:Y:S01]  /*ae90*/  @!P0 IMAD.MOV.U32 R18, RZ, RZ, R24 ;  /* 0x000000ffff128224 */ /* 0x000fe200078e0018 */
[----:B------:R-:W-:Y:S01]  /*aea0*/  ISETP.GE.U32.AND P0, PT, R39, R41, PT ;  /* 0x000000292700720c */ /* 0x000fe20003f06070 */
[----:B------:R-:W-:-:S04]  /*aeb0*/  HFMA2.MMA R24, -RZ, RZ, 0, 0 ;  /* 0x00000000ff187435 */ /* 0x000fc800000001ff */
[----:B------:R-:W-:Y:S02]  /*aec0*/  @!P1 IMAD.MOV.U32 R19, RZ, RZ, R25 ;  /* 0x000000ffff139224 */ /* 0x000fe400078e0019 */
[----:B------:R-:W-:Y:S01]  /*aed0*/  FADD.FTZ R21, R21, R18 ;  /* 0x0000001215157221 */ /* 0x000fe20000010000 */
[----:B------:R-:W-:Y:S01]  /*aee0*/  @!P3 IMAD.MOV.U32 R27, RZ, RZ, R32 ;  /* 0x000000ffff1bb224 */ /* 0x000fe200078e0020 */
[----:B------:R-:W-:Y:S01]  /*aef0*/  @!P2 MOV R24, R26 ;  /* 0x0000001a0018a202 */ /* 0x000fe20000000f00 */
[----:B------:R-:W-:Y:S02]  /*af00*/  FADD.FTZ R20, R20, R19 ;  /* 0x0000001314147221 */ /* 0x000fe40000010000 */
[----:B------:R-:W-:Y:S02]  /*af10*/  FADD.FTZ R16, R16, R27 ;  /* 0x0000001b10107221 */ /* 0x000fe40000010000 */
[----:B------:R-:W-:Y:S01]  /*af20*/  FADD.FTZ R15, R15, R24 ;  /* 0x000000180f0f7221 */ /* 0x000fe20000010000 */
[----:B------:R-:W-:Y:S06]  /*af30*/  @P0 BRA `(.L_x_3737) ;  /* 0x0000000000f80947 */ /* 0x000fec0003800000 */
[----:B------:R-:W-:Y:S01]  /*af40*/  SHF.L.U32 R28, R28, 0x10, RZ ;  /* 0x000000101c1c7819 */ /* 0x000fe200000006ff */
[----:B------:R-:W-:Y:S01]  /*af50*/  IMAD.U32 R29, R29, 0x10000, RZ ;  /* 0x000100001d1d7824 */ /* 0x000fe200078e00ff */
[----:B------:R-:W-:Y:S01]  /*af60*/  SHF.L.U32 R30, R30, 0x10, RZ ;  /* 0x000000101e1e7819 */ /* 0x000fe200000006ff */
[----:B------:R-:W-:Y:S01]  /*af70*/  IMAD.U32 R31, R31, 0x10000, RZ ;  /* 0x000100001f1f7824 */ /* 0x000fe200078e00ff */
[----:B------:R-:W-:Y:S01]  /*af80*/  FSETP.GTU.FTZ.AND P0, PT, |R28|, +INF , PT ;  /* 0x7f8000001c00780b */ /* 0x000fe20003f1c200 */
[----:B------:R-:W-:Y:S01]  /*af90*/  IMAD.IADD R26, R39, 0x1, R0 ;  /* 0x00000001271a7824 */ /* 0x000fe200078e0200 */
[----:B------:R-:W-:Y:S02]  /*afa0*/  FSETP.GTU.FTZ.AND P1, PT, |R29|, +INF , PT ;  /* 0x7f8000001d00780b */ /* 0x000fe40003f3c200 */
[----:B------:R-:W-:Y:S02]  /*afb0*/  CS2R R18, SRZ ;  /* 0x0000000000127805 */ /* 0x000fe4000001ff00 */
[----:B------:R-:W-:-:S02]  /*afc0*/  FSETP.GTU.FTZ.AND P3, PT, |R31|, +INF , PT ;  /* 0x7f8000001f00780b */ /* 0x000fc40003f7c200 */
[----:B------:R-:W-:Y:S02]  /*afd0*/  CS2R R24, SRZ ;  /* 0x0000000000187805 */ /* 0x000fe4000001ff00 */
[----:B------:R-:W-:-:S03]  /*afe0*/  FSETP.GTU.FTZ.AND P2, PT, |R30|, +INF , PT ;  /* 0x7f8000001e00780b */ /* 0x000fc60003f5c200 */
[----:B------:R-:W-:Y:S02]  /*aff0*/  @!P0 MOV R19, R28 ;  /* 0x0000001c00138202 */ /* 0x000fe40000000f00 */
[----:B------:R-:W-:Y:S02]  /*b000*/  ISETP.GE.U32.AND P0, PT, R26, R41, PT ;  /* 0x000000291a00720c */ /* 0x000fe40003f06070 */
[----:B------:R-:W-:Y:S01]  /*b010*/  @!P1 MOV R18, R29 ;  /* 0x0000001d00129202 */ /* 0x000fe20000000f00 */
[----:B------:R-:W-:Y:S01]  /*b020*/  FADD.FTZ R14, R14, R19 ;  /* 0x000000130e0e7221 */ /* 0x000fe20000010000 */
[----:B------:R-:W-:-:S04]  /*b030*/  @!P3 MOV R24, R31 ;  /* 0x0000001f0018b202 */ /* 0x000fc80000000f00 */
[----:B------:R-:W-:Y:S02]  /*b040*/  @!P2 IMAD.MOV.U32 R25, RZ, RZ, R30 ;  /* 0x000000ffff19a224 */ /* 0x000fe400078e001e */
[----:B------:R-:W-:Y:S02]  /*b050*/  FADD.FTZ R13, R13, R18 ;  /* 0x000000120d0d7221 */ /* 0x000fe40000010000 */
[----:B------:R-:W-:Y:S01]  /*b060*/  FADD.FTZ R12, R12, R25 ;  /* 0x000000190c0c7221 */ /* 0x000fe20000010000 */
[----:B------:R-:W-:Y:S01]  /*b070*/  FADD.FTZ R11, R11, R24 ;  /* 0x000000180b0b7221 */ /* 0x000fe20000010000 */
[----:B------:R-:W-:Y:S06]  /*b080*/  @P0 BRA `(.L_x_3737) ;  /* 0x0000000000a40947 */ /* 0x000fec0003800000 */
[----:B------:R-:W-:Y:S01]  /*b090*/  IMAD.U32 R36, R36, 0x10000, RZ ;  /* 0x0001000024247824 */ /* 0x000fe200078e00ff */
[----:B------:R-:W-:Y:S01]  /*b0a0*/  SHF.L.U32 R37, R37, 0x10, RZ ;  /* 0x0000001025257819 */ /* 0x000fe200000006ff */
[----:B------:R-:W-:Y:S01]  /*b0b0*/  IMAD.U32 R38, R38, 0x10000, RZ ;  /* 0x0001000026267824 */ /* 0x000fe200078e00ff */
[----:B------:R-:W-:Y:S01]  /*b0c0*/  SHF.L.U32 R40, R40, 0x10, RZ ;  /* 0x0000001028287819 */ /* 0x000fe200000006ff */
[----:B------:R-:W-:Y:S01]  /*b0d0*/  IMAD.IADD R0, R26, 0x1, R0 ;  /* 0x000000011a007824 */ /* 0x000fe200078e0200 */
[----:B------:R-:W-:Y:S02]  /*b0e0*/  FSETP.GTU.FTZ.AND P0, PT, |R36|, +INF , PT ;  /* 0x7f8000002400780b */ /* 0x000fe40003f1c200 */
[----:B------:R-:W-:Y:S02]  /*b0f0*/  CS2R R18, SRZ ;  /* 0x0000000000127805 */ /* 0x000fe4000001ff00 */
[----:B------:R-:W-:Y:S01]  /*b100*/  FSETP.GTU.FTZ.AND P2, PT, |R38|, +INF , PT ;  /* 0x7f8000002600780b */ /* 0x000fe20003f5c200 */
[----:B------:R-:W-:Y:S01]  /*b110*/  IMAD.MOV.U32 R25, RZ, RZ, RZ ;  /* 0x000000ffff197224 */ /* 0x000fe200078e00ff */
[----:B------:R-:W-:-:S02]  /*b120*/  FSETP.GTU.FTZ.AND P1, PT, |R37|, +INF , PT ;  /* 0x7f8000002500780b */ /* 0x000fc40003f3c200 */
[----:B------:R-:W-:Y:S02]  /*b130*/  FSETP.GTU.FTZ.AND P3, PT, |R40|, +INF , PT ;  /* 0x7f8000002800780b */ /* 0x000fe40003f7c200 */
[----:B------:R-:W-:Y:S01]  /*b140*/  ISETP.GE.U32.AND P4, PT, R0, R41, PT ;  /* 0x000000290000720c */ /* 0x000fe20003f86070 */
[----:B------:R-:W-:Y:S02]  /*b150*/  HFMA2.MMA R0, -RZ, RZ, 0, 0 ;  /* 0x00000000ff007435 */ /* 0x000fe400000001ff */
[----:B------:R-:W-:-:S04]  /*b160*/  @!P0 MOV R19, R36 ;  /* 0x0000002400138202 */ /* 0x000fc80000000f00 */
[----:B------:R-:W-:Y:S02]  /*b170*/  @!P2 MOV R25, R38 ;  /* 0x000000260019a202 */ /* 0x000fe40000000f00 */
[----:B------:R-:W-:Y:S02]  /*b180*/  @!P1 IMAD.MOV.U32 R0, RZ, RZ, R37 ;  /* 0x000000ffff009224 */ /* 0x000fe400078e0025 */
[----:B------:R-:W-:Y:S01]  /*b190*/  FADD.FTZ R10, R10, R19 ;  /* 0x000000130a0a7221 */ /* 0x000fe20000010000 */
[----:B------:R-:W-:Y:S02]  /*b1a0*/  @!P3 IMAD.MOV.U32 R18, RZ, RZ, R40 ;  /* 0x000000ffff12b224 */ /* 0x000fe400078e0028 */
[----:B------:R-:W-:Y:S01]  /*b1b0*/  FADD.FTZ R8, R8, R25 ;  /* 0x0000001908087221 */ /* 0x000fe20000010000 */
[----:B------:R-:W-:Y:S01]  /*b1c0*/  FADD.FTZ R9, R9, R0 ;  /* 0x0000000009097221 */ /* 0x000fe20000010000 */
[----:B------:R-:W-:Y:S01]  /*b1d0*/  FADD.FTZ R7, R7, R18 ;  /* 0x0000001207077221 */ /* 0x000fe20000010000 */
[----:B------:R-:W-:Y:S06]  /*b1e0*/  @P4 BRA `(.L_x_3737) ;  /* 0x00000000004c4947 */ /* 0x000fec0003800000 */
[----:B------:R-:W-:Y:S01]  /*b1f0*/  SHF.L.U32 R42, R42, 0x10, RZ ;  /* 0x000000102a2a7819 */ /* 0x000fe200000006ff */
[----:B------:R-:W-:Y:S01]  /*b200*/  IMAD.U32 R43, R43, 0x10000, RZ ;  /* 0x000100002b2b7824 */ /* 0x000fe200078e00ff */
[----:B------:R-:W-:Y:S01]  /*b210*/  SHF.L.U32 R45, R45, 0x10, RZ ;  /* 0x000000102d2d7819 */ /* 0x000fe200000006ff */
[----:B------:R-:W-:Y:S01]  /*b220*/  IMAD.U32 R44, R44, 0x10000, RZ ;  /* 0x000100002c2c7824 */ /* 0x000fe200078e00ff */
[----:B------:R-:W-:Y:S02]  /*b230*/  FSETP.GTU.FTZ.AND P0, PT, |R42|, +INF , PT ;  /* 0x7f8000002a00780b */ /* 0x000fe40003f1c200 */
[----:B------:R-:W-:Y:S02]  /*b240*/  CS2R R18, SRZ ;  /* 0x0000000000127805 */ /* 0x000fe4000001ff00 */
[----:B------:R-:W-:Y:S01]  /*b250*/  FSETP.GTU.FTZ.AND P2, PT, |R45|, +INF , PT ;  /* 0x7f8000002d00780b */ /* 0x000fe20003f5c200 */
[----:B------:R-:W-:Y:S01]  /*b260*/  IMAD.MOV.U32 R25, RZ, RZ, RZ ;  /* 0x000000ffff197224 */ /* 0x000fe200078e00ff */
[----:B------:R-:W-:-:S02]  /*b270*/  FSETP.GTU.FTZ.AND P1, PT, |R43|, +INF , PT ;  /* 0x7f8000002b00780b */ /* 0x000fc40003f3c200 */
[----:B------:R-:W-:Y:S02]  /*b280*/  FSETP.GTU.FTZ.AND P3, PT, |R44|, +INF , PT ;  /* 0x7f8000002c00780b */ /* 0x000fe40003f7c200 */
[----:B------:R-:W-:-:S03]  /*b290*/  MOV R0, RZ ;  /* 0x000000ff00007202 */ /* 0x000fc60000000f00 */
[----:B------:R-:W-:-:S04]  /*b2a0*/  @!P0 MOV R19, R42 ;  /* 0x0000002a00138202 */ /* 0x000fc80000000f00 */
[----:B------:R-:W-:Y:S02]  /*b2b0*/  @!P2 MOV R25, R45 ;  /* 0x0000002d0019a202 */ /* 0x000fe40000000f00 */
[----:B------:R-:W-:Y:S02]  /*b2c0*/  @!P1 IMAD.MOV.U32 R0, RZ, RZ, R43 ;  /* 0x000000ffff009224 */ /* 0x000fe400078e002b */
[----:B------:R-:W-:Y:S01]  /*b2d0*/  FADD.FTZ R6, R6, R19 ;  /* 0x0000001306067221 */ /* 0x000fe20000010000 */
[----:B------:R-:W-:Y:S02]  /*b2e0*/  @!P3 IMAD.MOV.U32 R18, RZ, RZ, R44 ;  /* 0x000000ffff12b224 */ /* 0x000fe400078e002c */
[----:B------:R-:W-:Y:S01]  /*b2f0*/  FADD.FTZ R4, R4, R25 ;  /* 0x0000001904047221 */ /* 0x000fe20000010000 */
[----:B------:R-:W-:Y:S01]  /*b300*/  FADD.FTZ R5, R5, R0 ;  /* 0x0000000005057221 */ /* 0x000fe20000010000 */
[----:B------:R-:W-:-:S07]  /*b310*/  FADD.FTZ R3, R3, R18 ;  /* 0x0000001203037221 */ /* 0x000fce0000010000 */
.L_x_3737:
[----:B------:R-:W-:Y:S05]  /*b320*/  BSYNC B0 ;  /* 0x0000000000007941 */ /* 0x000fea0003800000 */
.L_x_3736:
        /* <DEDUP_REMOVED lines=13> */
.L_x_3722:
        /* <DEDUP_REMOVED lines=17> */
[----:B------:R-:W0:Y:S01]  /*b510*/  LDC R0, c[0x0][0x224] ;  /* 0x00008900ff007b82 */ /* 0x000e220000000800 */
[-C--:B------:R-:W-:Y:S01]  /*b520*/  MOV R26, R12.reuse ;  /* 0x0000000c001a7202 */ /* 0x080fe20000000f00 */
[--C-:B------:R-:W-:Y:S01]  /*b530*/  IMAD.MOV.U32 R25, RZ, RZ, R12.reuse ;  /* 0x000000ffff197224 */ /* 0x100fe200078e000c */
[-C--:B------:R-:W-:Y:S01]  /*b540*/  MOV R24, R12.reuse ;  /* 0x0000000c00187202 */ /* 0x080fe20000000f00 */
[--C-:B------:R-:W-:Y:S01]  /*b550*/  IMAD.MOV.U32 R31, RZ, RZ, R12.reuse ;  /* 0x000000ffff1f7224 */ /* 0x100fe200078e000c */
[-C--:B------:R-:W-:Y:S01]  /*b560*/  MOV R30, R12.reuse ;  /* 0x0000000c001e7202 */ /* 0x080fe20000000f00 */
[--C-:B------:R-:W-:Y:S01]  /*b570*/  IMAD.MOV.U32 R29, RZ, RZ, R12.reuse ;  /* 0x000000ffff1d7224 */ /* 0x100fe200078e000c */
[-C--:B------:R-:W-:Y:S01]  /*b580*/  MOV R28, R12.reuse ;  /* 0x0000000c001c7202 */ /* 0x080fe20000000f00 */
[----:B------:R-:W1:Y:S01]  /*b590*/  LDC R41, c[0x0][0x21c] ;  /* 0x00008700ff297b82 */ /* 0x000e620000000800 */
[--C-:B------:R-:W-:Y:S01]  /*b5a0*/  IMAD.MOV.U32 R20, RZ, RZ, R12.reuse ;  /* 0x000000ffff147224 */ /* 0x100fe200078e000c */
[-C--:B------:R-:W-:Y:S01]  /*b5b0*/  MOV R27, R12.reuse ;  /* 0x0000000c001b7202 */ /* 0x080fe20000000f00 */
[--C-:B------:R-:W-:Y:S01]  /*b5c0*/  IMAD.MOV.U32 R16, RZ, RZ, R12.reuse ;  /* 0x000000ffff107224 */ /* 0x100fe200078e000c */
[-C--:B------:R-:W-:Y:S01]  /*b5d0*/  MOV R21, R12.reuse ;  /* 0x0000000c00157202 */ /* 0x080fe20000000f00 */
[--C-:B------:R-:W-:Y:S01]  /*b5e0*/  IMAD.MOV.U32 R15, RZ, RZ, R12.reuse ;  /* 0x000000ffff0f7224 */ /* 0x100fe200078e000c */
[----:B------:R-:W-:Y:S01]  /*b5f0*/  MOV R14, R12 ;  /* 0x0000000c000e7202 */ /* 0x000fe20000000f00 */
[----:B------:R-:W-:-:S07]  /*b600*/  IMAD.MOV.U32 R13, RZ, RZ, R12 ;  /* 0x000000ffff0d7224 */ /* 0x000fce00078e000c */
.L_x_3740:
[----:B0-----:R-:W-:-:S05]  /*b610*/  IADD3 R5, R0, R39, RZ ;  /* 0x0000002700057210 */ /* 0x001fca0007ffe0ff */
[----:B------:R-:W-:-:S05]  /*b620*/  IMAD R4, R36, R5, RZ ;  /* 0x0000000524047224 */ /* 0x000fca00078e02ff */
[----:B------:R-:W-:-:S05]  /*b630*/  SHF.R.U32.HI R11, RZ, 0x2, R4 ;  /* 0x00000002ff0b7819 */ /* 0x000fca0000011604 */
[----:B------:R-:W-:-:S06]  /*b640*/  IMAD.WIDE.U32 R10, R11, 0x8, R18 ;  /* 0x000000080b0a7825 */ /* 0x000fcc00078e0012 */
[----:B------:R-:W2:Y:S01]  /*b650*/  LDG.E.64 R10, desc[UR60][R10.64] ;  /* 0x0000003c0a0a7981 */ /* 0x000ea2000c1e1b00 */
[----:B------:R-:W-:-:S04]  /*b660*/  IMAD.IADD R5, R5, 0x1, R0 ;  /* 0x0000000105057824 */ /* 0x000fc800078e0200 */
[----:B------:R-:W-:-:S05]  /*b670*/  IMAD R4, R36, R5, RZ ;  /* 0x0000000524047224 */ /* 0x000fca00078e02ff */
[----:B------:R-:W-:-:S05]  /*b680*/  SHF.R.U32.HI R9, RZ, 0x2, R4 ;  /* 0x00000002ff097819 */ /* 0x000fca0000011604 */
[----:B------:R-:W-:Y:S01]  /*b690*/  IMAD.WIDE.U32 R8, R9, 0x8, R18 ;  /* 0x0000000809087825 */ /* 0x000fe200078e0012 */
[----:B------:R-:W-:-:S05]  /*b6a0*/  IADD3 R35, R5, R0, RZ ;  /* 0x0000000005237210 */ /* 0x000fca0007ffe0ff */
[----:B------:R-:W3:Y:S01]  /*b6b0*/  LDG.E.64 R8, desc[UR60][R8.64] ;  /* 0x0000003c08087981 */ /* 0x000ee2000c1e1b00 */
[----:B------:R-:W-:-:S05]  /*b6c0*/  IMAD R4, R36, R35, RZ ;  /* 0x0000002324047224 */ /* 0x000fca00078e02ff */
[----:B------:R-:W-:-:S05]  /*b6d0*/  SHF.R.U32.HI R5, RZ, 0x2, R4 ;  /* 0x00000002ff057819 */ /* 0x000fca0000011604 */
[----:B------:R-:W-:-:S04]  /*b6e0*/  IMAD.WIDE.U32 R4, R5, 0x8, R18 ;  /* 0x0000000805047825 */ /* 0x000fc800078e0012 */
[----:B------:R-:W-:Y:S02]  /*b6f0*/  IMAD R39, R36, R39, RZ ;  /* 0x0000002724277224 */ /* 0x000fe400078e02ff */
[----:B------:R-:W4:Y:S03]  /*b700*/  LDG.E.64 R4, desc[UR60][R4.64] ;  /* 0x0000003c04047981 */ /* 0x000f26000c1e1b00 */
[----:B------:R-:W-:-:S05]  /*b710*/  SHF.R.U32.HI R7, RZ, 0x2, R39 ;  /* 0x00000002ff077819 */ /* 0x000fca0000011627 */
[----:B------:R-:W-:-:S06]  /*b720*/  IMAD.WIDE.U32 R6, R7, 0x8, R18 ;  /* 0x0000000807067825 */ /* 0x000fcc00078e0012 */
[----:B------:R-:W5:Y:S01]  /*b730*/  LDG.E.64 R6, desc[UR60][R6.64] ;  /* 0x0000003c06067981 */ /* 0x000f62000c1e1b00 */
[----:B------:R-:W-:Y:S01]  /*b740*/  IADD3 R39, R35, R0, RZ ;  /* 0x0000000023277210 */ /* 0x000fe20007ffe0ff */
[----:B------:R-:W-:Y:S01]  /*b750*/  HFMA2.MMA R44, -RZ, RZ, 0, 0 ;  /* 0x00000000ff2c7435 */ /* 0x000fe200000001ff */
[----:B------:R-:W-:-:S03]  /*b760*/  MOV R43, RZ ;  /* 0x000000ff002b7202 */ /* 0x000fc60000000f00 */
[----:B------:R-:W-:-:S05]  /*b770*/  IMAD R34, R0, 0x3, R39 ;  /* 0x0000000300227824 */ /* 0x000fca00078e0227 */
[----:B-1----:R-:W-:Y:S02]  /*b780*/  ISETP.GE.U32.AND P0, PT, R34, R41, PT ;  /* 0x000000292200720c */ /* 0x002fe40003f06070 */
[C---:B--2---:R-:W-:Y:S02]  /*b790*/  PRMT R32, R10.reuse, 0x7610, R32 ;  /* 0x000076100a207816 */ /* 0x044fe40000000020 */
[----:B------:R-:W-:Y:S02]  /*b7a0*/  PRMT R10, R10, 0x7632, R10 ;  /* 0x000076320a0a7816 */ /* 0x000fe4000000000a */
[C---:B------:R-:W-:Y:S01]  /*b7b0*/  PRMT R35, R11.reuse, 0x7610, R35 ;  /* 0x000076100b237816 */ /* 0x040fe20000000023 */
[----:B------:R-:W-:Y:S01]  /*b7c0*/  IMAD.U32 R33, R32, 0x10000, RZ ;  /* 0x0001000020217824 */ /* 0x000fe200078e00ff */
[----:B------:R-:W-:Y:S01]  /*b7d0*/  PRMT R34, R11, 0x7632, R34 ;  /* 0x000076320b227816 */ /* 0x000fe20000000022 */
[----:B------:R-:W-:Y:S02]  /*b7e0*/  IMAD.U32 R37, R10, 0x10000, RZ ;  /* 0x000100000a257824 */ /* 0x000fe400078e00ff */
[----:B------:R-:W-:Y:S01]  /*b7f0*/  IMAD.MOV.U32 R11, RZ, RZ, RZ ;  /* 0x000000ffff0b7224 */ /* 0x000fe200078e00ff */
[----:B------:R-:W-:-:S02]  /*b800*/  FSETP.GTU.FTZ.AND P1, PT, |R33|, +INF , PT ;  /* 0x7f8000002100780b */ /* 0x000fc40003f3c200 */
[----:B------:R-:W-:Y:S02]  /*b810*/  FSETP.GTU.FTZ.AND P2, PT, |R37|, +INF , PT ;  /* 0x7f8000002500780b */ /* 0x000fe40003f5c200 */
[----:B------:R-:W-:Y:S02]  /*b820*/  SHF.L.U32 R45, R34, 0x10, RZ ;  /* 0x00000010222d7819 */ /* 0x000fe400000006ff */
[----:B---3--:R-:W-:-:S07]  /*b830*/  PRMT R42, R9, 0x7610, R42 ;  /* 0x00007610092a7816 */ /* 0x008fce000000002a */
[----:B------:R-:W-:Y:S01]  /*b840*/  @!P1 MOV R44, R33 ;  /* 0x00000021002c9202 */ /* 0x000fe20000000f00 */
[----:B------:R-:W-:Y:S01]  /*b850*/  IMAD.U32 R33, R35, 0x10000, RZ ;  /* 0x0001000023217824 */ /* 0x000fe200078e00ff */
[----:B------:R-:W-:Y:S01]  /*b860*/  PRMT R40, R9, 0x7632, R40 ;  /* 0x0000763209287816 */ /* 0x000fe20000000028 */
[--C-:B------:R-:W-:Y:S01]  /*b870*/  @!P2 IMAD.MOV.U32 R11, RZ, RZ, R37.reuse ;  /* 0x000000ffff0ba224 */ /* 0x100fe200078e0025 */
[----:B------:R-:W-:Y:S01]  /*b880*/  PRMT R37, R8, 0x7610, R37 ;  /* 0x0000761008257816 */ /* 0x000fe20000000025 */
[----:B------:R-:W-:Y:S01]  /*b890*/  IMAD.U32 R47, R42, 0x10000, RZ ;  /* 0x000100002a2f7824 */ /* 0x000fe200078e00ff */
[----:B------:R-:W-:Y:S01]  /*b8a0*/  FSETP.GTU.FTZ.AND P1, PT, |R33|, +INF , PT ;  /* 0x7f8000002100780b */ /* 0x000fe20003f3c200 */
[----:B------:R-:W-:Y:S01]  /*b8b0*/  IMAD.U32 R48, R40, 0x10000, RZ ;  /* 0x0001000028307824 */ /* 0x000fe200078e00ff */
[----:B------:R-:W-:Y:S01]  /*b8c0*/  PRMT R38, R8, 0x7632, R38 ;  /* 0x0000763208267816 */ /* 0x000fe20000000026 */
[----:B------:R-:W-:Y:S01]  /*b8d0*/  IMAD.U32 R9, R37, 0x10000, RZ ;  /* 0x0001000025097824 */ /* 0x000fe200078e00ff */
[----:B------:R-:W-:Y:S01]  /*b8e0*/  FSETP.GTU.FTZ.AND P2, PT, |R45|, +INF , PT ;  /* 0x7f8000002d00780b */ /* 0x000fe20003f5c200 */
[----:B------:R-:W-:Y:S01]  /*b8f0*/  HFMA2.MMA R8, -RZ, RZ, 0, 0 ;  /* 0x00000000ff087435 */ /* 0x000fe200000001ff */
[----:B------:R-:W-:Y:S01]  /*b900*/  SHF.L.U32 R46, R38, 0x10, RZ ;  /* 0x00000010262e7819 */ /* 0x000fe200000006ff */
[----:B------:R-:W-:Y:S01]  /*b910*/  FADD.FTZ R16, R11, R16 ;  /* 0x000000100b107221 */ /* 0x000fe20000010000 */
[----:B------:R-:W-:Y:S01]  /*b920*/  FSETP.GTU.FTZ.AND P3, PT, |R9|, +INF , PT ;  /* 0x7f8000000900780b */ /* 0x000fe20003f7c200 */
[----:B------:R-:W-:Y:S01]  /*b930*/  HFMA2.MMA R11, -RZ, RZ, 0, 0 ;  /* 0x00000000ff0b7435 */ /* 0x000fe200000001ff */
[----:B------:R-:W-:Y:S01]  /*b940*/  FSETP.GTU.FTZ.AND P4, PT, |R46|, +INF , PT ;  /* 0x7f8000002e00780b */ /* 0x000fe20003f9c200 */
[----:B------:R-:W-:Y:S01]  /*b950*/  FADD.FTZ R21, R44, R21 ;  /* 0x000000152c157221 */ /* 0x000fe20000010000 */
[----:B------:R-:W-:Y:S01]  /*b960*/  FSETP.GTU.FTZ.AND P5, PT, |R47|, +INF , PT ;  /* 0x7f8000002f00780b */ /* 0x000fe20003fbc200 */
[----:B------:R-:W-:Y:S01]  /*b970*/  @!P1 IMAD.MOV.U32 R8, RZ, RZ, R33 ;  /* 0x000000ffff089224 */ /* 0x000fe200078e0021 */
[----:B------:R-:W-:-:S02]  /*b980*/  FSETP.GTU.FTZ.AND P1, PT, |R48|, +INF , PT ;  /* 0x7f8000003000780b */ /* 0x000fc40003f3c200 */
[----:B----4-:R-:W-:Y:S01]  /*b990*/  PRMT R33, R5, 0x7610, R33 ;  /* 0x0000761005217816 */ /* 0x010fe20000000021 */
[----:B------:R-:W-:Y:S01]  /*b9a0*/  FADD.FTZ R27, R8, R27 ;  /* 0x0000001b081b7221 */ /* 0x000fe20000010000 */
[----:B------:R-:W-:Y:S02]  /*b9b0*/  @!P2 MOV R43, R45 ;  /* 0x0000002d002ba202 */ /* 0x000fe40000000f00 */
[----:B------:R-:W-:Y:S02]  /*b9c0*/  CS2R R44, SRZ ;  /* 0x00000000002c7805 */ /* 0x000fe4000001ff00 */
[C---:B------:R-:W-:Y:S01]  /*b9d0*/  PRMT R8, R4.reuse, 0x7632, R8 ;  /* 0x0000763204087816 */ /* 0x040fe20000000008 */
[--C-:B------:R-:W-:Y:S01]  /*b9e0*/  @!P3 IMAD.MOV.U32 R11, RZ, RZ, R9.reuse ;  /* 0x000000ffff0bb224 */ /* 0x100fe200078e0009 */
[----:B------:R-:W-:Y:S01]  /*b9f0*/  PRMT R9, R4, 0x7610, R9 ;  /* 0x0000761004097816 */ /* 0x000fe20000000009 */
[----:B------:R-:W-:Y:S01]  /*ba00*/  HFMA2.MMA R4, -RZ, RZ, 0, 0 ;  /* 0x00000000ff047435 */ /* 0x000fe200000001ff */
[----:B------:R-:W-:Y:S01]  /*ba10*/  @!P4 MOV R44, R46 ;  /* 0x0000002e002cc202 */ /* 0x000fe20000000f00 */
[----:B------:R-:W-:Y:S01]  /*ba20*/  @!P5 IMAD.MOV.U32 R45, RZ, RZ, R47 ;  /* 0x000000ffff2dd224 */ /* 0x000fe200078e002f */
[----:B------:R-:W-:Y:S01]  /*ba30*/  SHF.L.U32 R47, R8, 0x10, RZ ;  /* 0x00000010082f7819 */ /* 0x000fe200000006ff */
[----:B------:R-:W-:-:S02]  /*ba40*/  IMAD.U32 R46, R9, 0x10000, RZ ;  /* 0x00010000092e7824 */ /* 0x000fc400078e00ff */
[----:B------:R-:W-:Y:S01]  /*ba50*/  FADD.FTZ R20, R43, R20 ;  /* 0x000000142b147221 */ /* 0x000fe20000010000 */
[----:B------:R-:W-:Y:S01]  /*ba60*/  IMAD.U32 R49, R33, 0x10000, RZ ;  /* 0x0001000021317824 */ /* 0x000fe200078e00ff */
[----:B------:R-:W-:Y:S01]  /*ba70*/  @!P1 MOV R4, R48 ;  /* 0x0000003000049202 */ /* 0x000fe20000000f00 */
[----:B------:R-:W-:Y:S01]  /*ba80*/  FADD.FTZ R29, R44, R29 ;  /* 0x0000001d2c1d7221 */ /* 0x000fe20000010000 */
[----:B------:R-:W-:Y:S01]  /*ba90*/  FSETP.GTU.FTZ.AND P1, PT, |R46|, +INF , PT ;  /* 0x7f8000002e00780b */ /* 0x000fe20003f3c200 */
[----:B------:R-:W-:Y:S01]  /*baa0*/  FADD.FTZ R28, R11, R28 ;  /* 0x0000001c0b1c7221 */ /* 0x000fe20000010000 */
[----:B------:R-:W-:Y:S01]  /*bab0*/  FSETP.GTU.FTZ.AND P2, PT, |R47|, +INF , PT ;  /* 0x7f8000002f00780b */ /* 0x000fe20003f5c200 */
[----:B------:R-:W-:Y:S01]  /*bac0*/  FADD.FTZ R31, R4, R31 ;  /* 0x0000001f041f7221 */ /* 0x000fe20000010000 */
[----:B------:R-:W-:Y:S01]  /*bad0*/  FSETP.GTU.FTZ.AND P3, PT, |R49|, +INF , PT ;  /* 0x7f8000003100780b */ /* 0x000fe20003f7c200 */
[----:B------:R-:W-:Y:S01]  /*bae0*/  HFMA2.MMA R4, -RZ, RZ, 0, 0 ;  /* 0x00000000ff047435 */ /* 0x000fe200000001ff */
[----:B-----5:R-:W-:Y:S01]  /*baf0*/  PRMT R44, R7, 0x7610, R44 ;  /* 0x00007610072c7816 */ /* 0x020fe2000000002c */
[----:B------:R-:W-:Y:S01]  /*bb00*/  FADD.FTZ R30, R45, R30 ;  /* 0x0000001e2d1e7221 */ /* 0x000fe20000010000 */
[----:B------:R-:W-:Y:S01]  /*bb10*/  PRMT R43, R7, 0x7632, R43 ;  /* 0x00007632072b7816 */ /* 0x000fe2000000002b */
[----:B------:R-:W-:Y:S01]  /*bb20*/  IMAD.MOV.U32 R45, RZ, RZ, RZ ;  /* 0x000000ffff2d7224 */ /* 0x000fe200078e00ff */
[C---:B------:R-:W-:Y:S01]  /*bb30*/  PRMT R7, R6.reuse, 0x7632, R7 ;  /* 0x0000763206077816 */ /* 0x040fe20000000007 */
[----:B------:R-:W-:Y:S01]  /*bb40*/  HFMA2.MMA R48, -RZ, RZ, 0, 0 ;  /* 0x00000000ff307435 */ /* 0x000fe200000001ff */
[----:B------:R-:W-:Y:S01]  /*bb50*/  PRMT R11, R5, 0x7632, R11 ;  /* 0x00007632050b7816 */ /* 0x000fe2000000000b */
[----:B------:R-:W-:Y:S01]  /*bb60*/  IMAD.MOV.U32 R5, RZ, RZ, RZ ;  /* 0x000000ffff057224 */ /* 0x000fe200078e00ff */
[----:B------:R-:W-:Y:S01]  /*bb70*/  SHF.L.U32 R50, R43, 0x10, RZ ;  /* 0x000000102b327819 */ /* 0x000fe200000006ff */
[----:B------:R-:W-:Y:S01]  /*bb80*/  @!P1 IMAD.MOV.U32 R5, RZ, RZ, R46 ;  /* 0x000000ffff059224 */ /* 0x000fe200078e002e */
[----:B------:R-:W-:Y:S01]  /*bb90*/  @!P2 MOV R4, R47 ;  /* 0x0000002f0004a202 */ /* 0x000fe20000000f00 */
[----:B------:R-:W-:Y:S01]  /*bba0*/  @!P3 IMAD.MOV.U32 R45, RZ, RZ, R49 ;  /* 0x000000ffff2db224 */ /* 0x000fe200078e0031 */
[----:B------:R-:W-:Y:S01]  /*bbb0*/  SHF.L.U32 R46, R6, 0x10, RZ ;  /* 0x00000010062e7819 */ /* 0x000fe200000006ff */
[----:B------:R-:W-:Y:S01]  /*bbc0*/  IMAD.U32 R49, R44, 0x10000, RZ ;  /* 0x000100002c317824 */ /* 0x000fe200078e00ff */
[----:B------:R-:W-:Y:S01]  /*bbd0*/  SHF.L.U32 R51, R11, 0x10, RZ ;  /* 0x000000100b337819 */ /* 0x000fe200000006ff */
[----:B------:R-:W-:Y:S01]  /*bbe0*/  IMAD.U32 R47, R7, 0x10000, RZ ;  /* 0x00010000072f7824 */ /* 0x000fe200078e00ff */
[----:B------:R-:W-:Y:S01]  /*bbf0*/  FSETP.GTU.FTZ.AND P1, PT, |R46|, +INF , PT ;  /* 0x7f8000002e00780b */ /* 0x000fe20003f3c200 */
[----:B------:R-:W-:Y:S01]  /*bc00*/  HFMA2.MMA R46, -RZ, RZ, 0, 0 ;  /* 0x00000000ff2e7435 */ /* 0x000fe200000001ff */
[----:B------:R-:W-:Y:S01]  /*bc10*/  FSETP.GTU.FTZ.AND P4, PT, |R50|, +INF , PT ;  /* 0x7f8000003200780b */ /* 0x000fe20003f9c200 */
[----:B------:R-:W-:Y:S01]  /*bc20*/  FADD.FTZ R24, R5, R24 ;  /* 0x0000001805187221 */ /* 0x000fe20000010000 */
[----:B------:R-:W-:Y:S01]  /*bc30*/  FSETP.GTU.FTZ.AND P5, PT, |R51|, +INF , PT ;  /* 0x7f8000003300780b */ /* 0x000fe20003fbc200 */
[----:B------:R-:W-:Y:S01]  /*bc40*/  FADD.FTZ R25, R4, R25 ;  /* 0x0000001904197221 */ /* 0x000fe20000010000 */
[----:B------:R-:W-:Y:S01]  /*bc50*/  FSETP.GTU.FTZ.AND P3, PT, |R49|, +INF , PT ;  /* 0x7f8000003100780b */ /* 0x000fe20003f7c200 */
[----:B------:R-:W-:Y:S01]  /*bc60*/  FADD.FTZ R26, R45, R26 ;  /* 0x0000001a2d1a7221 */ /* 0x000fe20000010000 */
[----:B------:R-:W-:Y:S01]  /*bc70*/  FSETP.GTU.FTZ.AND P2, PT, |R47|, +INF , PT ;  /* 0x7f8000002f00780b */ /* 0x000fe20003f5c200 */
[----:B------:R-:W-:Y:S01]  /*bc80*/  IMAD.MOV.U32 R45, RZ, RZ, RZ ;  /* 0x000000ffff2d7224 */ /* 0x000fe200078e00ff */
[----:B------:R-:W-:Y:S01]  /*bc90*/  MOV R5, RZ ;  /* 0x000000ff00057202 */ /* 0x000fe20000000f00 */
[----:B------:R-:W-:-:S02]  /*bca0*/  IMAD.MOV.U32 R4, RZ, RZ, RZ ;  /* 0x000000ffff047224 */ /* 0x000fc400078e00ff */
[----:B------:R-:W-:Y:S02]  /*bcb0*/  @!P1 SHF.L.U32 R5, R6, 0x10, RZ ;  /* 0x0000001006059819 */ /* 0x000fe400000006ff */
[----:B------:R-:W-:Y:S02]  /*bcc0*/  @!P4 MOV R46, R50 ;  /* 0x00000032002ec202 */ /* 0x000fe40000000f00 */
[----:B------:R-:W-:Y:S02]  /*bcd0*/  @!P5 IMAD.MOV.U32 R48, RZ, RZ, R51 ;  /* 0x000000ffff30d224 */ /* 0x000fe400078e0033 */
[----:B------:R-:W-:Y:S01]  /*bce0*/  FADD.FTZ R12, R5, R12 ;  /* 0x0000000c050c7221 */ /* 0x000fe20000010000 */
[----:B------:R-:W-:Y:S02]  /*bcf0*/  @!P3 IMAD.MOV.U32 R45, RZ, RZ, R49 ;  /* 0x000000ffff2db224 */ /* 0x000fe400078e0031 */
[----:B------:R-:W-:Y:S01]  /*bd00*/  FADD.FTZ R15, R46, R15 ;  /* 0x0000000f2e0f7221 */ /* 0x000fe20000010000 */
[----:B------:R-:W-:-:S02]  /*bd10*/  @!P2 IMAD.MOV.U32 R4, RZ, RZ, R47 ;  /* 0x000000ffff04a224 */ /* 0x000fc400078e002f */
[----:B------:R-:W-:Y:S01]  /*bd20*/  FADD.FTZ R3, R48, R3 ;  /* 0x0000000330037221 */ /* 0x000fe20000010000 */
[----:B------:R-:W-:Y:S01]  /*bd30*/  FADD.FTZ R14, R45, R14 ;  /* 0x0000000e2d0e7221 */ /* 0x000fe20000010000 */
[----:B------:R-:W-:Y:S01]  /*bd40*/  FADD.FTZ R13, R4, R13 ;  /* 0x0000000d040d7221 */ /* 0x000fe20000010000 */
[----:B------:R-:W-:Y:S06]  /*bd50*/  @!P0 BRA `(.L_x_3740) ;  /* 0xfffffff8002c8947 */ /* 0x000fec000383ffff */
.L_x_3739:
[----:B------:R-:W-:Y:S05]  /*bd60*/  BSYNC B0 ;  /* 0x0000000000007941 */ /* 0x000fea0003800000 */
.L_x_3738:
        /* <DEDUP_REMOVED lines=43> */
.L_x_3742:
[----:B------:R-:W-:Y:S05]  /*c020*/  BSYNC B0 ;  /* 0x0000000000007941 */ /* 0x000fea0003800000 */
.L_x_3741:
[----:B------:R-:W-:Y:S04]  /*c030*/  BSSY B0, `(.L_x_3743) ;  /* 0x0000056000007945 */ /* 0x000fe80003800000 */
[----:B------:R-:W-:Y:S05]  /*c040*/  @P1 BRA `(.L_x_3744) ;  /* 0x0000000400501947 */ /* 0x000fea0003800000 */
        /* <DEDUP_REMOVED lines=8> */
[----:B------:R-:W-:Y:S01]  /*c0d0*/  HFMA2.MMA R19, -RZ, RZ, 0, 0 ;  /* 0x00000000ff137435 */ /* 0x000fe200000001ff */
[----:B------:R-:W-:-:S02]  /*c0e0*/  FSETP.GTU.FTZ.AND P1, PT, |R7|, +INF , PT ;  /* 0x7f8000000700780b */ /* 0x000fc40003f3c200 */
[----:B------:R-:W-:-:S05]  /*c0f0*/  FSETP.GTU.FTZ.AND P3, PT, |R43|, +INF , PT ;  /* 0x7f8000002b00780b */ /* 0x000fca0003f7c200 */
[----:B------:R-:W-:Y:S01]  /*c100*/  @!P0 IMAD.MOV.U32 R5, RZ, RZ, R6 ;  /* 0x000000ffff058224 */ /* 0x000fe200078e0006 */
[----:B------:R-:W-:Y:S02]  /*c110*/  ISETP.GE.U32.AND P0, PT, R18, R41, PT ;  /* 0x000000291200720c */ /* 0x000fe40003f06070 */
[----:B------:R-:W-:-:S03]  /*c120*/  MOV R6, RZ ;  /* 0x000000ff00067202 */ /* 0x000fc60000000f00 */
[----:B------:R-:W-:Y:S01]  /*c130*/  @!P1 IMAD.MOV.U32 R4, RZ, RZ, R7 ;  /* 0x000000ffff049224 */ /* 0x000fe200078e0007 */
[----:B------:R-:W-:Y:S01]  /*c140*/  @!P2 MOV R19, R44 ;  /* 0x0000002c0013a202 */ /* 0x000fe20000000f00 */
[----:B------:R-:W-:Y:S02]  /*c150*/  @!P3 IMAD.MOV.U32 R6, RZ, RZ, R43 ;  /* 0x000000ffff06b224 */ /* 0x000fe400078e002b */
[----:B------:R-:W-:Y:S01]  /*c160*/  FADD.FTZ R12, R12, R5 ;  /* 0x000000050c0c7221 */ /* 0x000fe20000010000 */
        /* <DEDUP_REMOVED lines=66> */
.L_x_3744:
[----:B------:R-:W-:Y:S05]  /*c590*/  BSYNC B0 ;  /* 0x0000000000007941 */ /* 0x000fea0003800000 */
.L_x_3743:
        /* <DEDUP_REMOVED lines=13> */
.L_x_3721:
        /* <DEDUP_REMOVED lines=23> */
[----:B------:R-:W0:Y:S01]  /*c7e0*/  LDC R0, c[0x0][0x224] ;  /* 0x00008900ff007b82 */ /* 0x000e220000000800 */
[--C-:B------:R-:W-:Y:S01]  /*c7f0*/  IMAD.MOV.U32 R26, RZ, RZ, R12.reuse ;  /* 0x000000ffff1a7224 */ /* 0x100fe200078e000c */
[-C--:B------:R-:W-:Y:S01]  /*c800*/  MOV R25, R12.reuse ;  /* 0x0000000c00197202 */ /* 0x080fe20000000f00 */
[--C-:B------:R-:W-:Y:S01]  /*c810*/  IMAD.MOV.U32 R24, RZ, RZ, R12.reuse ;  /* 0x000000ffff187224 */ /* 0x100fe200078e000c */
[-C--:B------:R-:W-:Y:S01]  /*c820*/  MOV R31, R12.reuse ;  /* 0x0000000c001f7202 */ /* 0x080fe20000000f00 */
[--C-:B------:R-:W-:Y:S01]  /*c830*/  IMAD.MOV.U32 R30, RZ, RZ, R12.reuse ;  /* 0x000000ffff1e7224 */ /* 0x100fe200078e000c */
[-C--:B------:R-:W-:Y:S01]  /*c840*/  MOV R29, R12.reuse ;  /* 0x0000000c001d7202 */ /* 0x080fe20000000f00 */
[--C-:B------:R-:W-:Y:S01]  /*c850*/  IMAD.MOV.U32 R28, RZ, RZ, R12.reuse ;  /* 0x000000ffff1c7224 */ /* 0x100fe200078e000c */
[----:B------:R-:W1:Y:S01]  /*c860*/  LDC R41, c[0x0][0x21c] ;  /* 0x00008700ff297b82 */ /* 0x000e620000000800 */
[-C--:B------:R-:W-:Y:S01]  /*c870*/  MOV R20, R12.reuse ;  /* 0x0000000c00147202 */ /* 0x080fe20000000f00 */
[--C-:B------:R-:W-:Y:S01]  /*c880*/  IMAD.MOV.U32 R27, RZ, RZ, R12.reuse ;  /* 0x000000ffff1b7224 */ /* 0x100fe200078e000c */
[-C--:B------:R-:W-:Y:S01]  /*c890*/  MOV R16, R12.reuse ;  /* 0x0000000c00107202 */ /* 0x080fe20000000f00 */
[--C-:B------:R-:W-:Y:S01]  /*c8a0*/  IMAD.MOV.U32 R21, RZ, RZ, R12.reuse ;  /* 0x000000ffff157224 */ /* 0x100fe200078e000c */
[-C--:B------:R-:W-:Y:S01]  /*c8b0*/  MOV R15, R12.reuse ;  /* 0x0000000c000f7202 */ /* 0x080fe20000000f00 */
[----:B------:R-:W-:Y:S01]  /*c8c0*/  IMAD.MOV.U32 R14, RZ, RZ, R12 ;  /* 0x000000ffff0e7224 */ /* 0x000fe200078e000c */
[----:B------:R-:W-:-:S07]  /*c8d0*/  MOV R13, R12 ;  /* 0x0000000c000d7202 */ /* 0x000fce0000000f00 */
.L_x_3747:
[----:B0-----:R-:W-:-:S05]  /*c8e0*/  IMAD.IADD R5, R3, 0x1, R0 ;  /* 0x0000000103057824 */ /* 0x001fca00078e0200 */
[----:B------:R-:W-:-:S05]  /*c8f0*/  SHF.R.U32.HI R9, RZ, 0x2, R5 ;  /* 0x00000002ff097819 */ /* 0x000fca0000011605 */
[----:B------:R-:W-:-:S06]  /*c900*/  IMAD.WIDE.U32 R8, R9, 0x8, R18 ;  /* 0x0000000809087825 */ /* 0x000fcc00078e0012 */
[----:B------:R-:W2:Y:S01]  /*c910*/  LDG.E.64 R8, desc[UR60][R8.64] ;  /* 0x0000003c08087981 */ /* 0x000ea2000c1e1b00 */
[----:B------:R-:W-:-:S04]  /*c920*/  IADD3 R5, R5, R0, RZ ;  /* 0x0000000005057210 */ /* 0x000fc80007ffe0ff */
[----:B------:R-:W-:-:S05]  /*c930*/  SHF.R.U32.HI R11, RZ, 0x2, R5 ;  /* 0x00000002ff0b7819 */ /* 0x000fca0000011605 */
[----:B------:R-:W-:-:S06]  /*c940*/  IMAD.WIDE.U32 R10, R11, 0x8, R18 ;  /* 0x000000080b0a7825 */ /* 0x000fcc00078e0012 */
[----:B------:R-:W3:Y:S01]  /*c950*/  LDG.E.64 R10, desc[UR60][R10.64] ;  /* 0x0000003c0a0a7981 */ /* 0x000ee2000c1e1b00 */
[----:B------:R-:W-:-:S05]  /*c960*/  IMAD.IADD R35, R5, 0x1, R0 ;  /* 0x0000000105237824 */ /* 0x000fca00078e0200 */
[----:B------:R-:W-:-:S05]  /*c970*/  SHF.R.U32.HI R5, RZ, 0x2, R35 ;  /* 0x00000002ff057819 */ /* 0x000fca0000011623 */
[----:B------:R-:W-:-:S06]  /*c980*/  IMAD.WIDE.U32 R4, R5, 0x8, R18 ;  /* 0x0000000805047825 */ /* 0x000fcc00078e0012 */
[----:B------:R-:W4:Y:S01]  /*c990*/  LDG.E.64 R4, desc[UR60][R4.64] ;  /* 0x0000003c04047981 */ /* 0x000f22000c1e1b00 */
[----:B------:R-:W-:-:S05]  /*c9a0*/  SHF.R.U32.HI R7, RZ, 0x2, R3 ;  /* 0x00000002ff077819 */ /* 0x000fca0000011603 */
[----:B------:R-:W-:-:S06]  /*c9b0*/  IMAD.WIDE.U32 R6, R7, 0x8, R18 ;  /* 0x0000000807067825 */ /* 0x000fcc00078e0012 */
[----:B------:R-:W5:Y:S01]  /*c9c0*/  LDG.E.64 R6, desc[UR60][R6.64] ;  /* 0x0000003c06067981 */ /* 0x000f62000c1e1b00 */
[----:B------:R-:W-:Y:S01]  /*c9d0*/  IMAD.IADD R3, R35, 0x1, R0 ;  /* 0x0000000123037824 */ /* 0x000fe200078e0200 */
[----:B------:R-:W-:Y:S01]  /*c9e0*/  CS2R R42, SRZ ;  /* 0x00000000002a7805 */ /* 0x000fe2000001ff00 */
[----:B------:R-:W-:Y:S02]  /*c9f0*/  IMAD.MOV.U32 R45, RZ, RZ, RZ ;  /* 0x000000ffff2d7224 */ /* 0x000fe400078e00ff */
[----:B------:R-:W-:Y:S02]  /*ca00*/  IMAD R34, R0, 0x3, R3 ;  /* 0x0000000300227824 */ /* 0x000fe400078e0203 */
[----:B------:R-:W-:-:S03]  /*ca10*/  IMAD.MOV.U32 R47, RZ, RZ, RZ ;  /* 0x000000ffff2f7224 */ /* 0x000fc600078e00ff */
[----:B-1----:R-:W-:Y:S02]  /*ca20*/  ISETP.GE.U32.AND P0, PT, R34, R41, PT ;  /* 0x000000292200720c */ /* 0x002fe40003f06070 */
[C---:B--2---:R-:W-:Y:S02]  /*ca30*/  PRMT R33, R8.reuse, 0x7610, R33 ;  /* 0x0000761008217816 */ /* 0x044fe40000000021 */
[----:B------:R-:W-:Y:S02]  /*ca40*/  PRMT R8, R8, 0x7632, R8 ;  /* 0x0000763208087816 */ /* 0x000fe40000000008 */
[----:B------:R-:W-:Y:S02]  /*ca50*/  SHF.L.U32 R36, R33, 0x10, RZ ;  /* 0x0000001021247819 */ /* 0x000fe400000006ff */
[----:B------:R-:W-:Y:S02]  /*ca60*/  SHF.L.U32 R37, R8, 0x10, RZ ;  /* 0x0000001008257819 */ /* 0x000fe400000006ff */
[----:B------:R-:W-:-:S02]  /*ca70*/  FSETP.GTU.FTZ.AND P1, PT, |R36|, +INF , PT ;  /* 0x7f8000002400780b */ /* 0x000fc40003f3c200 */
[----:B------:R-:W-:Y:S02]  /*ca80*/  FSETP.GTU.FTZ.AND P2, PT, |R37|, +INF , PT ;  /* 0x7f8000002500780b */ /* 0x000fe40003f5c200 */
[C---:B------:R-:W-:Y:S02]  /*ca90*/  PRMT R34, R9.reuse, 0x7610, R34 ;  /* 0x0000761009227816 */ /* 0x040fe40000000022 */
[----:B------:R-:W-:Y:S01]  /*caa0*/  PRMT R35, R9, 0x7632, R35 ;  /* 0x0000763209237816 */ /* 0x000fe20000000023 */
[----:B------:R-:W-:Y:S01]  /*cab0*/  IMAD.MOV.U32 R9, RZ, RZ, RZ ;  /* 0x000000ffff097224 */ /* 0x000fe200078e00ff */
[----:B---3--:R-:W-:Y:S02]  /*cac0*/  PRMT R38, R10, 0x7610, R38 ;  /* 0x000076100a267816 */ /* 0x008fe40000000026 */
[C---:B------:R-:W-:Y:S02]  /*cad0*/  PRMT R39, R11.reuse, 0x7610, R39 ;  /* 0x000076100b277816 */ /* 0x040fe40000000027 */
[----:B------:R-:W-:Y:S01]  /*cae0*/  PRMT R40, R11, 0x7632, R40 ;  /* 0x000076320b287816 */ /* 0x000fe20000000028 */
[----:B------:R-:W-:Y:S01]  /*caf0*/  IMAD.U32 R11, R38, 0x10000, RZ ;  /* 0x00010000260b7824 */ /* 0x000fe200078e00ff */
[----:B------:R-:W-:Y:S01]  /*cb00*/  @!P1 MOV R42, R36 ;  /* 0x00000024002a9202 */ /* 0x000fe20000000f00 */
[----:B------:R-:W-:Y:S01]  /*cb10*/  IMAD.U32 R36, R34, 0x10000, RZ ;  /* 0x0001000022247824 */ /* 0x000fe200078e00ff */
[----:B------:R-:W-:Y:S01]  /*cb20*/  SHF.L.U32 R44, R35, 0x10, RZ ;  /* 0x00000010232c7819 */ /* 0x000fe200000006ff */
[--C-:B------:R-:W-:Y:S01]  /*cb30*/  @!P2 IMAD.MOV.U32 R9, RZ, RZ, R37.reuse ;  /* 0x000000ffff09a224 */ /* 0x100fe200078e0025 */
[----:B------:R-:W-:Y:S01]  /*cb40*/  PRMT R37, R10, 0x7632, R37 ;  /* 0x000076320a257816 */ /* 0x000fe20000000025 */
[----:B------:R-:W-:Y:S01]  /*cb50*/  IMAD.U32 R48, R39, 0x10000, RZ ;  /* 0x0001000027307824 */ /* 0x000fe200078e00ff */
[----:B------:R-:W-:Y:S01]  /*cb60*/  FSETP.GTU.FTZ.AND P1, PT, |R36|, +INF , PT ;  /* 0x7f8000002400780b */ /* 0x000fe20003f3c200 */
[----:B------:R-:W-:Y:S01]  /*cb70*/  HFMA2.MMA R10, -RZ, RZ, 0, 0 ;  /* 0x00000000ff0a7435 */ /* 0x000fe200000001ff */
[----:B------:R-:W-:Y:S01]  /*cb80*/  SHF.L.U32 R46, R37, 0x10, RZ ;  /* 0x00000010252e7819 */ /* 0x000fe200000006ff */
[----:B------:R-:W-:Y:S01]  /*cb90*/  FADD.FTZ R21, R42, R21 ;  /* 0x000000152a157221 */ /* 0x000fe20000010000 */
[----:B------:R-:W-:Y:S01]  /*cba0*/  FSETP.GTU.FTZ.AND P3, PT, |R11|, +INF , PT ;  /* 0x7f8000000b00780b */ /* 0x000fe20003f7c200 */
[----:B------:R-:W-:Y:S01]  /*cbb0*/  FADD.FTZ R16, R9, R16 ;  /* 0x0000001009107221 */ /* 0x000fe20000010000 */
[----:B------:R-:W-:-:S02]  /*cbc0*/  FSETP.GTU.FTZ.AND P4, PT, |R46|, +INF , PT ;  /* 0x7f8000002e00780b */ /* 0x000fc40003f9c200 */
[----:B------:R-:W-:Y:S02]  /*cbd0*/  FSETP.GTU.FTZ.AND P2, PT, |R44|, +INF , PT ;  /* 0x7f8000002c00780b */ /* 0x000fe40003f5c200 */
[----:B------:R-:W-:Y:S02]  /*cbe0*/  FSETP.GTU.FTZ.AND P5, PT, |R48|, +INF , PT ;  /* 0x7f8000003000780b */ /* 0x000fe40003fbc200 */
[----:B------:R-:W-:Y:S02]  /*cbf0*/  SHF.L.U32 R42, R40, 0x10, RZ ;  /* 0x00000010282a7819 */ /* 0x000fe400000006ff */
[----:B------:R-:W-:Y:S01]  /*cc00*/  @!P1 MOV R10, R36 ;  /* 0x00000024000a9202 */ /* 0x000fe20000000f00 */
[----:B------:R-:W-:Y:S01]  /*cc10*/  HFMA2.MMA R36, -RZ, RZ, 0, 0 ;  /* 0x00000000ff247435 */ /* 0x000fe200000001ff */
[----:B------:R-:W-:Y:S02]  /*cc20*/  FSETP.GTU.FTZ.AND P1, PT, |R42|, +INF , PT ;  /* 0x7f8000002a00780b */ /* 0x000fe40003f3c200 */
[----:B----4-:R-:W-:Y:S01]  /*cc30*/  PRMT R9, R4, 0x7632, R9 ;  /* 0x0000763204097816 */ /* 0x010fe20000000009 */
[----:B------:R-:W-:Y:S01]  /*cc40*/  FADD.FTZ R27, R10, R27 ;  /* 0x0000001b0a1b7221 */ /* 0x000fe20000010000 */
[----:B------:R-:W-:Y:S01]  /*cc50*/  @!P3 MOV R45, R11 ;  /* 0x0000000b002db202 */ /* 0x000fe20000000f00 */
[----:B------:R-:W-:Y:S01]  /*cc60*/  @!P4 IMAD.MOV.U32 R36, RZ, RZ, R46 ;  /* 0x000000ffff24c224 */ /* 0x000fe200078e002e */
[----:B------:R-:W-:Y:S01]  /*cc70*/  PRMT R10, R4, 0x7610, R10 ;  /* 0x00007610040a7816 */ /* 0x000fe2000000000a */
[----:B------:R-:W-:Y:S01]  /*cc80*/  @!P2 IMAD.MOV.U32 R43, RZ, RZ, R44 ;  /* 0x000000ffff2ba224 */ /* 0x000fe200078e002c */
[----:B------:R-:W-:Y:S01]  /*cc90*/  PRMT R11, R5, 0x7610, R11 ;  /* 0x00007610050b7816 */ /* 0x000fe2000000000b */
[----:B------:R-:W-:Y:S01]  /*cca0*/  IMAD.U32 R46, R9, 0x10000, RZ ;  /* 0x00010000092e7824 */ /* 0x000fe200078e00ff */
[----:B------:R-:W-:Y:S01]  /*ccb0*/  @!P5 MOV R47, R48 ;  /* 0x00000030002fd202 */ /* 0x000fe20000000f00 */
[----:B------:R-:W-:Y:S01]  /*ccc0*/  IMAD.MOV.U32 R4, RZ, RZ, RZ ;  /* 0x000000ffff047224 */ /* 0x000fe200078e00ff */
[----:B------:R-:W-:Y:S01]  /*ccd0*/  SHF.L.U32 R44, R10, 0x10, RZ ;  /* 0x000000100a2c7819 */ /* 0x000fe200000006ff */
[----:B------:R-:W-:Y:S01]  /*cce0*/  @!P1 IMAD.MOV.U32 R4, RZ, RZ, R42 ;  /* 0x000000ffff049224 */ /* 0x000fe200078e002a */
[----:B------:R-:W-:Y:S01]  /*ccf0*/  SHF.L.U32 R48, R11, 0x10, RZ ;  /* 0x000000100b307819 */ /* 0x000fe200000006ff */
[----:B------:R-:W-:Y:S01]  /*cd00*/  FADD.FTZ R29, R36, R29 ;  /* 0x0000001d241d7221 */ /* 0x000fe20000010000 */
[----:B------:R-:W-:Y:S01]  /*cd10*/  FSETP.GTU.FTZ.AND P1, PT, |R44|, +INF , PT ;  /* 0x7f8000002c00780b */ /* 0x000fe20003f3c200 */
[----:B------:R-:W-:Y:S01]  /*cd20*/  FADD.FTZ R20, R43, R20 ;  /* 0x000000142b147221 */ /* 0x000fe20000010000 */
[----:B------:R-:W-:Y:S01]  /*cd30*/  FSETP.GTU.FTZ.AND P2, PT, |R46|, +INF , PT ;  /* 0x7f8000002e00780b */ /* 0x000fe20003f5c200 */
[----:B------:R-:W-:Y:S01]  /*cd40*/  FADD.FTZ R28, R45, R28 ;  /* 0x0000001c2d1c7221 */ /* 0x000fe20000010000 */
[----:B------:R-:W-:Y:S01]  /*cd50*/  FSETP.GTU.FTZ.AND P3, PT, |R48|, +INF , PT ;  /* 0x7f8000003000780b */ /* 0x000fe20003f7c200 */
[----:B------:R-:W-:Y:S01]  /*cd60*/  FADD.FTZ R31, R4, R31 ;  /* 0x0000001f041f7221 */ /* 0x000fe20000010000 */
[----:B------:R-:W-:Y:S01]  /*cd70*/  PRMT R36, R5, 0x7632, R36 ;  /* 0x0000763205247816 */ /* 0x000fe20000000024 */
[----:B------:R-:W-:Y:S01]  /*cd80*/  HFMA2.MMA R5, -RZ, RZ, 0, 0 ;  /* 0x00000000ff057435 */ /* 0x000fe200000001ff */
[C---:B-----5:R-:W-:Y:S01]  /*cd90*/  PRMT R43, R7.reuse, 0x7610, R43 ;  /* 0x00007610072b7816 */ /* 0x060fe2000000002b */
[----:B------:R-:W-:Y:S01]  /*cda0*/  IMAD.MOV.U32 R4, RZ, RZ, RZ ;  /* 0x000000ffff047224 */ /* 0x000fe200078e00ff */
[----:B------:R-:W-:Y:S01]  /*cdb0*/  PRMT R42, R7, 0x7632, R42 ;  /* 0x00007632072a7816 */ /* 0x000fe2000000002a */
[----:B------:R-:W-:Y:S01]  /*cdc0*/  IMAD.U32 R50, R36, 0x10000, RZ ;  /* 0x0001000024327824 */ /* 0x000fe200078e00ff */
[C---:B------:R-:W-:Y:S01]  /*cdd0*/  PRMT R7, R6.reuse, 0x7632, R7 ;  /* 0x0000763206077816 */ /* 0x040fe20000000007 */
[----:B------:R-:W-:Y:S01]  /*cde0*/  FADD.FTZ R30, R47, R30 ;  /* 0x0000001e2f1e7221 */ /* 0x000fe20000010000 */
[----:B------:R-:W-:Y:S01]  /*cdf0*/  MOV R45, RZ ;  /* 0x000000ff002d7202 */ /* 0x000fe20000000f00 */
[----:B------:R-:W-:Y:S01]  /*ce00*/  @!P2 IMAD.MOV.U32 R4, RZ, RZ, R46 ;  /* 0x000000ffff04a224 */ /* 0x000fe200078e002e */
[----:B------:R-:W-:Y:S01]  /*ce10*/  @!P1 MOV R5, R44 ;  /* 0x0000002c00059202 */ /* 0x000fe20000000f00 */
[----:B------:R-:W-:Y:S01]  /*ce20*/  IMAD.U32 R44, R6, 0x10000, RZ ;  /* 0x00010000062c7824 */ /* 0x000fe200078e00ff */
[----:B------:R-:W-:Y:S01]  /*ce30*/  @!P3 MOV R45, R48 ;  /* 0x00000030002db202 */ /* 0x000fe20000000f00 */
[----:B------:R-:W-:Y:S01]  /*ce40*/  IMAD.U32 R49, R42, 0x10000, RZ ;  /* 0x000100002a317824 */ /* 0x000fe200078e00ff */
[----:B------:R-:W-:Y:S01]  /*ce50*/  SHF.L.U32 R48, R43, 0x10, RZ ;  /* 0x000000102b307819 */ /* 0x000fe200000006ff */
[----:B------:R-:W-:Y:S01]  /*ce60*/  FADD.FTZ R25, R4, R25 ;  /* 0x0000001904197221 */ /* 0x000fe20000010000 */
[----:B------:R-:W-:Y:S01]  /*ce70*/  SHF.L.U32 R46, R7, 0x10, RZ ;  /* 0x00000010072e7819 */ /* 0x000fe200000006ff */
[----:B------:R-:W-:Y:S01]  /*ce80*/  HFMA2.MMA R4, -RZ, RZ, 0, 0 ;  /* 0x00000000ff047435 */ /* 0x000fe200000001ff */
[----:B------:R-:W-:Y:S01]  /*ce90*/  FSETP.GTU.FTZ.AND P5, PT, |R50|, +INF , PT ;  /* 0x7f8000003200780b */ /* 0x000fe20003fbc200 */
[----:B------:R-:W-:Y:S01]  /*cea0*/  FADD.FTZ R26, R45, R26 ;  /* 0x0000001a2d1a7221 */ /* 0x000fe20000010000 */
[----:B------:R-:W-:Y:S01]  /*ceb0*/  FSETP.GTU.FTZ.AND P3, PT, |R48|, +INF , PT ;  /* 0x7f8000003000780b */ /* 0x000fe20003f7c200 */
[----:B------:R-:W-:Y:S01]  /*cec0*/  IMAD.MOV.U32 R47, RZ, RZ, RZ ;  /* 0x000000ffff2f7224 */ /* 0x000fe200078e00ff */
[----:B------:R-:W-:Y:S01]  /*ced0*/  FSETP.GTU.FTZ.AND P2, PT, |R46|, +INF , PT ;  /* 0x7f8000002e00780b */ /* 0x000fe20003f5c200 */
[----:B------:R-:W-:Y:S01]  /*cee0*/  FADD.FTZ R24, R5, R24 ;  /* 0x0000001805187221 */ /* 0x000fe20000010000 */
[----:B------:R-:W-:-:S02]  /*cef0*/  FSETP.GTU.FTZ.AND P1, PT, |R44|, +INF , PT ;  /* 0x7f8000002c00780b */ /* 0x000fc40003f3c200 */
[----:B------:R-:W-:Y:S02]  /*cf00*/  CS2R R44, SRZ ;  /* 0x00000000002c7805 */ /* 0x000fe4000001ff00 */
[----:B------:R-:W-:Y:S01]  /*cf10*/  FSETP.GTU.FTZ.AND P4, PT, |R49|, +INF , PT ;  /* 0x7f8000003100780b */ /* 0x000fe20003f9c200 */
[----:B------:R-:W-:Y:S02]  /*cf20*/  IMAD.MOV.U32 R5, RZ, RZ, RZ ;  /* 0x000000ffff057224 */ /* 0x000fe400078e00ff */
[----:B------:R-:W-:Y:S02]  /*cf30*/  @!P5 MOV R47, R50 ;  /* 0x00000032002fd202 */ /* 0x000fe40000000f00 */
[----:B------:R-:W-:Y:S02]  /*cf40*/  @!P3 MOV R45, R48 ;  /* 0x00000030002db202 */ /* 0x000fe40000000f00 */
[----:B------:R-:W-:Y:S01]  /*cf50*/  @!P2 MOV R4, R46 ;  /* 0x0000002e0004a202 */ /* 0x000fe20000000f00 */
[----:B------:R-:W-:Y:S01]  /*cf60*/  FADD.FTZ R32, R47, R32 ;  /* 0x000000202f207221 */ /* 0x000fe20000010000 */
[----:B------:R-:W-:-:S02]  /*cf70*/  @!P1 IMAD.U32 R5, R6, 0x10000, RZ ;  /* 0x0001000006059824 */ /* 0x000fc400078e00ff */
[----:B------:R-:W-:Y:S02]  /*cf80*/  FADD.FTZ R14, R45, R14 ;  /* 0x0000000e2d0e7221 */ /* 0x000fe40000010000 */
[----:B------:R-:W-:Y:S02]  /*cf90*/  @!P4 IMAD.MOV.U32 R44, RZ, RZ, R49 ;  /* 0x000000ffff2cc224 */ /* 0x000fe400078e0031 */
[----:B------:R-:W-:Y:S01]  /*cfa0*/  FADD.FTZ R13, R4, R13 ;  /* 0x0000000d040d7221 */ /* 0x000fe20000010000 */
[----:B------:R-:W-:Y:S01]  /*cfb0*/  FADD.FTZ R12, R5, R12 ;  /* 0x0000000c050c7221 */ /* 0x000fe20000010000 */
[----:B------:R-:W-:Y:S01]  /*cfc0*/  FADD.FTZ R15, R44, R15 ;  /* 0x0000000f2c0f7221 */ /* 0x000fe20000010000 */
[----:B------:R-:W-:Y:S06]  /*cfd0*/  @!P0 BRA `(.L_x_3747) ;  /* 0xfffffff800408947 */ /* 0x000fec000383ffff */
.L_x_3746:
[----:B------:R-:W-:Y:S05]  /*cfe0*/  BSYNC B0 ;  /* 0x0000000000007941 */ /* 0x000fea0003800000 */
.L_x_3745:
        /* <DEDUP_REMOVED lines=39> */
.L_x_3749:
[----:B------:R-:W-:Y:S05]  /*d260*/  BSYNC B0 ;  /* 0x0000000000007941 */ /* 0x000fea0003800000 */
.L_x_3748:
[----:B------:R-:W-:Y:S04]  /*d270*/  BSSY B0, `(.L_x_3750) ;  /* 0x0000058000007945 */ /* 0x000fe80003800000 */
[----:B------:R-:W-:Y:S05]  /*d280*/  @P1 BRA `(.L_x_3751) ;  /* 0x0000000400581947 */ /* 0x000fea0003800000 */
[----:B------:R-:W-:Y:S01]  /*d290*/  SHF.L.U32 R6, R6, 0x10, RZ ;  /* 0x0000001006067819 */ /* 0x000fe200000006ff */
[----:B------:R-:W-:Y:S01]  /*d2a0*/  IMAD.U32 R7, R7, 0x10000, RZ ;  /* 0x0001000007077824 */ /* 0x000fe200078e00ff */
[----:B------:R-:W-:Y:S01]  /*d2b0*/  SHF.L.U32 R43, R43, 0x10, RZ ;  /* 0x000000102b2b7819 */ /* 0x000fe200000006ff */
[----:B------:R-:W-:Y:S01]  /*d2c0*/  IMAD.U32 R42, R42, 0x10000, RZ ;  /* 0x000100002a2a7824 */ /* 0x000fe200078e00ff */
[----:B------:R-:W-:Y:S02]  /*d2d0*/  FSETP.GTU.FTZ.AND P0, PT, |R6|, +INF , PT ;  /* 0x7f8000000600780b */ /* 0x000fe40003f1c200 */
[----:B------:R-:W-:Y:S02]  /*d2e0*/  CS2R R4, SRZ ;  /* 0x0000000000047805 */ /* 0x000fe4000001ff00 */
[----:B------:R-:W-:Y:S01]  /*d2f0*/  IADD3 R18, R3, R0, RZ ;  /* 0x0000000003127210 */ /* 0x000fe20007ffe0ff */
[----:B------:R-:W-:Y:S01]  /*d300*/  IMAD.MOV.U32 R19, RZ, RZ, RZ ;  /* 0x000000ffff137224 */ /* 0x000fe200078e00ff */
[----:B------:R-:W-:-:S02]  /*d310*/  FSETP.GTU.FTZ.AND P1, PT, |R7|, +INF , PT ;  /* 0x7f8000000700780b */ /* 0x000fc40003f3c200 */
[----:B------:R-:W-:Y:S02]  /*d320*/  FSETP.GTU.FTZ.AND P3, PT, |R42|, +INF , PT ;  /* 0x7f8000002a00780b */ /* 0x000fe40003f7c200 */
[----:B------:R-:W-:-:S03]  /*d330*/  FSETP.GTU.FTZ.AND P2, PT, |R43|, +INF , PT ;  /* 0x7f8000002b00780b */ /* 0x000fc60003f5c200 */
[----:B------:R-:W-:Y:S01]  /*d340*/  @!P0 MOV R5, R6 ;  /* 0x0000000600058202 */ /* 0x000fe20000000f00 */
[----:B------:R-:W-:Y:S01]  /*d350*/  IMAD.MOV.U32 R6, RZ, RZ, RZ ;  /* 0x000000ffff067224 */ /* 0x000fe200078e00ff */
[----:B------:R-:W-:-:S04]  /*d360*/  ISETP.GE.U32.AND P0, PT, R18, R41, PT ;  /* 0x000000291200720c */ /* 0x000fc80003f06070 */
[----:B------:R-:W-:Y:S01]  /*d370*/  @!P1 MOV R4, R7 ;  /* 0x0000000700049202 */ /* 0x000fe20000000f00 */
[----:B------:R-:W-:Y:S01]  /*d380*/  FADD.FTZ R12, R12, R5 ;  /* 0x000000050c0c7221 */ /* 0x000fe20000010000 */
[----:B------:R-:W-:Y:S02]  /*d390*/  @!P3 MOV R6, R42 ;  /* 0x0000002a0006b202 */ /* 0x000fe40000000f00 */
[----:B------:R-:W-:Y:S02]  /*d3a0*/  @!P2 IMAD.MOV.U32 R19, RZ, RZ, R43 ;  /* 0x000000ffff13a224 */ /* 0x000fe400078e002b */
[----:B------:R-:W-:Y:S01]  /*d3b0*/  FADD.FTZ R13, R13, R4 ;  /* 0x000000040d0d7221 */ /* 0x000fe20000010000 */
[----:B------:R-:W-:Y:S01]  /*d3c0*/  FADD.FTZ R15, R15, R6 ;  /* 0x000000060f0f7221 */ /* 0x000fe20000010000 */
[----:B------:R-:W-:Y:S01]  /*d3d0*/  FADD.FTZ R14, R14, R19 ;  /* 0x000000130e0e7221 */ /* 0x000fe20000010000 */
[----:B------:R-:W-:Y:S06]  /*d3e0*/  @P0 BRA `(.L_x_3751) ;  /* 0x0000000400000947 */ /* 0x000fec0003800000 */
[----:B------:R-:W-:Y:S01]  /*d3f0*/  IMAD.U32 R33, R33, 0x10000, RZ ;  /* 0x0001000021217824 */ /* 0x000fe200078e00ff */
[----:B------:R-:W-:Y:S01]  /*d400*/  SHF.L.U32 R8, R8, 0x10, RZ ;  /* 0x0000001008087819 */ /* 0x000fe200000006ff */
[----:B------:R-:W-:Y:S01]  /*d410*/  IMAD.U32 R34, R34, 0x10000, RZ ;  /* 0x0001000022227824 */ /* 0x000fe200078e00ff */
[----:B------:R-:W-:Y:S02]  /*d420*/  SHF.L.U32 R35, R35, 0x10, RZ ;  /* 0x0000001023237819 */ /* 0x000fe400000006ff */
[----:B------:R-:W-:Y:S02]  /*d430*/  CS2R R4, SRZ ;  /* 0x0000000000047805 */ /* 0x000fe4000001ff00 */
[----:B------:R-:W-:Y:S01]  /*d440*/  FSETP.GTU.FTZ.AND P0, PT, |R33|, +INF , PT ;  /* 0x7f8000002100780b */ /* 0x000fe20003f1c200 */
[----:B------:R-:W-:Y:S01]  /*d450*/  HFMA2.MMA R3, -RZ, RZ, 0, 0 ;  /* 0x00000000ff037435 */ /* 0x000fe200000001ff */
[----:B------:R-:W-:Y:S01]  /*d460*/  IADD3 R7, R18, R0, RZ ;  /* 0x0000000012077210 */ /* 0x000fe20007ffe0ff */
[----:B------:R-:W-:Y:S01]  /*d470*/  IMAD.MOV.U32 R6, RZ, RZ, RZ ;  /* 0x000000ffff067224 */ /* 0x000fe200078e00ff */
[----:B------:R-:W-:-:S02]  /*d480*/  FSETP.GTU.FTZ.AND P2, PT, |R34|, +INF , PT ;  /* 0x7f8000002200780b */ /* 0x000fc40003f5c200 */
[----:B------:R-:W-:Y:S02]  /*d490*/  FSETP.GTU.FTZ.AND P1, PT, |R8|, +INF , PT ;  /* 0x7f8000000800780b */ /* 0x000fe40003f3c200 */
[----:B------:R-:W-:-:S05]  /*d4a0*/  FSETP.GTU.FTZ.AND P3, PT, |R35|, +INF , PT ;  /* 0x7f8000002300780b */ /* 0x000fca0003f7c200 */
[----:B------:R-:W-:Y:S01]  /*d4b0*/  @!P0 IMAD.MOV.U32 R4, RZ, RZ, R33 ;  /* 0x000000ffff048224 */ /* 0x000fe200078e0021 */
[----:B------:R-:W-:-:S03]  /*d4c0*/  ISETP.GE.U32.AND P0, PT, R7, R41, PT ;  /* 0x000000290700720c */ /* 0x000fc60003f06070 */
[----:B------:R-:W-:Y:S01]  /*d4d0*/  @!P2 MOV R6, R34 ;  /* 0x000000220006a202 */ /* 0x000fe20000000f00 */
[----:B------:R-:W-:Y:S01]  /*d4e0*/  FADD.FTZ R21, R21, R4 ;  /* 0x0000000415157221 */ /* 0x000fe20000010000 */
[----:B------:R-:W-:Y:S02]  /*d4f0*/  @!P1 IMAD.MOV.U32 R3, RZ, RZ, R8 ;  /* 0x000000ffff039224 */ /* 0x000fe400078e0008 */
[----:B------:R-:W-:Y:S02]  /*d500*/  @!P3 IMAD.MOV.U32 R5, RZ, RZ, R35 ;  /* 0x000000ffff05b224 */ /* 0x000fe400078e0023 */
[----:B------:R-:W-:Y:S01]  /*d510*/  FADD.FTZ R27, R27, R6 ;  /* 0x000000061b1b7221 */ /* 0x000fe20000010000 */
[----:B------:R-:W-:Y:S01]  /*d520*/  FADD.FTZ R16, R16, R3 ;  /* 0x0000000310107221 */ /* 0x000fe20000010000 */
[----:B------:R-:W-:Y:S02]  /*d530*/  FADD.FTZ R20, R20, R5 ;  /* 0x0000000514147221 */ /* 0x000fe40000010000 */
[----:B------:R-:W-:Y:S05]  /*d540*/  @P0 BRA `(.L_x_3751) ;  /* 0x0000000000a80947 */ /* 0x000fea0003800000 */
[----:B------:R-:W-:Y:S01]  /*d550*/  IMAD.U32 R37, R37, 0x10000, RZ ;  /* 0x0001000025257824 */ /* 0x000fe200078e00ff */
[----:B------:R-:W-:Y:S01]  /*d560*/  SHF.L.U32 R38, R38, 0x10, RZ ;  /* 0x0000001026267819 */ /* 0x000fe200000006ff */
[----:B------:R-:W-:Y:S01]  /*d570*/  IMAD.U32 R40, R40, 0x10000, RZ ;  /* 0x0001000028287824 */ /* 0x000fe200078e00ff */
[----:B------:R-:W-:Y:S02]  /*d580*/  SHF.L.U32 R39, R39, 0x10, RZ ;  /* 0x0000001027277819 */ /* 0x000fe400000006ff */
[----:B------:R-:W-:Y:S02]  /*d590*/  CS2R R4, SRZ ;  /* 0x0000000000047805 */ /* 0x000fe4000001ff00 */
[----:B------:R-:W-:Y:S01]  /*d5a0*/  IADD3 R0, R7, R0, RZ ;  /* 0x0000000007007210 */ /* 0x000fe20007ffe0ff */
[----:B------:R-:W-:Y:S01]  /*d5b0*/  IMAD.MOV.U32 R3, RZ, RZ, RZ ;  /* 0x000000ffff037224 */ /* 0x000fe200078e00ff */
[----:B------:R-:W-:Y:S02]  /*d5c0*/  FSETP.GTU.FTZ.AND P1, PT, |R37|, +INF , PT ;  /* 0x7f8000002500780b */ /* 0x000fe40003f3c200 */
[----:B------:R-:W-:-:S02]  /*d5d0*/  FSETP.GTU.FTZ.AND P3, PT, |R40|, +INF , PT ;  /* 0x7f8000002800780b */ /* 0x000fc40003f7c200 */
[----:B------:R-:W-:Y:S02]  /*d5e0*/  FSETP.GTU.FTZ.AND P0, PT, |R38|, +INF , PT ;  /* 0x7f8000002600780b */ /* 0x000fe40003f1c200 */
[----:B------:R-:W-:Y:S02]  /*d5f0*/  FSETP.GTU.FTZ.AND P2, PT, |R39|, +INF , PT ;  /* 0x7f8000002700780b */ /* 0x000fe40003f5c200 */
[----:B------:R-:W-:Y:S02]  /*d600*/  ISETP.GE.U32.AND P4, PT, R0, R41, PT ;  /* 0x000000290000720c */ /* 0x000fe40003f86070 */
[----:B------:R-:W-:-:S03]  /*d610*/  MOV R0, RZ ;  /* 0x000000ff00007202 */ /* 0x000fc60000000f00 */
        /* <DEDUP_REMOVED lines=12> */
[----:B------:R-:W-:Y:S01]  /*d6e0*/  SHF.L.U32 R36, R36, 0x10, RZ ;  /* 0x0000001024247819 */ /* 0x000fe200000006ff */
[----:B------:R-:W-:Y:S01]  /*d6f0*/  HFMA2.MMA R0, -RZ, RZ, 0, 0 ;  /* 0x00000000ff007435 */ /* 0x000fe200000001ff */
[----:B------:R-:W-:Y:S01]  /*d700*/  FSETP.GTU.FTZ.AND P1, PT, |R9|, +INF , PT ;  /* 0x7f8000000900780b */ /* 0x000fe20003f3c200 */
[----:B------:R-:W-:Y:S01]  /*d710*/  IMAD.MOV.U32 R3, RZ, RZ, RZ ;  /* 0x000000ffff037224 */ /* 0x000fe200078e00ff */
[----:B------:R-:W-:Y:S01]  /*d720*/  FSETP.GTU.FTZ.AND P3, PT, |R36|, +INF , PT ;  /* 0x7f8000002400780b */ /* 0x000fe20003f7c200 */
[----:B------:R-:W-:Y:S01]  /*d730*/  IMAD.MOV.U32 R7, RZ, RZ, RZ ;  /* 0x000000ffff077224 */ /* 0x000fe200078e00ff */
[----:B------:R-:W-:Y:S02]  /*d740*/  FSETP.GTU.FTZ.AND P0, PT, |R10|, +INF , PT ;  /* 0x7f8000000a00780b */ /* 0x000fe40003f1c200 */
[----:B------:R-:W-:-:S02]  /*d750*/  FSETP.GTU.FTZ.AND P2, PT, |R11|, +INF , PT ;  /* 0x7f8000000b00780b */ /* 0x000fc40003f5c200 */
[----:B------:R-:W-:-:S05]  /*d760*/  MOV R5, RZ ;  /* 0x000000ff00057202 */ /* 0x000fca0000000f00 */
[----:B------:R-:W-:Y:S02]  /*d770*/  @!P1 MOV R0, R9 ;  /* 0x0000000900009202 */ /* 0x000fe40000000f00 */
[----:B------:R-:W-:Y:S02]  /*d780*/  @!P3 MOV R5, R36 ;  /* 0x000000240005b202 */ /* 0x000fe40000000f00 */
[----:B------:R-:W-:Y:S02]  /*d790*/  @!P0 IMAD.MOV.U32 R3, RZ, RZ, R10 ;  /* 0x000000ffff038224 */ /* 0x000fe400078e000a */
[----:B------:R-:W-:Y:S01]  /*d7a0*/  FADD.FTZ R25, R25, R0 ;  /* 0x0000000019197221 */ /* 0x000fe20000010000 */
[----:B------:R-:W-:Y:S02]  /*d7b0*/  @!P2 IMAD.MOV.U32 R7, RZ, RZ, R11 ;  /* 0x000000ffff07a224 */ /* 0x000fe400078e000b */
[----:B------:R-:W-:Y:S01]  /*d7c0*/  FADD.FTZ R32, R32, R5 ;  /* 0x0000000520207221 */ /* 0x000fe20000010000 */
[----:B------:R-:W-:Y:S01]  /*d7d0*/  FADD.FTZ R24, R24, R3 ;  /* 0x0000000318187221 */ /* 0x000fe20000010000 */
[----:B------:R-:W-:-:S07]  /*d7e0*/  FADD.FTZ R26, R26, R7 ;  /* 0x000000071a1a7221 */ /* 0x000fce0000010000 */
.L_x_3751:
[----:B------:R-:W-:Y:S05]  /*d7f0*/  BSYNC B0 ;  /* 0x0000000000007941 */ /* 0x000fea0003800000 */
.L_x_3750:
        /* <DEDUP_REMOVED lines=12> */
.L_x_3705:
[----:B------:R-:W-:Y:S05]  /*d8c0*/  BSYNC B6 ;  /* 0x0000000000067941 */ /* 0x000fea0003800000 */
.L_x_3704:
        /* <DEDUP_REMOVED lines=15> */
.L_x_3753:
        /* <DEDUP_REMOVED lines=16> */
.L_x_3752:
        /* <DEDUP_REMOVED lines=19> */
.L_x_3756:
        /* <DEDUP_REMOVED lines=16> */
.L_x_3755:
[----:B------:R-:W-:Y:S01]  /*dcf0*/  ISETP.GE.AND P0, PT, R0, 0x2, PT ;  /* 0x000000020000780c */ /* 0x000fe20003f06270 */
[----:B------:R-:W-:Y:S05]  /*dd00*/  WARPSYNC.ALL ;  /* 0x0000000000007948 */ /* 0x000fea0003800000 */
[----:B------:R-:W-:Y:S07]  /*dd10*/  BAR.SYNC.DEFER_BLOCKING 0x0 ;  /* 0x0000000000007b1d */ /* 0x000fee0000010000 */
[----:B------:R-:W-:Y:S05]  /*dd20*/  @!P0 BRA `(.L_x_3754) ;  /* 0x0000000000308947 */ /* 0x000fea0003800000 */
[----:B-1----:R-:W-:-:S07]  /*dd30*/  MOV R3, 0x1 ;  /* 0x0000000100037802 */ /* 0x002fce0000000f00 */
.L_x_3757:
        /* <DEDUP_REMOVED lines=11> */
.L_x_3754:
[----:B-12---:R-:W1:Y:S01]  /*ddf0*/  LDC R0, c[0x0][0x3ec] ;  /* 0x0000fb00ff007b82 */ /* 0x006e620000000800 */
[----:B------:R-:W-:Y:S01]  /*de00*/  HFMA2.MMA R19, -RZ, RZ, 0, 0 ;  /* 0x00000000ff137435 */ /* 0x000fe200000001ff */
[----:B------:R-:W-:Y:S01]  /*de10*/  IMAD.MOV.U32 R28, RZ, RZ, RZ ;  /* 0x000000ffff1c7224 */ /* 0x000fe200078e00ff */
[----:B-1----:R-:W-:-:S13]  /*de20*/  ISETP.NE.AND P0, PT, R0, RZ, PT ;  /* 0x000000ff0000720c */ /* 0x002fda0003f05270 */
        /* <DEDUP_REMOVED lines=275> */
.L_x_3758:
        /* <DEDUP_REMOVED lines=278> */
.L_x_3759:
        /* <DEDUP_REMOVED lines=279> */
.L_x_3760:
        /* <DEDUP_REMOVED lines=277> */
.L_x_3761:
        /* <DEDUP_REMOVED lines=8> */
[----:B------:R-:W-:Y:S01]  /*12400*/  HFMA2.MMA R20, -RZ, RZ, 0, 1.1920928955078125e-07 ;  /* 0x00000002ff147435 */ /* 0x000fe200000001ff */
[----:B------:R-:W-:Y:S01]  /*12410*/  BSSY B0, `(.L_x_3763) ;  /* 0x0000029000007945 */ /* 0x000fe20003800000 */
[----:B------:R-:W-:Y:S01]  /*12420*/  HFMA2.MMA R9, -RZ, RZ, 0, 0 ;  /* 0x00000000ff097435 */ /* 0x000fe200000001ff */
[----:B------:R-:W-:Y:S01]  /*12430*/  MOV R21, RZ ;  /* 0x000000ff00157202 */ /* 0x000fe20000000f00 */
[----:B------:R-:W-:-:S09]  /*12440*/  IMAD.MOV.U32 R8, RZ, RZ, 0x4 ;  /* 0x00000004ff087424 */ /* 0x000fd200078e00ff */
.L_x_3767:
[----:B------:R-:W-:Y:S01]  /*12450*/  LOP3.LUT R0, R21, R9, RZ, 0xfc, !PT ;  /* 0x0000000915007212 */ /* 0x000fe200078efcff */
[----:B------:R-:W-:Y:S01]  /*12460*/  BSSY B1, `(.L_x_3764) ;  /* 0x000001e000017945 */ /* 0x000fe20003800000 */
[----:B------:R-:W-:Y:S02]  /*12470*/  IMAD.MOV.U32 R3, RZ, RZ, R9 ;  /* 0x000000ffff037224 */ /* 0x000fe400078e0009 */
[----:B------:R-:W-:Y:S02]  /*12480*/  ISETP.NE.U32.AND P0, PT, R0, RZ, PT ;  /* 0x000000ff0000720c */ /* 0x000fe40003f05070 */
[----:B------:R-:W-:-:S11]  /*12490*/  MOV R0, R8 ;  /* 0x0000000800007202 */ /* 0x000fd60000000f00 */
[----:B------:R-:W-:Y:S05]  /*124a0*/  @!P0 BRA `(.L_x_3765) ;  /* 0x0000000000188947 */ /* 0x000fea0003800000 */
[----:B------:R-:W-:Y:S02]  /*124b0*/  MOV R15, R9 ;  /* 0x00000009000f7202 */ /* 0x000fe40000000f00 */
[----:B------:R-:W-:Y:S01]  /*124c0*/  MOV R9, R20 ;  /* 0x0000001400097202 */ /* 0x000fe20000000f00 */
[----:B------:R-:W-:Y:S01]  /*124d0*/  IMAD.MOV.U32 R20, RZ, RZ, R21 ;  /* 0x000000ffff147224 */ /* 0x000fe200078e0015 */
[----:B------:R-:W-:-:S07]  /*124e0*/  MOV R14, 0x12500 ;  /* 0x00012500000e7802 */ /* 0x000fce0000000f00 */
[----:B0-----:R-:W-:Y:S05]  /*124f0*/  CALL.REL.NOINC `($__internal_5_$__cuda_sm20_rem_u64) ;  /* 0x0000007c00b07944 */ /* 0x001fea0003c00000 */
[----:B------:R-:W-:Y:S05]  /*12500*/  BRA `(.L_x_3766) ;  /* 0x00000000004c7947 */ /* 0x000fea0003800000 */
.L_x_3765:
[----:B------:R-:W1:Y:S01]  /*12510*/  I2F.U32.RP R9, R8 ;  /* 0x0000000800097306 */ /* 0x000e620000209000 */
[----:B------:R-:W-:-:S07]  /*12520*/  ISETP.NE.U32.AND P1, PT, R8, RZ, PT ;  /* 0x000000ff0800720c */ /* 0x000fce0003f25070 */
[----:B-1----:R-:W1:Y:S02]  /*12530*/  MUFU.RCP R9, R9 ;  /* 0x0000000900097308 */ /* 0x002e640000001000 */
[----:B-1----:R-:W-:Y:S01]  /*12540*/  IADD3 R14, R9, 0xffffffe, RZ ;  /* 0x0ffffffe090e7810 */ /* 0x002fe20007ffe0ff */
[----:B------:R-:W-:-:S05]  /*12550*/  HFMA2.MMA R9, -RZ, RZ, 0, 0 ;  /* 0x00000000ff097435 */ /* 0x000fca00000001ff */
[----:B------:R1:W2:Y:S02]  /*12560*/  F2I.FTZ.U32.TRUNC.NTZ R15, R14 ;  /* 0x0000000e000f7305 */ /* 0x0002a4000021f000 */
[----:B-1----:R-:W-:Y:S01]  /*12570*/  IMAD.MOV.U32 R14, RZ, RZ, RZ ;  /* 0x000000ffff0e7224 */ /* 0x002fe200078e00ff */
[----:B--2---:R-:W-:-:S05]  /*12580*/  IADD3 R21, RZ, -R15, RZ ;  /* 0x8000000fff157210 */ /* 0x004fca0007ffe0ff */
[----:B------:R-:W-:-:S04]  /*12590*/  IMAD R21, R21, R8, RZ ;  /* 0x0000000815157224 */ /* 0x000fc800078e02ff */
[----:B------:R-:W-:-:S06]  /*125a0*/  IMAD.HI.U32 R15, R15, R21, R14 ;  /* 0x000000150f0f7227 */ /* 0x000fcc00078e000e */
[----:B------:R-:W-:-:S05]  /*125b0*/  IMAD.HI.U32 R15, R15, R20, RZ ;  /* 0x000000140f0f7227 */ /* 0x000fca00078e00ff */
[----:B------:R-:W-:-:S05]  /*125c0*/  IADD3 R15, -R15, RZ, RZ ;  /* 0x000000ff0f0f7210 */ /* 0x000fca0007ffe1ff */
[----:B------:R-:W-:-:S05]  /*125d0*/  IMAD R15, R8, R15, R20 ;  /* 0x0000000f080f7224 */ /* 0x000fca00078e0214 */
[----:B------:R-:W-:-:S13]  /*125e0*/  ISETP.GE.U32.AND P0, PT, R15, R8, PT ;  /* 0x000000080f00720c */ /* 0x000fda0003f06070 */
[----:B------:R-:W-:-:S04]  /*125f0*/  @P0 IADD3 R15, R15, -R8, RZ ;  /* 0x800000080f0f0210 */ /* 0x000fc80007ffe0ff */
[----:B------:R-:W-:-:S13]  /*12600*/  ISETP.GE.U32.AND P0, PT, R15, R8, PT ;  /* 0x000000080f00720c */ /* 0x000fda0003f06070 */
[----:B------:R-:W-:Y:S01]  /*12610*/  @P0 IMAD.IADD R15, R15, 0x1, -R8 ;  /* 0x000000010f0f0824 */ /* 0x000fe200078e0a08 */
[----:B------:R-:W-:-:S04]  /*12620*/  @!P1 LOP3.LUT R15, RZ, R8, RZ, 0x33, !PT ;  /* 0x00000008ff0f9212 */ /* 0x000fc800078e33ff */
[----:B------:R-:W-:-:S07]  /*12630*/  MOV R8, R15 ;  /* 0x0000000f00087202 */ /* 0x000fce0000000f00 */
.L_x_3766:
[----:B------:R-:W-:Y:S05]  /*12640*/  BSYNC B1 ;  /* 0x0000000000017941 */ /* 0x000fea0003800000 */
.L_x_3764:
[----:B------:R-:W-:Y:S01]  /*12650*/  ISETP.NE.U32.AND P0, PT, R8, RZ, PT ;  /* 0x000000ff0800720c */ /* 0x000fe20003f05070 */
[----:B------:R-:W-:Y:S01]  /*12660*/  IMAD.MOV.U32 R20, RZ, RZ, R0 ;  /* 0x000000ffff147224 */ /* 0x000fe200078e0000 */
[----:B------:R-:W-:Y:S02]  /*12670*/  MOV R21, R3 ;  /* 0x0000000300157202 */ /* 0x000fe40000000f00 */
[----:B------:R-:W-:-:S13]  /*12680*/  ISETP.NE.AND.EX P0, PT, R9, RZ, PT, P0 ;  /* 0x000000ff0900720c */ /* 0x000fda0003f05300 */
[----:B------:R-:W-:Y:S05]  /*12690*/  @P0 BRA `(.L_x_3767) ;  /* 0xfffffffc006c0947 */ /* 0x000fea000383ffff */
[----:B------:R-:W-:Y:S05]  /*126a0*/  BSYNC B0 ;  /* 0x0000000000007941 */ /* 0x000fea0003800000 */
.L_x_3763:
[----:B------:R-:W-:Y:S01]  /*126b0*/  ISETP.NE.U32.AND P2, PT, R3, RZ, PT ;  /* 0x000000ff0300720c */ /* 0x000fe20003f45070 */
[----:B------:R-:W-:-:S12]  /*126c0*/  BSSY B0, `(.L_x_3768) ;  /* 0x000001c000007945 */ /* 0x000fd80003800000 */
[----:B------:R-:W-:Y:S05]  /*126d0*/  @!P2 BRA `(.L_x_3769) ;  /* 0x00000000001ca947 */ /* 0x000fea0003800000 */
[----:B------:R-:W-:Y:S01]  /*126e0*/  HFMA2.MMA R14, -RZ, RZ, 0, 2.384185791015625e-07 ;  /* 0x00000004ff0e7435 */ /* 0x000fe200000001ff */
[----:B------:R-:W-:Y:S01]  /*126f0*/  IMAD.MOV.U32 R15, RZ, RZ, RZ ;  /* 0x000000ffff0f7224 */ /* 0x000fe200078e00ff */
[----:B------:R-:W-:-:S09]  /*12700*/  MOV R20, 0x12720 ;  /* 0x0001272000147802 */ /* 0x000fd20000000f00 */
[----:B0-----:R-:W-:Y:S05]  /*12710*/  CALL.REL.NOINC `($__internal_4_$__cuda_sm20_div_u64) ;  /* 0x0000007800147944 */ /* 0x001fea0003c00000 */
[----:B------:R-:W-:Y:S02]  /*12720*/  MOV R8, R14 ;  /* 0x0000000e00087202 */ /* 0x000fe40000000f00 */
[----:B------:R-:W-:Y:S01]  /*12730*/  MOV R9, R15 ;  /* 0x0000000f00097202 */ /* 0x000fe20000000f00 */
[----:B------:R-:W-:Y:S06]  /*12740*/  BRA `(.L_x_3770) ;  /* 0x00000000004c7947 */ /* 0x000fec0003800000 */
.L_x_3769:
[----:B------:R-:W1:Y:S01]  /*12750*/  I2F.U32.RP R14, R0 ;  /* 0x00000000000e7306 */ /* 0x000e620000209000 */
[----:B------:R-:W-:Y:S01]  /*12760*/  HFMA2.MMA R8, -RZ, RZ, 0, 0 ;  /* 0x00000000ff087435 */ /* 0x000fe200000001ff */
[----:B------:R-:W-:-:S06]  /*12770*/  ISETP.NE.U32.AND P3, PT, R0, RZ, PT ;  /* 0x000000ff0000720c */ /* 0x000fcc0003f65070 */
[----:B-1----:R-:W1:Y:S02]  /*12780*/  MUFU.RCP R14, R14 ;  /* 0x0000000e000e7308 */ /* 0x002e640000001000 */
[----:B-1----:R-:W-:-:S06]  /*12790*/  VIADD R15, R14, 0xffffffe ;  /* 0x0ffffffe0e0f7836 */ /* 0x002fcc0000000000 */
[----:B------:R-:W1:Y:S02]  /*127a0*/  F2I.FTZ.U32.TRUNC.NTZ R9, R15 ;  /* 0x0000000f00097305 */ /* 0x000e64000021f000 */
[----:B-1----:R-:W-:-:S05]  /*127b0*/  IADD3 R21, RZ, -R9, RZ ;  /* 0x80000009ff157210 */ /* 0x002fca0007ffe0ff */
[----:B------:R-:W-:-:S04]  /*127c0*/  IMAD R21, R21, R0, RZ ;  /* 0x0000000015157224 */ /* 0x000fc800078e02ff */
[----:B------:R-:W-:-:S06]  /*127d0*/  IMAD.HI.U32 R8, R9, R21, R8 ;  /* 0x0000001509087227 */ /* 0x000fcc00078e0008 */
[----:B------:R-:W-:-:S04]  /*127e0*/  IMAD.HI.U32 R8, R8, 0x4, RZ ;  /* 0x0000000408087827 */ /* 0x000fc800078e00ff */
[----:B------:R-:W-:-:S04]  /*127f0*/  IMAD.MOV R9, RZ, RZ, -R8 ;  /* 0x000000ffff097224 */ /* 0x000fc800078e0a08 */
[----:B------:R-:W-:-:S05]  /*12800*/  IMAD R9, R0, R9, 0x4 ;  /* 0x0000000400097424 */ /* 0x000fca00078e0209 */
[----:B------:R-:W-:-:S13]  /*12810*/  ISETP.GE.U32.AND P0, PT, R9, R0, PT ;  /* 0x000000000900720c */ /* 0x000fda0003f06070 */
[-C--:B------:R-:W-:Y:S02]  /*12820*/  @P0 IADD3 R9, R9, -R0.reuse, RZ ;  /* 0x8000000009090210 */ /* 0x080fe40007ffe0ff */
[----:B------:R-:W-:Y:S02]  /*12830*/  @P0 IADD3 R8, R8, 0x1, RZ ;  /* 0x0000000108080810 */ /* 0x000fe40007ffe0ff */
[----:B------:R-:W-:Y:S02]  /*12840*/  ISETP.GE.U32.AND P1, PT, R9, R0, PT ;  /* 0x000000000900720c */ /* 0x000fe40003f26070 */
[----:B------:R-:W-:-:S11]  /*12850*/  MOV R9, RZ ;  /* 0x000000ff00097202 */ /* 0x000fd60000000f00 */
[----:B------:R-:W-:Y:S01]  /*12860*/  @P1 VIADD R8, R8, 0x1 ;  /* 0x0000000108081836 */ /* 0x000fe20000000000 */
[----:B------:R-:W-:-:S07]  /*12870*/  @!P3 LOP3.LUT R8, RZ, R0, RZ, 0x33, !PT ;  /* 0x00000000ff08b212 */ /* 0x000fce00078e33ff */
.L_x_3770:
[----:B------:R-:W-:Y:S05]  /*12880*/  BSYNC B0 ;  /* 0x0000000000007941 */ /* 0x000fea0003800000 */
.L_x_3768:
[----:B------:R-:W-:Y:S04]  /*12890*/  BSSY B0, `(.L_x_3771) ;  /* 0x000001c000007945 */ /* 0x000fe80003800000 */
[----:B------:R-:W-:Y:S05]  /*128a0*/  @!P2 BRA `(.L_x_3772) ;  /* 0x00000000001ca947 */ /* 0x000fea0003800000 */
[----:B------:R-:W-:Y:S01]  /*128b0*/  HFMA2.MMA R14, -RZ, RZ, 0, 1.1920928955078125e-07 ;  /* 0x00000002ff0e7435 */ /* 0x000fe200000001ff */
[----:B------:R-:W-:Y:S01]  /*128c0*/  IMAD.MOV.U32 R15, RZ, RZ, RZ ;  /* 0x000000ffff0f7224 */ /* 0x000fe200078e00ff */
[----:B------:R-:W-:-:S09]  /*128d0*/  MOV R20, 0x128f0 ;  /* 0x000128f000147802 */ /* 0x000fd20000000f00 */
[----:B0-----:R-:W-:Y:S05]  /*128e0*/  CALL.REL.NOINC `($__internal_4_$__cuda_sm20_div_u64) ;  /* 0x0000007400a07944 */ /* 0x001fea0003c00000 */
[----:B------:R-:W-:Y:S02]  /*128f0*/  MOV R20, R14 ;  /* 0x0000000e00147202 */ /* 0x000fe40000000f00 */
[----:B------:R-:W-:Y:S01]  /*12900*/  MOV R21, R15 ;  /* 0x0000000f00157202 */ /* 0x000fe20000000f00 */
[----:B------:R-:W-:Y:S06]  /*12910*/  BRA `(.L_x_3773) ;  /* 0x00000000004c7947 */ /* 0x000fec0003800000 */
.L_x_3772:
[----:B------:R-:W1:Y:S01]  /*12920*/  I2F.U32.RP R21, R0 ;  /* 0x0000000000157306 */ /* 0x000e620000209000 */
[----:B------:R-:W-:-:S07]  /*12930*/  ISETP.NE.U32.AND P2, PT, R0, RZ, PT ;  /* 0x000000ff0000720c */ /* 0x000fce0003f45070 */
[----:B-1----:R-:W1:Y:S02]  /*12940*/  MUFU.RCP R21, R21 ;  /* 0x0000001500157308 */ /* 0x002e640000001000 */
[----:B-1----:R-:W-:Y:S01]  /*12950*/  VIADD R14, R21, 0xffffffe ;  /* 0x0ffffffe150e7836 */ /* 0x002fe20000000000 */
[----:B------:R-:W-:-:S05]  /*12960*/  MOV R21, RZ ;  /* 0x000000ff00157202 */ /* 0x000fca0000000f00 */
[----:B------:R1:W2:Y:S02]  /*12970*/  F2I.FTZ.U32.TRUNC.NTZ R15, R14 ;  /* 0x0000000e000f7305 */ /* 0x0002a4000021f000 */
[----:B-1----:R-:W-:Y:S01]  /*12980*/  HFMA2.MMA R14, -RZ, RZ, 0, 0 ;  /* 0x00000000ff0e7435 */ /* 0x002fe200000001ff */
[----:B--2---:R-:W-:-:S05]  /*12990*/  IADD3 R3, RZ, -R15, RZ ;  /* 0x8000000fff037210 */ /* 0x004fca0007ffe0ff */
        /* <DEDUP_REMOVED lines=11> */
.L_x_3773:
[----:B------:R-:W-:Y:S05]  /*12a50*/  BSYNC B0 ;  /* 0x0000000000007941 */ /* 0x000fea0003800000 */
.L_x_3771:
        /* <DEDUP_REMOVED lines=10> */
[----:B0-----:R-:W-:Y:S05]  /*12b00*/  CALL.REL.NOINC `($__internal_4_$__cuda_sm20_div_u64) ;  /* 0x0000007400187944 */ /* 0x001fea0003c00000 */
[----:B------:R-:W-:Y:S01]  /*12b10*/  IMAD.MOV.U32 R8, RZ, RZ, R14 ;  /* 0x000000ffff087224 */ /* 0x000fe200078e000e */
[----:B------:R-:W-:Y:S01]  /*12b20*/  MOV R9, R15 ;  /* 0x0000000f00097202 */ /* 0x000fe20000000f00 */
[----:B------:R-:W-:Y:S06]  /*12b30*/  BRA `(.L_x_3776) ;  /* 0x00000000004c7947 */ /* 0x000fec0003800000 */
.L_x_3775:
[----:B------:R-:W1:Y:S01]  /*12b40*/  I2F.U32.RP R0, R20 ;  /* 0x0000001400007306 */ /* 0x000e620000209000 */
[----:B------:R-:W-:-:S07]  /*12b50*/  ISETP.NE.U32.AND P2, PT, R20, RZ, PT ;  /* 0x000000ff1400720c */ /* 0x000fce0003f45070 */
[----:B-1----:R-:W1:Y:S02]  /*12b60*/  MUFU.RCP R0, R0 ;  /* 0x0000000000007308 */ /* 0x002e640000001000 */
[----:B-1----:R-:W-:-:S06]  /*12b70*/  IADD3 R8, R0, 0xffffffe, RZ ;  /* 0x0ffffffe00087810 */ /* 0x002fcc0007ffe0ff */
[----:B------:R1:W2:Y:S02]  /*12b80*/  F2I.FTZ.U32.TRUNC.NTZ R9, R8 ;  /* 0x0000000800097305 */ /* 0x0002a4000021f000 */
[----:B-1----:R-:W-:Y:S01]  /*12b90*/  HFMA2.MMA R8, -RZ, RZ, 0, 0 ;  /* 0x00000000ff087435 */ /* 0x002fe200000001ff */
[----:B--2---:R-:W-:-:S04]  /*12ba0*/  IMAD.MOV R3, RZ, RZ, -R9 ;  /* 0x000000ffff037224 */ /* 0x004fc800078e0a09 */
        /* <DEDUP_REMOVED lines=12> */
.L_x_3776:
[----:B------:R-:W-:Y:S05]  /*12c70*/  BSYNC B0 ;  /* 0x0000000000007941 */ /* 0x000fea0003800000 */
.L_x_3774:
[----:B------:R-:W-:Y:S02]  /*12c80*/  ULDC.64 UR4, c[0x0][0x600] ;  /* 0x0001800000047ab9 */ /* 0x000fe40000000a00 */
[----:B------:R-:W-:-:S04]  /*12c90*/  IADD3 R8, P0, R8, UR4, RZ ;  /* 0x0000000408087c10 */ /* 0x000fc8000ff1e0ff */
[----:B------:R-:W-:-:S04]  /*12ca0*/  IADD3.X R9, R9, UR5, RZ, P0, !PT ;  /* 0x0000000509097c10 */ /* 0x000fc800087fe4ff */
[----:B------:R-:W-:-:S07]  /*12cb0*/  MOV R0, R9 ;  /* 0x0000000900007202 */ /* 0x000fce0000000f00 */
.L_x_3762:
[----:B------:R-:W-:Y:S02]  /*12cc0*/  ULDC UR4, c[0x0][0x238] ;  /* 0x00008e0000047ab9 */ /* 0x000fe40000000800 */
[----:B------:R-:W-:-:S13]  /*12cd0*/  ISETP.NE.AND P0, PT, RZ, UR4, PT ;  /* 0x00000004ff007c0c */ /* 0x000fda000bf05270 */
[----:B------:R-:W-:Y:S05]  /*12ce0*/  @!P0 BRA `(.L_x_3777) ;  /* 0x0000006000bc8947 */ /* 0x000fea0003800000 */
[----:B------:R-:W1:Y:S01]  /*12cf0*/  LDC R20, c[0x0][0x3ec] ;  /* 0x0000fb00ff147b82 */ /* 0x000e620000000800 */
[----:B------:R-:W2:Y:S01]  /*12d00*/  S2R R3, SR_CTAID.X ;  /* 0x0000000000037919 */ /* 0x000ea20000002500 */
[----:B------:R-:W-:Y:S01]  /*12d10*/  ULDC UR4, c[0x0][0x23c] ;  /* 0x00008f0000047ab9 */ /* 0x000fe20000000800 */
[----:B------:R-:W-:Y:S01]  /*12d20*/  HFMA2.MMA R19, -RZ, RZ, 0, 0 ;  /* 0x00000000ff137435 */ /* 0x000fe200000001ff */
[----:B------:R-:W-:Y:S01]  /*12d30*/  IMAD R4, R2, UR4, RZ ;  /* 0x0000000402047c24 */ /* 0x000fe2000f8e02ff */
[----:B------:R-:W-:Y:S01]  /*12d40*/  ULDC UR4, c[0x0][0x240] ;  /* 0x0000900000047ab9 */ /* 0x000fe20000000800 */
[----:B------:R-:W-:Y:S02]  /*12d50*/  IMAD.MOV.U32 R22, RZ, RZ, RZ ;  /* 0x000000ffff167224 */ /* 0x000fe400078e00ff */
[----:B------:R-:W-:Y:S01]  /*12d60*/  IMAD R4, R17, UR4, R4 ;  /* 0x0000000411047c24 */ /* 0x000fe2000f8e0204 */
[----:B------:R-:W-:Y:S01]  /*12d70*/  ULDC UR4, c[0x0][0x228] ;  /* 0x00008a0000047ab9 */ /* 0x000fe20000000800 */
[----:B-1----:R-:W-:-:S02]  /*12d80*/  ISETP.NE.AND P0, PT, R20, RZ, PT ;  /* 0x000000ff1400720c */ /* 0x002fc40003f05270 */
[----:B--2---:R-:W-:-:S05]  /*12d90*/  IMAD R4, R3, UR4, R4 ;  /* 0x0000000403047c24 */ /* 0x004fca000f8e0204 */
[----:B------:R-:W-:-:S06]  /*12da0*/  SHF.L.U32 R5, R4, 0x2, RZ ;  /* 0x0000000204057819 */ /* 0x000fcc00000006ff */
        /* <DEDUP_REMOVED lines=274> */
.L_x_3778:
        /* <DEDUP_REMOVED lines=278> */
.L_x_3779:
        /* <DEDUP_REMOVED lines=279> */
.L_x_3780:
        /* <DEDUP_REMOVED lines=277> */
.L_x_3781:
[----:B------:R-:W1:Y:S01]  /*172f0*/  LDC R28, c[0x0][0x230] ;  /* 0x00008c00ff1c7b82 */ /* 0x000e620000000800 */
[----:B------:R-:W-:Y:S01]  /*17300*/  ULDC UR6, c[0x0][0x220] ;  /* 0x0000880000067ab9 */ /* 0x000fe20000000800 */
[----:B------:R-:W-:Y:S01]  /*17310*/  IADD3 R20, P1, R16, UR4, RZ ;  /* 0x0000000410147c10 */ /* 0x000fe2000ff3e0ff */
[----:B------:R-:W-:Y:S01]  /*17320*/  BSSY B0, `(.L_x_3782) ;  /* 0x000000d000007945 */ /* 0x000fe20003800000 */
[----:B------:R-:W-:-:S03]  /*17330*/  PRMT R4, RZ, 0x7610, R4 ;  /* 0x00007610ff047816 */ /* 0x000fc60000000004 */
[----:B------:R-:W-:Y:S01]  /*17340*/  IMAD.X R21, RZ, RZ, UR5, P1 ;  /* 0x00000005ff157e24 */ /* 0x000fe200088e06ff */
[----:B-1----:R-:W-:-:S04]  /*17350*/  ISETP.NE.AND P0, PT, R28, RZ, PT ;  /* 0x000000ff1c00720c */ /* 0x002fc80003f05270 */
        /* <DEDUP_REMOVED lines=9> */
.L_x_3783:
[----:B------:R-:W-:Y:S05]  /*173f0*/  BSYNC B0 ;  /* 0x0000000000007941 */ /* 0x000fea0003800000 */
.L_x_3782:
        /* <DEDUP_REMOVED lines=13> */
[----:B------:R1:W-:Y:S04]  /*174d0*/  STG.E desc[UR60][R4.64], R24 ;  /* 0x0000001804007986 */ /* 0x0003e8000c10193c */
[----:B------:R1:W-:Y:S04]  /*174e0*/  STG.E desc[UR60][R4.64+0x4], R25 ;  /* 0x0000041904007986 */ /* 0x0003e8000c10193c */
[----:B------:R1:W-:Y:S04]  /*174f0*/  STG.E desc[UR60][R4.64+0x8], R26 ;  /* 0x0000081a04007986 */ /* 0x0003e8000c10193c */
[----:B------:R1:W-:Y:S02]  /*17500*/  STG.E desc[UR60][R4.64+0xc], R27 ;  /* 0x00000c1b04007986 */ /* 0x0003e4000c10193c */
.L_x_3785:
[----:B------:R-:W-:Y:S05]  /*17510*/  BSYNC B0 ;  /* 0x0000000000007941 */ /* 0x000fea0003800000 */
.L_x_3784:
        /* <DEDUP_REMOVED lines=35> */
.L_x_3787:
[----:B------:R-:W-:Y:S05]  /*17750*/  BSYNC B0 ;  /* 0x0000000000007941 */ /* 0x000fea0003800000 */
.L_x_3786:
[----:B------:R-:W3:Y:S08]  /*17760*/  S2UR UR5, SR_CgaCtaId ;  /* 0x00000000000579c3 */ /* 0x000ef00000008800 */
[----:B------:R-:W-:Y:S06]  /*17770*/  BAR.SYNC.DEFER_BLOCKING 0x0 ;  /* 0x0000000000007b1d */ /* 0x000fec0000010000 */
[----:B------:R-:W-:-:S02]  /*17780*/  UMOV UR4, 0x400 ;  /* 0x0000040000047882 */ /* 0x000fc40000000000 */
[----:B---3--:R-:W-:-:S09]  /*17790*/  ULEA UR6, UR5, UR4, 0x18 ;  /* 0x0000000405067291 */ /* 0x008fd2000f8ec03f */
[----:B-12---:R-:W1:Y:S02]  /*177a0*/  LDS.U8 R4, [UR6] ;  /* 0x00000006ff047984 */ /* 0x006e640008000000 */
        /* <DEDUP_REMOVED lines=25> */
[----:B------:R-:W1:Y:S01]  /*17940*/  LDC R7, c[0x0][0x4] ;  /* 0x00000100ff077b82 */ /* 0x000e620000000800 */
[----:B------:R-:W-:Y:S01]  /*17950*/  BSSY B1, `(.L_x_3791) ;  /* 0x0000015000017945 */ /* 0x000fe20003800000 */
[----:B------:R-:W-:Y:S01]  /*17960*/  MOV R6, R4 ;  /* 0x0000000400067202 */ /* 0x000fe20000000f00 */
[----:B------:R-:W-:Y:S01]  /*17970*/  IMAD.U32 R26, RZ, RZ, UR9 ;  /* 0x00000009ff1a7e24 */ /* 0x000fe2000f8e00ff */
[----:B------:R-:W-:Y:S01]  /*17980*/  MOV R25, UR9 ;  /* 0x0000000900197c02 */ /* 0x000fe20008000f00 */
[----:B------:R-:W-:Y:S01]  /*17990*/  IMAD R3, R3, UR7, RZ ;  /* 0x0000000703037c24 */ /* 0x000fe2000f8e02ff */
[----:B------:R-:W-:Y:S01]  /*179a0*/  MOV R27, UR9 ;  /* 0x00000009001b7c02 */ /* 0x000fe20008000f00 */
[----:B-1----:R-:W-:-:S07]  /*179b0*/  IMAD R7, R7, UR6, RZ ;  /* 0x0000000607077c24 */ /* 0x002fce000f8e02ff */
.L_x_3792:
[----:B------:R-:W1:Y:S01]  /*179c0*/  LDC.64 R4, c[0x0][0x608] ;  /* 0x00018200ff047b82 */ /* 0x000e620000000a00 */
[----:B------:R-:W-:-:S05]  /*179d0*/  IADD3 R23, R3, R6, RZ ;  /* 0x0000000603177210 */ /* 0x000fca0007ffe0ff */
[----:B-1----:R-:W-:-:S05]  /*179e0*/  IMAD.WIDE.U32 R4, R23, 0x10, R4 ;  /* 0x0000001017047825 */ /* 0x002fca00078e0004 */
        /* <DEDUP_REMOVED lines=12> */
.L_x_3791:
[----:B------:R-:W-:Y:S05]  /*17ab0*/  BRA `(.L_x_3790) ;  /* 0x0000000000747947 */ /* 0x000fea0003800000 */
.L_x_3789:
[----:B------:R-:W-:Y:S01]  /*17ac0*/  ULDC UR7, c[0x0][0x22c] ;  /* 0x00008b0000077ab9 */ /* 0x000fe20000000800 */
[----:B------:R-:W-:Y:S01]  /*17ad0*/  MOV R25, UR9 ;  /* 0x0000000900197c02 */ /* 0x000fe20008000f00 */
[----:B------:R-:W-:Y:S01]  /*17ae0*/  IMAD.U32 R27, RZ, RZ, UR9 ;  /* 0x00000009ff1b7e24 */ /* 0x000fe2000f8e00ff */
[----:B------:R-:W-:Y:S02]  /*17af0*/  ISETP.GE.U32.AND P0, PT, R17, UR7, PT ;  /* 0x0000000711007c0c */ /* 0x000fe4000bf06070 */
[----:B------:R-:W-:-:S11]  /*17b00*/  MOV R26, UR9 ;  /* 0x00000009001a7c02 */ /* 0x000fd60008000f00 */
[----:B------:R-:W-:Y:S05]  /*17b10*/  @P0 BRA `(.L_x_3790) ;  /* 0x00000000005c0947 */ /* 0x000fea0003800000 */
[----:B------:R-:W-:Y:S01]  /*17b20*/  ULDC UR6, c[0x0][0x10] ;  /* 0x0000040000067ab9 */ /* 0x000fe20000000800 */
[----:B------:R-:W1:Y:S01]  /*17b30*/  LDC R31, c[0x0][RZ] ;  /* 0x00000000ff1f7b82 */ /* 0x000e620000000800 */
[----:B------:R-:W-:Y:S01]  /*17b40*/  MOV R28, R17 ;  /* 0x00000011001c7202 */ /* 0x000fe20000000f00 */
[----:B------:R-:W-:Y:S01]  /*17b50*/  IMAD.U32 R26, RZ, RZ, UR9 ;  /* 0x00000009ff1a7e24 */ /* 0x000fe2000f8e00ff */
[----:B------:R-:W-:Y:S01]  /*17b60*/  MOV R25, UR9 ;  /* 0x0000000900197c02 */ /* 0x000fe20008000f00 */
[----:B------:R-:W-:Y:S01]  /*17b70*/  IMAD R3, R3, UR6, RZ ;  /* 0x0000000603037c24 */ /* 0x000fe2000f8e02ff */
[----:B------:R-:W-:-:S03]  /*17b80*/  MOV R27, UR9 ;  /* 0x00000009001b7c02 */ /* 0x000fc60008000f00 */
[----:B------:R-:W2:Y:S08]  /*17b90*/  LDC.64 R6, c[0x0][0x608] ;  /* 0x00018200ff067b82 */ /* 0x000eb00000000a00 */
[----:B0-----:R-:W0:Y:S02]  /*17ba0*/  LDC R33, c[0x0][0x4] ;  /* 0x00000100ff217b82 */ /* 0x001e240000000800 */
.L_x_3793:
[----:B------:R-:W-:-:S05]  /*17bb0*/  IADD3 R5, R3, R28, RZ ;  /* 0x0000001c03057210 */ /* 0x000fca0007ffe0ff */
[----:B-1----:R-:W-:-:S04]  /*17bc0*/  IMAD R5, R5, R31, R2 ;  /* 0x0000001f05057224 */ /* 0x002fc800078e0202 */
[----:B--2---:R-:W-:-:S05]  /*17bd0*/  IMAD.WIDE.U32 R4, R5, 0x10, R6 ;  /* 0x0000001005047825 */ /* 0x004fca00078e0006 */
[----:B------:R-:W2:Y:S04]  /*17be0*/  LDG.E R23, desc[UR60][R4.64] ;  /* 0x0000003c04177981 */ /* 0x000ea8000c1e1900 */
[----:B------:R-:W3:Y:S04]  /*17bf0*/  LDG.E R30, desc[UR60][R4.64+0x4] ;  /* 0x0000043c041e7981 */ /* 0x000ee8000c1e1900 */
[----:B------:R-:W4:Y:S04]  /*17c00*/  LDG.E R29, desc[UR60][R4.64+0x8] ;  /* 0x0000083c041d7981 */ /* 0x000f28000c1e1900 */
[----:B------:R-:W5:Y:S01]  /*17c10*/  LDG.E R32, desc[UR60][R4.64+0xc] ;  /* 0x00000c3c04207981 */ /* 0x000f62000c1e1900 */
[----:B0-----:R-:W-:-:S05]  /*17c20*/  IMAD.IADD R28, R33, 0x1, R28 ;  /* 0x00000001211c7824 */ /* 0x001fca00078e021c */
[----:B------:R-:W-:Y:S01]  /*17c30*/  ISETP.GE.U32.AND P0, PT, R28, UR7, PT ;  /* 0x000000071c007c0c */ /* 0x000fe2000bf06070 */
[----:B--2---:R-:W-:Y:S01]  /*17c40*/  FADD.FTZ R24, R23, R24 ;  /* 0x0000001817187221 */ /* 0x004fe20000010000 */
[----:B---3--:R-:W-:Y:S01]  /*17c50*/  FADD.FTZ R25, R30, R25 ;  /* 0x000000191e197221 */ /* 0x008fe20000010000 */
[----:B----4-:R-:W-:Y:S01]  /*17c60*/  FADD.FTZ R26, R29, R26 ;  /* 0x0000001a1d1a7221 */ /* 0x010fe20000010000 */
[----:B-----5:R-:W-:-:S09]  /*17c70*/  FADD.FTZ R27, R32, R27 ;  /* 0x0000001b201b7221 */ /* 0x020fd20000010000 */
[----:B------:R-:W-:Y:S05]  /*17c80*/  @!P0 BRA `(.L_x_3793) ;  /* 0xfffffffc00c88947 */ /* 0x000fea000383ffff */
.L_x_3790:
[----:B------:R-:W-:Y:S05]  /*17c90*/  BSYNC B0 ;  /* 0x0000000000007941 */ /* 0x000fea0003800000 */
.L_x_3788:
        /* <DEDUP_REMOVED lines=10> */
[----:B------:R1:W-:Y:S02]  /*17d40*/  STS.128 [R3], R24 ;  /* 0x0000001803007388 */ /* 0x0003e40000000c00 */
[----:B------:R-:W-:Y:S05]  /*17d50*/  @!P0 BRA `(.L_x_3794) ;  /* 0x0000000000408947 */ /* 0x000fea0003800000 */
[----:B------:R-:W-:-:S07]  /*17d60*/  MOV R28, UR5 ;  /* 0x00000005001c7c02 */ /* 0x000fce0008000f00 */
.L_x_3795:
[----:B------:R-:W-:Y:S01]  /*17d70*/  IADD3 R4, R17, R28, RZ ;  /* 0x0000001c11047210 */ /* 0x000fe20007ffe0ff */
[----:B------:R-:W-:Y:S03]  /*17d80*/  BAR.SYNC.DEFER_BLOCKING 0x0 ;  /* 0x0000000000007b1d */ /* 0x000fe60000010000 */
[----:B------:R-:W-:-:S04]  /*17d90*/  ISETP.GE.U32.AND P0, PT, R4, UR6, PT ;  /* 0x0000000604007c0c */ /* 0x000fc8000bf06070 */
[----:B------:R-:W-:-:S13]  /*17da0*/  ISETP.GE.U32.OR P0, PT, R17, R28, P0 ;  /* 0x0000001c1100720c */ /* 0x000fda0000706470 */
[----:B------:R-:W-:-:S05]  /*17db0*/  @!P0 IMAD R4, R4, R23, R2 ;  /* 0x0000001704048224 */ /* 0x000fca00078e0202 */
[----:B------:R-:W-:-:S06]  /*17dc0*/  @!P0 LEA R4, R4, UR4, 0x4 ;  /* 0x0000000404048c11 */ /* 0x000fcc000f8e20ff */
        /* <DEDUP_REMOVED lines=9> */
.L_x_3794:
        /* <DEDUP_REMOVED lines=9> */
[----:B---3--:R-:W-:Y:S05]  /*17ef0*/  @!P0 BRA `(.L_x_3797) ;  /* 0x0000000000408947 */ /* 0x008fea0003800000 */
[----:B------:R-:W-:-:S07]  /*17f00*/  MOV R17, R5 ;  /* 0x0000000500117202 */ /* 0x000fce0000000f00 */
.L_x_3798:
[----:B------:R-:W-:Y:S01]  /*17f10*/  IMAD.IADD R4, R2, 0x1, R17 ;  /* 0x0000000102047824 */ /* 0x000fe200078e0211 */
[----:B------:R-:W-:Y:S04]  /*17f20*/  BAR.SYNC.DEFER_BLOCKING 0x0 ;  /* 0x0000000000007b1d */ /* 0x000fe80000010000 */
[----:B------:R-:W-:-:S04]  /*17f30*/  ISETP.GE.U32.AND P0, PT, R4, R23, PT ;  /* 0x000000170400720c */ /* 0x000fc80003f06070 */
[----:B------:R-:W-:-:S13]  /*17f40*/  ISETP.GE.U32.OR P0, PT, R2, R17, P0 ;  /* 0x000000110200720c */ /* 0x000fda0000706470 */
[----:B------:R-:W-:Y:S02]  /*17f50*/  @!P0 LEA R4, R17, R3, 0x4 ;  /* 0x0000000311048211 */ /* 0x000fe400078e20ff */
[----:B------:R-:W-:-:S04]  /*17f60*/  SHF.R.S32.HI R17, RZ, 0x1, R17 ;  /* 0x00000001ff117819 */ /* 0x000fc80000011411 */
[----:B------:R-:W1:Y:S02]  /*17f70*/  @!P0 LDS.128 R4, [R4] ;  /* 0x0000000004048984 */ /* 0x000e640000000c00 */
[----:B-123--:R-:W-:Y:S01]  /*17f80*/  @!P0 FADD.FTZ R24, R24, R4 ;  /* 0x0000000418188221 */ /* 0x00efe20000010000 */
[----:B------:R-:W-:Y:S01]  /*17f90*/  @!P0 FADD.FTZ R25, R25, R5 ;  /* 0x0000000519198221 */ /* 0x000fe20000010000 */
[----:B------:R-:W-:Y:S01]  /*17fa0*/  @!P0 FADD.FTZ R26, R26, R6 ;  /* 0x000000061a1a8221 */ /* 0x000fe20000010000 */
[----:B------:R-:W-:-:S05]  /*17fb0*/  @!P0 FADD.FTZ R27, R27, R7 ;  /* 0x000000071b1b8221 */ /* 0x000fca0000010000 */
[----:B------:R3:W-:Y:S01]  /*17fc0*/  @!P0 STS.128 [R3], R24 ;  /* 0x0000001803008388 */ /* 0x0007e20000000c00 */
[----:B------:R-:W-:-:S13]  /*17fd0*/  ISETP.GE.AND P0, PT, R17, 0x20, PT ;  /* 0x000000201100780c */ /* 0x000fda0003f06270 */
[----:B------:R-:W-:Y:S05]  /*17fe0*/  @P0 BRA `(.L_x_3798) ;  /* 0xfffffffc00c80947 */ /* 0x000fea000383ffff */
[----:B------:R-:W-:-:S07]  /*17ff0*/  MOV R4, 0x20 ;  /* 0x0000002000047802 */ /* 0x000fce0000000f00 */
.L_x_3797:
[----:B------:R-:W-:Y:S01]  /*18000*/  BAR.SYNC.DEFER_BLOCKING 0x0 ;  /* 0x0000000000007b1d */ /* 0x000fe20000010000 */
[----:B------:R-:W-:-:S13]  /*18010*/  ISETP.GE.AND P0, PT, R4, 0x2, PT ;  /* 0x000000020400780c */ /* 0x000fda0003f06270 */
[----:B------:R-:W-:Y:S05]  /*18020*/  @!P0 BRA `(.L_x_3796) ;  /* 0x0000000000308947 */ /* 0x000fea0003800000 */
[----:B-123--:R-:W-:-:S07]  /*18030*/  IMAD.MOV.U32 R3, RZ, RZ, 0x1 ;  /* 0x00000001ff037424 */ /* 0x00efce00078e00ff */
.L_x_3799:
[----:B------:R-:W1:Y:S04]  /*18040*/  SHFL.DOWN PT, R5, R24, R3, 0x1f ;  /* 0x08001f0318057589 */ /* 0x000e6800000e0000 */
[----:B------:R-:W2:Y:S04]  /*18050*/  SHFL.DOWN PT, R2, R25, R3, 0x1f ;  /* 0x08001f0319027589 */ /* 0x000ea800000e0000 */
[----:B------:R-:W3:Y:S04]  /*18060*/  SHFL.DOWN PT, R7, R26, R3, 0x1f ;  /* 0x08001f031a077589 */ /* 0x000ee800000e0000 */
[----:B------:R4:W5:Y:S02]  /*18070*/  SHFL.DOWN PT, R6, R27, R3, 0x1f ;  /* 0x08001f031b067589 */ /* 0x00096400000e0000 */
[----:B----4-:R-:W-:Y:S01]  /*18080*/  SHF.L.U32 R3, R3, 0x1, RZ ;  /* 0x0000000103037819 */ /* 0x010fe200000006ff */
[----:B-1----:R-:W-:-:S03]  /*18090*/  FADD.FTZ R24, R5, R24 ;  /* 0x0000001805187221 */ /* 0x002fc60000010000 */
[----:B------:R-:W-:Y:S01]  /*180a0*/  ISETP.GE.AND P0, PT, R3, R4, PT ;  /* 0x000000040300720c */ /* 0x000fe20003f06270 */
[----:B--2---:R-:W-:Y:S01]  /*180b0*/  FADD.FTZ R25, R2, R25 ;  /* 0x0000001902197221 */ /* 0x004fe20000010000 */
[----:B---3--:R-:W-:Y:S01]  /*180c0*/  FADD.FTZ R26, R7, R26 ;  /* 0x0000001a071a7221 */ /* 0x008fe20000010000 */
[----:B-----5:R-:W-:-:S10]  /*180d0*/  FADD.FTZ R27, R6, R27 ;  /* 0x0000001b061b7221 */ /* 0x020fd40000010000 */
[----:B------:R-:W-:Y:S05]  /*180e0*/  @!P0 BRA `(.L_x_3799) ;  /* 0xfffffffc00d48947 */ /* 0x000fea000383ffff */
.L_x_3796:
        /* <DEDUP_REMOVED lines=9> */
[----:B-123--:R-:W2:Y:S04]  /*18180*/  LDG.E R3, desc[UR60][R8.64] ;  /* 0x0000003c08037981 */ /* 0x00eea8000c1e1900 */
[----:B------:R-:W3:Y:S04]  /*18190*/  LDG.E R0, desc[UR60][R8.64+0x4] ;  /* 0x0000043c08007981 */ /* 0x000ee8000c1e1900 */
[----:B------:R-:W4:Y:S04]  /*181a0*/  LDG.E R5, desc[UR60][R8.64+0x8] ;  /* 0x0000083c08057981 */ /* 0x000f28000c1e1900 */
[----:B------:R-:W5:Y:S01]  /*181b0*/  LDG.E R2, desc[UR60][R8.64+0xc] ;  /* 0x00000c3c08027981 */ /* 0x000f62000c1e1900 */
[----:B--2---:R-:W-:Y:S01]  /*181c0*/  FADD.FTZ R24, R24, R3 ;  /* 0x0000000318187221 */ /* 0x004fe20000010000 */
[----:B---3--:R-:W-:Y:S01]  /*181d0*/  FADD.FTZ R25, R25, R0 ;  /* 0x0000000019197221 */ /* 0x008fe20000010000 */
[----:B----4-:R-:W-:Y:S01]  /*181e0*/  FADD.FTZ R26, R26, R5 ;  /* 0x000000051a1a7221 */ /* 0x010fe20000010000 */
[----:B-----5:R-:W-:-:S07]  /*181f0*/  FADD.FTZ R27, R27, R2 ;  /* 0x000000021b1b7221 */ /* 0x020fce0000010000 */
.L_x_3801:
[----:B------:R-:W-:Y:S05]  /*18200*/  @!P1 BRA `(.L_x_3802) ;  /* 0x00000004007c9947 */ /* 0x000fea0003800000 */
[----:B------:R-:W4:Y:S01]  /*18210*/  LDC R17, c[0x0][0x624] ;  /* 0x00018900ff117b82 */ /* 0x000f220000000800 */
[----:B-123--:R-:W-:Y:S02]  /*18220*/  F2FP.BF16.F32.PACK_AB R24, RZ, R24 ;  /* 0x00000018ff18723e */ /* 0x00efe400000010ff */
[----:B----4-:R-:W-:-:S04]  /*18230*/  ISETP.NE.AND P0, PT, R17, 0x1, PT ;  /* 0x000000011100780c */ /* 0x010fc80003f05270 */
        /* <DEDUP_REMOVED lines=18> */
.L_x_3803:
        /* <DEDUP_REMOVED lines=23> */
.L_x_3804:
        /* <DEDUP_REMOVED lines=11> */
[----:B--2---:R2:W3:Y:S01]  /*18580*/  LDC.64 R2, c[0x4][R0] ;  /* 0x0100000000027b82 */ /* 0x0044e20000000a00 */
        /* <DEDUP_REMOVED lines=11> */
.L_x_3805:
        /* <DEDUP_REMOVED lines=10> */
[----:B------:R-:W-:Y:S01]  /*186e0*/  MOV R4, UR4 ;  /* 0x0000000400047c02 */ /* 0x000fe20008000f00 */
[----:B--2---:R2:W4:Y:S01]  /*186f0*/  LDC.64 R2, c[0x4][R0] ;  /* 0x0100000000027b82 */ /* 0x0045220000000a00 */
        /* <DEDUP_REMOVED lines=9> */
[----:B------:R-:W-:-:S07]  /*18790*/  LEPC R20, `(.L_x_3806) ;  /* 0x000000001014794e */ /* 0x000fce0000000000 */
[----:B01-34-:R-:W-:Y:S05]  /*187a0*/  CALL.ABS.NOINC R2 ;  /* 0x0000000002007343 */ /* 0x01bfea0003c00000 */
.L_x_3806:
[----:B------:R-:W-:Y:S02]  /*187b0*/  ULDC.64 UR4, c[0x0][0x5f0] ;  /* 0x00017c0000047ab9 */ /* 0x000fe40000000a00 */
[----:B------:R-:W-:-:S04]  /*187c0*/  IADD3 R16, P0, R16, UR4, RZ ;  /* 0x0000000410107c10 */ /* 0x000fc8000ff1e0ff */
[----:B------:R-:W-:-:S05]  /*187d0*/  IADD3.X R17, RZ, UR5, RZ, P0, !PT ;  /* 0x00000005ff117c10 */ /* 0x000fca00087fe4ff */
[----:B------:R-:W-:Y:S01]  /*187e0*/  STG.E.U16 desc[UR60][R16.64], R27 ;  /* 0x0000001b10007986 */ /* 0x000fe2000c10153c */
[----:B------:R-:W-:Y:S05]  /*187f0*/  EXIT ;  /* 0x000000000000794d */ /* 0x000fea0003800000 */
.L_x_3802:
[----:B------:R-:W-:Y:S04]  /*18800*/  STG.E desc[UR60][R8.64], R24 ;  /* 0x0000001808007986 */ /* 0x000fe8000c10193c */
[----:B------:R-:W-:Y:S04]  /*18810*/  STG.E desc[UR60][R8.64+0x4], R25 ;  /* 0x0000041908007986 */ /* 0x000fe8000c10193c */
[----:B------:R-:W-:Y:S04]  /*18820*/  STG.E desc[UR60][R8.64+0x8], R26 ;  /* 0x0000081a08007986 */ /* 0x000fe8000c10193c */
[----:B------:R-:W-:Y:S01]  /*18830*/  STG.E desc[UR60][R8.64+0xc], R27 ;  /* 0x00000c1b08007986 */ /* 0x000fe2000c10193c */
[----:B------:R-:W-:Y:S05]  /*18840*/  EXIT ;  /* 0x000000000000794d */ /* 0x000fea0003800000 */
.L_x_3800:
[----:B------:R-:W-:Y:S01]  /*18850*/  ISETP.NE.AND P0, PT, RZ, UR36, PT ;  /* 0x00000024ff007c0c */ /* 0x000fe2000bf05270 */
[----:B------:R-:W-:Y:S02]  /*18860*/  ULDC.U8 UR4, c[0x0][0x621] ;  /* 0x0001884000047ab9 */ /* 0x000fe40000000000 */
[----:B------:R-:W-:-:S10]  /*18870*/  ISETP.NE.AND P1, PT, RZ, UR4, PT ;  /* 0x00000004ff007c0c */ /* 0x000fd4000bf25270 */
[----:B------:R-:W-:Y:S05]  /*18880*/  @!P0 BRA `(.L_x_3807) ;  /* 0x0000000000308947 */ /* 0x000fea0003800000 */
[----:B------:R-:W4:Y:S04]  /*18890*/  LDG.E.U16 R2, desc[UR60][R12.64] ;  /* 0x0000003c0c027981 */ /* 0x000f28000c1e1500 */
[----:B------:R-:W5:Y:S04]  /*188a0*/  LDG.E.U16 R4, desc[UR60][R14.64] ;  /* 0x0000003c0e047981 */ /* 0x000f68000c1e1500 */
[----:B------:R-:W1:Y:S04]  /*188b0*/  LDG.E.U16 R0, desc[UR60][R10.64] ;  /* 0x0000003c0a007981 */ /* 0x000e68000c1e1500 */
[----:B------:R-:W2:Y:S01]  /*188c0*/  LDG.E.U16 R6, desc[UR60][R20.64] ;  /* 0x0000003c14067981 */ /* 0x000ea2000c1e1500 */
[----:B----4-:R-:W-:-:S02]  /*188d0*/  SHF.L.U32 R2, R2, 0x10, RZ ;  /* 0x0000001002027819 */ /* 0x010fc400000006ff */
[----:B-----5:R-:W-:Y:S01]  /*188e0*/  SHF.L.U32 R5, R4, 0x10, RZ ;  /* 0x0000001004057819 */ /* 0x020fe200000006ff */
[----:B-123--:R-:W-:Y:S02]  /*188f0*/  IMAD.U32 R3, R0, 0x10000, RZ ;  /* 0x0001000000037824 */ /* 0x00efe400078e00ff */
[----:B------:R-:W-:Y:S02]  /*18900*/  IMAD.U32 R6, R6, 0x10000, RZ ;  /* 0x0001000006067824 */ /* 0x000fe400078e00ff */
[----:B------:R-:W-:Y:S01]  /*18910*/  FADD.FTZ R24, R24, R3 ;  /* 0x0000000318187221 */ /* 0x000fe20000010000 */
[----:B------:R-:W-:Y:S01]  /*18920*/  FADD.FTZ R25, R25, R2 ;  /* 0x0000000219197221 */ /* 0x000fe20000010000 */
[----:B------:R-:W-:Y:S01]  /*18930*/  FADD.FTZ R26, R26, R5 ;  /* 0x000000051a1a7221 */ /* 0x000fe20000010000 */
[----:B------:R-:W-:-:S07]  /*18940*/  FADD.FTZ R27, R27, R6 ;  /* 0x000000061b1b7221 */ /* 0x000fce0000010000 */
.L_x_3807:
        /* <DEDUP_REMOVED lines=22> */
.L_x_3809:
        /* <DEDUP_REMOVED lines=23> */
.L_x_3810:
        /* <DEDUP_REMOVED lines=23> */
.L_x_3811:
        /* <DEDUP_REMOVED lines=11> */
[----:B--2---:R2:W4:Y:S01]  /*18e40*/  LDC.64 R2, c[0x4][R0] ;  /* 0x0100000000027b82 */ /* 0x0045220000000a00 */
        /* <DEDUP_REMOVED lines=10> */
[----:B01-34-:R-:W-:Y:S05]  /*18ef0*/  CALL.ABS.NOINC R2 ;  /* 0x0000000002007343 */ /* 0x01bfea0003c00000 */
.L_x_3812:
[----:B------:R-:W-:Y:S02]  /*18f00*/  ULDC.64 UR4, c[0x0][0x5f0] ;  /* 0x00017c0000047ab9 */ /* 0x000fe40000000a00 */
[----:B------:R-:W-:-:S04]  /*18f10*/  IADD3 R16, P0, R16, UR4, RZ ;  /* 0x0000000410107c10 */ /* 0x000fc8000ff1e0ff */
[----:B------:R-:W-:-:S05]  /*18f20*/  IADD3.X R17, RZ, UR5, RZ, P0, !PT ;  /* 0x00000005ff117c10 */ /* 0x000fca00087fe4ff */
[----:B------:R-:W-:Y:S01]  /*18f30*/  STG.E.U16 desc[UR60][R16.64], R27 ;  /* 0x0000001b10007986 */ /* 0x000fe2000c10153c */
[----:B------:R-:W-:Y:S05]  /*18f40*/  EXIT ;  /* 0x000000000000794d */ /* 0x000fea0003800000 */
.L_x_3808:
[----:B-123--:R-:W-:Y:S02]  /*18f50*/  F2FP.BF16.F32.PACK_AB R24, R25, R24 ;  /* 0x000000181918723e */ /* 0x00efe400000010ff */
[----:B------:R-:W-:Y:S02]  /*18f60*/  F2FP.BF16.F32.PACK_AB R26, R27, R26 ;  /* 0x0000001a1b1a723e */ /* 0x000fe400000010ff */
[----:B------:R-:W-:Y:S01]  /*18f70*/  PRMT R6, R24, 0x7632, R6 ;  /* 0x0000763218067816 */ /* 0x000fe20000000006 */
[----:B------:R-:W-:Y:S01]  /*18f80*/  STG.E.U16 desc[UR60][R10.64], R24 ;  /* 0x000000180a007986 */ /* 0x000fe2000c10153c */
[----:B------:R-:W-:-:S03]  /*18f90*/  PRMT R0, R26, 0x7632, R0 ;  /* 0x000076321a007816 */ /* 0x000fc60000000000 */
[----:B------:R-:W-:Y:S04]  /*18fa0*/  STG.E.U16 desc[UR60][R12.64], R6 ;  /* 0x000000060c007986 */ /* 0x000fe8000c10153c */
[----:B------:R-:W-:Y:S04]  /*18fb0*/  STG.E.U16 desc[UR60][R14.64], R26 ;  /* 0x0000001a0e007986 */ /* 0x000fe8000c10153c */
[----:B------:R-:W-:Y:S01]  /*18fc0*/  STG.E.U16 desc[UR60][R20.64], R0 ;  /* 0x0000000014007986 */ /* 0x000fe2000c10153c */
[----:B------:R-:W-:Y:S05]  /*18fd0*/  EXIT ;  /* 0x000000000000794d */ /* 0x000fea0003800000 */
.L_x_3777:
        /* <DEDUP_REMOVED lines=27> */
.L_x_3814:
        /* <DEDUP_REMOVED lines=22> */
.L_x_3816:
        /* <DEDUP_REMOVED lines=23> */
.L_x_3817:
        /* <DEDUP_REMOVED lines=23> */
.L_x_3818:
        /* <DEDUP_REMOVED lines=23> */
.L_x_3819:
[----:B------:R-:W-:Y:S02]  /*19740*/  ULDC.64 UR4, c[0x0][0x5f0] ;  /* 0x00017c0000047ab9 */ /* 0x000fe40000000a00 */
[----:B------:R-:W-:-:S04]  /*19750*/  IADD3 R16, P0, R16, UR4, RZ ;  /* 0x0000000410107c10 */ /* 0x000fc8000ff1e0ff */
[----:B------:R-:W-:-:S05]  /*19760*/  IADD3.X R17, RZ, UR5, RZ, P0, !PT ;  /* 0x00000005ff117c10 */ /* 0x000fca00087fe4ff */
[----:B------:R-:W-:Y:S01]  /*19770*/  STG.E.U16 desc[UR60][R16.64], R27 ;  /* 0x0000001b10007986 */ /* 0x000fe2000c10153c */
[----:B------:R-:W-:Y:S05]  /*19780*/  EXIT ;  /* 0x000000000000794d */ /* 0x000fea0003800000 */
.L_x_3815:
[----:B------:R-:W-:Y:S04]  /*19790*/  STG.E desc[UR60][R8.64], R24 ;  /* 0x0000001808007986 */ /* 0x000fe8000c10193c */
[----:B------:R-:W-:Y:S04]  /*197a0*/  STG.E desc[UR60][R8.64+0x4], R25 ;  /* 0x0000041908007986 */ /* 0x000fe8000c10193c */
[----:B------:R-:W-:Y:S04]  /*197b0*/  STG.E desc[UR60][R8.64+0x8], R26 ;  /* 0x0000081a08007986 */ /* 0x000fe8000c10193c */
[----:B------:R-:W-:Y:S01]  /*197c0*/  STG.E desc[UR60][R8.64+0xc], R27 ;  /* 0x00000c1b08007986 */ /* 0x000fe2000c10193c */
[----:B------:R-:W-:Y:S05]  /*197d0*/  EXIT ;  /* 0x000000000000794d */ /* 0x000fea0003800000 */
.L_x_3813:
[----:B-1----:R-:W-:Y:S01]  /*197e0*/  ISETP.NE.AND P0, PT, R2, RZ, PT ;  /* 0x000000ff0200720c */ /* 0x002fe20003f05270 */
[----:B------:R-:W-:Y:S02]  /*197f0*/  ULDC.U8 UR4, c[0x0][0x621] ;  /* 0x0001884000047ab9 */ /* 0x000fe40000000000 */
[----:B------:R-:W-:-:S10]  /*19800*/  ISETP.NE.AND P1, PT, RZ, UR4, PT ;  /* 0x00000004ff007c0c */ /* 0x000fd4000bf25270 */
[----:B------:R-:W-:Y:S05]  /*19810*/  @!P0 BRA `(.L_x_3820) ;  /* 0x0000000000308947 */ /* 0x000fea0003800000 */
[----:B------:R-:W2:Y:S04]  /*19820*/  LDG.E.U16 R2, desc[UR60][R6.64] ;  /* 0x0000003c06027981 */ /* 0x000ea8000c1e1500 */
[----:B------:R-:W3:Y:S04]  /*19830*/  LDG.E.U16 R8, desc[UR60][R10.64] ;  /* 0x0000003c0a087981 */ /* 0x000ee8000c1e1500 */
[----:B------:R-:W4:Y:S04]  /*19840*/  LDG.E.U16 R0, desc[UR60][R4.64] ;  /* 0x0000003c04007981 */ /* 0x000f28000c1e1500 */
[----:B------:R-:W5:Y:S01]  /*19850*/  LDG.E.U16 R14, desc[UR60][R12.64] ;  /* 0x0000003c0c0e7981 */ /* 0x000f62000c1e1500 */
[----:B--2---:R-:W-:-:S02]  /*19860*/  SHF.L.U32 R2, R2, 0x10, RZ ;  /* 0x0000001002027819 */ /* 0x004fc400000006ff */
[----:B---3--:R-:W-:Y:S01]  /*19870*/  SHF.L.U32 R9, R8, 0x10, RZ ;  /* 0x0000001008097819 */ /* 0x008fe200000006ff */
[----:B----4-:R-:W-:Y:S02]  /*19880*/  IMAD.U32 R3, R0, 0x10000, RZ ;  /* 0x0001000000037824 */ /* 0x010fe400078e00ff */
[----:B-----5:R-:W-:Y:S02]  /*19890*/  IMAD.U32 R14, R14, 0x10000, RZ ;  /* 0x000100000e0e7824 */ /* 0x020fe400078e00ff */
[----:B------:R-:W-:Y:S01]  /*198a0*/  FADD.FTZ R24, R24, R3 ;  /* 0x0000000318187221 */ /* 0x000fe20000010000 */
[----:B------:R-:W-:Y:S01]  /*198b0*/  FADD.FTZ R25, R25, R2 ;  /* 0x0000000219197221 */ /* 0x000fe20000010000 */
[----:B------:R-:W-:Y:S01]  /*198c0*/  FADD.FTZ R26, R26, R9 ;  /* 0x000000091a1a7221 */ /* 0x000fe20000010000 */
[----:B------:R-:W-:-:S07]  /*198d0*/  FADD.FTZ R27, R27, R14 ;  /* 0x0000000e1b1b7221 */ /* 0x000fce0000010000 */
.L_x_3820:
        /* <DEDUP_REMOVED lines=22> */
.L_x_3822:
        /* <DEDUP_REMOVED lines=23> */
.L_x_3823:
        /* <DEDUP_REMOVED lines=23> */
.L_x_3824:
        /* <DEDUP_REMOVED lines=23> */
.L_x_3825:
[----:B------:R-:W-:Y:S02]  /*19e90*/  ULDC.64 UR4, c[0x0][0x5f0] ;  /* 0x00017c0000047ab9 */ /* 0x000fe40000000a00 */
[----:B------:R-:W-:-:S04]  /*19ea0*/  IADD3 R16, P0, R16, UR4, RZ ;  /* 0x0000000410107c10 */ /* 0x000fc8000ff1e0ff */
[----:B------:R-:W-:-:S05]  /*19eb0*/  IADD3.X R17, RZ, UR5, RZ, P0, !PT ;  /* 0x00000005ff117c10 */ /* 0x000fca00087fe4ff */
[----:B------:R-:W-:Y:S01]  /*19ec0*/  STG.E.U16 desc[UR60][R16.64], R27 ;  /* 0x0000001b10007986 */ /* 0x000fe2000c10153c */
[----:B------:R-:W-:Y:S05]  /*19ed0*/  EXIT ;  /* 0x000000000000794d */ /* 0x000fea0003800000 */
.L_x_3821:
[----:B------:R-:W-:Y:S02]  /*19ee0*/  F2FP.BF16.F32.PACK_AB R24, R25, R24 ;  /* 0x000000181918723e */ /* 0x000fe400000010ff */
        /* <DEDUP_REMOVED lines=8> */
        .weak           $__internal_4_$__cuda_sm20_div_u64
        .type           $__internal_4_$__cuda_sm20_div_u64,@function
        .size           $__internal_4_$__cuda_sm20_div_u64,($__internal_5_$__cuda_sm20_rem_u64 - $__internal_4_$__cuda_sm20_div_u64)
$__internal_4_$__cuda_sm20_div_u64:
        /* <DEDUP_REMOVED lines=68> */
[----:B------:R-:W-:Y:S06]  /*1a3b0*/  RET.REL.NODEC R20 `(_ZN2at6native13reduce_kernelILi128ELi4ENS0_8ReduceOpIN3c108BFloat16ENS0_9NanSumOpsIfS4_EEjS4_Li4ELi4EEEEEvT1_) ;  /* 0xfffffe5c14107950 */ /* 0x000fec0003c3ffff */
        .weak           $__internal_5_$__cuda_sm20_rem_u64
        .type           $__internal_5_$__cuda_sm20_rem_u64,@function
        .size           $__internal_5_$__cuda_sm20_rem_u64,(.L_x_9787 - $__internal_5_$__cuda_sm20_rem_u64)
$__internal_5_$__cuda_sm20_rem_u64:
[----:B------:R-:W-:Y:S01]  /*1a3c0*/  IMAD.MOV.U32 R34, RZ, RZ, R8 ;  /* 0x000000ffff227224 */ /* 0x000fe200078e0008 */
[----:B------:R-:W-:-:S04]  /*1a3d0*/  MOV R35, R15 ;  /* 0x0000000f00237202 */ /* 0x000fc80000000f00 */
[----:B------:R-:W0:Y:S08]  /*1a3e0*/  I2F.U64.RP R21, R34 ;  /* 0x0000002200157312 */ /* 0x000e300000309000 */
[----:B0-----:R-:W0:Y:S02]  /*1a3f0*/  MUFU.RCP R21, R21 ;  /* 0x0000001500157308 */ /* 0x001e240000001000 */
[----:B0-----:R-:W-:-:S06]  /*1a400*/  IADD3 R30, R21, 0x1ffffffe, RZ ;  /* 0x1ffffffe151e7810 */ /* 0x001fcc0007ffe0ff */
[----:B------:R-:W0:Y:S02]  /*1a410*/  F2I.U64.TRUNC R30, R30 ;  /* 0x0000001e001e7311 */ /* 0x000e24000020d800 */
[----:B0-----:R-:W-:-:S04]  /*1a420*/  IMAD.WIDE.U32 R32, R30, R8, RZ ;  /* 0x000000081e207225 */ /* 0x001fc800078e00ff */
[C---:B------:R-:W-:Y:S01]  /*1a430*/  IMAD R29, R30.reuse, R15, R33 ;  /* 0x0000000f1e1d7224 */ /* 0x040fe200078e0221 */
[----:B------:R-:W-:Y:S02]  /*1a440*/  IADD3 R37, P0, RZ, -R32, RZ ;  /* 0x80000020ff257210 */ /* 0x000fe40007f1e0ff */
[----:B------:R-:W-:Y:S01]  /*1a450*/  MOV R33, R30 ;  /* 0x0000001e00217202 */ /* 0x000fe20000000f00 */
        /* <DEDUP_REMOVED lines=14> */
[----:B------:R-:W-:-:S04]  /*1a540*/  IMAD.HI.U32 R32, R33, R31, RZ ;  /* 0x0000001f21207227 */ /* 0x000fc800078e00ff */
[----:B------:R-:W-:-:S04]  /*1a550*/  IMAD.X R30, RZ, RZ, ~R29, P0 ;  /* 0x000000ffff1e7224 */ /* 0x000fc800000e0e1d */
[----:B------:R-:W-:-:S04]  /*1a560*/  IMAD.WIDE.U32 R32, P0, R33, R30, R32 ;  /* 0x0000001e21207225 */ /* 0x000fc80007800020 */
[C---:B------:R-:W-:Y:S02]  /*1a570*/  IMAD R34, R21.reuse, R30, RZ ;  /* 0x0000001e15227224 */ /* 0x040fe400078e02ff */
[----:B------:R-:W-:Y:S01]  /*1a580*/  IMAD.HI.U32 R29, P1, R21, R31, R32 ;  /* 0x0000001f151d7227 */ /* 0x000fe20007820020 */
[----:B------:R-:W-:-:S03]  /*1a590*/  HFMA2.MMA R31, -RZ, RZ, 0, 0 ;  /* 0x00000000ff1f7435 */ /* 0x000fc600000001ff */
        /* <DEDUP_REMOVED lines=34> */
[----:B------:R-:W-:Y:S06]  /*1a7c0*/  RET.REL.NODEC R14 `(_ZN2at6native13reduce_kernelILi128ELi4ENS0_8ReduceOpIN3c108BFloat16ENS0_9NanSumOpsIfS4_EEjS4_Li4ELi4EEEEEvT1_) ;  /* 0xfffffe580e0c7950 */ /* 0x000fec0003c3ffff */
.L_x_3826:
        /* <DEDUP_REMOVED lines=11> */
.L_x_9787:


//--------------------- .text._ZN2at6native13reduce_kernelILi512ELi1ENS0_8ReduceOpIN3c104HalfENS0_9NanSumOpsIffEEjfLi4ELi4EEEEEvT1_ --------------------------
	.section	.text._ZN2at6native13reduce_kernelILi512ELi1ENS0_8ReduceOpIN3c104HalfENS0_9NanSumOpsIffEEjfLi4ELi4EEEEEvT1_,"ax",@progbits
	.align	128
        .global         _ZN2at6native13reduce_kernelILi512ELi1ENS0_8ReduceOpIN3c104HalfENS0_9NanSumOpsIffEEjfLi4ELi4EEEEEvT1_
        .type           _ZN2at6native13reduce_kernelILi512ELi1ENS0_8ReduceOpIN3c104HalfENS0_9NanSumOpsIffEEjfLi4ELi4EEEEEvT1_,@function
        .size           _ZN2at6native13reduce_kernelILi512ELi1ENS0_8ReduceOpIN3c104HalfENS0_9NanSumOpsIffEEjfLi4ELi4EEEEEvT1_,(.L_x_9842 - _ZN2at6native13reduce_kernelILi512ELi1ENS0_8ReduceOpIN3c104HalfENS0_9NanSumOpsIffEEjfLi4ELi4EEEEEvT1_)
        .other          _ZN2at6native13reduce_kernelILi512ELi1ENS0_8ReduceOpIN3c104HalfENS0_9NanSumOpsIffEEjfLi4ELi4EEEEEvT1_,@"STO_CUDA_ENTRY STV_DEFAULT"
_ZN2at6native13reduce_kernelILi512ELi1ENS0_8ReduceOpIN3c104HalfENS0_9NanSumOpsIffEEjfLi4ELi4EEEEEvT1_:
.text._ZN2at6native13reduce_kernelILi512ELi1ENS0_8ReduceOpIN3c104HalfENS0_9NanSumOpsIffEEjfLi4ELi4EEEEEvT1_:
        /* <DEDUP_REMOVED lines=287> */
.L_x_3827:
        /* <DEDUP_REMOVED lines=50> */
.L_x_3836:
[----:B------:R-:W-:Y:S05]  /*1510*/  BSYNC B3 ;  /* 0x0000000000037941 */ /* 0x000fea0003800000 */
.L_x_3835:
        /* <DEDUP_REMOVED lines=9> */
[----:B--2---:R-:W-:-:S05]  /*15b0*/  HADD2.F32 R4, -RZ, R6.H0_H0 ;  /* 0x20000006ff047230 */ /* 0x004fca0000004100 */
[----:B------:R-:W-:-:S04]  /*15c0*/  FSETP.GTU.FTZ.AND P0, PT, |R4|, +INF , PT ;  /* 0x7f8000000400780b */ /* 0x000fc80003f1c200 */
[----:B------:R-:W-:-:S05]  /*15d0*/  FSEL R4, R4, RZ, !P0 ;  /* 0x000000ff04047208 */ /* 0x000fca0004000000 */
[----:B------:R-:W-:-:S07]  /*15e0*/  FADD.FTZ R4, R4, UR4 ;  /* 0x0000000404047e21 */ /* 0x000fce0008010000 */
.L_x_3834:
[----:B------:R-:W-:Y:S05]  /*15f0*/  BSYNC B2 ;  /* 0x0000000000027941 */ /* 0x000fea0003800000 */
.L_x_3833:
[C---:B------:R-:W-:Y:S02]  /*1600*/  IADD3 R7, P0, -R11.reuse, 0x4, RZ ;  /* 0x000000040b077810 */ /* 0x040fe40007f1e1ff */
[----:B------:R-:W-:Y:S02]  /*1610*/  IADD3 R8, R11, -0x4, R2 ;  /* 0xfffffffc0b087810 */ /* 0x000fe40007ffe002 */
[----:B------:R-:W-:Y:S01]  /*1620*/  LEA R12, P1, R7, R12, 0x1 ;  /* 0x0000000c070c7211 */ /* 0x000fe200078208ff */
[----:B------:R-:W-:-:S05]  /*1630*/  IMAD.X R6, RZ, RZ, -0x1, P0 ;  /* 0xffffffffff067424 */ /* 0x000fca00000e06ff */
[----:B------:R-:W-:-:S07]  /*1640*/  LEA.HI.X R13, R7, R13, R6, 0x1, P1 ;  /* 0x0000000d070d7211 */ /* 0x000fce00008f0c06 */
.L_x_3832:
[----:B------:R-:W-:Y:S05]  /*1650*/  BSYNC B1 ;  /* 0x0000000000017941 */ /* 0x000fea0003800000 */
.L_x_3831:
        /* <DEDUP_REMOVED lines=8> */
[----:B------:R-:W-:-:S07]  /*16e0*/  MOV R2, R9 ;  /* 0x0000000900027202 */ /* 0x000fce0000000f00 */
.L_x_3839:
[----:B------:R-:W-:Y:S01]  /*16f0*/  IMAD.WIDE.U32 R6, R19, 0x8, R12 ;  /* 0x0000000813067825 */ /* 0x000fe200078e000c */
[----:B------:R-:W-:-:S05]  /*1700*/  ULDC UR4, c[0x0][0x224] ;  /* 0x0000890000047ab9 */ /* 0x000fca0000000800 */
[----:B------:R-:W2:Y:S01]  /*1710*/  LDG.E.64 R6, desc[UR36][R6.64] ;  /* 0x0000002406067981 */ /* 0x000ea2000c1e1b00 */
[----:B------:R-:W-:-:S05]  /*1720*/  VIADD R19, R19, UR4 ;  /* 0x0000000413137c36 */ /* 0x000fca0008000000 */
[----:B------:R-:W-:-:S04]  /*1730*/  LEA R21, R19, 0x3, 0x2 ;  /* 0x0000000313157811 */ /* 0x000fc800078e10ff */
[----:B------:R-:W-:Y:S01]  /*1740*/  ISETP.GE.U32.AND P6, PT, R21, R8, PT ;  /* 0x000000081500720c */ /* 0x000fe20003fc6070 */
[--C-:B--2---:R-:W-:Y:S02]  /*1750*/  HADD2.F32 R11, -RZ, R6.reuse.H1_H1 ;  /* 0x30000006ff0b7230 */ /* 0x104fe40000004100 */
[----:B------:R-:W-:Y:S02]  /*1760*/  HADD2.F32 R10, -RZ, R6.H0_H0 ;  /* 0x20000006ff0a7230 */ /* 0x000fe40000004100 */
[--C-:B------:R-:W-:Y:S01]  /*1770*/  HADD2.F32 R17, -RZ, R7.reuse.H0_H0 ;  /* 0x20000007ff117230 */ /* 0x100fe20000004100 */
[----:B------:R-:W-:Y:S01]  /*1780*/  FSETP.GTU.FTZ.AND P3, PT, |R11|, +INF , PT ;  /* 0x7f8000000b00780b */ /* 0x000fe20003f7c200 */
[----:B------:R-:W-:Y:S01]  /*1790*/  HADD2.F32 R18, -RZ, R7.H1_H1 ;  /* 0x30000007ff127230 */ /* 0x000fe20000004100 */
        /* <DEDUP_REMOVED lines=12> */
.L_x_3838:
[----:B------:R-:W-:Y:S05]  /*1860*/  BSYNC B1 ;  /* 0x0000000000017941 */ /* 0x000fea0003800000 */
.L_x_3837:
        /* <DEDUP_REMOVED lines=8> */
.L_x_3841:
[----:B------:R-:W-:Y:S05]  /*18f0*/  BSYNC B1 ;  /* 0x0000000000017941 */ /* 0x000fea0003800000 */
.L_x_3840:
        /* <DEDUP_REMOVED lines=11> */
[----:B------:R-:W-:-:S04]  /*19b0*/  FSETP.GTU.FTZ.AND P0, PT, |R5|, +INF , PT ;  /* 0x7f8000000500780b */ /* 0x000fc80003f1c200 */
[----:B------:R-:W-:-:S05]  /*19c0*/  FSEL R5, R5, RZ, !P0 ;  /* 0x000000ff05057208 */ /* 0x000fca0004000000 */
[----:B------:R-:W-:-:S07]  /*19d0*/  FADD.FTZ R4, R4, R5 ;  /* 0x0000000504047221 */ /* 0x000fce0000010000 */
.L_x_3843:
[----:B------:R-:W-:Y:S05]  /*19e0*/  BSYNC B1 ;  /* 0x0000000000017941 */ /* 0x000fea0003800000 */
.L_x_3842:
[----:B------:R-:W-:-:S04]  /*19f0*/  FADD.FTZ R9, R9, R4 ;  /* 0x0000000409097221 */ /* 0x000fc80000010000 */
[----:B------:R-:W-:-:S04]  /*1a00*/  FADD.FTZ R9, R9, R2 ;  /* 0x0000000209097221 */ /* 0x000fc80000010000 */
[----:B------:R-:W-:Y:S01]  /*1a10*/  FADD.FTZ R16, R9, R16 ;  /* 0x0000001009107221 */ /* 0x000fe20000010000 */
[----:B------:R-:W-:Y:S06]  /*1a20*/  BRA `(.L_x_3829) ;  /* 0x0000009800647947 */ /* 0x000fec0003800000 */
.L_x_3830:
        /* <DEDUP_REMOVED lines=24> */
.L_x_3853:
        /* <DEDUP_REMOVED lines=286> */
.L_x_3849:
        /* <DEDUP_REMOVED lines=254> */
.L_x_3850:
        /* <DEDUP_REMOVED lines=250> */
[----:B------:R-:W-:-:S04]  /*4d10*/  @P1 SHF.R.U32.HI R18, RZ, R19, R18 ;  /* 0x00000013ff121219 */ /* 0x000fc80000011612 */
[----:B------:R-:W-:-:S05]  /*4d20*/  @P1 IADD3 R19, -R18, RZ, RZ ;  /* 0x000000ff12131210 */ /* 0x000fca0007ffe1ff */
[----:B--2---:R-:W-:-:S04]  /*4d30*/  @P1 IMAD R23, R24, R19, R23 ;  /* 0x0000001318171224 */ /* 0x004fc800078e0217 */
[----:B-1----:R-:W-:-:S07]  /*4d40*/  @P1 IMAD R10, R23, R25, R10 ;  /* 0x00000019170a1224 */ /* 0x002fce00078e020a */
.L_x_3851:
[----:B------:R-:W-:-:S04]  /*4d50*/  LOP3.LUT R19, R10, 0xfffffffe, RZ, 0xc0, !PT ;  /* 0xfffffffe0a137812 */ /* 0x000fc800078ec0ff */
[----:B------:R-:W-:-:S04]  /*4d60*/  IADD3 R18, P1, R12, R19, RZ ;  /* 0x000000130c127210 */ /* 0x000fc80007f3e0ff */
[----:B------:R-:W-:-:S05]  /*4d70*/  IADD3.X R19, RZ, R13, RZ, P1, !PT ;  /* 0x0000000dff137210 */ /* 0x000fca0000ffe4ff */
[----:B------:R1:W5:Y:S01]  /*4d80*/  LDG.E.U16 R10, desc[UR36][R18.64] ;  /* 0x00000024120a7981 */ /* 0x000362000c1e1500 */
[----:B------:R-:W-:Y:S01]  /*4d90*/  IMAD.IADD R5, R5, 0x1, R4 ;  /* 0x0000000105057824 */ /* 0x000fe200078e0204 */
[----:B------:R-:W-:Y:S06]  /*4da0*/  @!P0 BRA `(.L_x_3852) ;  /* 0x0000000c00d88947 */ /* 0x000fec0003800000 */
[----:B-1----:R-:W-:Y:S01]  /*4db0*/  HFMA2.MMA R18, -RZ, RZ, 0, 0 ;  /* 0x00000000ff127435 */ /* 0x002fe200000001ff */
[----:B------:R-:W-:Y:S02]  /*4dc0*/  MOV R19, R5 ;  /* 0x0000000500137202 */ /* 0x000fe40000000f00 */
[----:B0-----:R-:W-:-:S07]  /*4dd0*/  ISETP.NE.AND P1, PT, R16, 0x1, PT ;  /* 0x000000011000780c */ /* 0x001fce0003f25270 */
[----:B------:R-:W-:-:S05]  /*4de0*/  IMAD.HI.U32 R2, R5, UR30, R18 ;  /* 0x0000001e05027c27 */ /* 0x000fca000f8e0012 */
[----:B--2---:R-:W-:-:S05]  /*4df0*/  SHF.R.U32.HI R21, RZ, UR31, R2 ;  /* 0x0000001fff157c19 */ /* 0x004fca0008011602 */
[----:B------:R-:W-:-:S04]  /*4e00*/  IMAD.MOV R2, RZ, RZ, -R21 ;  /* 0x000000ffff027224 */ /* 0x000fc800078e0a15 */
[----:B------:R-:W-:-:S04]  /*4e10*/  IMAD R2, R17, R2, R5 ;  /* 0x0000000211027224 */ /* 0x000fc800078e0205 */
[----:B------:R-:W-:Y:S01]  /*4e20*/  IMAD R2, R2, UR4, RZ ;  /* 0x0000000402027c24 */ /* 0x000fe2000f8e02ff */
[----:B------:R-:W-:Y:S06]  /*4e30*/  @!P1 BRA `(.L_x_3852) ;  /* 0x0000000c00b49947 */ /* 0x000fec0003800000 */
[----:B------:R-:W-:Y:S02]  /*4e40*/  MOV R18, RZ ;  /* 0x000000ff00127202 */ /* 0x000fe40000000f00 */
[----:B------:R-:W-:Y:S02]  /*4e50*/  MOV R19, R21 ;  /* 0x0000001500137202 */ /* 0x000fe40000000f00 */
        /* <DEDUP_REMOVED lines=8> */
[----:B------:R-:W-:Y:S02]  /*4ee0*/  MOV R19, R22 ;  /* 0x0000001600137202 */ /* 0x000fe40000000f00 */
        /* <DEDUP_REMOVED lines=18> */
[----:B------:R-:W-:Y:S01]  /*5010*/  MOV R19, R22 ;  /* 0x0000001600137202 */ /* 0x000fe20000000f00 */
        /* <DEDUP_REMOVED lines=70> */
[----:B------:R-:W-:Y:S01]  /*5480*/  MOV R19, R21 ;  /* 0x0000001500137202 */ /* 0x000fe20000000f00 */
        /* <DEDUP_REMOVED lines=119> */
[----:B------:R-:W-:Y:S01]  /*5c00*/  ULDC.64 UR4, c[0x0][0x370] ;  /* 0x0000dc0000047ab9 */ /* 0x000fe20000000a00 */
[----:B------:R-:W-:Y:S02]  /*5c10*/  MOV R22, RZ ;  /* 0x000000ff00167202 */ /* 0x000fe40000000f00 */
[----:B------:R-:W-:-:S03]  /*5c20*/  MOV R23, R21 ;  /* 0x0000001500177202 */ /* 0x000fc60000000f00 */
[----:B------:R-:W-:-:S06]  /*5c30*/  IMAD.HI.U32 R22, R21, UR5, R22 ;  /* 0x0000000515167c27 */ /* 0x000fcc000f8e0016 */
[----:B------:R-:W0:Y:S01]  /*5c40*/  @P1 LDC.64 R18, c[0x0][0x380] ;  /* 0x0000e000ff121b82 */ /* 0x000e220000000a00 */
[----:B------:R-:W-:Y:S01]  /*5c50*/  SHF.R.U32.HI R23, RZ, UR24, R22 ;  /* 0x00000018ff177c19 */ /* 0x000fe20008011616 */
[----:B------:R-:W-:-:S06]  /*5c60*/  @P1 IMAD.MOV.U32 R22, RZ, RZ, RZ ;  /* 0x000000ffff161224 */ /* 0x000fcc00078e00ff */
[----:B------:R-:W1:Y:S08]  /*5c70*/  @P1 LDC R27, c[0x0][0x37c] ;  /* 0x0000df00ff1b1b82 */ /* 0x000e700000000800 */
[----:B------:R-:W2:Y:S01]  /*5c80*/  @P1 LDC R25, c[0x0][0x3e8] ;  /* 0x0000fa00ff191b82 */ /* 0x000ea20000000800 */
[C---:B0-----:R-:W-:Y:S01]  /*5c90*/  @P1 IMAD.HI.U32 R18, R23.reuse, R18, R22 ;  /* 0x0000001217121227 */ /* 0x041fe200078e0016 */
[----:B------:R-:W-:-:S04]  /*5ca0*/  IADD3 R22, -R23, RZ, RZ ;  /* 0x000000ff17167210 */ /* 0x000fc80007ffe1ff */
[----:B------:R-:W-:Y:S01]  /*5cb0*/  @P1 SHF.R.U32.HI R18, RZ, R19, R18 ;  /* 0x00000013ff121219 */ /* 0x000fe20000011612 */
[----:B------:R-:W-:-:S03]  /*5cc0*/  IMAD R21, R22, UR4, R21 ;  /* 0x0000000416157c24 */ /* 0x000fc6000f8e0215 */
[----:B------:R-:W-:Y:S01]  /*5cd0*/  @P1 IADD3 R22, -R18, RZ, RZ ;  /* 0x000000ff12161210 */ /* 0x000fe20007ffe1ff */
[----:B------:R-:W-:-:S04]  /*5ce0*/  IMAD R2, R21, UR25, R2 ;  /* 0x0000001915027c24 */ /* 0x000fc8000f8e0202 */
[----:B-1----:R-:W-:-:S04]  /*5cf0*/  @P1 IMAD R27, R27, R22, R23 ;  /* 0x000000161b1b1224 */ /* 0x002fc800078e0217 */
[----:B--2---:R-:W-:-:S07]  /*5d00*/  @P1 IMAD R2, R27, R25, R2 ;  /* 0x000000191b021224 */ /* 0x004fce00078e0202 */
.L_x_3852:
[----:B-1----:R-:W-:Y:S01]  /*5d10*/  LOP3.LUT R19, R2, 0xfffffffe, RZ, 0xc0, !PT ;  /* 0xfffffffe02137812 */ /* 0x002fe200078ec0ff */
[----:B------:R-:W-:-:S03]  /*5d20*/  ULDC UR4, c[0x0][0x21c] ;  /* 0x0000870000047ab9 */ /* 0x000fc60000000800 */
[----:B------:R-:W-:-:S05]  /*5d30*/  IADD3 R18, P1, R12, R19, RZ ;  /* 0x000000130c127210 */ /* 0x000fca0007f3e0ff */
[----:B------:R-:W-:-:S05]  /*5d40*/  IMAD.X R19, RZ, RZ, R13, P1 ;  /* 0x000000ffff137224 */ /* 0x000fca00008e060d */
[----:B------:R-:W3:Y:S01]  /*5d50*/  LDG.E.U16 R18, desc[UR36][R18.64] ;  /* 0x0000002412127981 */ /* 0x000ee2000c1e1500 */
[----:B------:R-:W-:Y:S01]  /*5d60*/  IADD3 R5, R5, R4, RZ ;  /* 0x0000000405057210 */ /* 0x000fe20007ffe0ff */
[----:B--2--5:R-:W-:Y:S01]  /*5d70*/  HADD2.F32 R21, -RZ, R11.H0_H0 ;  /* 0x2000000bff157230 */ /* 0x024fe20000004100 */
[----:B------:R-:W-:Y:S01]  /*5d80*/  MOV R2, UR4 ;  /* 0x0000000400027c02 */ /* 0x000fe20008000f00 */
[----:B------:R-:W-:Y:S02]  /*5d90*/  HADD2.F32 R23, -RZ, R20.H0_H0 ;  /* 0x20000014ff177230 */ /* 0x000fe40000004100 */
[----:B------:R-:W-:Y:S01]  /*5da0*/  IMAD R27, R4, 0x3, R5 ;  /* 0x00000003041b7824 */ /* 0x000fe200078e0205 */
[----:B------:R-:W-:Y:S01]  /*5db0*/  FSETP.GTU.FTZ.AND P1, PT, |R21|, +INF , PT ;  /* 0x7f8000001500780b */ /* 0x000fe20003f3c200 */
[----:B------:R-:W-:Y:S01]  /*5dc0*/  HADD2.F32 R24, -RZ, R10.H0_H0 ;  /* 0x2000000aff187230 */ /* 0x000fe20000004100 */
[----:B------:R-:W-:Y:S02]  /*5dd0*/  FSETP.GTU.FTZ.AND P2, PT, |R23|, +INF , PT ;  /* 0x7f8000001700780b */ /* 0x000fe40003f5c200 */
[----:B------:R-:W-:-:S02]  /*5de0*/  ISETP.GE.U32.AND P5, PT, R27, R2, PT ;  /* 0x000000021b00720c */ /* 0x000fc40003fa6070 */
[C---:B------:R-:W-:Y:S02]  /*5df0*/  FSETP.GTU.FTZ.AND P3, PT, |R24|.reuse, +INF , PT ;  /* 0x7f8000001800780b */ /* 0x040fe40003f7c200 */
[----:B------:R-:W-:Y:S02]  /*5e00*/  FSEL R22, R21, RZ, !P1 ;  /* 0x000000ff15167208 */ /* 0x000fe40004800000 */
[----:B------:R-:W-:Y:S02]  /*5e10*/  FSEL R23, R23, RZ, !P2 ;  /* 0x000000ff17177208 */ /* 0x000fe40005000000 */
[----:B------:R-:W-:Y:S01]  /*5e20*/  FSEL R24, R24, RZ, !P3 ;  /* 0x000000ff18187208 */ /* 0x000fe20005800000 */
[----:B------:R-:W-:Y:S02]  /*5e30*/  FADD.FTZ R9, R22, R9 ;  /* 0x0000000916097221 */ /* 0x000fe40000010000 */
[----:B------:R-:W-:Y:S02]  /*5e40*/  FADD.FTZ R8, R23, R8 ;  /* 0x0000000817087221 */ /* 0x000fe40000010000 */
[----:B------:R-:W-:Y:S01]  /*5e50*/  FADD.FTZ R7, R24, R7 ;  /* 0x0000000718077221 */ /* 0x000fe20000010000 */
[----:B---3--:R-:W-:-:S05]  /*5e60*/  HADD2.F32 R25, -RZ, R18.H0_H0 ;  /* 0x20000012ff197230 */ /* 0x008fca0000004100 */
[----:B------:R-:W-:-:S04]  /*5e70*/  FSETP.GTU.FTZ.AND P4, PT, |R25|, +INF , PT ;  /* 0x7f8000001900780b */ /* 0x000fc80003f9c200 */
[----:B------:R-:W-:-:S05]  /*5e80*/  FSEL R25, R25, RZ, !P4 ;  /* 0x000000ff19197208 */ /* 0x000fca0006000000 */
[----:B------:R-:W-:Y:S01]  /*5e90*/  FADD.FTZ R6, R25, R6 ;  /* 0x0000000619067221 */ /* 0x000fe20000010000 */
[----:B------:R-:W-:Y:S06]  /*5ea0*/  @!P5 BRA `(.L_x_3853) ;  /* 0xffffffbc0040d947 */ /* 0x000fec000383ffff */
[----:B------:R-:W-:Y:S05]  /*5eb0*/  BSYNC B2 ;  /* 0x0000000000027941 */ /* 0x000fea0003800000 */
.L_x_3848:
[----:B------:R-:W-:-:S07]  /*5ec0*/  PRMT R22, R18, 0x7610, R22 ;  /* 0x0000761012167816 */ /* 0x000fce0000000016 */
.L_x_3847:
[----:B------:R-:W-:Y:S05]  /*5ed0*/  BSYNC B1 ;  /* 0x0000000000017941 */ /* 0x000fea0003800000 */
.L_x_3846:
        /* <DEDUP_REMOVED lines=8> */
[----:B------:R-:W-:Y:S01]  /*5f60*/  MOV R17, R5 ;  /* 0x0000000500117202 */ /* 0x000fe20000000f00 */
        /* <DEDUP_REMOVED lines=271> */
.L_x_3856:
[----:B------:R-:W-:-:S04]  /*7060*/  LOP3.LUT R11, R11, 0xfffffffe, RZ, 0xc0, !PT ;  /* 0xfffffffe0b0b7812 */ /* 0x000fc800078ec0ff */
[----:B0-----:R-:W-:-:S04]  /*7070*/  IADD3 R16, P2, R12, R11, RZ ;  /* 0x0000000b0c107210 */ /* 0x001fc80007f5e0ff */
        /* <DEDUP_REMOVED lines=279> */
.L_x_3857:
        /* <DEDUP_REMOVED lines=281> */
.L_x_3858:
        /* <DEDUP_REMOVED lines=281> */
.L_x_3859:
[----:B------:R-:W-:-:S04]  /*a510*/  LOP3.LUT R23, R22, 0xfffffffe, RZ, 0xc0, !PT ;  /* 0xfffffffe16177812 */ /* 0x000fc800078ec0ff */
[----:B------:R-:W-:-:S04]  /*a520*/  IADD3 R22, P1, R12, R23, RZ ;  /* 0x000000170c167210 */ /* 0x000fc80007f3e0ff */
[----:B------:R-:W-:-:S05]  /*a530*/  IADD3.X R23, RZ, R13, RZ, P1, !PT ;  /* 0x0000000dff177210 */ /* 0x000fca0000ffe4ff */
[----:B------:R1:W5:Y:S04]  /*a540*/  LDG.E.U16 R22, desc[UR36][R22.64] ;  /* 0x0000002416167981 */ /* 0x000368000c1e1500 */
.L_x_3855:
[----:B------:R-:W-:Y:S05]  /*a550*/  BSYNC B1 ;  /* 0x0000000000017941 */ /* 0x000fea0003800000 */
.L_x_3854:
[----:B------:R-:W-:Y:S04]  /*a560*/  BSSY B1, `(.L_x_3860) ;  /* 0x000001a000017945 */ /* 0x000fe80003800000 */
[----:B------:R-:W-:Y:S05]  /*a570*/  @P0 BRA `(.L_x_3861) ;  /* 0x0000000000600947 */ /* 0x000fea0003800000 */
[----:B------:R-:W-:Y:S01]  /*a580*/  IADD3 R5, R5, R4, RZ ;  /* 0x0000000405057210 */ /* 0x000fe20007ffe0ff */
[----:B-----5:R-:W-:-:S03]  /*a590*/  HADD2.F32 R11, -RZ, R11.H0_H0 ;  /* 0x2000000bff0b7230 */ /* 0x020fc60000004100 */
[----:B------:R-:W-:Y:S02]  /*a5a0*/  ISETP.GE.U32.AND P1, PT, R5, R2, PT ;  /* 0x000000020500720c */ /* 0x000fe40003f26070 */
[----:B------:R-:W-:-:S04]  /*a5b0*/  FSETP.GTU.FTZ.AND P0, PT, |R11|, +INF , PT ;  /* 0x7f8000000b00780b */ /* 0x000fc80003f1c200 */
[----:B------:R-:W-:-:S05]  /*a5c0*/  FSEL R12, R11, RZ, !P0 ;  /* 0x000000ff0b0c7208 */ /* 0x000fca0004000000 */
[----:B------:R-:W-:Y:S02]  /*a5d0*/  FADD.FTZ R9, R9, R12 ;  /* 0x0000000c09097221 */ /* 0x000fe40000010000 */
[----:B------:R-:W-:Y:S05]  /*a5e0*/  @P1 BRA `(.L_x_3861) ;  /* 0x0000000000441947 */ /* 0x000fea0003800000 */
[----:B------:R-:W-:Y:S02]  /*a5f0*/  IMAD.IADD R11, R5, 0x1, R4 ;  /* 0x00000001050b7824 */ /* 0x000fe400078e0204 */
[----:B------:R-:W-:-:S03]  /*a600*/  HADD2.F32 R20, -RZ, R20.H0_H0 ;  /* 0x20000014ff147230 */ /* 0x000fc60000004100 */
[----:B------:R-:W-:Y:S02]  /*a610*/  ISETP.GE.U32.AND P1, PT, R11, R2, PT ;  /* 0x000000020b00720c */ /* 0x000fe40003f26070 */
[----:B------:R-:W-:-:S04]  /*a620*/  FSETP.GTU.FTZ.AND P0, PT, |R20|, +INF , PT ;  /* 0x7f8000001400780b */ /* 0x000fc80003f1c200 */
[----:B------:R-:W-:-:S05]  /*a630*/  FSEL R5, R20, RZ, !P0 ;  /* 0x000000ff14057208 */ /* 0x000fca0004000000 */
[----:B------:R-:W-:Y:S02]  /*a640*/  FADD.FTZ R8, R8, R5 ;  /* 0x0000000508087221 */ /* 0x000fe40000010000 */
[----:B------:R-:W-:Y:S05]  /*a650*/  @P1 BRA `(.L_x_3861) ;  /* 0x0000000000281947 */ /* 0x000fea0003800000 */
[----:B------:R-:W-:Y:S01]  /*a660*/  IADD3 R5, R11, R4, RZ ;  /* 0x000000040b057210 */ /* 0x000fe20007ffe0ff */
[----:B------:R-:W-:-:S03]  /*a670*/  HADD2.F32 R10, -RZ, R10.H0_H0 ;  /* 0x2000000aff0a7230 */ /* 0x000fc60000004100 */
[----:B------:R-:W-:Y:S02]  /*a680*/  ISETP.GE.U32.AND P1, PT, R5, R2, PT ;  /* 0x000000020500720c */ /* 0x000fe40003f26070 */
[----:B------:R-:W-:-:S04]  /*a690*/  FSETP.GTU.FTZ.AND P0, PT, |R10|, +INF , PT ;  /* 0x7f8000000a00780b */ /* 0x000fc80003f1c200 */
[----:B------:R-:W-:-:S05]  /*a6a0*/  FSEL R10, R10, RZ, !P0 ;  /* 0x000000ff0a0a7208 */ /* 0x000fca0004000000 */
[----:B------:R-:W-:Y:S02]  /*a6b0*/  FADD.FTZ R7, R7, R10 ;  /* 0x0000000a07077221 */ /* 0x000fe40000010000 */
[----:B------:R-:W-:-:S05]  /*a6c0*/  @!P1 HADD2.F32 R22, -RZ, R22.H0_H0 ;  /* 0x20000016ff169230 */ /* 0x000fca0000004100 */
[----:B------:R-:W-:-:S04]  /*a6d0*/  @!P1 FSETP.GTU.FTZ.AND P2, PT, |R22|, +INF , PT ;  /* 0x7f8000001600980b */ /* 0x000fc80003f5c200 */
[----:B------:R-:W-:-:S05]  /*a6e0*/  @!P1 FSEL R5, R22, RZ, !P2 ;  /* 0x000000ff16059208 */ /* 0x000fca0005000000 */
[----:B------:R-:W-:-:S07]  /*a6f0*/  @!P1 FADD.FTZ R6, R6, R5 ;  /* 0x0000000506069221 */ /* 0x000fce0000010000 */
.L_x_3861:
[----:B------:R-:W-:Y:S05]  /*a700*/  BSYNC B1 ;  /* 0x0000000000017941 */ /* 0x000fea0003800000 */
.L_x_3860:
[----:B------:R-:W-:-:S04]  /*a710*/  FADD.FTZ R8, R8, R9 ;  /* 0x0000000908087221 */ /* 0x000fc80000010000 */
[----:B------:R-:W-:-:S04]  /*a720*/  FADD.FTZ R7, R8, R7 ;  /* 0x0000000708077221 */ /* 0x000fc80000010000 */
[----:B0-----:R-:W-:Y:S01]  /*a730*/  FADD.FTZ R16, R7, R6 ;  /* 0x0000000607107221 */ /* 0x001fe20000010000 */
[----:B------:R-:W-:Y:S06]  /*a740*/  BRA `(.L_x_3829) ;  /* 0x0000000c001c7947 */ /* 0x000fec0003800000 */
.L_x_3845:
        /* <DEDUP_REMOVED lines=10> */
.L_x_3865:
[-C--:B------:R-:W-:Y:S01]  /*a7f0*/  IADD3 R11, R4, R5.reuse, RZ ;  /* 0x00000005040b7210 */ /* 0x080fe20007ffe0ff */
[----:B------:R-:W-:-:S04]  /*a800*/  IMAD R9, R22, R5, RZ ;  /* 0x0000000516097224 */ /* 0x000fc800078e02ff */
[----:B------:R-:W-:Y:S02]  /*a810*/  IMAD.IADD R17, R11, 0x1, R4 ;  /* 0x000000010b117824 */ /* 0x000fe400078e0204 */
[----:B------:R-:W-:Y:S02]  /*a820*/  IMAD R11, R22, R11, RZ ;  /* 0x0000000b160b7224 */ /* 0x000fe400078e02ff */
[----:B------:R-:W-:Y:S01]  /*a830*/  IMAD.WIDE.U32 R8, R9, 0x2, R12 ;  /* 0x0000000209087825 */ /* 0x000fe200078e000c */
[----:B------:R-:W-:-:S03]  /*a840*/  IADD3 R23, R17, R4, RZ ;  /* 0x0000000411177210 */ /* 0x000fc60007ffe0ff */
[C---:B------:R-:W-:Y:S02]  /*a850*/  IMAD R17, R22.reuse, R17, RZ ;  /* 0x0000001116117224 */ /* 0x040fe400078e02ff */
[----:B------:R-:W-:Y:S01]  /*a860*/  IMAD R19, R22, R23, RZ ;  /* 0x0000001716137224 */ /* 0x000fe200078e02ff */
[----:B------:R-:W2:Y:S01]  /*a870*/  LDG.E.U16 R8, desc[UR36][R8.64] ;  /* 0x0000002408087981 */ /* 0x000ea2000c1e1500 */
        /* <DEDUP_REMOVED lines=8> */
[----:B------:R-:W-:Y:S01]  /*a900*/  ISETP.GE.U32.AND P4, PT, R29, R2, PT ;  /* 0x000000021d00720c */ /* 0x000fe20003f86070 */
[----:B--2---:R-:W-:Y:S02]  /*a910*/  HADD2.F32 R23, -RZ, R8.H0_H0 ;  /* 0x20000008ff177230 */ /* 0x004fe40000004100 */
[----:B---3--:R-:W-:Y:S02]  /*a920*/  HADD2.F32 R25, -RZ, R10.H0_H0 ;  /* 0x2000000aff197230 */ /* 0x008fe40000004100 */
[----:B----4-:R-:W-:Y:S02]  /*a930*/  HADD2.F32 R26, -RZ, R16.H0_H0 ;  /* 0x20000010ff1a7230 */ /* 0x010fe40000004100 */
[----:B-----5:R-:W-:Y:S01]  /*a940*/  HADD2.F32 R27, -RZ, R18.H0_H0 ;  /* 0x20000012ff1b7230 */ /* 0x020fe20000004100 */
[----:B------:R-:W-:Y:S02]  /*a950*/  FSETP.GTU.FTZ.AND P0, PT, |R23|, +INF , PT ;  /* 0x7f8000001700780b */ /* 0x000fe40003f1c200 */
[----:B------:R-:W-:-:S02]  /*a960*/  FSETP.GTU.FTZ.AND P1, PT, |R25|, +INF , PT ;  /* 0x7f8000001900780b */ /* 0x000fc40003f3c200 */
[C---:B------:R-:W-:Y:S02]  /*a970*/  FSETP.GTU.FTZ.AND P2, PT, |R26|.reuse, +INF , PT ;  /* 0x7f8000001a00780b */ /* 0x040fe40003f5c200 */
        /* <DEDUP_REMOVED lines=11> */
.L_x_3864:
[----:B------:R-:W-:-:S07]  /*aa30*/  PRMT R11, R8, 0x7610, R11 ;  /* 0x00007610080b7816 */ /* 0x000fce000000000b */
.L_x_3863:
[----:B------:R-:W-:Y:S05]  /*aa40*/  BSYNC B1 ;  /* 0x0000000000017941 */ /* 0x000fea0003800000 */
.L_x_3862:
        /* <DEDUP_REMOVED lines=23> */
.L_x_3867:
[----:B------:R-:W-:Y:S05]  /*abc0*/  BSYNC B1 ;  /* 0x0000000000017941 */ /* 0x000fea0003800000 */
.L_x_3866:
[----:B------:R-:W-:Y:S04]  /*abd0*/  BSSY B1, `(.L_x_3868) ;  /* 0x000001a000017945 */ /* 0x000fe80003800000 */
[----:B------:R-:W-:Y:S05]  /*abe0*/  @P1 BRA `(.L_x_3869) ;  /* 0x0000000000601947 */ /* 0x000fea0003800000 */
[----:B------:R-:W-:Y:S02]  /*abf0*/  IMAD.IADD R5, R5, 0x1, R4 ;  /* 0x0000000105057824 */ /* 0x000fe400078e0204 */
[----:B-----5:R-:W-:-:S03]  /*ac00*/  HADD2.F32 R11, -RZ, R11.H0_H0 ;  /* 0x2000000bff0b7230 */ /* 0x020fc60000004100 */
[----:B------:R-:W-:Y:S02]  /*ac10*/  ISETP.GE.U32.AND P1, PT, R5, R2, PT ;  /* 0x000000020500720c */ /* 0x000fe40003f26070 */
[----:B------:R-:W-:-:S04]  /*ac20*/  FSETP.GTU.FTZ.AND P0, PT, |R11|, +INF , PT ;  /* 0x7f8000000b00780b */ /* 0x000fc80003f1c200 */
[----:B0-----:R-:W-:-:S05]  /*ac30*/  FSEL R8, R11, RZ, !P0 ;  /* 0x000000ff0b087208 */ /* 0x001fca0004000000 */
        /* <DEDUP_REMOVED lines=19> */
.L_x_3869:
[----:B------:R-:W-:Y:S05]  /*ad70*/  BSYNC B1 ;  /* 0x0000000000017941 */ /* 0x000fea0003800000 */
.L_x_3868:
[----:B------:R-:W-:-:S04]  /*ad80*/  FADD.FTZ R20, R21, R20 ;  /* 0x0000001415147221 */ /* 0x000fc80000010000 */
[----:B------:R-:W-:-:S04]  /*ad90*/  FADD.FTZ R7, R20, R7 ;  /* 0x0000000714077221 */ /* 0x000fc80000010000 */
[----:B-----5:R-:W-:Y:S01]  /*ada0*/  FADD.FTZ R16, R7, R6 ;  /* 0x0000000607107221 */ /* 0x020fe20000010000 */
[----:B------:R-:W-:Y:S06]  /*adb0*/  BRA `(.L_x_3829) ;  /* 0x0000000400807947 */ /* 0x000fec0003800000 */
.L_x_3844:
[----:B------:R-:W0:Y:S01]  /*adc0*/  LDC R18, c[0x0][0x224] ;  /* 0x00008900ff127b82 */ /* 0x000e220000000800 */
[----:B------:R-:W-:Y:S07]  /*add0*/  BSSY B1, `(.L_x_3870) ;  /* 0x000002c000017945 */ /* 0x000fee0003800000 */
[----:B------:R-:W1:Y:S01]  /*ade0*/  LDC R10, c[0x0][0x214] ;  /* 0x00008500ff0a7b82 */ /* 0x000e620000000800 */
[----:B0-----:R-:W-:-:S05]  /*adf0*/  IMAD R5, R18, 0x3, R19 ;  /* 0x0000000312057824 */ /* 0x001fca00078e0213 */
[----:B------:R-:W-:Y:S01]  /*ae00*/  ISETP.GE.U32.AND P0, PT, R5, R2, PT ;  /* 0x000000020500720c */ /* 0x000fe20003f06070 */
[----:B-1----:R-:W-:Y:S01]  /*ae10*/  IMAD.MOV.U32 R17, RZ, RZ, R10 ;  /* 0x000000ffff117224 */ /* 0x002fe200078e000a */
[-C--:B------:R-:W-:Y:S02]  /*ae20*/  MOV R16, R10.reuse ;  /* 0x0000000a00107202 */ /* 0x080fe40000000f00 */
[----:B------:R-:W-:-:S09]  /*ae30*/  MOV R11, R10 ;  /* 0x0000000a000b7202 */ /* 0x000fd20000000f00 */
[----:B------:R-:W-:Y:S05]  /*ae40*/  @P0 BRA `(.L_x_3871) ;  /* 0x0000000000900947 */ /* 0x000fea0003800000 */
[----:B------:R-:W-:Y:S01]  /*ae50*/  BSSY B2, `(.L_x_3872) ;  /* 0x0000022000027945 */ /* 0x000fe20003800000 */
[----:B------:R-:W-:Y:S01]  /*ae60*/  IMAD.MOV.U32 R16, RZ, RZ, R10 ;  /* 0x000000ffff107224 */ /* 0x000fe200078e000a */
[----:B------:R-:W-:-:S07]  /*ae70*/  MOV R11, R10 ;  /* 0x0000000a000b7202 */ /* 0x000fce0000000f00 */
.L_x_3873:
[C---:B------:R-:W-:Y:S01]  /*ae80*/  IADD3 R5, R19.reuse, R18, RZ ;  /* 0x0000001213057210 */ /* 0x040fe20007ffe0ff */
[----:B------:R-:W-:-:S04]  /*ae90*/  IMAD.WIDE.U32 R20, R19, 0x2, R12 ;  /* 0x0000000213147825 */ /* 0x000fc800078e000c */
[C---:B------:R-:W-:Y:S02]  /*aea0*/  IMAD.IADD R7, R5.reuse, 0x1, R18 ;  /* 0x0000000105077824 */ /* 0x040fe400078e0212 */
[--C-:B------:R-:W-:Y:S01]  /*aeb0*/  IMAD.WIDE.U32 R4, R5, 0x2, R12.reuse ;  /* 0x0000000205047825 */ /* 0x100fe200078e000c */
[----:B------:R-:W2:Y:S02]  /*aec0*/  LDG.E.U16 R20, desc[UR36][R20.64] ;  /* 0x0000002414147981 */ /* 0x000ea4000c1e1500 */
[C---:B------:R-:W-:Y:S01]  /*aed0*/  IADD3 R23, R7.reuse, R18, RZ ;  /* 0x0000001207177210 */ /* 0x040fe20007ffe0ff */
[--C-:B------:R-:W-:Y:S02]  /*aee0*/  IMAD.WIDE.U32 R6, R7, 0x2, R12.reuse ;  /* 0x0000000207067825 */ /* 0x100fe400078e000c */
[----:B------:R-:W3:Y:S02]  /*aef0*/  LDG.E.U16 R4, desc[UR36][R4.64] ;  /* 0x0000002404047981 */ /* 0x000ee4000c1e1500 */
[----:B------:R-:W-:-:S02]  /*af00*/  IMAD.WIDE.U32 R8, R23, 0x2, R12 ;  /* 0x0000000217087825 */ /* 0x000fc400078e000c */
        /* <DEDUP_REMOVED lines=23> */
.L_x_3872:
[----:B------:R-:W-:-:S07]  /*b080*/  PRMT R7, R4, 0x7610, R7 ;  /* 0x0000761004077816 */ /* 0x000fce0000000007 */
.L_x_3871:
[----:B------:R-:W-:Y:S05]  /*b090*/  BSYNC B1 ;  /* 0x0000000000017941 */ /* 0x000fea0003800000 */
.L_x_3870:
        /* <DEDUP_REMOVED lines=19> */
.L_x_3875:
[----:B------:R-:W-:Y:S05]  /*b1d0*/  BSYNC B1 ;  /* 0x0000000000017941 */ /* 0x000fea0003800000 */
.L_x_3874:
        /* <DEDUP_REMOVED lines=26> */
.L_x_3877:
[----:B------:R-:W-:Y:S05]  /*b380*/  BSYNC B1 ;  /* 0x0000000000017941 */ /* 0x000fea0003800000 */
.L_x_3876:
[----:B------:R-:W-:-:S04]  /*b390*/  FADD.FTZ R11, R10, R11 ;  /* 0x0000000b0a0b7221 */ /* 0x000fc80000010000 */
[----:B------:R-:W-:-:S04]  /*b3a0*/  FADD.FTZ R16, R11, R16 ;  /* 0x000000100b107221 */ /* 0x000fc80000010000 */
[----:B------:R-:W-:-:S07]  /*b3b0*/  FADD.FTZ R16, R16, R17 ;  /* 0x0000001110107221 */ /* 0x000fce0000010000 */
.L_x_3829:
[----:B------:R-:W-:Y:S05]  /*b3c0*/  BSYNC B0 ;  /* 0x0000000000007941 */ /* 0x000fea0003800000 */
.L_x_3828:
        /* <DEDUP_REMOVED lines=16> */
.L_x_3879:
        /* <DEDUP_REMOVED lines=12> */
.L_x_3878:
        /* <DEDUP_REMOVED lines=19> */
.L_x_3882:
        /* <DEDUP_REMOVED lines=12> */
.L_x_3881:
[----:B------:R-:W-:Y:S01]  /*b780*/  BAR.SYNC.DEFER_BLOCKING 0x0 ;  /* 0x0000000000007b1d */ /* 0x000fe20000010000 */
[----:B------:R-:W-:-:S13]  /*b790*/  ISETP.GE.AND P0, PT, R2, 0x2, PT ;  /* 0x000000020200780c */ /* 0x000fda0003f06270 */
[----:B------:R-:W-:Y:S05]  /*b7a0*/  @!P0 BRA `(.L_x_3880) ;  /* 0x0000000000188947 */ /* 0x000fea0003800000 */
[----:B------:R-:W-:-:S11]  /*b7b0*/  HFMA2.MMA R5, -RZ, RZ, 0, 5.9604644775390625e-08 ;  /* 0x00000001ff057435 */ /* 0x000fd600000001ff */
.L_x_3883:
[----:B-----5:R0:W2:Y:S02]  /*b7c0*/  SHFL.DOWN PT, R7, R16, R5, 0x1f ;  /* 0x08001f0510077589 */ /* 0x0200a400000e0000 */
[----:B0-----:R-:W-:-:S04]  /*b7d0*/  SHF.L.U32 R5, R5, 0x1, RZ ;  /* 0x0000000105057819 */ /* 0x001fc800000006ff */
[----:B------:R-:W-:Y:S01]  /*b7e0*/  ISETP.GE.AND P0, PT, R5, R2, PT ;  /* 0x000000020500720c */ /* 0x000fe20003f06270 */
[----:B--2---:R-:W-:-:S12]  /*b7f0*/  FADD.FTZ R16, R7, R16 ;  /* 0x0000001007107221 */ /* 0x004fd80000010000 */
[----:B------:R-:W-:Y:S05]  /*b800*/  @!P0 BRA `(.L_x_3883) ;  /* 0xfffffffc00ec8947 */ /* 0x000fea000383ffff */
.L_x_3880:
        /* <DEDUP_REMOVED lines=277> */
.L_x_3884:
        /* <DEDUP_REMOVED lines=296> */
.L_x_3886:
        /* <DEDUP_REMOVED lines=17> */
.L_x_3888:
[----:B0-----:R-:W-:Y:S05]  /*dcf0*/  BSYNC B0 ;  /* 0x0000000000007941 */ /* 0x001fea0003800000 */
.L_x_3887:
        /* <DEDUP_REMOVED lines=14> */
.L_x_3890:
[----:B------:R-:W-:Y:S05]  /*dde0*/  BSYNC B0 ;  /* 0x0000000000007941 */ /* 0x000fea0003800000 */
.L_x_3889:
        /* <DEDUP_REMOVED lines=35> */
.L_x_3892:
[----:B------:R-:W-:Y:S05]  /*e020*/  BSYNC B0 ;  /* 0x0000000000007941 */ /* 0x000fea0003800000 */
.L_x_3891:
        /* <DEDUP_REMOVED lines=31> */
.L_x_3897:
        /* <DEDUP_REMOVED lines=8> */
.L_x_3896:
[----:B------:R-:W-:Y:S05]  /*e2a0*/  BRA `(.L_x_3895) ;  /* 0x0000000000447947 */ /* 0x000fea0003800000 */
.L_x_3894:
        /* <DEDUP_REMOVED lines=9> */
.L_x_3898:
        /* <DEDUP_REMOVED lines=8> */
.L_x_3895:
[----:B------:R-:W-:Y:S05]  /*e3c0*/  BSYNC B0 ;  /* 0x0000000000007941 */ /* 0x000fea0003800000 */
.L_x_3893:
        /* <DEDUP_REMOVED lines=13> */
.L_x_3900:
        /* <DEDUP_REMOVED lines=12> */
.L_x_3899:
        /* <DEDUP_REMOVED lines=10> */
.L_x_3903:
        /* <DEDUP_REMOVED lines=12> */
.L_x_3902:
[----:B------:R-:W-:Y:S01]  /*e6c0*/  BAR.SYNC.DEFER_BLOCKING 0x0 ;  /* 0x0000000000007b1d */ /* 0x000fe20000010000 */
[----:B------:R-:W-:-:S13]  /*e6d0*/  ISETP.GE.AND P0, PT, R2, 0x2, PT ;  /* 0x000000020200780c */ /* 0x000fda0003f06270 */
[----:B------:R-:W-:Y:S05]  /*e6e0*/  @!P0 BRA `(.L_x_3901) ;  /* 0x0000000000188947 */ /* 0x000fea0003800000 */
[----:B------:R-:W-:-:S07]  /*e6f0*/  IMAD.MOV.U32 R3, RZ, RZ, 0x1 ;  /* 0x00000001ff037424 */ /* 0x000fce00078e00ff */
.L_x_3904:
[----:B0-----:R0:W2:Y:S02]  /*e700*/  SHFL.DOWN PT, R9, R16, R3, 0x1f ;  /* 0x08001f0310097589 */ /* 0x0010a400000e0000 */
[----:B0-----:R-:W-:-:S04]  /*e710*/  SHF.L.U32 R3, R3, 0x1, RZ ;  /* 0x0000000103037819 */ /* 0x001fc800000006ff */
[----:B------:R-:W-:Y:S01]  /*e720*/  ISETP.GE.AND P0, PT, R3, R2, PT ;  /* 0x000000020300720c */ /* 0x000fe20003f06270 */
[----:B--2---:R-:W-:-:S12]  /*e730*/  FADD.FTZ R16, R9, R16 ;  /* 0x0000001009107221 */ /* 0x004fd80000010000 */
[----:B------:R-:W-:Y:S05]  /*e740*/  @!P0 BRA `(.L_x_3904) ;  /* 0xfffffffc00ec8947 */ /* 0x000fea000383ffff */
.L_x_3901:
        /* <DEDUP_REMOVED lines=11> */
.L_x_3906:
        /* <DEDUP_REMOVED lines=20> */
.L_x_3908:
[----:B------:R-:W-:Y:S02]  /*e940*/  ULDC.64 UR4, c[0x0][0x5f0] ;  /* 0x00017c0000047ab9 */ /* 0x000fe40000000a00 */
[----:B------:R-:W-:-:S04]  /*e950*/  IADD3 R2, P0, R17, UR4, RZ ;  /* 0x0000000411027c10 */ /* 0x000fc8000ff1e0ff */
[----:B------:R-:W-:-:S05]  /*e960*/  IADD3.X R3, RZ, UR5, RZ, P0, !PT ;  /* 0x00000005ff037c10 */ /* 0x000fca00087fe4ff */
[----:B------:R-:W-:Y:S01]  /*e970*/  STG.E desc[UR36][R2.64], R16 ;  /* 0x0000001002007986 */ /* 0x000fe2000c101924 */
[----:B------:R-:W-:Y:S05]  /*e980*/  EXIT ;  /* 0x000000000000794d */ /* 0x000fea0003800000 */
.L_x_3907:
[----:B------:R-:W-:Y:S01]  /*e990*/  STG.E desc[UR36][R4.64], R16 ;  /* 0x0000001004007986 */ /* 0x000fe2000c101924 */
[----:B------:R-:W-:Y:S05]  /*e9a0*/  EXIT ;  /* 0x000000000000794d */ /* 0x000fea0003800000 */
.L_x_3905:
[----:B------:R-:W-:Y:S01]  /*e9b0*/  ISETP.NE.AND P0, PT, RZ, UR38, PT ;  /* 0x00000026ff007c0c */ /* 0x000fe2000bf05270 */
[----:B------:R-:W-:Y:S02]  /*e9c0*/  ULDC.U8 UR4, c[0x0][0x621] ;  /* 0x0001884000047ab9 */ /* 0x000fe40000000000 */
[----:B------:R-:W-:-:S10]  /*e9d0*/  ISETP.NE.AND P1, PT, RZ, UR4, PT ;  /* 0x00000004ff007c0c */ /* 0x000fd4000bf25270 */
[----:B------:R-:W-:Y:S05]  /*e9e0*/  @!P0 BRA `(.L_x_3909) ;  /* 0x0000000000088947 */ /* 0x000fea0003800000 */
[----:B------:R-:W0:Y:S02]  /*e9f0*/  LDG.E R3, desc[UR36][R6.64] ;  /* 0x0000002406037981 */ /* 0x000e24000c1e1900 */
[----:B0-----:R-:W-:-:S07]  /*ea00*/  FADD.FTZ R16, R16, R3 ;  /* 0x0000000310107221 */ /* 0x001fce0000010000 */
.L_x_3909:
        /* <DEDUP_REMOVED lines=20> */
.L_x_3911:
[----:B------:R-:W-:Y:S02]  /*eb50*/  ULDC.64 UR4, c[0x0][0x5f0] ;  /* 0x00017c0000047ab9 */ /* 0x000fe40000000a00 */
[----:B------:R-:W-:-:S05]  /*eb60*/  IADD3 R2, P0, R17, UR4, RZ ;  /* 0x0000000411027c10 */ /* 0x000fca000ff1e0ff */
[----:B------:R-:W-:-:S05]  /*eb70*/  IMAD.X R3, RZ, RZ, UR5, P0 ;  /* 0x00000005ff037e24 */ /* 0x000fca00080e06ff */
[----:B------:R-:W-:Y:S01]  /*eb80*/  STG.E desc[UR36][R2.64], R16 ;  /* 0x0000001002007986 */ /* 0x000fe2000c101924 */
[----:B------:R-:W-:Y:S05]  /*eb90*/  EXIT ;  /* 0x000000000000794d */ /* 0x000fea0003800000 */
.L_x_3910:
[----:B------:R-:W-:Y:S01]  /*eba0*/  STG.E desc[UR36][R6.64], R16 ;  /* 0x0000001006007986 */ /* 0x000fe2000c101924 */
[----:B------:R-:W-:Y:S05]  /*ebb0*/  EXIT ;  /* 0x000000000000794d */ /* 0x000fea0003800000 */
.L_x_3885:
        /* <DEDUP_REMOVED lines=21> */
.L_x_3913:
        /* <DEDUP_REMOVED lines=20> */
.L_x_3915:
[----:B------:R-:W-:Y:S02]  /*ee50*/  ULDC.64 UR4, c[0x0][0x5f0] ;  /* 0x00017c0000047ab9 */ /* 0x000fe40000000a00 */
[----:B------:R-:W-:-:S04]  /*ee60*/  IADD3 R2, P0, R17, UR4, RZ ;  /* 0x0000000411027c10 */ /* 0x000fc8000ff1e0ff */
[----:B------:R-:W-:-:S05]  /*ee70*/  IADD3.X R3, RZ, UR5, RZ, P0, !PT ;  /* 0x00000005ff037c10 */ /* 0x000fca00087fe4ff */
[----:B------:R-:W-:Y:S01]  /*ee80*/  STG.E desc[UR36][R2.64], R16 ;  /* 0x0000001002007986 */ /* 0x000fe2000c101924 */
[----:B------:R-:W-:Y:S05]  /*ee90*/  EXIT ;  /* 0x000000000000794d */ /* 0x000fea0003800000 */
.L_x_3914:
[----:B------:R-:W-:Y:S01]  /*eea0*/  STG.E desc[UR36][R4.64], R16 ;  /* 0x0000001004007986 */ /* 0x000fe2000c101924 */
[----:B------:R-:W-:Y:S05]  /*eeb0*/  EXIT ;  /* 0x000000000000794d */ /* 0x000fea0003800000 */
.L_x_3912:
[----:B------:R-:W-:Y:S01]  /*eec0*/  ISETP.NE.AND P0, PT, RZ, UR38, PT ;  /* 0x00000026ff007c0c */ /* 0x000fe2000bf05270 */
[----:B------:R-:W-:Y:S02]  /*eed0*/  ULDC.U8 UR4, c[0x0][0x621] ;  /* 0x0001884000047ab9 */ /* 0x000fe40000000000 */
[----:B------:R-:W-:-:S10]  /*eee0*/  ISETP.NE.AND P1, PT, RZ, UR4, PT ;  /* 0x00000004ff007c0c */ /* 0x000fd4000bf25270 */
[----:B------:R-:W-:Y:S05]  /*eef0*/  @!P0 BRA `(.L_x_3916) ;  /* 0x0000000000088947 */ /* 0x000fea0003800000 */
[----:B------:R-:W2:Y:S02]  /*ef00*/  LDG.E R3, desc[UR36][R6.64] ;  /* 0x0000002406037981 */ /* 0x000ea4000c1e1900 */
[----:B--2---:R-:W-:-:S07]  /*ef10*/  FADD.FTZ R16, R16, R3 ;  /* 0x0000000310107221 */ /* 0x004fce0000010000 */
.L_x_3916:
        /* <DEDUP_REMOVED lines=20> */
.L_x_3918:
[----:B------:R-:W-:Y:S02]  /*f060*/  ULDC.64 UR4, c[0x0][0x5f0] ;  /* 0x00017c0000047ab9 */ /* 0x000fe40000000a00 */
[----:B------:R-:W-:-:S04]  /*f070*/  IADD3 R2, P0, R17, UR4, RZ ;  /* 0x0000000411027c10 */ /* 0x000fc8000ff1e0ff */
[----:B------:R-:W-:-:S05]  /*f080*/  IADD3.X R3, RZ, UR5, RZ, P0, !PT ;  /* 0x00000005ff037c10 */ /* 0x000fca00087fe4ff */
[----:B------:R-:W-:Y:S01]  /*f090*/  STG.E desc[UR36][R2.64], R16 ;  /* 0x0000001002007986 */ /* 0x000fe2000c101924 */
[----:B------:R-:W-:Y:S05]  /*f0a0*/  EXIT ;  /* 0x000000000000794d */ /* 0x000fea0003800000 */
.L_x_3917:
[----:B------:R-:W-:Y:S01]  /*f0b0*/  STG.E desc[UR36][R6.64], R16 ;  /* 0x0000001006007986 */ /* 0x000fe2000c101924 */
[----:B------:R-:W-:Y:S05]  /*f0c0*/  EXIT ;  /* 0x000000000000794d */ /* 0x000fea0003800000 */
.L_x_3919:
        /* <DEDUP_REMOVED lines=11> */
.L_x_9842:


//--------------------- .text._ZN2at6native13reduce_kernelILi256ELi2ENS0_8ReduceOpIN3c104HalfENS0_9NanSumOpsIffEEjfLi4ELi4EEEEEvT1_ --------------------------
	.section	.text._ZN2at6native13reduce_kernelILi256ELi2ENS0_8ReduceOpIN3c104HalfENS0_9NanSumOpsIffEEjfLi4ELi4EEEEEvT1_,"ax",@progbits
	.align	128
        .global         _ZN2at6native13reduce_kernelILi256ELi2ENS0_8ReduceOpIN3c104HalfENS0_9NanSumOpsIffEEjfLi4ELi4EEEEEvT1_
        .type           _ZN2at6native13reduce_kernelILi256ELi2ENS0_8ReduceOpIN3c104HalfENS0_9NanSumOpsIffEEjfLi4ELi4EEEEEvT1_,@function
        .size           _ZN2at6native13reduce_kernelILi256ELi2ENS0_8ReduceOpIN3c104HalfENS0_9NanSumOpsIffEEjfLi4ELi4EEEEEvT1_,(.L_x_9843 - _ZN2at6native13reduce_kernelILi256ELi2ENS0_8ReduceOpIN3c104HalfENS0_9NanSumOpsIffEEjfLi4ELi4EEEEEvT1_)
        .other          _ZN2at6native13reduce_kernelILi256ELi2ENS0_8ReduceOpIN3c104HalfENS0_9NanSumOpsIffEEjfLi4ELi4EEEEEvT1_,@"STO_CUDA_ENTRY STV_DEFAULT"
_ZN2at6native13reduce_kernelILi256ELi2ENS0_8ReduceOpIN3c104HalfENS0_9NanSumOpsIffEEjfLi4ELi4EEEEEvT1_:
.text._ZN2at6native13reduce_kernelILi256ELi2ENS0_8ReduceOpIN3c104HalfENS0_9NanSumOpsIffEEjfLi4ELi4EEEEEvT1_:
        /* <DEDUP_REMOVED lines=288> */
.L_x_3920:
        /* <DEDUP_REMOVED lines=44> */
.L_x_3924:
        /* <DEDUP_REMOVED lines=25> */
.L_x_3930:
[----:B------:R-:W-:Y:S05]  /*1650*/  BSYNC B2 ;  /* 0x0000000000027941 */ /* 0x000fea0003800000 */
.L_x_3929:
        /* <DEDUP_REMOVED lines=9> */
[----:B--2---:R-:W-:-:S05]  /*16f0*/  HADD2.F32 R0, -RZ, R6.H0_H0 ;  /* 0x20000006ff007230 */ /* 0x004fca0000004100 */
[----:B------:R-:W-:-:S04]  /*1700*/  FSETP.GTU.FTZ.AND P0, PT, |R0|, +INF , PT ;  /* 0x7f8000000000780b */ /* 0x000fc80003f1c200 */
[----:B------:R-:W-:-:S05]  /*1710*/  FSEL R0, R0, RZ, !P0 ;  /* 0x000000ff00007208 */ /* 0x000fca0004000000 */
[----:B------:R-:W-:-:S07]  /*1720*/  FADD.FTZ R0, R0, UR4 ;  /* 0x0000000400007e21 */ /* 0x000fce0008010000 */
.L_x_3928:
[----:B------:R-:W-:Y:S05]  /*1730*/  BSYNC B1 ;  /* 0x0000000000017941 */ /* 0x000fea0003800000 */
.L_x_3927:
[----:B------:R-:W0:Y:S01]  /*1740*/  LDC R7, c[0x0][0x21c] ;  /* 0x00008700ff077b82 */ /* 0x000e220000000800 */
[----:B------:R-:W-:-:S04]  /*1750*/  IADD3 R3, P0, -R8, 0x4, RZ ;  /* 0x0000000408037810 */ /* 0x000fc80007f1e1ff */
[----:B------:R-:W-:Y:S02]  /*1760*/  LEA R18, P1, R3, R18, 0x1 ;  /* 0x0000001203127211 */ /* 0x000fe400078208ff */
[----:B------:R-:W-:-:S04]  /*1770*/  IADD3.X R6, RZ, -0x1, RZ, P0, !PT ;  /* 0xffffffffff067810 */ /* 0x000fc800007fe4ff */
[----:B------:R-:W-:Y:S02]  /*1780*/  LEA.HI.X R19, R3, R19, R6, 0x1, P1 ;  /* 0x0000001303137211 */ /* 0x000fe400008f0c06 */
[----:B0-----:R-:W-:-:S07]  /*1790*/  IADD3 R4, R8, -0x4, R7 ;  /* 0xfffffffc08047810 */ /* 0x001fce0007ffe007 */
.L_x_3926:
[----:B------:R-:W-:Y:S05]  /*17a0*/  BSYNC B0 ;  /* 0x0000000000007941 */ /* 0x000fea0003800000 */
.L_x_3925:
[----:B------:R-:W0:Y:S01]  /*17b0*/  LDC.64 R6, c[0x0][0x230] ;  /* 0x00008c00ff067b82 */ /* 0x000e220000000a00 */
[----:B------:R-:W-:Y:S01]  /*17c0*/  BSSY B0, `(.L_x_3931) ;  /* 0x0000024000007945 */ /* 0x000fe20003800000 */
[----:B------:R-:W-:-:S06]  /*17d0*/  ISETP.NE.AND P0, PT, R2, RZ, PT ;  /* 0x000000ff0200720c */ /* 0x000fcc0003f05270 */
[----:B------:R-:W1:Y:S01]  /*17e0*/  LDC R14, c[0x0][0x238] ;  /* 0x00008e00ff0e7b82 */ /* 0x000e620000000800 */
[----:B0-----:R-:W-:Y:S01]  /*17f0*/  IMAD R6, R23, R6, RZ ;  /* 0x0000000617067224 */ /* 0x001fe200078e02ff */
[----:B------:R-:W-:-:S03]  /*1800*/  ISETP.NE.AND P1, PT, R7, RZ, PT ;  /* 0x000000ff0700720c */ /* 0x000fc60003f25270 */
[----:B------:R-:W-:Y:S01]  /*1810*/  IMAD R3, R2, R7, R6 ;  /* 0x0000000702037224 */ /* 0x000fe200078e0206 */
[----:B------:R-:W-:-:S03]  /*1820*/  MOV R7, R5 ;  /* 0x0000000500077202 */ /* 0x000fc60000000f00 */
[----:B-1----:R-:W-:-:S05]  /*1830*/  IMAD R11, R16, R14, R3 ;  /* 0x0000000e100b7224 */ /* 0x002fca00078e0203 */
[----:B------:R-:W-:-:S04]  /*1840*/  LEA R3, R11, 0x3, 0x2 ;  /* 0x000000030b037811 */ /* 0x000fc800078e10ff */
[----:B------:R-:W-:Y:S01]  /*1850*/  ISETP.GE.U32.AND P2, PT, R3, R4, PT ;  /* 0x000000040300720c */ /* 0x000fe20003f46070 */
[----:B------:R-:W-:-:S12]  /*1860*/  IMAD.MOV.U32 R3, RZ, RZ, R5 ;  /* 0x000000ffff037224 */ /* 0x000fd800078e0005 */
[----:B------:R-:W-:Y:S05]  /*1870*/  @P2 BRA `(.L_x_3932) ;  /* 0x0000000000602947 */ /* 0x000fea0003800000 */
[----:B------:R-:W-:-:S07]  /*1880*/  IMAD.MOV.U32 R7, RZ, RZ, R5 ;  /* 0x000000ffff077224 */ /* 0x000fce00078e0005 */
.L_x_3933:
[----:B------:R-:W-:Y:S01]  /*1890*/  IMAD.WIDE.U32 R8, R11, 0x8, R18 ;  /* 0x000000080b087825 */ /* 0x000fe200078e0012 */
[----:B------:R-:W-:-:S05]  /*18a0*/  ULDC UR4, c[0x0][0x224] ;  /* 0x0000890000047ab9 */ /* 0x000fca0000000800 */
[----:B------:R-:W2:Y:S01]  /*18b0*/  LDG.E.64 R8, desc[UR60][R8.64] ;  /* 0x0000003c08087981 */ /* 0x000ea2000c1e1b00 */
[----:B------:R-:W-:-:S04]  /*18c0*/  IADD3 R11, R11, UR4, RZ ;  /* 0x000000040b0b7c10 */ /* 0x000fc8000fffe0ff */
[----:B------:R-:W-:-:S04]  /*18d0*/  LEA R15, R11, 0x3, 0x2 ;  /* 0x000000030b0f7811 */ /* 0x000fc800078e10ff */
[----:B------:R-:W-:Y:S01]  /*18e0*/  ISETP.GE.U32.AND P6, PT, R15, R4, PT ;  /* 0x000000040f00720c */ /* 0x000fe20003fc6070 */
[--C-:B--2---:R-:W-:Y:S02]  /*18f0*/  HADD2.F32 R6, -RZ, R8.reuse.H0_H0 ;  /* 0x20000008ff067230 */ /* 0x104fe40000004100 */
[----:B------:R-:W-:Y:S02]  /*1900*/  HADD2.F32 R10, -RZ, R8.H1_H1 ;  /* 0x30000008ff0a7230 */ /* 0x000fe40000004100 */
        /* <DEDUP_REMOVED lines=15> */
.L_x_3932:
[----:B------:R-:W-:Y:S05]  /*1a00*/  BSYNC B0 ;  /* 0x0000000000007941 */ /* 0x000fea0003800000 */
.L_x_3931:
        /* <DEDUP_REMOVED lines=8> */
.L_x_3935:
[----:B------:R-:W-:Y:S05]  /*1a90*/  BSYNC B0 ;  /* 0x0000000000007941 */ /* 0x000fea0003800000 */
.L_x_3934:
        /* <DEDUP_REMOVED lines=14> */
.L_x_3937:
[----:B------:R-:W-:Y:S05]  /*1b80*/  BSYNC B0 ;  /* 0x0000000000007941 */ /* 0x000fea0003800000 */
.L_x_3936:
[----:B------:R-:W-:Y:S01]  /*1b90*/  FADD.FTZ R0, R7, R0 ;  /* 0x0000000007007221 */ /* 0x000fe20000010000 */
[----:B------:R-:W-:-:S03]  /*1ba0*/  IMAD.MOV.U32 R19, RZ, RZ, RZ ;  /* 0x000000ffff137224 */ /* 0x000fc600078e00ff */
[----:B------:R-:W-:-:S04]  /*1bb0*/  FADD.FTZ R0, R0, R5 ;  /* 0x0000000500007221 */ /* 0x000fc80000010000 */
[----:B------:R-:W-:Y:S01]  /*1bc0*/  FADD.FTZ R18, R0, R3 ;  /* 0x0000000300127221 */ /* 0x000fe20000010000 */
[----:B------:R-:W-:Y:S06]  /*1bd0*/  BRA `(.L_x_3922) ;  /* 0x000000a000787947 */ /* 0x000fec0003800000 */
.L_x_3923:
        /* <DEDUP_REMOVED lines=31> */
.L_x_3947:
        /* <DEDUP_REMOVED lines=286> */
.L_x_3943:
[----:B------:R-:W-:Y:S01]  /*2fb0*/  LOP3.LUT R3, R3, 0xfffffffc, RZ, 0xc0, !PT ;  /* 0xfffffffc03037812 */ /* 0x000fe200078ec0ff */
[----:B------:R-:W-:-:S03]  /*2fc0*/  ULDC UR36, c[0x0][0x224] ;  /* 0x0000890000247ab9 */ /* 0x000fc60000000800 */
[----:B------:R-:W-:-:S04]  /*2fd0*/  IADD3 R20, P1, R18, R3, RZ ;  /* 0x0000000312147210 */ /* 0x000fc80007f3e0ff */
[----:B------:R-:W-:-:S05]  /*2fe0*/  IADD3.X R21, RZ, R19, RZ, P1, !PT ;  /* 0x00000013ff157210 */ /* 0x000fca0000ffe4ff */
[----:B------:R-:W2:Y:S01]  /*2ff0*/  LDG.E R20, desc[UR60][R20.64] ;  /* 0x0000003c14147981 */ /* 0x000ea2000c1e1900 */
[----:B------:R-:W-:-:S05]  /*3000*/  IMAD.U32 R12, RZ, RZ, UR36 ;  /* 0x00000024ff0c7e24 */ /* 0x000fca000f8e00ff */
        /* <DEDUP_REMOVED lines=237> */
.L_x_3944:
[----:B------:R-:W-:-:S04]  /*3ee0*/  LOP3.LUT R21, R0, 0xfffffffc, RZ, 0xc0, !PT ;  /* 0xfffffffc00157812 */ /* 0x000fc800078ec0ff */
[----:B------:R-:W-:-:S04]  /*3ef0*/  IADD3 R20, P1, R18, R21, RZ ;  /* 0x0000001512147210 */ /* 0x000fc80007f3e0ff */
[----:B------:R-:W-:-:S05]  /*3f00*/  IADD3.X R21, RZ, R19, RZ, P1, !PT ;  /* 0x00000013ff157210 */ /* 0x000fca0000ffe4ff */
[----:B------:R-:W2:Y:S01]  /*3f10*/  LDG.E R20, desc[UR60][R20.64] ;  /* 0x0000003c14147981 */ /* 0x000ea2000c1e1900 */
[----:B------:R-:W-:Y:S01]  /*3f20*/  IMAD.IADD R13, R13, 0x1, R12 ;  /* 0x000000010d0d7824 */ /* 0x000fe200078e020c */
[----:B------:R-:W-:Y:S01]  /*3f30*/  MOV R0, RZ ;  /* 0x000000ff00007202 */ /* 0x000fe20000000f00 */
[----:B------:R-:W-:Y:S01]  /*3f40*/  IMAD.MOV.U32 R3, RZ, RZ, RZ ;  /* 0x000000ffff037224 */ /* 0x000fe200078e00ff */
        /* <DEDUP_REMOVED lines=236> */
.L_x_3945:
        /* <DEDUP_REMOVED lines=241> */
.L_x_3946:
[----:B------:R-:W-:Y:S01]  /*5d20*/  LOP3.LUT R21, R0, 0xfffffffc, RZ, 0xc0, !PT ;  /* 0xfffffffc00157812 */ /* 0x000fe200078ec0ff */
[----:B------:R-:W-:Y:S01]  /*5d30*/  HADD2.F32 R27, -RZ, R25.H0_H0 ;  /* 0x20000019ff1b7230 */ /* 0x000fe20000004100 */
[----:B------:R-:W-:Y:S02]  /*5d40*/  ULDC UR4, c[0x0][0x21c] ;  /* 0x0000870000047ab9 */ /* 0x000fe40000000800 */
[----:B------:R-:W-:-:S04]  /*5d50*/  IADD3 R20, P1, R18, R21, RZ ;  /* 0x0000001512147210 */ /* 0x000fc80007f3e0ff */
[----:B------:R-:W-:-:S05]  /*5d60*/  IADD3.X R21, RZ, R19, RZ, P1, !PT ;  /* 0x00000013ff157210 */ /* 0x000fca0000ffe4ff */
[----:B------:R1:W2:Y:S01]  /*5d70*/  LDG.E R20, desc[UR60][R20.64] ;  /* 0x0000003c14147981 */ /* 0x0002a2000c1e1900 */
[----:B------:R-:W-:Y:S01]  /*5d80*/  HADD2.F32 R0, -RZ, R25.H1_H1 ;  /* 0x30000019ff007230 */ /* 0x000fe20000004100 */
[----:B------:R-:W-:Y:S01]  /*5d90*/  FSETP.GTU.FTZ.AND P2, PT, |R27|, +INF , PT ;  /* 0x7f8000001b00780b */ /* 0x000fe20003f5c200 */
[----:B------:R-:W-:Y:S01]  /*5da0*/  HADD2.F32 R28, -RZ, R24.H1_H1 ;  /* 0x30000018ff1c7230 */ /* 0x000fe20000004100 */
[----:B------:R-:W-:Y:S01]  /*5db0*/  MOV R22, UR4 ;  /* 0x0000000400167c02 */ /* 0x000fe20008000f00 */
[----:B------:R-:W-:Y:S01]  /*5dc0*/  IMAD.IADD R13, R13, 0x1, R12 ;  /* 0x000000010d0d7824 */ /* 0x000fe200078e020c */
[----:B------:R-:W-:Y:S02]  /*5dd0*/  FSETP.GTU.FTZ.AND P1, PT, |R0|, +INF , PT ;  /* 0x7f8000000000780b */ /* 0x000fe40003f3c200 */
[----:B------:R-:W-:Y:S01]  /*5de0*/  FSETP.GTU.FTZ.AND P3, PT, |R28|, +INF , PT ;  /* 0x7f8000001c00780b */ /* 0x000fe20003f7c200 */
[----:B------:R-:W-:Y:S01]  /*5df0*/  IMAD R29, R12, 0x3, R13 ;  /* 0x000000030c1d7824 */ /* 0x000fe200078e020d */
[----:B------:R-:W-:-:S02]  /*5e00*/  FSEL R3, R0, RZ, !P1 ;  /* 0x000000ff00037208 */ /* 0x000fc40004800000 */
[----:B------:R-:W-:Y:S01]  /*5e10*/  FSEL R0, R27, RZ, !P2 ;  /* 0x000000ff1b007208 */ /* 0x000fe20005000000 */
[----:B------:R-:W-:Y:S01]  /*5e20*/  HADD2.F32 R27, -RZ, R26.H0_H0 ;  /* 0x2000001aff1b7230 */ /* 0x000fe20000004100 */
[----:B------:R-:W-:Y:S01]  /*5e30*/  FSEL R28, R28, RZ, !P3 ;  /* 0x000000ff1c1c7208 */ /* 0x000fe20005800000 */
[----:B------:R-:W-:Y:S01]  /*5e40*/  FADD.FTZ R4, R3, R4 ;  /* 0x0000000403047221 */ /* 0x000fe20000010000 */
[----:B------:R-:W-:Y:S02]  /*5e50*/  HADD2.F32 R3, -RZ, R24.H0_H0 ;  /* 0x20000018ff037230 */ /* 0x000fe40000004100 */
[----:B------:R-:W-:Y:S01]  /*5e60*/  FADD.FTZ R5, R0, R5 ;  /* 0x0000000500057221 */ /* 0x000fe20000010000 */
[----:B------:R-:W-:Y:S02]  /*5e70*/  HADD2.F32 R0, -RZ, R26.H1_H1 ;  /* 0x3000001aff007230 */ /* 0x000fe40000004100 */
[----:B------:R-:W-:Y:S01]  /*5e80*/  FADD.FTZ R7, R28, R7 ;  /* 0x000000071c077221 */ /* 0x000fe20000010000 */
[----:B------:R-:W-:-:S02]  /*5e90*/  ISETP.GE.U32.AND P5, PT, R29, R22, PT ;  /* 0x000000161d00720c */ /* 0x000fc40003fa6070 */
[----:B------:R-:W-:Y:S02]  /*5ea0*/  FSETP.GTU.FTZ.AND P1, PT, |R3|, +INF , PT ;  /* 0x7f8000000300780b */ /* 0x000fe40003f3c200 */
[C---:B------:R-:W-:Y:S02]  /*5eb0*/  FSETP.GTU.FTZ.AND P2, PT, |R0|.reuse, +INF , PT ;  /* 0x7f8000000000780b */ /* 0x040fe40003f5c200 */
[----:B------:R-:W-:Y:S02]  /*5ec0*/  FSETP.GTU.FTZ.AND P3, PT, |R27|, +INF , PT ;  /* 0x7f8000001b00780b */ /* 0x000fe40003f7c200 */
[----:B------:R-:W-:Y:S02]  /*5ed0*/  FSEL R3, R3, RZ, !P1 ;  /* 0x000000ff03037208 */ /* 0x000fe40004800000 */
[----:B-1----:R-:W-:Y:S02]  /*5ee0*/  FSEL R21, R0, RZ, !P2 ;  /* 0x000000ff00157208 */ /* 0x002fe40005000000 */
[----:B------:R-:W-:Y:S01]  /*5ef0*/  FSEL R0, R27, RZ, !P3 ;  /* 0x000000ff1b007208 */ /* 0x000fe20005800000 */
[----:B------:R-:W-:-:S02]  /*5f00*/  FADD.FTZ R6, R3, R6 ;  /* 0x0000000603067221 */ /* 0x000fc40000010000 */
[----:B------:R-:W-:Y:S02]  /*5f10*/  FADD.FTZ R8, R21, R8 ;  /* 0x0000000815087221 */ /* 0x000fe40000010000 */
[----:B------:R-:W-:Y:S01]  /*5f20*/  FADD.FTZ R9, R0, R9 ;  /* 0x0000000900097221 */ /* 0x000fe20000010000 */
[--C-:B--2---:R-:W-:Y:S02]  /*5f30*/  HADD2.F32 R28, -RZ, R20.reuse.H0_H0 ;  /* 0x20000014ff1c7230 */ /* 0x104fe40000004100 */
[----:B------:R-:W-:-:S03]  /*5f40*/  HADD2.F32 R29, -RZ, R20.H1_H1 ;  /* 0x30000014ff1d7230 */ /* 0x000fc60000004100 */
[C---:B------:R-:W-:Y:S02]  /*5f50*/  FSETP.GTU.FTZ.AND P1, PT, |R28|.reuse, +INF , PT ;  /* 0x7f8000001c00780b */ /* 0x040fe40003f3c200 */
[C---:B------:R-:W-:Y:S02]  /*5f60*/  FSETP.GTU.FTZ.AND P4, PT, |R29|.reuse, +INF , PT ;  /* 0x7f8000001d00780b */ /* 0x040fe40003f9c200 */
[----:B------:R-:W-:Y:S02]  /*5f70*/  FSEL R27, R28, RZ, !P1 ;  /* 0x000000ff1c1b7208 */ /* 0x000fe40004800000 */
[----:B------:R-:W-:-:S03]  /*5f80*/  FSEL R28, R29, RZ, !P4 ;  /* 0x000000ff1d1c7208 */ /* 0x000fc60006000000 */
[----:B------:R-:W-:Y:S02]  /*5f90*/  FADD.FTZ R10, R27, R10 ;  /* 0x0000000a1b0a7221 */ /* 0x000fe40000010000 */
[----:B------:R-:W-:Y:S01]  /*5fa0*/  FADD.FTZ R11, R28, R11 ;  /* 0x0000000b1c0b7221 */ /* 0x000fe20000010000 */
[----:B------:R-:W-:Y:S06]  /*5fb0*/  @!P5 BRA `(.L_x_3947) ;  /* 0xffffffbc0084d947 */ /* 0x000fec000383ffff */
[----:B------:R-:W-:Y:S05]  /*5fc0*/  BSYNC B1 ;  /* 0x0000000000017941 */ /* 0x000fea0003800000 */
.L_x_3942:
[----:B------:R-:W-:-:S07]  /*5fd0*/  PRMT R30, R20, 0x5432, R20 ;  /* 0x00005432141e7816 */ /* 0x000fce0000000014 */
.L_x_3941:
[----:B------:R-:W-:Y:S05]  /*5fe0*/  BSYNC B0 ;  /* 0x0000000000007941 */ /* 0x000fea0003800000 */
.L_x_3940:
        /* <DEDUP_REMOVED lines=280> */
.L_x_3950:
[----:B0-----:R-:W-:-:S04]  /*7170*/  LOP3.LUT R15, R0, 0xfffffffc, RZ, 0xc0, !PT ;  /* 0xfffffffc000f7812 */ /* 0x001fc800078ec0ff */
        /* <DEDUP_REMOVED lines=281> */
.L_x_3951:
[----:B------:R-:W-:-:S04]  /*8310*/  LOP3.LUT R15, R0, 0xfffffffc, RZ, 0xc0, !PT ;  /* 0xfffffffc000f7812 */ /* 0x000fc800078ec0ff */
[----:B------:R-:W-:-:S04]  /*8320*/  IADD3 R14, P2, R18, R15, RZ ;  /* 0x0000000f120e7210 */ /* 0x000fc80007f5e0ff */
[----:B------:R-:W-:-:S05]  /*8330*/  IADD3.X R15, RZ, R19, RZ, P2, !PT ;  /* 0x00000013ff0f7210 */ /* 0x000fca00017fe4ff */
[----:B------:R-:W2:Y:S01]  /*8340*/  LDG.E R14, desc[UR60][R14.64] ;  /* 0x0000003c0e0e7981 */ /* 0x000ea2000c1e1900 */
[----:B------:R-:W-:-:S04]  /*8350*/  IADD3 R21, R21, R12, RZ ;  /* 0x0000000c15157210 */ /* 0x000fc80007ffe0ff */
[----:B------:R-:W-:Y:S02]  /*8360*/  ISETP.GE.U32.AND P2, PT, R21, R22, PT ;  /* 0x000000161500720c */ /* 0x000fe40003f46070 */
[----:B--2---:R-:W-:-:S11]  /*8370*/  PRMT R24, R14, 0x5432, R14 ;  /* 0x000054320e187816 */ /* 0x004fd6000000000e */
        /* <DEDUP_REMOVED lines=275> */
.L_x_3952:
        /* <DEDUP_REMOVED lines=282> */
.L_x_3953:
[----:B------:R-:W-:-:S04]  /*a650*/  LOP3.LUT R15, R0, 0xfffffffc, RZ, 0xc0, !PT ;  /* 0xfffffffc000f7812 */ /* 0x000fc800078ec0ff */
[----:B------:R-:W-:-:S04]  /*a660*/  IADD3 R14, P1, R18, R15, RZ ;  /* 0x0000000f120e7210 */ /* 0x000fc80007f3e0ff */
[----:B------:R-:W-:-:S05]  /*a670*/  IADD3.X R15, RZ, R19, RZ, P1, !PT ;  /* 0x00000013ff0f7210 */ /* 0x000fca0000ffe4ff */
[----:B------:R-:W2:Y:S02]  /*a680*/  LDG.E R14, desc[UR60][R14.64] ;  /* 0x0000003c0e0e7981 */ /* 0x000ea4000c1e1900 */
[----:B--2---:R-:W-:-:S07]  /*a690*/  PRMT R30, R14, 0x5432, R14 ;  /* 0x000054320e1e7816 */ /* 0x004fce000000000e */
.L_x_3949:
[----:B------:R-:W-:Y:S05]  /*a6a0*/  BSYNC B0 ;  /* 0x0000000000007941 */ /* 0x000fea0003800000 */
.L_x_3948:
[----:B------:R-:W-:Y:S04]  /*a6b0*/  BSSY B0, `(.L_x_3954) ;  /* 0x000002a000007945 */ /* 0x000fe80003800000 */
[----:B------:R-:W-:Y:S05]  /*a6c0*/  @P0 BRA `(.L_x_3955) ;  /* 0x0000000000a00947 */ /* 0x000fea0003800000 */
[----:B------:R-:W-:Y:S02]  /*a6d0*/  IMAD.IADD R13, R13, 0x1, R12 ;  /* 0x000000010d0d7824 */ /* 0x000fe400078e020c */
[--C-:B------:R-:W-:Y:S02]  /*a6e0*/  HADD2.F32 R0, -RZ, R25.reuse.H1_H1 ;  /* 0x30000019ff007230 */ /* 0x100fe40000004100 */
[----:B------:R-:W-:Y:S01]  /*a6f0*/  HADD2.F32 R25, -RZ, R25.H0_H0 ;  /* 0x20000019ff197230 */ /* 0x000fe20000004100 */
        /* <DEDUP_REMOVED lines=8> */
[----:B------:R-:W-:Y:S01]  /*a780*/  IADD3 R13, R13, R12, RZ ;  /* 0x0000000c0d0d7210 */ /* 0x000fe20007ffe0ff */
[--C-:B------:R-:W-:Y:S02]  /*a790*/  HADD2.F32 R0, -RZ, R24.reuse.H1_H1 ;  /* 0x30000018ff007230 */ /* 0x100fe40000004100 */
[----:B------:R-:W-:Y:S01]  /*a7a0*/  HADD2.F32 R24, -RZ, R24.H0_H0 ;  /* 0x20000018ff187230 */ /* 0x000fe20000004100 */
        /* <DEDUP_REMOVED lines=17> */
[--C-:B------:R-:W-:Y:S02]  /*a8c0*/  @!P2 HADD2.F32 R12, -RZ, R30.reuse.H1_H1 ;  /* 0x3000001eff0ca230 */ /* 0x100fe40000004100 */
[----:B------:R-:W-:Y:S01]  /*a8d0*/  FADD.FTZ R9, R9, R26 ;  /* 0x0000001a09097221 */ /* 0x000fe20000010000 */
[----:B------:R-:W-:Y:S02]  /*a8e0*/  @!P2 HADD2.F32 R30, -RZ, R30.H0_H0 ;  /* 0x2000001eff1ea230 */ /* 0x000fe40000004100 */
[----:B------:R-:W-:-:S03]  /*a8f0*/  @!P2 FSETP.GTU.FTZ.AND P3, PT, |R12|, +INF , PT ;  /* 0x7f8000000c00a80b */ /* 0x000fc60003f7c200 */
[----:B------:R-:W-:Y:S02]  /*a900*/  @!P2 FSETP.GTU.FTZ.AND P4, PT, |R30|, +INF , PT ;  /* 0x7f8000001e00a80b */ /* 0x000fe40003f9c200 */
[----:B------:R-:W-:Y:S02]  /*a910*/  @!P2 FSEL R13, R12, RZ, !P3 ;  /* 0x000000ff0c0da208 */ /* 0x000fe40005800000 */
[----:B------:R-:W-:-:S03]  /*a920*/  @!P2 FSEL R30, R30, RZ, !P4 ;  /* 0x000000ff1e1ea208 */ /* 0x000fc60006000000 */
[----:B------:R-:W-:Y:S02]  /*a930*/  @!P2 FADD.FTZ R10, R10, R13 ;  /* 0x0000000d0a0aa221 */ /* 0x000fe40000010000 */
[----:B------:R-:W-:-:S07]  /*a940*/  @!P2 FADD.FTZ R11, R11, R30 ;  /* 0x0000001e0b0ba221 */ /* 0x000fce0000010000 */
.L_x_3955:
[----:B------:R-:W-:Y:S05]  /*a950*/  BSYNC B0 ;  /* 0x0000000000007941 */ /* 0x000fea0003800000 */
.L_x_3954:
[----:B------:R-:W-:Y:S01]  /*a960*/  FADD.FTZ R6, R6, R5 ;  /* 0x0000000506067221 */ /* 0x000fe20000010000 */
[----:B------:R-:W-:-:S03]  /*a970*/  FADD.FTZ R7, R7, R4 ;  /* 0x0000000407077221 */ /* 0x000fc60000010000 */
[----:B------:R-:W-:Y:S01]  /*a980*/  FADD.FTZ R6, R6, R9 ;  /* 0x0000000906067221 */ /* 0x000fe20000010000 */
[----:B------:R-:W-:-:S03]  /*a990*/  FADD.FTZ R7, R7, R8 ;  /* 0x0000000807077221 */ /* 0x000fc60000010000 */
[----:B------:R-:W-:Y:S01]  /*a9a0*/  FADD.FTZ R19, R6, R11 ;  /* 0x0000000b06137221 */ /* 0x000fe20000010000 */
[----:B------:R-:W-:Y:S01]  /*a9b0*/  FADD.FTZ R18, R7, R10 ;  /* 0x0000000a07127221 */ /* 0x000fe20000010000 */
[----:B------:R-:W-:Y:S06]  /*a9c0*/  BRA `(.L_x_3922) ;  /* 0x0000001000fc7947 */ /* 0x000fec0003800000 */
.L_x_3939:
[----:B------:R-:W-:Y:S01]  /*a9d0*/  ISETP.GE.U32.AND P0, PT, R3, R22, PT ;  /* 0x000000160300720c */ /* 0x000fe20003f06070 */
[----:B------:R-:W-:Y:S01]  /*a9e0*/  BSSY B0, `(.L_x_3956) ;  /* 0x000004b000007945 */ /* 0x000fe20003800000 */
[--C-:B------:R-:W-:Y:S01]  /*a9f0*/  IMAD.MOV.U32 R0, RZ, RZ, R10.reuse ;  /* 0x000000ffff007224 */ /* 0x100fe200078e000a */
[-C--:B------:R-:W-:Y:S01]  /*aa00*/  MOV R21, R10.reuse ;  /* 0x0000000a00157202 */ /* 0x080fe20000000f00 */
[----:B------:R-:W-:Y:S01]  /*aa10*/  IMAD.MOV.U32 R15, RZ, RZ, R10 ;  /* 0x000000ffff0f7224 */ /* 0x000fe200078e000a */
[-C--:B------:R-:W-:Y:S02]  /*aa20*/  MOV R20, R10.reuse ;  /* 0x0000000a00147202 */ /* 0x080fe40000000f00 */
[-C--:B------:R-:W-:Y:S02]  /*aa30*/  MOV R14, R10.reuse ;  /* 0x0000000a000e7202 */ /* 0x080fe40000000f00 */
[----:B------:R-:W-:-:S04]  /*aa40*/  MOV R3, R10 ;  /* 0x0000000a00037202 */ /* 0x000fc80000000f00 */
[----:B------:R-:W-:Y:S05]  /*aa50*/  @P0 BRA `(.L_x_3957) ;  /* 0x00000004000c0947 */ /* 0x000fea0003800000 */
[----:B------:R-:W-:Y:S01]  /*aa60*/  BSSY B1, `(.L_x_3958) ;  /* 0x000003e000017945 */ /* 0x000fe20003800000 */
[--C-:B------:R-:W-:Y:S01]  /*aa70*/  IMAD.MOV.U32 R0, RZ, RZ, R10.reuse ;  /* 0x000000ffff007224 */ /* 0x100fe200078e000a */
[-C--:B------:R-:W-:Y:S01]  /*aa80*/  MOV R21, R10.reuse ;  /* 0x0000000a00157202 */ /* 0x080fe20000000f00 */
[----:B------:R-:W-:Y:S01]  /*aa90*/  IMAD.MOV.U32 R15, RZ, RZ, R10 ;  /* 0x000000ffff0f7224 */ /* 0x000fe200078e000a */
[-C--:B------:R-:W-:Y:S02]  /*aaa0*/  MOV R20, R10.reuse ;  /* 0x0000000a00147202 */ /* 0x080fe40000000f00 */
[-C--:B------:R-:W-:Y:S02]  /*aab0*/  MOV R14, R10.reuse ;  /* 0x0000000a000e7202 */ /* 0x080fe40000000f00 */
[----:B------:R-:W-:-:S07]  /*aac0*/  MOV R3, R10 ;  /* 0x0000000a00037202 */ /* 0x000fce0000000f00 */
.L_x_3959:
[----:B------:R-:W-:Y:S02]  /*aad0*/  IMAD.IADD R5, R12, 0x1, R13 ;  /* 0x000000010c057824 */ /* 0x000fe400078e020d */
[C---:B------:R-:W-:Y:S02]  /*aae0*/  IMAD R13, R24.reuse, R13, RZ ;  /* 0x0000000d180d7224 */ /* 0x040fe400078e02ff */
[----:B------:R-:W-:Y:S01]  /*aaf0*/  IMAD R4, R24, R5, RZ ;  /* 0x0000000518047224 */ /* 0x000fe200078e02ff */
[----:B------:R-:W-:Y:S02]  /*ab00*/  IADD3 R5, R5, R12, RZ ;  /* 0x0000000c05057210 */ /* 0x000fe40007ffe0ff */
[----:B------:R-:W-:Y:S02]  /*ab10*/  SHF.R.U32.HI R13, RZ, 0x1, R13 ;  /* 0x00000001ff0d7819 */ /* 0x000fe4000001160d */
[----:B------:R-:W-:-:S03]  /*ab20*/  SHF.R.U32.HI R9, RZ, 0x1, R4 ;  /* 0x00000001ff097819 */ /* 0x000fc60000011604 */
[----:B------:R-:W-:Y:S01]  /*ab30*/  IMAD.WIDE.U32 R26, R13, 0x4, R18 ;  /* 0x000000040d1a7825 */ /* 0x000fe200078e0012 */
[----:B------:R-:W-:-:S03]  /*ab40*/  IADD3 R13, R5, R12, RZ ;  /* 0x0000000c050d7210 */ /* 0x000fc60007ffe0ff */
[----:B------:R-:W-:Y:S02]  /*ab50*/  IMAD.WIDE.U32 R8, R9, 0x4, R18 ;  /* 0x0000000409087825 */ /* 0x000fe400078e0012 */
[----:B------:R-:W2:Y:S02]  /*ab60*/  LDG.E R26, desc[UR60][R26.64] ;  /* 0x0000003c1a1a7981 */ /* 0x000ea4000c1e1900 */
[C---:B------:R-:W-:Y:S02]  /*ab70*/  IMAD R5, R24.reuse, R5, RZ ;  /* 0x0000000518057224 */ /* 0x040fe400078e02ff */
[----:B------:R-:W-:Y:S01]  /*ab80*/  IMAD R4, R24, R13, RZ ;  /* 0x0000000d18047224 */ /* 0x000fe200078e02ff */
[----:B------:R-:W3:Y:S02]  /*ab90*/  LDG.E R8, desc[UR60][R8.64] ;  /* 0x0000003c08087981 */ /* 0x000ee4000c1e1900 */
[----:B------:R-:W-:Y:S02]  /*aba0*/  SHF.R.U32.HI R5, RZ, 0x1, R5 ;  /* 0x00000001ff057819 */ /* 0x000fe40000011605 */
[----:B------:R-:W-:-:S03]  /*abb0*/  SHF.R.U32.HI R7, RZ, 0x1, R4 ;  /* 0x00000001ff077819 */ /* 0x000fc60000011604 */
[----:B------:R-:W-:-:S04]  /*abc0*/  IMAD.WIDE.U32 R4, R5, 0x4, R18 ;  /* 0x0000000405047825 */ /* 0x000fc800078e0012 */
[----:B------:R-:W-:Y:S02]  /*abd0*/  IMAD.WIDE.U32 R6, R7, 0x4, R18 ;  /* 0x0000000407067825 */ /* 0x000fe400078e0012 */
[----:B------:R0:W4:Y:S04]  /*abe0*/  LDG.E R4, desc[UR60][R4.64] ;  /* 0x0000003c04047981 */ /* 0x000128000c1e1900 */
[----:B------:R4:W5:Y:S01]  /*abf0*/  LDG.E R6, desc[UR60][R6.64] ;  /* 0x0000003c06067981 */ /* 0x000962000c1e1900 */
[----:B------:R-:W-:-:S04]  /*ac00*/  IMAD.IADD R13, R13, 0x1, R12 ;  /* 0x000000010d0d7824 */ /* 0x000fc800078e020c */
[----:B------:R-:W-:-:S05]  /*ac10*/  IMAD R29, R12, 0x3, R13 ;  /* 0x000000030c1d7824 */ /* 0x000fca00078e020d */
[----:B------:R-:W-:Y:S01]  /*ac20*/  ISETP.GE.U32.AND P4, PT, R29, R22, PT ;  /* 0x000000161d00720c */ /* 0x000fe20003f86070 */
[--C-:B--2---:R-:W-:Y:S02]  /*ac30*/  HADD2.F32 R27, -RZ, R26.reuse.H1_H1 ;  /* 0x3000001aff1b7230 */ /* 0x104fe40000004100 */
[----:B------:R-:W-:Y:S02]  /*ac40*/  HADD2.F32 R25, -RZ, R26.H0_H0 ;  /* 0x2000001aff197230 */ /* 0x000fe40000004100 */
[--C-:B---3--:R-:W-:Y:S01]  /*ac50*/  HADD2.F32 R9, -RZ, R8.reuse.H0_H0 ;  /* 0x20000008ff097230 */ /* 0x108fe20000004100 */
[----:B------:R-:W-:Y:S01]  /*ac60*/  FSETP.GTU.FTZ.AND P1, PT, |R27|, +INF , PT ;  /* 0x7f8000001b00780b */ /* 0x000fe20003f3c200 */
[----:B0-----:R-:W-:Y:S01]  /*ac70*/  HADD2.F32 R5, -RZ, R8.H1_H1 ;  /* 0x30000008ff057230 */ /* 0x001fe20000004100 */
[----:B------:R-:W-:Y:S02]  /*ac80*/  FSETP.GTU.FTZ.AND P0, PT, |R25|, +INF , PT ;  /* 0x7f8000001900780b */ /* 0x000fe40003f1c200 */
[----:B------:R-:W-:-:S02]  /*ac90*/  FSETP.GTU.FTZ.AND P2, PT, |R9|, +INF , PT ;  /* 0x7f8000000900780b */ /* 0x000fc40003f5c200 */
[----:B------:R-:W-:Y:S02]  /*aca0*/  FSEL R27, R27, RZ, !P1 ;  /* 0x000000ff1b1b7208 */ /* 0x000fe40004800000 */
[----:B------:R-:W-:Y:S02]  /*acb0*/  FSEL R9, R9, RZ, !P2 ;  /* 0x000000ff09097208 */ /* 0x000fe40005000000 */
[----:B------:R-:W-:Y:S01]  /*acc0*/  FSEL R28, R25, RZ, !P0 ;  /* 0x000000ff191c7208 */ /* 0x000fe20004000000 */
[----:B------:R-:W-:Y:S01]  /*acd0*/  FADD.FTZ R10, R27, R10 ;  /* 0x0000000a1b0a7221 */ /* 0x000fe20000010000 */
[----:B------:R-:W-:Y:S01]  /*ace0*/  FSETP.GTU.FTZ.AND P0, PT, |R5|, +INF , PT ;  /* 0x7f8000000500780b */ /* 0x000fe20003f1c200 */
[----:B------:R-:W-:Y:S01]  /*acf0*/  FADD.FTZ R14, R9, R14 ;  /* 0x0000000e090e7221 */ /* 0x000fe20000010000 */
[--C-:B----4-:R-:W-:Y:S02]  /*ad00*/  HADD2.F32 R7, -RZ, R4.reuse.H0_H0 ;  /* 0x20000004ff077230 */ /* 0x110fe40000004100 */
[----:B------:R-:W-:Y:S01]  /*ad10*/  FADD.FTZ R3, R28, R3 ;  /* 0x000000031c037221 */ /* 0x000fe20000010000 */
[----:B------:R-:W-:Y:S01]  /*ad20*/  HADD2.F32 R9, -RZ, R4.H1_H1 ;  /* 0x30000004ff097230 */ /* 0x000fe20000004100 */
[----:B------:R-:W-:Y:S01]  /*ad30*/  FSEL R28, R5, RZ, !P0 ;  /* 0x000000ff051c7208 */ /* 0x000fe20004000000 */
[--C-:B-----5:R-:W-:Y:S01]  /*ad40*/  HADD2.F32 R25, -RZ, R6.reuse.H0_H0 ;  /* 0x20000006ff197230 */ /* 0x120fe20000004100 */
[----:B------:R-:W-:Y:S01]  /*ad50*/  FSETP.GTU.FTZ.AND P0, PT, |R7|, +INF , PT ;  /* 0x7f8000000700780b */ /* 0x000fe20003f1c200 */
[----:B------:R-:W-:Y:S01]  /*ad60*/  HADD2.F32 R27, -RZ, R6.H1_H1 ;  /* 0x30000006ff1b7230 */ /* 0x000fe20000004100 */
        /* <DEDUP_REMOVED lines=14> */
.L_x_3958:
[C---:B------:R-:W-:Y:S02]  /*ae50*/  PRMT R7, R26.reuse, 0x5410, R8 ;  /* 0x000054101a077816 */ /* 0x040fe40000000008 */
[----:B------:R-:W-:Y:S02]  /*ae60*/  PRMT R26, R26, 0x7632, R26 ;  /* 0x000076321a1a7816 */ /* 0x000fe4000000001a */
[----:B------:R-:W-:Y:S02]  /*ae70*/  PRMT R8, R8, 0x5432, R4 ;  /* 0x0000543208087816 */ /* 0x000fe40000000004 */
[----:B------:R-:W-:-:S07]  /*ae80*/  PRMT R9, R4, 0x7632, R9 ;  /* 0x0000763204097816 */ /* 0x000fce0000000009 */
.L_x_3957:
[----:B------:R-:W-:Y:S05]  /*ae90*/  BSYNC B0 ;  /* 0x0000000000007941 */ /* 0x000fea0003800000 */
.L_x_3956:
        /* <DEDUP_REMOVED lines=18> */
[----:B--2---:R-:W-:Y:S02]  /*afc0*/  PRMT R7, R7, 0x5410, R4 ;  /* 0x0000541007077816 */ /* 0x004fe40000000004 */
        /* <DEDUP_REMOVED lines=12> */
[----:B--2---:R-:W-:Y:S02]  /*b090*/  PRMT R8, R8, 0x5410, R4 ;  /* 0x0000541008087816 */ /* 0x004fe40000000004 */
[----:B------:R-:W-:Y:S02]  /*b0a0*/  PRMT R9, R4, 0x7632, R9 ;  /* 0x0000763204097816 */ /* 0x000fe40000000009 */
[----:B---3--:R-:W-:-:S04]  /*b0b0*/  @!P0 PRMT R6, R18, 0x7610, R6 ;  /* 0x0000761012068816 */ /* 0x008fc80000000006 */
[----:B------:R-:W-:-:S07]  /*b0c0*/  @!P0 PRMT R6, R6, 0x7610, R18 ;  /* 0x0000761006068816 */ /* 0x000fce0000000012 */
.L_x_3961:
[----:B------:R-:W-:Y:S05]  /*b0d0*/  BSYNC B0 ;  /* 0x0000000000007941 */ /* 0x000fea0003800000 */
.L_x_3960:
[----:B------:R-:W-:Y:S04]  /*b0e0*/  BSSY B0, `(.L_x_3962) ;  /* 0x000002a000007945 */ /* 0x000fe80003800000 */
[----:B------:R-:W-:Y:S05]  /*b0f0*/  @P1 BRA `(.L_x_3963) ;  /* 0x0000000000a01947 */ /* 0x000fea0003800000 */
[----:B------:R-:W-:Y:S01]  /*b100*/  IADD3 R13, R13, R12, RZ ;  /* 0x0000000c0d0d7210 */ /* 0x000fe20007ffe0ff */
[----:B------:R-:W-:Y:S02]  /*b110*/  HADD2.F32 R4, -RZ, R7.H0_H0 ;  /* 0x20000007ff047230 */ /* 0x000fe40000004100 */
        /* <DEDUP_REMOVED lines=10> */
[----:B------:R-:W-:Y:S02]  /*b1c0*/  HADD2.F32 R7, -RZ, R7.H1_H1 ;  /* 0x30000007ff077230 */ /* 0x000fe40000004100 */
        /* <DEDUP_REMOVED lines=9> */
[----:B------:R-:W-:Y:S02]  /*b260*/  IMAD.IADD R5, R5, 0x1, R12 ;  /* 0x0000000105057824 */ /* 0x000fe400078e020c */
        /* <DEDUP_REMOVED lines=8> */
[--C-:B------:R-:W-:Y:S02]  /*b2f0*/  @!P2 HADD2.F32 R7, -RZ, R6.reuse.H0_H0 ;  /* 0x20000006ff07a230 */ /* 0x100fe40000004100 */
[----:B------:R-:W-:Y:S01]  /*b300*/  FADD.FTZ R21, R21, R4 ;  /* 0x0000000415157221 */ /* 0x000fe20000010000 */
[----:B------:R-:W-:Y:S02]  /*b310*/  @!P2 HADD2.F32 R6, -RZ, R6.H1_H1 ;  /* 0x30000006ff06a230 */ /* 0x000fe40000004100 */
[----:B------:R-:W-:-:S03]  /*b320*/  @!P2 FSETP.GTU.FTZ.AND P3, PT, |R7|, +INF , PT ;  /* 0x7f8000000700a80b */ /* 0x000fc60003f7c200 */
[C---:B------:R-:W-:Y:S02]  /*b330*/  @!P2 FSETP.GTU.FTZ.AND P4, PT, |R6|.reuse, +INF , PT ;  /* 0x7f8000000600a80b */ /* 0x040fe40003f9c200 */
[----:B------:R-:W-:Y:S02]  /*b340*/  @!P2 FSEL R7, R7, RZ, !P3 ;  /* 0x000000ff0707a208 */ /* 0x000fe40005800000 */
[----:B------:R-:W-:-:S03]  /*b350*/  @!P2 FSEL R6, R6, RZ, !P4 ;  /* 0x000000ff0606a208 */ /* 0x000fc60006000000 */
[----:B------:R-:W-:Y:S02]  /*b360*/  @!P2 FADD.FTZ R0, R0, R7 ;  /* 0x000000070000a221 */ /* 0x000fe40000010000 */
[----:B------:R-:W-:-:S07]  /*b370*/  @!P2 FADD.FTZ R11, R11, R6 ;  /* 0x000000060b0ba221 */ /* 0x000fce0000010000 */
.L_x_3963:
[----:B------:R-:W-:Y:S05]  /*b380*/  BSYNC B0 ;  /* 0x0000000000007941 */ /* 0x000fea0003800000 */
.L_x_3962:
[----:B------:R-:W-:Y:S01]  /*b390*/  FADD.FTZ R10, R10, R15 ;  /* 0x0000000f0a0a7221 */ /* 0x000fe20000010000 */
[----:B------:R-:W-:-:S03]  /*b3a0*/  FADD.FTZ R3, R3, R14 ;  /* 0x0000000e03037221 */ /* 0x000fc60000010000 */
[----:B------:R-:W-:Y:S01]  /*b3b0*/  FADD.FTZ R10, R10, R21 ;  /* 0x000000150a0a7221 */ /* 0x000fe20000010000 */
[----:B------:R-:W-:-:S03]  /*b3c0*/  FADD.FTZ R3, R3, R20 ;  /* 0x0000001403037221 */ /* 0x000fc60000010000 */
[----:B------:R-:W-:Y:S01]  /*b3d0*/  FADD.FTZ R19, R10, R11 ;  /* 0x0000000b0a137221 */ /* 0x000fe20000010000 */
[----:B------:R-:W-:Y:S01]  /*b3e0*/  FADD.FTZ R18, R3, R0 ;  /* 0x0000000003127221 */ /* 0x000fe20000010000 */
[----:B------:R-:W-:Y:S06]  /*b3f0*/  BRA `(.L_x_3922) ;  /* 0x0000000800707947 */ /* 0x000fec0003800000 */
.L_x_3938:
        /* <DEDUP_REMOVED lines=8> */
[----:B------:R-:W-:Y:S01]  /*b480*/  IMAD.MOV.U32 R6, RZ, RZ, R0 ;  /* 0x000000ffff067224 */ /* 0x000fe200078e0000 */
[-C--:B------:R-:W-:Y:S02]  /*b490*/  MOV R7, R0.reuse ;  /* 0x0000000000077202 */ /* 0x080fe40000000f00 */
[-C--:B------:R-:W-:Y:S02]  /*b4a0*/  MOV R8, R0.reuse ;  /* 0x0000000000087202 */ /* 0x080fe40000000f00 */
[----:B------:R-:W-:-:S03]  /*b4b0*/  MOV R3, R0 ;  /* 0x0000000000037202 */ /* 0x000fc60000000f00 */
[----:B------:R-:W-:Y:S05]  /*b4c0*/  @P0 BRA `(.L_x_3965) ;  /* 0x0000000000fc0947 */ /* 0x000fea0003800000 */
[----:B------:R-:W-:Y:S01]  /*b4d0*/  BSSY B1, `(.L_x_3966) ;  /* 0x000003a000017945 */ /* 0x000fe20003800000 */
[-C--:B------:R-:W-:Y:S01]  /*b4e0*/  MOV R10, R0.reuse ;  /* 0x00000000000a7202 */ /* 0x080fe20000000f00 */
[--C-:B------:R-:W-:Y:S01]  /*b4f0*/  IMAD.MOV.U32 R9, RZ, RZ, R0.reuse ;  /* 0x000000ffff097224 */ /* 0x100fe200078e0000 */
[-C--:B------:R-:W-:Y:S01]  /*b500*/  MOV R7, R0.reuse ;  /* 0x0000000000077202 */ /* 0x080fe20000000f00 */
[----:B------:R-:W-:Y:S01]  /*b510*/  IMAD.MOV.U32 R6, RZ, RZ, R0 ;  /* 0x000000ffff067224 */ /* 0x000fe200078e0000 */
[-C--:B------:R-:W-:Y:S02]  /*b520*/  MOV R8, R0.reuse ;  /* 0x0000000000087202 */ /* 0x080fe40000000f00 */
[----:B------:R-:W-:-:S07]  /*b530*/  MOV R3, R0 ;  /* 0x0000000000037202 */ /* 0x000fce0000000f00 */
.L_x_3967:
[----:B------:R-:W-:Y:S02]  /*b540*/  IADD3 R5, R13, R12, RZ ;  /* 0x0000000c0d057210 */ /* 0x000fe40007ffe0ff */
[----:B------:R-:W-:Y:S02]  /*b550*/  SHF.R.U32.HI R25, RZ, 0x1, R13 ;  /* 0x00000001ff197819 */ /* 0x000fe4000001160d */
[----:B------:R-:W-:Y:S01]  /*b560*/  SHF.R.U32.HI R15, RZ, 0x1, R5 ;  /* 0x00000001ff0f7819 */ /* 0x000fe20000011605 */
[----:B------:R-:W-:Y:S02]  /*b570*/  IMAD.IADD R5, R5, 0x1, R12 ;  /* 0x0000000105057824 */ /* 0x000fe400078e020c */
[----:B------:R-:W-:-:S04]  /*b580*/  IMAD.WIDE.U32 R24, R25, 0x4, R18 ;  /* 0x0000000419187825 */ /* 0x000fc800078e0012 */
[----:B------:R-:W-:Y:S01]  /*b590*/  IMAD.WIDE.U32 R14, R15, 0x4, R18 ;  /* 0x000000040f0e7825 */ /* 0x000fe200078e0012 */
[----:B------:R-:W-:Y:S01]  /*b5a0*/  IADD3 R13, R5, R12, RZ ;  /* 0x0000000c050d7210 */ /* 0x000fe20007ffe0ff */
[----:B------:R-:W2:Y:S01]  /*b5b0*/  LDG.E R24, desc[UR60][R24.64] ;  /* 0x0000003c18187981 */ /* 0x000ea2000c1e1900 */
[----:B------:R-:W-:-:S03]  /*b5c0*/  SHF.R.U32.HI R21, RZ, 0x1, R5 ;  /* 0x00000001ff157819 */ /* 0x000fc60000011605 */
[----:B------:R0:W3:Y:S01]  /*b5d0*/  LDG.E R14, desc[UR60][R14.64] ;  /* 0x0000003c0e0e7981 */ /* 0x0000e2000c1e1900 */
[----:B------:R-:W-:Y:S01]  /*b5e0*/  SHF.R.U32.HI R5, RZ, 0x1, R13 ;  /* 0x00000001ff057819 */ /* 0x000fe2000001160d */
[----:B------:R-:W-:-:S04]  /*b5f0*/  IMAD.WIDE.U32 R20, R21, 0x4, R18 ;  /* 0x0000000415147825 */ /* 0x000fc800078e0012 */
[----:B------:R-:W-:Y:S02]  /*b600*/  IMAD.WIDE.U32 R4, R5, 0x4, R18 ;  /* 0x0000000405047825 */ /* 0x000fe400078e0012 */
[----:B------:R-:W4:Y:S04]  /*b610*/  LDG.E R20, desc[UR60][R20.64] ;  /* 0x0000003c14147981 */ /* 0x000f28000c1e1900 */
[----:B------:R1:W5:Y:S01]  /*b620*/  LDG.E R4, desc[UR60][R4.64] ;  /* 0x0000003c04047981 */ /* 0x000362000c1e1900 */
[----:B------:R-:W-:-:S05]  /*b630*/  IADD3 R13, R13, R12, RZ ;  /* 0x0000000c0d0d7210 */ /* 0x000fca0007ffe0ff */
[----:B0-----:R-:W-:-:S05]  /*b640*/  IMAD R15, R12, 0x3, R13 ;  /* 0x000000030c0f7824 */ /* 0x001fca00078e020d */
[----:B------:R-:W-:Y:S01]  /*b650*/  ISETP.GE.U32.AND P4, PT, R15, R22, PT ;  /* 0x000000160f00720c */ /* 0x000fe20003f86070 */
[--C-:B--2---:R-:W-:Y:S02]  /*b660*/  HADD2.F32 R25, -RZ, R24.reuse.H1_H1 ;  /* 0x30000018ff197230 */ /* 0x104fe40000004100 */
[----:B------:R-:W-:Y:S02]  /*b670*/  HADD2.F32 R26, -RZ, R24.H0_H0 ;  /* 0x20000018ff1a7230 */ /* 0x000fe40000004100 */
[--C-:B---3--:R-:W-:Y:S01]  /*b680*/  HADD2.F32 R27, -RZ, R14.reuse.H0_H0 ;  /* 0x2000000eff1b7230 */ /* 0x108fe20000004100 */
[----:B------:R-:W-:Y:S01]  /*b690*/  FSETP.GTU.FTZ.AND P1, PT, |R25|, +INF , PT ;  /* 0x7f8000001900780b */ /* 0x000fe20003f3c200 */
[----:B-1----:R-:W-:Y:S01]  /*b6a0*/  HADD2.F32 R5, -RZ, R14.H1_H1 ;  /* 0x3000000eff057230 */ /* 0x002fe20000004100 */
[----:B------:R-:W-:Y:S02]  /*b6b0*/  FSETP.GTU.FTZ.AND P0, PT, |R26|, +INF , PT ;  /* 0x7f8000001a00780b */ /* 0x000fe40003f1c200 */
[----:B------:R-:W-:-:S02]  /*b6c0*/  FSETP.GTU.FTZ.AND P2, PT, |R27|, +INF , PT ;  /* 0x7f8000001b00780b */ /* 0x000fc40003f5c200 */
[----:B------:R-:W-:Y:S01]  /*b6d0*/  FSEL R25, R25, RZ, !P1 ;  /* 0x000000ff19197208 */ /* 0x000fe20004800000 */
[--C-:B----4-:R-:W-:Y:S01]  /*b6e0*/  HADD2.F32 R15, -RZ, R20.reuse.H0_H0 ;  /* 0x20000014ff0f7230 */ /* 0x110fe20000004100 */
[----:B------:R-:W-:Y:S01]  /*b6f0*/  FSEL R27, R27, RZ, !P2 ;  /* 0x000000ff1b1b7208 */ /* 0x000fe20005000000 */
[----:B------:R-:W-:Y:S01]  /*b700*/  HADD2.F32 R21, -RZ, R20.H1_H1 ;  /* 0x30000014ff157230 */ /* 0x000fe20000004100 */
[----:B------:R-:W-:Y:S01]  /*b710*/  FSEL R26, R26, RZ, !P0 ;  /* 0x000000ff1a1a7208 */ /* 0x000fe20004000000 */
[----:B------:R-:W-:Y:S01]  /*b720*/  FADD.FTZ R6, R25, R6 ;  /* 0x0000000619067221 */ /* 0x000fe20000010000 */
[----:B------:R-:W-:Y:S01]  /*b730*/  FSETP.GTU.FTZ.AND P0, PT, |R5|, +INF , PT ;  /* 0x7f8000000500780b */ /* 0x000fe20003f1c200 */
[----:B------:R-:W-:Y:S01]  /*b740*/  FADD.FTZ R8, R27, R8 ;  /* 0x000000081b087221 */ /* 0x000fe20000010000 */
[--C-:B-----5:R-:W-:Y:S02]  /*b750*/  HADD2.F32 R25, -RZ, R4.reuse.H0_H0 ;  /* 0x20000004ff197230 */ /* 0x120fe40000004100 */
[----:B------:R-:W-:Y:S01]  /*b760*/  FADD.FTZ R3, R26, R3 ;  /* 0x000000031a037221 */ /* 0x000fe20000010000 */
[----:B------:R-:W-:Y:S01]  /*b770*/  HADD2.F32 R27, -RZ, R4.H1_H1 ;  /* 0x30000004ff1b7230 */ /* 0x000fe20000004100 */
        /* <DEDUP_REMOVED lines=16> */
.L_x_3966:
[----:B------:R-:W-:Y:S02]  /*b880*/  PRMT R21, R24, 0x7610, R21 ;  /* 0x0000761018157816 */ /* 0x000fe40000000015 */
[----:B------:R-:W-:Y:S02]  /*b890*/  PRMT R15, R14, 0x7610, R14 ;  /* 0x000076100e0f7816 */ /* 0x000fe4000000000e */
[----:B------:R-:W-:Y:S02]  /*b8a0*/  PRMT R24, R24, 0x7632, R24 ;  /* 0x0000763218187816 */ /* 0x000fe40000000018 */
[----:B------:R-:W-:-:S07]  /*b8b0*/  PRMT R14, R4, 0x7610, R4 ;  /* 0x00007610040e7816 */ /* 0x000fce0000000004 */
.L_x_3965:
[----:B------:R-:W-:Y:S05]  /*b8c0*/  BSYNC B0 ;  /* 0x0000000000007941 */ /* 0x000fea0003800000 */
.L_x_3964:
        /* <DEDUP_REMOVED lines=16> */
[----:B--2---:R-:W-:-:S11]  /*b9d0*/  PRMT R15, R4, 0x7610, R4 ;  /* 0x00007610040f7816 */ /* 0x004fd60000000004 */
        /* <DEDUP_REMOVED lines=10> */
[----:B---3--:R-:W-:-:S04]  /*ba80*/  @!P0 PRMT R14, R18, 0x7610, R14 ;  /* 0x00007610120e8816 */ /* 0x008fc8000000000e */
[----:B------:R-:W-:-:S07]  /*ba90*/  @!P0 PRMT R14, R14, 0x7610, R18 ;  /* 0x000076100e0e8816 */ /* 0x000fce0000000012 */
.L_x_3969:
[----:B------:R-:W-:Y:S05]  /*baa0*/  BSYNC B0 ;  /* 0x0000000000007941 */ /* 0x000fea0003800000 */
.L_x_3968:
[----:B------:R-:W-:Y:S04]  /*bab0*/  BSSY B0, `(.L_x_3970) ;  /* 0x000002a000007945 */ /* 0x000fe80003800000 */
[----:B------:R-:W-:Y:S05]  /*bac0*/  @P1 BRA `(.L_x_3971) ;  /* 0x0000000000a01947 */ /* 0x000fea0003800000 */
[----:B------:R-:W-:Y:S02]  /*bad0*/  IMAD.IADD R13, R13, 0x1, R12 ;  /* 0x000000010d0d7824 */ /* 0x000fe400078e020c */
[----:B------:R-:W-:Y:S02]  /*bae0*/  HADD2.F32 R21, -RZ, R21.H0_H0 ;  /* 0x20000015ff157230 */ /* 0x000fe40000004100 */
        /* <DEDUP_REMOVED lines=10> */
[--C-:B------:R-:W-:Y:S02]  /*bb90*/  HADD2.F32 R4, -RZ, R15.reuse.H0_H0 ;  /* 0x2000000fff047230 */ /* 0x100fe40000004100 */
[----:B------:R-:W-:Y:S01]  /*bba0*/  HADD2.F32 R15, -RZ, R15.H1_H1 ;  /* 0x3000000fff0f7230 */ /* 0x000fe20000004100 */
        /* <DEDUP_REMOVED lines=12> */
[----:B------:R-:W-:Y:S02]  /*bc70*/  FSETP.GTU.FTZ.AND P0, PT, |R4|, +INF , PT ;  /* 0x7f8000000400780b */ /* 0x000fe40003f1c200 */
        /* <DEDUP_REMOVED lines=8> */
[----:B------:R-:W-:Y:S02]  /*bd00*/  @!P2 FSETP.GTU.FTZ.AND P4, PT, |R14|, +INF , PT ;  /* 0x7f8000000e00a80b */ /* 0x000fe40003f9c200 */
[----:B------:R-:W-:Y:S02]  /*bd10*/  @!P2 FSEL R13, R12, RZ, !P3 ;  /* 0x000000ff0c0da208 */ /* 0x000fe40005800000 */
[----:B------:R-:W-:-:S03]  /*bd20*/  @!P2 FSEL R14, R14, RZ, !P4 ;  /* 0x000000ff0e0ea208 */ /* 0x000fc60006000000 */
[----:B------:R-:W-:Y:S02]  /*bd30*/  @!P2 FADD.FTZ R0, R0, R13 ;  /* 0x0000000d0000a221 */ /* 0x000fe40000010000 */
[----:B------:R-:W-:-:S07]  /*bd40*/  @!P2 FADD.FTZ R11, R11, R14 ;  /* 0x0000000e0b0ba221 */ /* 0x000fce0000010000 */
.L_x_3971:
[----:B------:R-:W-:Y:S05]  /*bd50*/  BSYNC B0 ;  /* 0x0000000000007941 */ /* 0x000fea0003800000 */
.L_x_3970:
[----:B------:R-:W-:Y:S01]  /*bd60*/  FADD.FTZ R7, R6, R7 ;  /* 0x0000000706077221 */ /* 0x000fe20000010000 */
[----:B------:R-:W-:-:S03]  /*bd70*/  FADD.FTZ R8, R3, R8 ;  /* 0x0000000803087221 */ /* 0x000fc60000010000 */
[----:B------:R-:W-:Y:S01]  /*bd80*/  FADD.FTZ R10, R7, R10 ;  /* 0x0000000a070a7221 */ /* 0x000fe20000010000 */
[----:B------:R-:W-:-:S03]  /*bd90*/  FADD.FTZ R9, R8, R9 ;  /* 0x0000000908097221 */ /* 0x000fc60000010000 */
[----:B------:R-:W-:Y:S01]  /*bda0*/  FADD.FTZ R19, R10, R11 ;  /* 0x0000000b0a137221 */ /* 0x000fe20000010000 */
[----:B------:R-:W-:-:S07]  /*bdb0*/  FADD.FTZ R18, R9, R0 ;  /* 0x0000000009127221 */ /* 0x000fce0000010000 */
.L_x_3922:
[----:B------:R-:W-:Y:S05]  /*bdc0*/  BSYNC B6 ;  /* 0x0000000000067941 */ /* 0x000fea0003800000 */
.L_x_3921:
        /* <DEDUP_REMOVED lines=15> */
.L_x_3973:
        /* <DEDUP_REMOVED lines=14> */
.L_x_3972:
        /* <DEDUP_REMOVED lines=19> */
.L_x_3976:
        /* <DEDUP_REMOVED lines=13> */
[----:B------:R-:W-:-:S07]  /*c1a0*/  MOV R0, 0x20 ;  /* 0x0000002000007802 */ /* 0x000fce0000000f00 */
.L_x_3975:
[----:B------:R-:W-:Y:S01]  /*c1b0*/  ISETP.GE.AND P0, PT, R0, 0x2, PT ;  /* 0x000000020000780c */ /* 0x000fe20003f06270 */
[----:B------:R-:W-:Y:S05]  /*c1c0*/  WARPSYNC.ALL ;  /* 0x0000000000007948 */ /* 0x000fea0003800000 */
[----:B------:R-:W-:Y:S07]  /*c1d0*/  BAR.SYNC.DEFER_BLOCKING 0x0 ;  /* 0x0000000000007b1d */ /* 0x000fee0000010000 */
[----:B------:R-:W-:Y:S05]  /*c1e0*/  @!P0 BRA `(.L_x_3974) ;  /* 0x0000000000208947 */ /* 0x000fea0003800000 */
[----:B------:R-:W-:-:S07]  /*c1f0*/  IMAD.MOV.U32 R3, RZ, RZ, 0x1 ;  /* 0x00000001ff037424 */ /* 0x000fce00078e00ff */
.L_x_3977:
[----:B------:R-:W1:Y:S04]  /*c200*/  SHFL.DOWN PT, R5, R18, R3, 0x1f ;  /* 0x08001f0312057589 */ /* 0x000e6800000e0000 */
[----:B------:R2:W3:Y:S02]  /*c210*/  SHFL.DOWN PT, R4, R19, R3, 0x1f ;  /* 0x08001f0313047589 */ /* 0x0004e400000e0000 */
[----:B--2---:R-:W-:-:S04]  /*c220*/  SHF.L.U32 R3, R3, 0x1, RZ ;  /* 0x0000000103037819 */ /* 0x004fc800000006ff */
[----:B------:R-:W-:Y:S01]  /*c230*/  ISETP.GE.AND P0, PT, R3, R0, PT ;  /* 0x000000000300720c */ /* 0x000fe20003f06270 */
[----:B-1----:R-:W-:Y:S01]  /*c240*/  FADD.FTZ R18, R5, R18 ;  /* 0x0000001205127221 */ /* 0x002fe20000010000 */
[----:B---3--:R-:W-:-:S11]  /*c250*/  FADD.FTZ R19, R4, R19 ;  /* 0x0000001304137221 */ /* 0x008fd60000010000 */
[----:B------:R-:W-:Y:S05]  /*c260*/  @!P0 BRA `(.L_x_3977) ;  /* 0xfffffffc00e48947 */ /* 0x000fea000383ffff */
.L_x_3974:
[----:B0-----:R-:W0:Y:S01]  /*c270*/  LDC R14, c[0x0][0x3ec] ;  /* 0x0000fb00ff0e7b82 */ /* 0x001e220000000800 */
[----:B------:R-:W-:Y:S01]  /*c280*/  HFMA2.MMA R22, -RZ, RZ, 0, 0 ;  /* 0x00000000ff167435 */ /* 0x000fe200000001ff */
        /* <DEDUP_REMOVED lines=276> */
.L_x_3978:
        /* <DEDUP_REMOVED lines=278> */
.L_x_3979:
        /* <DEDUP_REMOVED lines=297> */
.L_x_3981:
        /* <DEDUP_REMOVED lines=277> */
.L_x_3982:
        /* <DEDUP_REMOVED lines=16> */
.L_x_3984:
[----:B------:R-:W-:Y:S05]  /*10a10*/  BSYNC B0 ;  /* 0x0000000000007941 */ /* 0x000fea0003800000 */
.L_x_3983:
        /* <DEDUP_REMOVED lines=15> */
.L_x_3986:
[----:B------:R-:W-:Y:S05]  /*10b10*/  BSYNC B0 ;  /* 0x0000000000007941 */ /* 0x000fea0003800000 */
.L_x_3985:
        /* <DEDUP_REMOVED lines=35> */
.L_x_3988:
[----:B------:R-:W-:Y:S05]  /*10d50*/  BSYNC B0 ;  /* 0x0000000000007941 */ /* 0x000fea0003800000 */
.L_x_3987:
        /* <DEDUP_REMOVED lines=35> */
.L_x_3993:
        /* <DEDUP_REMOVED lines=10> */
.L_x_3992:
[----:B------:R-:W-:Y:S05]  /*11030*/  BRA `(.L_x_3991) ;  /* 0x0000000000547947 */ /* 0x000fea0003800000 */
.L_x_3990:
        /* <DEDUP_REMOVED lines=11> */
.L_x_3994:
        /* <DEDUP_REMOVED lines=10> */
.L_x_3991:
[----:B------:R-:W-:Y:S05]  /*11190*/  BSYNC B0 ;  /* 0x0000000000007941 */ /* 0x000fea0003800000 */
.L_x_3989:
        /* <DEDUP_REMOVED lines=13> */
.L_x_3996:
        /* <DEDUP_REMOVED lines=13> */
.L_x_3995:
        /* <DEDUP_REMOVED lines=10> */
.L_x_3999:
        /* <DEDUP_REMOVED lines=13> */
.L_x_3998:
[----:B------:R-:W-:Y:S01]  /*114b0*/  BAR.SYNC.DEFER_BLOCKING 0x0 ;  /* 0x0000000000007b1d */ /* 0x000fe20000010000 */
[----:B------:R-:W-:-:S13]  /*114c0*/  ISETP.GE.AND P0, PT, R2, 0x2, PT ;  /* 0x000000020200780c */ /* 0x000fda0003f06270 */
[----:B------:R-:W-:Y:S05]  /*114d0*/  @!P0 BRA `(.L_x_3997) ;  /* 0x0000000000208947 */ /* 0x000fea0003800000 */
[----:B------:R-:W-:-:S11]  /*114e0*/  HFMA2.MMA R11, -RZ, RZ, 0, 5.9604644775390625e-08 ;  /* 0x00000001ff0b7435 */ /* 0x000fd600000001ff */
.L_x_4000:
[----:B------:R-:W1:Y:S04]  /*114f0*/  SHFL.DOWN PT, R13, R16, R11, 0x1f ;  /* 0x08001f0b100d7589 */ /* 0x000e6800000e0000 */
[----:B0-----:R0:W2:Y:S02]  /*11500*/  SHFL.DOWN PT, R0, R17, R11, 0x1f ;  /* 0x08001f0b11007589 */ /* 0x0010a400000e0000 */
[----:B0-----:R-:W-:-:S05]  /*11510*/  IMAD.SHL.U32 R11, R11, 0x2, RZ ;  /* 0x000000020b0b7824 */ /* 0x001fca00078e00ff */
[----:B------:R-:W-:Y:S01]  /*11520*/  ISETP.GE.AND P0, PT, R11, R2, PT ;  /* 0x000000020b00720c */ /* 0x000fe20003f06270 */
[----:B-1----:R-:W-:Y:S01]  /*11530*/  FADD.FTZ R16, R13, R16 ;  /* 0x000000100d107221 */ /* 0x002fe20000010000 */
[----:B--2---:R-:W-:-:S11]  /*11540*/  FADD.FTZ R17, R0, R17 ;  /* 0x0000001100117221 */ /* 0x004fd60000010000 */
[----:B------:R-:W-:Y:S05]  /*11550*/  @!P0 BRA `(.L_x_4000) ;  /* 0xfffffffc00e48947 */ /* 0x000fea000383ffff */
.L_x_3997:
        /* <DEDUP_REMOVED lines=13> */
.L_x_4002:
        /* <DEDUP_REMOVED lines=21> */
.L_x_4004:
        /* <DEDUP_REMOVED lines=22> */
.L_x_4005:
[----:B------:R-:W-:Y:S02]  /*118e0*/  ULDC.64 UR4, c[0x0][0x5f0] ;  /* 0x00017c0000047ab9 */ /* 0x000fe40000000a00 */
[----:B------:R-:W-:-:S04]  /*118f0*/  IADD3 R22, P0, R22, UR4, RZ ;  /* 0x0000000416167c10 */ /* 0x000fc8000ff1e0ff */
[----:B------:R-:W-:-:S05]  /*11900*/  IADD3.X R23, RZ, UR5, RZ, P0, !PT ;  /* 0x00000005ff177c10 */ /* 0x000fca00087fe4ff */
[----:B------:R-:W-:Y:S01]  /*11910*/  STG.E desc[UR60][R22.64], R17 ;  /* 0x0000001116007986 */ /* 0x000fe2000c10193c */
[----:B------:R-:W-:Y:S05]  /*11920*/  EXIT ;  /* 0x000000000000794d */ /* 0x000fea0003800000 */
.L_x_4003:
[----:B------:R-:W-:Y:S04]  /*11930*/  STG.E desc[UR60][R4.64], R16 ;  /* 0x0000001004007986 */ /* 0x000fe8000c10193c */
[----:B------:R-:W-:Y:S01]  /*11940*/  STG.E desc[UR60][R4.64+0x4], R17 ;  /* 0x0000041104007986 */ /* 0x000fe2000c10193c */
[----:B------:R-:W-:Y:S05]  /*11950*/  EXIT ;  /* 0x000000000000794d */ /* 0x000fea0003800000 */
.L_x_4001:
        /* <DEDUP_REMOVED lines=8> */
.L_x_4006:
        /* <DEDUP_REMOVED lines=21> */
.L_x_4008:
        /* <DEDUP_REMOVED lines=22> */
.L_x_4009:
[----:B------:R-:W-:Y:S02]  /*11c90*/  ULDC.64 UR4, c[0x0][0x5f0] ;  /* 0x00017c0000047ab9 */ /* 0x000fe40000000a00 */
[----:B------:R-:W-:-:S04]  /*11ca0*/  IADD3 R22, P0, R22, UR4, RZ ;  /* 0x0000000416167c10 */ /* 0x000fc8000ff1e0ff */
[----:B------:R-:W-:-:S05]  /*11cb0*/  IADD3.X R23, RZ, UR5, RZ, P0, !PT ;  /* 0x00000005ff177c10 */ /* 0x000fca00087fe4ff */
[----:B------:R-:W-:Y:S01]  /*11cc0*/  STG.E desc[UR60][R22.64], R17 ;  /* 0x0000001116007986 */ /* 0x000fe2000c10193c */
[----:B------:R-:W-:Y:S05]  /*11cd0*/  EXIT ;  /* 0x000000000000794d */ /* 0x000fea0003800000 */
.L_x_4007:
[----:B------:R-:W-:Y:S04]  /*11ce0*/  STG.E desc[UR60][R6.64], R16 ;  /* 0x0000001006007986 */ /* 0x000fe8000c10193c */
[----:B------:R-:W-:Y:S01]  /*11cf0*/  STG.E desc[UR60][R8.64], R17 ;  /* 0x0000001108007986 */ /* 0x000fe2000c10193c */
[----:B------:R-:W-:Y:S05]  /*11d00*/  EXIT ;  /* 0x000000000000794d */ /* 0x000fea0003800000 */
.L_x_3980:
        /* <DEDUP_REMOVED lines=23> */
.L_x_4011:
        /* <DEDUP_REMOVED lines=21> */
.L_x_4013:
        /* <DEDUP_REMOVED lines=22> */
.L_x_4014:
[----:B------:R-:W-:Y:S02]  /*12130*/  ULDC.64 UR4, c[0x0][0x5f0] ;  /* 0x00017c0000047ab9 */ /* 0x000fe40000000a00 */
[----:B------:R-:W-:-:S05]  /*12140*/  IADD3 R22, P0, R22, UR4, RZ ;  /* 0x0000000416167c10 */ /* 0x000fca000ff1e0ff */
[----:B------:R-:W-:-:S05]  /*12150*/  IMAD.X R23, RZ, RZ, UR5, P0 ;  /* 0x00000005ff177e24 */ /* 0x000fca00080e06ff */
[----:B------:R-:W-:Y:S01]  /*12160*/  STG.E desc[UR60][R22.64], R19 ;  /* 0x0000001316007986 */ /* 0x000fe2000c10193c */
[----:B------:R-:W-:Y:S05]  /*12170*/  EXIT ;  /* 0x000000000000794d */ /* 0x000fea0003800000 */
.L_x_4012:
[----:B------:R-:W-:Y:S04]  /*12180*/  STG.E desc[UR60][R4.64], R18 ;  /* 0x0000001204007986 */ /* 0x000fe8000c10193c */
[----:B------:R-:W-:Y:S01]  /*12190*/  STG.E desc[UR60][R4.64+0x4], R19 ;  /* 0x0000041304007986 */ /* 0x000fe2000c10193c */
[----:B------:R-:W-:Y:S05]  /*121a0*/  EXIT ;  /* 0x000000000000794d */ /* 0x000fea0003800000 */
.L_x_4010:
        /* <DEDUP_REMOVED lines=8> */
.L_x_4015:
        /* <DEDUP_REMOVED lines=21> */
.L_x_4017:
        /* <DEDUP_REMOVED lines=22> */
.L_x_4018:
[----:B------:R-:W-:Y:S02]  /*124e0*/  ULDC.64 UR4, c[0x0][0x5f0] ;  /* 0x00017c0000047ab9 */ /* 0x000fe40000000a00 */
[----:B------:R-:W-:-:S04]  /*124f0*/  IADD3 R22, P0, R22, UR4, RZ ;  /* 0x0000000416167c10 */ /* 0x000fc8000ff1e0ff */
[----:B------:R-:W-:-:S05]  /*12500*/  IADD3.X R23, RZ, UR5, RZ, P0, !PT ;  /* 0x00000005ff177c10 */ /* 0x000fca00087fe4ff */
[----:B------:R-:W-:Y:S01]  /*12510*/  STG.E desc[UR60][R22.64], R19 ;  /* 0x0000001316007986 */ /* 0x000fe2000c10193c */
[----:B------:R-:W-:Y:S05]  /*12520*/  EXIT ;  /* 0x000000000000794d */ /* 0x000fea0003800000 */
.L_x_4016:
[----:B------:R-:W-:Y:S04]  /*12530*/  STG.E desc[UR60][R6.64], R18 ;  /* 0x0000001206007986 */ /* 0x000fe8000c10193c */
[----:B------:R-:W-:Y:S01]  /*12540*/  STG.E desc[UR60][R8.64], R19 ;  /* 0x0000001308007986 */ /* 0x000fe2000c10193c */
[----:B------:R-:W-:Y:S05]  /*12550*/  EXIT ;  /* 0x000000000000794d */ /* 0x000fea0003800000 */
.L_x_4019:
        /* <DEDUP_REMOVED lines=10> */
.L_x_9843:


//--------------------- .text._ZN2at6native13reduce_kernelILi128ELi4ENS0_8ReduceOpIN3c104HalfENS0_9NanSumOpsIffEEjfLi4ELi4EEEEEvT1_ --------------------------
	.section	.text._ZN2at6native13reduce_kernelILi128ELi4ENS0_8ReduceOpIN3c104HalfENS0_9NanSumOpsIffEEjfLi4ELi4EEEEEvT1_,"ax",@progbits
	.align	128
        .global         _ZN2at6native13reduce_kernelILi128ELi4ENS0_8ReduceOpIN3c104HalfENS0_9NanSumOpsIffEEjfLi4ELi4EEEEEvT1_
        .type           _ZN2at6native13reduce_kernelILi128ELi4ENS0_8ReduceOpIN3c104HalfENS0_9NanSumOpsIffEEjfLi4ELi4EEEEEvT1_,@function
        .size           _ZN2at6native13reduce_kernelILi128ELi4ENS0_8ReduceOpIN3c104HalfENS0_9NanSumOpsIffEEjfLi4ELi4EEEEEvT1_,(.L_x_9844 - _ZN2at6native13reduce_kernelILi128ELi4ENS0_8ReduceOpIN3c104HalfENS0_9NanSumOpsIffEEjfLi4ELi4EEEEEvT1_)
        .other          _ZN2at6native13reduce_kernelILi128ELi4ENS0_8ReduceOpIN3c104HalfENS0_9NanSumOpsIffEEjfLi4ELi4EEEEEvT1_,@"STO_CUDA_ENTRY STV_DEFAULT"
_ZN2at6native13reduce_kernelILi128ELi4ENS0_8ReduceOpIN3c104HalfENS0_9NanSumOpsIffEEjfLi4ELi4EEEEEvT1_:
.text._ZN2at6native13reduce_kernelILi128ELi4ENS0_8ReduceOpIN3c104HalfENS0_9NanSumOpsIffEEjfLi4ELi4EEEEEvT1_:
        /* <DEDUP_REMOVED lines=293> */
.L_x_4020:
        /* <DEDUP_REMOVED lines=30> */
.L_x_4024:
        /* <DEDUP_REMOVED lines=25> */
.L_x_4030:
[----:B------:R-:W-:Y:S05]  /*15c0*/  BSYNC B2 ;  /* 0x0000000000027941 */ /* 0x000fea0003800000 */
.L_x_4029:
        /* <DEDUP_REMOVED lines=13> */
.L_x_4028:
[----:B------:R-:W-:Y:S05]  /*16a0*/  BSYNC B1 ;  /* 0x0000000000017941 */ /* 0x000fea0003800000 */
.L_x_4027:
[----:B------:R-:W0:Y:S01]  /*16b0*/  LDC R8, c[0x0][0x21c] ;  /* 0x00008700ff087b82 */ /* 0x000e220000000800 */
[----:B------:R-:W-:-:S04]  /*16c0*/  IADD3 R5, P0, -R7, 0x4, RZ ;  /* 0x0000000407057810 */ /* 0x000fc80007f1e1ff */
[----:B------:R-:W-:Y:S01]  /*16d0*/  LEA R22, P1, R5, R22, 0x1 ;  /* 0x0000001605167211 */ /* 0x000fe200078208ff */
[----:B------:R-:W-:-:S05]  /*16e0*/  IMAD.X R4, RZ, RZ, -0x1, P0 ;  /* 0xffffffffff047424 */ /* 0x000fca00000e06ff */
[----:B------:R-:W-:Y:S02]  /*16f0*/  LEA.HI.X R23, R5, R23, R4, 0x1, P1 ;  /* 0x0000001705177211 */ /* 0x000fe400008f0c04 */
[----:B0-----:R-:W-:-:S07]  /*1700*/  IADD3 R3, R7, -0x4, R8 ;  /* 0xfffffffc07037810 */ /* 0x001fce0007ffe008 */
.L_x_4026:
[----:B------:R-:W-:Y:S05]  /*1710*/  BSYNC B0 ;  /* 0x0000000000007941 */ /* 0x000fea0003800000 */
.L_x_4025:
        /* <DEDUP_REMOVED lines=13> */
[----:B------:R-:W-:-:S07]  /*17f0*/  MOV R9, R6 ;  /* 0x0000000600097202 */ /* 0x000fce0000000f00 */
.L_x_4033:
        /* <DEDUP_REMOVED lines=23> */
.L_x_4032:
[----:B------:R-:W-:Y:S05]  /*1970*/  BSYNC B0 ;  /* 0x0000000000007941 */ /* 0x000fea0003800000 */
.L_x_4031:
        /* <DEDUP_REMOVED lines=8> */
.L_x_4035:
[----:B------:R-:W-:Y:S05]  /*1a00*/  BSYNC B0 ;  /* 0x0000000000007941 */ /* 0x000fea0003800000 */
.L_x_4034:
        /* <DEDUP_REMOVED lines=14> */
.L_x_4037:
[----:B------:R-:W-:Y:S05]  /*1af0*/  BSYNC B0 ;  /* 0x0000000000007941 */ /* 0x000fea0003800000 */
.L_x_4036:
[----:B------:R-:W-:Y:S01]  /*1b00*/  FADD.FTZ R9, R9, R0 ;  /* 0x0000000009097221 */ /* 0x000fe20000010000 */
[----:B------:R-:W-:Y:S02]  /*1b10*/  MOV R25, RZ ;  /* 0x000000ff00197202 */ /* 0x000fe40000000f00 */
[----:B------:R-:W-:Y:S01]  /*1b20*/  CS2R R26, SRZ ;  /* 0x00000000001a7805 */ /* 0x000fe2000001ff00 */
[----:B------:R-:W-:-:S04]  /*1b30*/  FADD.FTZ R9, R9, R6 ;  /* 0x0000000609097221 */ /* 0x000fc80000010000 */
[----:B------:R-:W-:Y:S01]  /*1b40*/  FADD.FTZ R24, R9, R24 ;  /* 0x0000001809187221 */ /* 0x000fe20000010000 */
[----:B------:R-:W-:Y:S06]  /*1b50*/  BRA `(.L_x_4022) ;  /* 0x000000b400147947 */ /* 0x000fec0003800000 */
.L_x_4023:
        /* <DEDUP_REMOVED lines=47> */
.L_x_4047:
        /* <DEDUP_REMOVED lines=287> */
.L_x_4043:
        /* <DEDUP_REMOVED lines=244> */
.L_x_4044:
[----:B------:R-:W-:-:S04]  /*3f80*/  LOP3.LUT R21, R31, 0xfffffff8, RZ, 0xc0, !PT ;  /* 0xfffffff81f157812 */ /* 0x000fc800078ec0ff */
[----:B------:R-:W-:-:S04]  /*3f90*/  IADD3 R20, P1, R22, R21, RZ ;  /* 0x0000001516147210 */ /* 0x000fc80007f3e0ff */
[----:B------:R-:W-:-:S06]  /*3fa0*/  IADD3.X R21, RZ, R23, RZ, P1, !PT ;  /* 0x00000017ff157210 */ /* 0x000fcc0000ffe4ff */
[----:B------:R-:W2:Y:S01]  /*3fb0*/  LDG.E.64 R20, desc[UR60][R20.64] ;  /* 0x0000003c14147981 */ /* 0x000ea2000c1e1b00 */
[----:B------:R-:W-:Y:S01]  /*3fc0*/  IMAD.IADD R29, R30, 0x1, R17 ;  /* 0x000000011e1d7824 */ /* 0x000fe200078e0211 */
[----:B------:R-:W-:Y:S01]  /*3fd0*/  MOV R28, RZ ;  /* 0x000000ff001c7202 */ /* 0x000fe20000000f00 */
[----:B------:R-:W-:Y:S01]  /*3fe0*/  IMAD.MOV.U32 R32, RZ, RZ, RZ ;  /* 0x000000ffff207224 */ /* 0x000fe200078e00ff */
[----:B--2---:R-:W-:Y:S02]  /*3ff0*/  PRMT R37, R20, 0x7610, R20 ;  /* 0x0000761014257816 */ /* 0x004fe40000000014 */
        /* <DEDUP_REMOVED lines=247> */
.L_x_4045:
[----:B------:R-:W-:-:S04]  /*4f70*/  LOP3.LUT R21, R32, 0xfffffff8, RZ, 0xc0, !PT ;  /* 0xfffffff820157812 */ /* 0x000fc800078ec0ff */
[----:B------:R-:W-:-:S04]  /*4f80*/  IADD3 R20, P1, R22, R21, RZ ;  /* 0x0000001516147210 */ /* 0x000fc80007f3e0ff */
[----:B------:R-:W-:-:S06]  /*4f90*/  IADD3.X R21, RZ, R23, RZ, P1, !PT ;  /* 0x00000017ff157210 */ /* 0x000fcc0000ffe4ff */
[----:B------:R-:W2:Y:S01]  /*4fa0*/  LDG.E.64 R20, desc[UR60][R20.64] ;  /* 0x0000003c14147981 */ /* 0x000ea2000c1e1b00 */
[----:B------:R-:W-:Y:S01]  /*4fb0*/  IMAD.IADD R29, R29, 0x1, R17 ;  /* 0x000000011d1d7824 */ /* 0x000fe200078e0211 */
        /* <DEDUP_REMOVED lines=237> */
.L_x_4046:
[----:B------:R-:W-:Y:S01]  /*5e90*/  LOP3.LUT R21, R28, 0xfffffff8, RZ, 0xc0, !PT ;  /* 0xfffffff81c157812 */ /* 0x000fe200078ec0ff */
[----:B------:R-:W-:Y:S01]  /*5ea0*/  HADD2.F32 R30, -RZ, R35.H0_H0 ;  /* 0x20000023ff1e7230 */ /* 0x000fe20000004100 */
[----:B------:R-:W-:Y:S02]  /*5eb0*/  ULDC UR4, c[0x0][0x21c] ;  /* 0x0000870000047ab9 */ /* 0x000fe40000000800 */
[----:B------:R-:W-:-:S05]  /*5ec0*/  IADD3 R20, P1, R22, R21, RZ ;  /* 0x0000001516147210 */ /* 0x000fca0007f3e0ff */
[----:B------:R-:W-:-:S06]  /*5ed0*/  IMAD.X R21, RZ, RZ, R23, P1 ;  /* 0x000000ffff157224 */ /* 0x000fcc00008e0617 */
[----:B------:R-:W2:Y:S01]  /*5ee0*/  LDG.E.64 R20, desc[UR60][R20.64] ;  /* 0x0000003c14147981 */ /* 0x000ea2000c1e1b00 */
[----:B------:R-:W-:Y:S01]  /*5ef0*/  IADD3 R28, R29, R17, RZ ;  /* 0x000000111d1c7210 */ /* 0x000fe20007ffe0ff */
[----:B------:R-:W-:Y:S01]  /*5f00*/  HADD2.F32 R34, -RZ, R35.H1_H1 ;  /* 0x30000023ff227230 */ /* 0x000fe20000004100 */
[C---:B------:R-:W-:Y:S01]  /*5f10*/  FSETP.GTU.FTZ.AND P1, PT, |R30|.reuse, +INF , PT ;  /* 0x7f8000001e00780b */ /* 0x040fe20003f3c200 */
[----:B------:R-:W-:Y:S02]  /*5f20*/  IMAD.U32 R29, RZ, RZ, UR4 ;  /* 0x00000004ff1d7e24 */ /* 0x000fe4000f8e00ff */
[----:B------:R-:W-:Y:S01]  /*5f30*/  IMAD R40, R17, 0x3, R28 ;  /* 0x0000000311287824 */ /* 0x000fe200078e021c */
[----:B------:R-:W-:Y:S01]  /*5f40*/  FSEL R30, R30, RZ, !P1 ;  /* 0x000000ff1e1e7208 */ /* 0x000fe20004800000 */
[--C-:B------:R-:W-:Y:S01]  /*5f50*/  HADD2.F32 R39, -RZ, R36.reuse.H0_H0 ;  /* 0x20000024ff277230 */ /* 0x100fe20000004100 */
[----:B------:R-:W-:Y:S01]  /*5f60*/  FSETP.GTU.FTZ.AND P2, PT, |R34|, +INF , PT ;  /* 0x7f8000002200780b */ /* 0x000fe20003f5c200 */
[--C-:B------:R-:W-:Y:S01]  /*5f70*/  HADD2.F32 R31, -RZ, R37.reuse.H1_H1 ;  /* 0x30000025ff1f7230 */ /* 0x100fe20000004100 */
[----:B------:R-:W-:Y:S01]  /*5f80*/  ISETP.GE.U32.AND P1, PT, R40, R29, PT ;  /* 0x0000001d2800720c */ /* 0x000fe20003f26070 */
[----:B------:R-:W-:Y:S01]  /*5f90*/  FADD.FTZ R13, R30, R13 ;  /* 0x0000000d1e0d7221 */ /* 0x000fe20000010000 */
[----:B------:R-:W-:Y:S01]  /*5fa0*/  FSEL R34, R34, RZ, !P2 ;  /* 0x000000ff22227208 */ /* 0x000fe20005000000 */
[----:B------:R-:W-:Y:S01]  /*5fb0*/  HADD2.F32 R30, -RZ, R37.H0_H0 ;  /* 0x20000025ff1e7230 */ /* 0x000fe20000004100 */
[----:B------:R-:W-:Y:S01]  /*5fc0*/  FSETP.GTU.FTZ.AND P2, PT, |R39|, +INF , PT ;  /* 0x7f8000002700780b */ /* 0x000fe20003f5c200 */
[----:B------:R-:W-:Y:S01]  /*5fd0*/  HADD2.F32 R40, -RZ, R36.H1_H1 ;  /* 0x30000024ff287230 */ /* 0x000fe20000004100 */
[----:B------:R-:W-:Y:S01]  /*5fe0*/  FSETP.GTU.FTZ.AND P5, PT, |R31|, +INF , PT ;  /* 0x7f8000001f00780b */ /* 0x000fe20003fbc200 */
[----:B------:R-:W-:Y:S01]  /*5ff0*/  FADD.FTZ R12, R34, R12 ;  /* 0x0000000c220c7221 */ /* 0x000fe20000010000 */
[----:B------:R-:W-:-:S02]  /*6000*/  FSETP.GTU.FTZ.AND P4, PT, |R30|, +INF , PT ;  /* 0x7f8000001e00780b */ /* 0x000fc40003f9c200 */
[----:B------:R-:W-:Y:S01]  /*6010*/  FSEL R34, R39, RZ, !P2 ;  /* 0x000000ff27227208 */ /* 0x000fe20005000000 */
[--C-:B------:R-:W-:Y:S01]  /*6020*/  HADD2.F32 R39, -RZ, R38.reuse.H0_H0 ;  /* 0x20000026ff277230 */ /* 0x100fe20000004100 */
[----:B------:R-:W-:Y:S02]  /*6030*/  FSETP.GTU.FTZ.AND P3, PT, |R40|, +INF , PT ;  /* 0x7f8000002800780b */ /* 0x000fe40003f7c200 */
[----:B------:R-:W-:Y:S01]  /*6040*/  FSEL R30, R30, RZ, !P4 ;  /* 0x000000ff1e1e7208 */ /* 0x000fe20006000000 */
[----:B------:R-:W-:Y:S01]  /*6050*/  FADD.FTZ R11, R34, R11 ;  /* 0x0000000b220b7221 */ /* 0x000fe20000010000 */
[----:B------:R-:W-:Y:S01]  /*6060*/  FSEL R40, R40, RZ, !P3 ;  /* 0x000000ff28287208 */ /* 0x000fe20005800000 */
[----:B------:R-:W-:Y:S01]  /*6070*/  HADD2.F32 R34, -RZ, R33.H0_H0 ;  /* 0x20000021ff227230 */ /* 0x000fe20000004100 */
[----:B------:R-:W-:Y:S01]  /*6080*/  FSEL R31, R31, RZ, !P5 ;  /* 0x000000ff1f1f7208 */ /* 0x000fe20006800000 */
[----:B------:R-:W-:Y:S01]  /*6090*/  FADD.FTZ R9, R30, R9 ;  /* 0x000000091e097221 */ /* 0x000fe20000010000 */
[----:B------:R-:W-:Y:S01]  /*60a0*/  FSETP.GTU.FTZ.AND P2, PT, |R39|, +INF , PT ;  /* 0x7f8000002700780b */ /* 0x000fe20003f5c200 */
[----:B------:R-:W-:Y:S01]  /*60b0*/  FADD.FTZ R10, R40, R10 ;  /* 0x0000000a280a7221 */ /* 0x000fe20000010000 */
[----:B------:R-:W-:-:S02]  /*60c0*/  HADD2.F32 R40, -RZ, R38.H1_H1 ;  /* 0x30000026ff287230 */ /* 0x000fc40000004100 */
[----:B------:R-:W-:Y:S01]  /*60d0*/  FADD.FTZ R8, R31, R8 ;  /* 0x000000081f087221 */ /* 0x000fe20000010000 */
[----:B------:R-:W-:Y:S01]  /*60e0*/  FSEL R30, R39, RZ, !P2 ;  /* 0x000000ff271e7208 */ /* 0x000fe20005000000 */
[--C-:B------:R-:W-:Y:S01]  /*60f0*/  HADD2.F32 R31, -RZ, R32.reuse.H0_H0 ;  /* 0x20000020ff1f7230 */ /* 0x100fe20000004100 */
[----:B------:R-:W-:Y:S01]  /*6100*/  FSETP.GTU.FTZ.AND P5, PT, |R34|, +INF , PT ;  /* 0x7f8000002200780b */ /* 0x000fe20003fbc200 */
[----:B------:R-:W-:Y:S01]  /*6110*/  HADD2.F32 R39, -RZ, R32.H1_H1 ;  /* 0x30000020ff277230 */ /* 0x000fe20000004100 */
[----:B------:R-:W-:Y:S01]  /*6120*/  FSETP.GTU.FTZ.AND P2, PT, |R40|, +INF , PT ;  /* 0x7f8000002800780b */ /* 0x000fe20003f5c200 */
[----:B------:R-:W-:Y:S01]  /*6130*/  FADD.FTZ R7, R30, R7 ;  /* 0x000000071e077221 */ /* 0x000fe20000010000 */
[----:B------:R-:W-:Y:S02]  /*6140*/  FSETP.GTU.FTZ.AND P3, PT, |R31|, +INF , PT ;  /* 0x7f8000001f00780b */ /* 0x000fe40003f7c200 */
[----:B------:R-:W-:Y:S02]  /*6150*/  FSETP.GTU.FTZ.AND P4, PT, |R39|, +INF , PT ;  /* 0x7f8000002700780b */ /* 0x000fe40003f9c200 */
[----:B------:R-:W-:Y:S01]  /*6160*/  FSEL R30, R40, RZ, !P2 ;  /* 0x000000ff281e7208 */ /* 0x000fe20005000000 */
[----:B------:R-:W-:Y:S01]  /*6170*/  HADD2.F32 R40, -RZ, R33.H1_H1 ;  /* 0x30000021ff287230 */ /* 0x000fe20000004100 */
[----:B------:R-:W-:-:S02]  /*6180*/  FSEL R31, R31, RZ, !P3 ;  /* 0x000000ff1f1f7208 */ /* 0x000fc40005800000 */
[----:B------:R-:W-:Y:S01]  /*6190*/  FSEL R39, R39, RZ, !P4 ;  /* 0x000000ff27277208 */ /* 0x000fe20006000000 */
[----:B------:R-:W-:Y:S01]  /*61a0*/  FADD.FTZ R6, R30, R6 ;  /* 0x000000061e067221 */ /* 0x000fe20000010000 */
[----:B------:R-:W-:Y:S01]  /*61b0*/  FSEL R34, R34, RZ, !P5 ;  /* 0x000000ff22227208 */ /* 0x000fe20006800000 */
[----:B------:R-:W-:Y:S01]  /*61c0*/  FADD.FTZ R5, R31, R5 ;  /* 0x000000051f057221 */ /* 0x000fe20000010000 */
[----:B------:R-:W-:Y:S01]  /*61d0*/  FSETP.GTU.FTZ.AND P2, PT, |R40|, +INF , PT ;  /* 0x7f8000002800780b */ /* 0x000fe20003f5c200 */
[----:B------:R-:W-:Y:S02]  /*61e0*/  FADD.FTZ R4, R39, R4 ;  /* 0x0000000427047221 */ /* 0x000fe40000010000 */
[----:B------:R-:W-:Y:S01]  /*61f0*/  FADD.FTZ R3, R34, R3 ;  /* 0x0000000322037221 */ /* 0x000fe20000010000 */
[----:B------:R-:W-:-:S05]  /*6200*/  FSEL R40, R40, RZ, !P2 ;  /* 0x000000ff28287208 */ /* 0x000fca0005000000 */
[----:B------:R-:W-:Y:S01]  /*6210*/  FADD.FTZ R0, R40, R0 ;  /* 0x0000000028007221 */ /* 0x000fe20000010000 */
        /* <DEDUP_REMOVED lines=18> */
.L_x_4042:
[----:B------:R-:W-:Y:S02]  /*6340*/  PRMT R42, R20, 0x7610, R20 ;  /* 0x00007610142a7816 */ /* 0x000fe40000000014 */
[----:B------:R-:W-:-:S07]  /*6350*/  PRMT R43, R21, 0x7610, R21 ;  /* 0x00007610152b7816 */ /* 0x000fce0000000015 */
.L_x_4041:
[----:B------:R-:W-:Y:S05]  /*6360*/  BSYNC B0 ;  /* 0x0000000000007941 */ /* 0x000fea0003800000 */
.L_x_4040:
[----:B------:R-:W-:Y:S01]  /*6370*/  ISETP.GE.U32.AND P0, PT, R28, R29, PT ;  /* 0x0000001d1c00720c */ /* 0x000fe20003f06070 */
[----:B------:R-:W-:-:S12]  /*6380*/  BSSY B0, `(.L_x_4048) ;  /* 0x000046e000007945 */ /* 0x000fd80003800000 */
[----:B------:R-:W-:Y:S05]  /*6390*/  @P0 BRA `(.L_x_4049) ;  /* 0x0000004400b00947 */ /* 0x000fea0003800000 */
[----:B------:R-:W1:Y:S01]  /*63a0*/  LDC R34, c[0x0][0x258] ;  /* 0x00009600ff227b82 */ /* 0x000e620000000800 */
[----:B------:R-:W-:Y:S02]  /*63b0*/  MOV R30, RZ ;  /* 0x000000ff001e7202 */ /* 0x000fe40000000f00 */
        /* <DEDUP_REMOVED lines=275> */
.L_x_4050:
[----:B0-----:R-:W-:-:S04]  /*74f0*/  LOP3.LUT R15, R30, 0xfffffff8, RZ, 0xc0, !PT ;  /* 0xfffffff81e0f7812 */ /* 0x001fc800078ec0ff */
[----:B------:R-:W-:-:S04]  /*7500*/  IADD3 R14, P2, R22, R15, RZ ;  /* 0x0000000f160e7210 */ /* 0x000fc80007f5e0ff */
[----:B------:R-:W-:-:S06]  /*7510*/  IADD3.X R15, RZ, R23, RZ, P2, !PT ;  /* 0x00000017ff0f7210 */ /* 0x000fcc00017fe4ff */
[----:B------:R-:W2:Y:S01]  /*7520*/  LDG.E.64 R14, desc[UR60][R14.64] ;  /* 0x0000003c0e0e7981 */ /* 0x000ea2000c1e1b00 */
[----:B------:R-:W-:-:S05]  /*7530*/  IMAD.IADD R21, R28, 0x1, R17 ;  /* 0x000000011c157824 */ /* 0x000fca00078e0211 */
[----:B------:R-:W-:Y:S02]  /*7540*/  ISETP.GE.U32.AND P2, PT, R21, R29, PT ;  /* 0x0000001d1500720c */ /* 0x000fe40003f46070 */
[----:B--2---:R-:W-:Y:S02]  /*7550*/  PRMT R35, R14, 0x7610, R14 ;  /* 0x000076100e237816 */ /* 0x004fe4000000000e */
        /* <DEDUP_REMOVED lines=276> */
.L_x_4051:
[----:B------:R-:W-:-:S04]  /*86a0*/  LOP3.LUT R15, R37, 0xfffffff8, RZ, 0xc0, !PT ;  /* 0xfffffff8250f7812 */ /* 0x000fc800078ec0ff */
[----:B------:R-:W-:-:S05]  /*86b0*/  IADD3 R14, P2, R22, R15, RZ ;  /* 0x0000000f160e7210 */ /* 0x000fca0007f5e0ff */
[----:B------:R-:W-:-:S06]  /*86c0*/  IMAD.X R15, RZ, RZ, R23, P2 ;  /* 0x000000ffff0f7224 */ /* 0x000fcc00010e0617 */
[----:B------:R-:W2:Y:S01]  /*86d0*/  LDG.E.64 R14, desc[UR60][R14.64] ;  /* 0x0000003c0e0e7981 */ /* 0x000ea2000c1e1b00 */
[----:B------:R-:W-:-:S04]  /*86e0*/  IADD3 R21, R21, R17, RZ ;  /* 0x0000001115157210 */ /* 0x000fc80007ffe0ff */
[----:B------:R-:W-:Y:S02]  /*86f0*/  ISETP.GE.U32.AND P2, PT, R21, R29, PT ;  /* 0x0000001d1500720c */ /* 0x000fe40003f46070 */
[----:B--2---:R-:W-:Y:S02]  /*8700*/  PRMT R37, R14, 0x7610, R14 ;  /* 0x000076100e257816 */ /* 0x004fe4000000000e */
        /* <DEDUP_REMOVED lines=276> */
.L_x_4052:
[----:B------:R-:W-:-:S04]  /*9850*/  LOP3.LUT R15, R40, 0xfffffff8, RZ, 0xc0, !PT ;  /* 0xfffffff8280f7812 */ /* 0x000fc800078ec0ff */
[----:B------:R-:W-:-:S04]  /*9860*/  IADD3 R14, P2, R22, R15, RZ ;  /* 0x0000000f160e7210 */ /* 0x000fc80007f5e0ff */
[----:B------:R-:W-:-:S06]  /*9870*/  IADD3.X R15, RZ, R23, RZ, P2, !PT ;  /* 0x00000017ff0f7210 */ /* 0x000fcc00017fe4ff */
        /* <DEDUP_REMOVED lines=280> */
.L_x_4053:
[----:B------:R-:W-:-:S04]  /*aa00*/  LOP3.LUT R15, R30, 0xfffffff8, RZ, 0xc0, !PT ;  /* 0xfffffff81e0f7812 */ /* 0x000fc800078ec0ff */
[----:B------:R-:W-:-:S05]  /*aa10*/  IADD3 R14, P1, R22, R15, RZ ;  /* 0x0000000f160e7210 */ /* 0x000fca0007f3e0ff */
[----:B------:R-:W-:-:S06]  /*aa20*/  IMAD.X R15, RZ, RZ, R23, P1 ;  /* 0x000000ffff0f7224 */ /* 0x000fcc00008e0617 */
[----:B------:R-:W2:Y:S02]  /*aa30*/  LDG.E.64 R14, desc[UR60][R14.64] ;  /* 0x0000003c0e0e7981 */ /* 0x000ea4000c1e1b00 */
[----:B--2---:R-:W-:Y:S02]  /*aa40*/  PRMT R42, R14, 0x7610, R14 ;  /* 0x000076100e2a7816 */ /* 0x004fe4000000000e */
[----:B------:R-:W-:-:S07]  /*aa50*/  PRMT R43, R15, 0x7610, R15 ;  /* 0x000076100f2b7816 */ /* 0x000fce000000000f */
.L_x_4049:
[----:B------:R-:W-:Y:S05]  /*aa60*/  BSYNC B0 ;  /* 0x0000000000007941 */ /* 0x000fea0003800000 */
.L_x_4048:
[----:B------:R-:W-:Y:S04]  /*aa70*/  BSSY B0, `(.L_x_4054) ;  /* 0x000004b000007945 */ /* 0x000fe80003800000 */
[----:B------:R-:W-:Y:S05]  /*aa80*/  @P0 BRA `(.L_x_4055) ;  /* 0x0000000400240947 */ /* 0x000fea0003800000 */
[----:B------:R-:W-:Y:S01]  /*aa90*/  IADD3 R28, R28, R17, RZ ;  /* 0x000000111c1c7210 */ /* 0x000fe20007ffe0ff */
[--C-:B0-----:R-:W-:Y:S02]  /*aaa0*/  HADD2.F32 R14, -RZ, R35.reuse.H0_H0 ;  /* 0x20000023ff0e7230 */ /* 0x101fe40000004100 */
[--C-:B------:R-:W-:Y:S01]  /*aab0*/  HADD2.F32 R15, -RZ, R36.reuse.H0_H0 ;  /* 0x20000024ff0f7230 */ /* 0x100fe20000004100 */
[----:B------:R-:W-:Y:S01]  /*aac0*/  ISETP.GE.U32.AND P4, PT, R28, R29, PT ;  /* 0x0000001d1c00720c */ /* 0x000fe20003f86070 */
[----:B------:R-:W-:Y:S01]  /*aad0*/  HADD2.F32 R35, -RZ, R35.H1_H1 ;  /* 0x30000023ff237230 */ /* 0x000fe20000004100 */
        /* <DEDUP_REMOVED lines=15> */
[--C-:B------:R-:W-:Y:S02]  /*abd0*/  HADD2.F32 R14, -RZ, R37.reuse.H0_H0 ;  /* 0x20000025ff0e7230 */ /* 0x100fe40000004100 */
        /* <DEDUP_REMOVED lines=17> */
[----:B------:R-:W-:Y:S02]  /*acf0*/  IMAD.IADD R20, R28, 0x1, R17 ;  /* 0x000000011c147824 */ /* 0x000fe400078e0211 */
        /* <DEDUP_REMOVED lines=18> */
[--C-:B------:R-:W-:Y:S02]  /*ae20*/  HADD2.F32 R14, -RZ, R42.reuse.H0_H0 ;  /* 0x2000002aff0e7230 */ /* 0x100fe40000004100 */
[--C-:B------:R-:W-:Y:S02]  /*ae30*/  HADD2.F32 R17, -RZ, R43.reuse.H0_H0 ;  /* 0x2000002bff117230 */ /* 0x100fe40000004100 */
[----:B------:R-:W-:Y:S01]  /*ae40*/  HADD2.F32 R42, -RZ, R42.H1_H1 ;  /* 0x3000002aff2a7230 */ /* 0x000fe20000004100 */
[----:B------:R-:W-:Y:S01]  /*ae50*/  FSETP.GTU.FTZ.AND P0, PT, |R14|, +INF , PT ;  /* 0x7f8000000e00780b */ /* 0x000fe20003f1c200 */
[----:B------:R-:W-:Y:S01]  /*ae60*/  HADD2.F32 R43, -RZ, R43.H1_H1 ;  /* 0x3000002bff2b7230 */ /* 0x000fe20000004100 */
        /* <DEDUP_REMOVED lines=11> */
.L_x_4055:
[----:B------:R-:W-:Y:S05]  /*af20*/  BSYNC B0 ;  /* 0x0000000000007941 */ /* 0x000fea0003800000 */
.L_x_4054:
[----:B0-----:R-:W-:Y:S01]  /*af30*/  FADD.FTZ R15, R6, R10 ;  /* 0x0000000a060f7221 */ /* 0x001fe20000010000 */
        /* <DEDUP_REMOVED lines=12> */
.L_x_4039:
        /* <DEDUP_REMOVED lines=10> */
[----:B------:R-:W-:-:S02]  /*b0a0*/  MOV R6, R3 ;  /* 0x0000000300067202 */ /* 0x000fc40000000f00 */
[-C--:B------:R-:W-:Y:S02]  /*b0b0*/  MOV R7, R3.reuse ;  /* 0x0000000300077202 */ /* 0x080fe40000000f00 */
[-C--:B------:R-:W-:Y:S02]  /*b0c0*/  MOV R9, R3.reuse ;  /* 0x0000000300097202 */ /* 0x080fe40000000f00 */
[-C--:B------:R-:W-:Y:S02]  /*b0d0*/  MOV R30, R3.reuse ;  /* 0x00000003001e7202 */ /* 0x080fe40000000f00 */
[-C--:B------:R-:W-:Y:S02]  /*b0e0*/  MOV R32, R3.reuse ;  /* 0x0000000300207202 */ /* 0x080fe40000000f00 */
        /* <DEDUP_REMOVED lines=16> */
[----:B------:R-:W-:-:S07]  /*b1f0*/  MOV R33, R3 ;  /* 0x0000000300217202 */ /* 0x000fce0000000f00 */
.L_x_4059:
[-C--:B------:R-:W-:Y:S01]  /*b200*/  IMAD R10, R34, R28.reuse, RZ ;  /* 0x0000001c220a7224 */ /* 0x080fe200078e02ff */
[----:B------:R-:W-:-:S04]  /*b210*/  IADD3 R28, R17, R28, RZ ;  /* 0x0000001c111c7210 */ /* 0x000fc80007ffe0ff */
[----:B------:R-:W-:Y:S01]  /*b220*/  SHF.R.U32.HI R11, RZ, 0x2, R10 ;  /* 0x00000002ff0b7819 */ /* 0x000fe2000001160a */
[----:B------:R-:W-:-:S04]  /*b230*/  IMAD R12, R34, R28, RZ ;  /* 0x0000001c220c7224 */ /* 0x000fc800078e02ff */
[----:B------:R-:W-:Y:S01]  /*b240*/  IMAD.WIDE.U32 R10, R11, 0x8, R22 ;  /* 0x000000080b0a7825 */ /* 0x000fe200078e0016 */
[----:B------:R-:W-:-:S05]  /*b250*/  SHF.R.U32.HI R13, RZ, 0x2, R12 ;  /* 0x00000002ff0d7819 */ /* 0x000fca000001160c */
[----:B------:R-:W2:Y:S01]  /*b260*/  LDG.E.64 R10, desc[UR60][R10.64] ;  /* 0x0000003c0a0a7981 */ /* 0x000ea2000c1e1b00 */
[----:B------:R-:W-:-:S04]  /*b270*/  IMAD.WIDE.U32 R12, R13, 0x8, R22 ;  /* 0x000000080d0c7825 */ /* 0x000fc800078e0016 */
[----:B------:R-:W-:Y:S02]  /*b280*/  IMAD.IADD R28, R28, 0x1, R17 ;  /* 0x000000011c1c7824 */ /* 0x000fe400078e0211 */
[----:B------:R-:W3:Y:S02]  /*b290*/  LDG.E.64 R12, desc[UR60][R12.64] ;  /* 0x0000003c0c0c7981 */ /* 0x000ee4000c1e1b00 */
[----:B------:R-:W-:Y:S01]  /*b2a0*/  IMAD R14, R34, R28, RZ ;  /* 0x0000001c220e7224 */ /* 0x000fe200078e02ff */
[----:B------:R-:W-:-:S04]  /*b2b0*/  IADD3 R28, R28, R17, RZ ;  /* 0x000000111c1c7210 */ /* 0x000fc80007ffe0ff */
[----:B------:R-:W-:-:S05]  /*b2c0*/  SHF.R.U32.HI R15, RZ, 0x2, R14 ;  /* 0x00000002ff0f7819 */ /* 0x000fca000001160e */
[----:B------:R-:W-:-:S04]  /*b2d0*/  IMAD.WIDE.U32 R14, R15, 0x8, R22 ;  /* 0x000000080f0e7825 */ /* 0x000fc800078e0016 */
[----:B------:R-:W-:Y:S02]  /*b2e0*/  IMAD R20, R34, R28, RZ ;  /* 0x0000001c22147224 */ /* 0x000fe400078e02ff */
[----:B------:R-:W4:Y:S03]  /*b2f0*/  LDG.E.64 R14, desc[UR60][R14.64] ;  /* 0x0000003c0e0e7981 */ /* 0x000f26000c1e1b00 */
[----:B------:R-:W-:-:S05]  /*b300*/  SHF.R.U32.HI R21, RZ, 0x2, R20 ;  /* 0x00000002ff157819 */ /* 0x000fca0000011614 */
[----:B------:R-:W-:-:S06]  /*b310*/  IMAD.WIDE.U32 R20, R21, 0x8, R22 ;  /* 0x0000000815147825 */ /* 0x000fcc00078e0016 */
[----:B------:R-:W5:Y:S01]  /*b320*/  LDG.E.64 R20, desc[UR60][R20.64] ;  /* 0x0000003c14147981 */ /* 0x000f62000c1e1b00 */
[----:B------:R-:W-:-:S05]  /*b330*/  IADD3 R28, R28, R17, RZ ;  /* 0x000000111c1c7210 */ /* 0x000fca0007ffe0ff */
[----:B------:R-:W-:Y:S02]  /*b340*/  IMAD R38, R17, 0x3, R28 ;  /* 0x0000000311267824 */ /* 0x000fe400078e021c */
[--C-:B--2---:R-:W-:Y:S02]  /*b350*/  HADD2.F32 R35, -RZ, R10.reuse.H0_H0 ;  /* 0x2000000aff237230 */ /* 0x104fe40000004100 */
[----:B------:R-:W-:-:S03]  /*b360*/  HADD2.F32 R37, -RZ, R10.H1_H1 ;  /* 0x3000000aff257230 */ /* 0x000fc60000004100 */
[----:B------:R-:W-:Y:S02]  /*b370*/  FSETP.GTU.FTZ.AND P0, PT, |R35|, +INF , PT ;  /* 0x7f8000002300780b */ /* 0x000fe40003f1c200 */
[----:B------:R-:W-:Y:S01]  /*b380*/  FSETP.GTU.FTZ.AND P1, PT, |R37|, +INF , PT ;  /* 0x7f8000002500780b */ /* 0x000fe20003f3c200 */
[--C-:B---3--:R-:W-:Y:S01]  /*b390*/  HADD2.F32 R40, -RZ, R12.reuse.H1_H1 ;  /* 0x3000000cff287230 */ /* 0x108fe20000004100 */
[----:B------:R-:W-:Y:S01]  /*b3a0*/  FSEL R36, R35, RZ, !P0 ;  /* 0x000000ff23247208 */ /* 0x000fe20004000000 */
[--C-:B------:R-:W-:Y:S01]  /*b3b0*/  HADD2.F32 R35, -RZ, R11.reuse.H0_H0 ;  /* 0x2000000bff237230 */ /* 0x100fe20000004100 */
[----:B------:R-:W-:Y:S01]  /*b3c0*/  ISETP.GE.U32.AND P0, PT, R38, R29, PT ;  /* 0x0000001d2600720c */ /* 0x000fe20003f06070 */
[----:B------:R-:W-:Y:S01]  /*b3d0*/  HADD2.F32 R38, -RZ, R11.H1_H1 ;  /* 0x3000000bff267230 */ /* 0x000fe20000004100 */
[----:B------:R-:W-:Y:S01]  /*b3e0*/  FSEL R37, R37, RZ, !P1 ;  /* 0x000000ff25257208 */ /* 0x000fe20004800000 */
[----:B------:R-:W-:Y:S01]  /*b3f0*/  HADD2.F32 R39, -RZ, R12.H0_H0 ;  /* 0x2000000cff277230 */ /* 0x000fe20000004100 */
[----:B------:R-:W-:Y:S01]  /*b400*/  FSETP.GTU.FTZ.AND P1, PT, |R35|, +INF , PT ;  /* 0x7f8000002300780b */ /* 0x000fe20003f3c200 */
[----:B------:R-:W-:Y:S01]  /*b410*/  FADD.FTZ R33, R36, R33 ;  /* 0x0000002124217221 */ /* 0x000fe20000010000 */
[----:B------:R-:W-:Y:S01]  /*b420*/  FSETP.GTU.FTZ.AND P2, PT, |R38|, +INF , PT ;  /* 0x7f8000002600780b */ /* 0x000fe20003f5c200 */
[----:B------:R-:W-:Y:S01]  /*b430*/  FADD.FTZ R32, R37, R32 ;  /* 0x0000002025207221 */ /* 0x000fe20000010000 */
[----:B------:R-:W-:Y:S01]  /*b440*/  FSEL R36, R35, RZ, !P1 ;  /* 0x000000ff23247208 */ /* 0x000fe20004800000 */
[----:B------:R-:W-:Y:S01]  /*b450*/  HADD2.F32 R41, -RZ, R13.H0_H0 ;  /* 0x2000000dff297230 */ /* 0x000fe20000004100 */
[----:B------:R-:W-:-:S02]  /*b460*/  FSETP.GTU.FTZ.AND P3, PT, |R40|, +INF , PT ;  /* 0x7f8000002800780b */ /* 0x000fc40003f7c200 */
[C---:B------:R-:W-:Y:S01]  /*b470*/  FSETP.GTU.FTZ.AND P1, PT, |R39|.reuse, +INF , PT ;  /* 0x7f8000002700780b */ /* 0x040fe20003f3c200 */
[----:B------:R-:W-:Y:S01]  /*b480*/  FADD.FTZ R31, R36, R31 ;  /* 0x0000001f241f7221 */ /* 0x000fe20000010000 */
[----:B------:R-:W-:Y:S02]  /*b490*/  FSEL R35, R38, RZ, !P2 ;  /* 0x000000ff26237208 */ /* 0x000fe40005000000 */
[----:B------:R-:W-:Y:S02]  /*b4a0*/  FSEL R37, R40, RZ, !P3 ;  /* 0x000000ff28257208 */ /* 0x000fe40005800000 */
[----:B------:R-:W-:Y:S01]  /*b4b0*/  FSEL R38, R39, RZ, !P1 ;  /* 0x000000ff27267208 */ /* 0x000fe20004800000 */
[----:B------:R-:W-:Y:S01]  /*b4c0*/  FADD.FTZ R30, R35, R30 ;  /* 0x0000001e231e7221 */ /* 0x000fe20000010000 */
[----:B------:R-:W-:Y:S01]  /*b4d0*/  FSETP.GTU.FTZ.AND P1, PT, |R41|, +INF , PT ;  /* 0x7f8000002900780b */ /* 0x000fe20003f3c200 */
[----:B------:R-:W-:Y:S01]  /*b4e0*/  FADD.FTZ R8, R37, R8 ;  /* 0x0000000825087221 */ /* 0x000fe20000010000 */
[----:B----4-:R-:W-:-:S02]  /*b4f0*/  HADD2.F32 R37, -RZ, R14.H0_H0 ;  /* 0x2000000eff257230 */ /* 0x010fc40000004100 */
[----:B------:R-:W-:Y:S01]  /*b500*/  FADD.FTZ R9, R38, R9 ;  /* 0x0000000926097221 */ /* 0x000fe20000010000 */
[----:B------:R-:W-:Y:S01]  /*b510*/  HADD2.F32 R38, -RZ, R14.H1_H1 ;  /* 0x3000000eff267230 */ /* 0x000fe20000004100 */
[----:B------:R-:W-:Y:S01]  /*b520*/  FSEL R36, R41, RZ, !P1 ;  /* 0x000000ff29247208 */ /* 0x000fe20004800000 */
[----:B------:R-:W-:Y:S01]  /*b530*/  HADD2.F32 R35, -RZ, R13.H1_H1 ;  /* 0x3000000dff237230 */ /* 0x000fe20000004100 */
[----:B------:R-:W-:Y:S01]  /*b540*/  FSETP.GTU.FTZ.AND P2, PT, |R37|, +INF , PT ;  /* 0x7f8000002500780b */ /* 0x000fe20003f5c200 */
[----:B------:R-:W-:Y:S01]  /*b550*/  HADD2.F32 R39, -RZ, R15.H0_H0 ;  /* 0x2000000fff277230 */ /* 0x000fe20000004100 */
        /* <DEDUP_REMOVED lines=9> */
[----:B------:R-:W-:Y:S02]  /*b5f0*/  HADD2.F32 R39, -RZ, R15.H1_H1 ;  /* 0x3000000fff277230 */ /* 0x000fe40000004100 */
[----:B------:R-:W-:Y:S01]  /*b600*/  FADD.FTZ R4, R37, R4 ;  /* 0x0000000425047221 */ /* 0x000fe20000010000 */
[----:B------:R-:W-:Y:S01]  /*b610*/  FADD.FTZ R6, R35, R6 ;  /* 0x0000000623067221 */ /* 0x000fe20000010000 */
[----:B-----5:R-:W-:-:S02]  /*b620*/  HADD2.F32 R35, -RZ, R20.H0_H0 ;  /* 0x20000014ff237230 */ /* 0x020fc40000004100 */
[----:B------:R-:W-:Y:S01]  /*b630*/  FADD.FTZ R3, R38, R3 ;  /* 0x0000000326037221 */ /* 0x000fe20000010000 */
[C---:B------:R-:W-:Y:S01]  /*b640*/  FSETP.GTU.FTZ.AND P1, PT, |R39|.reuse, +INF , PT ;  /* 0x7f8000002700780b */ /* 0x040fe20003f3c200 */
[----:B------:R-:W-:Y:S02]  /*b650*/  HADD2.F32 R36, -RZ, R20.H1_H1 ;  /* 0x30000014ff247230 */ /* 0x000fe40000004100 */
[--C-:B------:R-:W-:Y:S01]  /*b660*/  HADD2.F32 R37, -RZ, R21.reuse.H0_H0 ;  /* 0x20000015ff257230 */ /* 0x100fe20000004100 */
[----:B------:R-:W-:Y:S01]  /*b670*/  FSEL R39, R39, RZ, !P1 ;  /* 0x000000ff27277208 */ /* 0x000fe20004800000 */
[----:B------:R-:W-:Y:S01]  /*b680*/  HADD2.F32 R38, -RZ, R21.H1_H1 ;  /* 0x30000015ff267230 */ /* 0x000fe20000004100 */
[----:B------:R-:W-:Y:S02]  /*b690*/  FSETP.GTU.FTZ.AND P1, PT, |R35|, +INF , PT ;  /* 0x7f8000002300780b */ /* 0x000fe40003f3c200 */
        /* <DEDUP_REMOVED lines=14> */
.L_x_4058:
[----:B------:R-:W-:Y:S02]  /*b780*/  PRMT R37, R12, 0x7610, R12 ;  /* 0x000076100c257816 */ /* 0x000fe4000000000c */
[----:B------:R-:W-:Y:S02]  /*b790*/  PRMT R12, R20, 0x5410, R21 ;  /* 0x00005410140c7816 */ /* 0x000fe40000000015 */
[----:B------:R-:W-:Y:S02]  /*b7a0*/  PRMT R35, R10, 0x7610, R10 ;  /* 0x000076100a237816 */ /* 0x000fe4000000000a */
[----:B------:R-:W-:Y:S02]  /*b7b0*/  PRMT R36, R11, 0x7610, R11 ;  /* 0x000076100b247816 */ /* 0x000fe4000000000b */
[----:B------:R-:W-:Y:S02]  /*b7c0*/  PRMT R38, R14, 0x7610, R14 ;  /* 0x000076100e267816 */ /* 0x000fe4000000000e */
[----:B------:R-:W-:-:S02]  /*b7d0*/  PRMT R20, R20, 0x7632, R20 ;  /* 0x0000763214147816 */ /* 0x000fc40000000014 */
[----:B------:R-:W-:-:S07]  /*b7e0*/  PRMT R21, R21, 0x7632, R21 ;  /* 0x0000763215157816 */ /* 0x000fce0000000015 */
.L_x_4057:
[----:B------:R-:W-:Y:S05]  /*b7f0*/  BSYNC B0 ;  /* 0x0000000000007941 */ /* 0x000fea0003800000 */
.L_x_4056:
        /* <DEDUP_REMOVED lines=21> */
[----:B------:R-:W-:Y:S01]  /*b950*/  IADD3 R10, R14, R17, RZ ;  /* 0x000000110e0a7210 */ /* 0x000fe20007ffe0ff */
[----:B------:R-:W-:-:S03]  /*b960*/  IMAD R14, R34, R14, RZ ;  /* 0x0000000e220e7224 */ /* 0x000fc600078e02ff */
[----:B------:R-:W-:Y:S02]  /*b970*/  ISETP.GE.U32.AND P0, PT, R10, R29, PT ;  /* 0x0000001d0a00720c */ /* 0x000fe40003f06070 */
[----:B------:R-:W-:-:S11]  /*b980*/  SHF.R.U32.HI R11, RZ, 0x2, R14 ;  /* 0x00000002ff0b7819 */ /* 0x000fd6000001160e */
[----:B------:R-:W-:Y:S02]  /*b990*/  @!P0 IMAD R34, R34, R10, RZ ;  /* 0x0000000a22228224 */ /* 0x000fe400078e02ff */
[----:B------:R-:W-:-:S03]  /*b9a0*/  IMAD.WIDE.U32 R10, R11, 0x8, R22 ;  /* 0x000000080b0a7825 */ /* 0x000fc600078e0016 */
[----:B------:R-:W-:-:S03]  /*b9b0*/  @!P0 SHF.R.U32.HI R15, RZ, 0x2, R34 ;  /* 0x00000002ff0f8819 */ /* 0x000fc60000011622 */
[----:B------:R-:W2:Y:S02]  /*b9c0*/  LDG.E.64 R10, desc[UR60][R10.64] ;  /* 0x0000003c0a0a7981 */ /* 0x000ea4000c1e1b00 */
[----:B------:R-:W-:-:S06]  /*b9d0*/  @!P0 IMAD.WIDE.U32 R22, R15, 0x8, R22 ;  /* 0x000000080f168825 */ /* 0x000fcc00078e0016 */
[----:B------:R-:W3:Y:S01]  /*b9e0*/  @!P0 LDG.E.64 R22, desc[UR60][R22.64] ;  /* 0x0000003c16168981 */ /* 0x000ee2000c1e1b00 */
[----:B--2---:R-:W-:Y:S02]  /*b9f0*/  PRMT R38, R10, 0x7610, R10 ;  /* 0x000076100a267816 */ /* 0x004fe4000000000a */
[----:B------:R-:W-:Y:S02]  /*ba00*/  PRMT R15, R11, 0x7610, R11 ;  /* 0x000076100b0f7816 */ /* 0x000fe4000000000b */
[C---:B---3--:R-:W-:Y:S02]  /*ba10*/  @!P0 PRMT R12, R22.reuse, 0x7610, R12 ;  /* 0x00007610160c8816 */ /* 0x048fe4000000000c */
[----:B------:R-:W-:Y:S02]  /*ba20*/  @!P0 PRMT R20, R22, 0x7632, R20 ;  /* 0x0000763216148816 */ /* 0x000fe40000000014 */
[----:B------:R-:W-:Y:S02]  /*ba30*/  @!P0 PRMT R12, R12, 0x5410, R23 ;  /* 0x000054100c0c8816 */ /* 0x000fe40000000017 */
[----:B------:R-:W-:-:S07]  /*ba40*/  @!P0 PRMT R21, R23, 0x7632, R21 ;  /* 0x0000763217158816 */ /* 0x000fce0000000015 */
.L_x_4061:
[----:B------:R-:W-:Y:S05]  /*ba50*/  BSYNC B0 ;  /* 0x0000000000007941 */ /* 0x000fea0003800000 */
.L_x_4060:
[----:B------:R-:W-:Y:S04]  /*ba60*/  BSSY B0, `(.L_x_4062) ;  /* 0x000004b000007945 */ /* 0x000fe80003800000 */
[----:B------:R-:W-:Y:S05]  /*ba70*/  @P1 BRA `(.L_x_4063) ;  /* 0x0000000400241947 */ /* 0x000fea0003800000 */
        /* <DEDUP_REMOVED lines=20> */
[----:B------:R-:W-:Y:S02]  /*bbc0*/  HADD2.F32 R10, -RZ, R37.H0_H0 ;  /* 0x20000025ff0a7230 */ /* 0x000fe40000004100 */
[----:B------:R-:W-:Y:S01]  /*bbd0*/  HADD2.F32 R11, -RZ, R13.H0_H0 ;  /* 0x2000000dff0b7230 */ /* 0x000fe20000004100 */
        /* <DEDUP_REMOVED lines=35> */
[----:B------:R-:W-:Y:S02]  /*be10*/  HADD2.F32 R10, -RZ, R12.H0_H0 ;  /* 0x2000000cff0a7230 */ /* 0x000fe40000004100 */
[----:B------:R-:W-:Y:S02]  /*be20*/  HADD2.F32 R20, -RZ, R20.H0_H0 ;  /* 0x20000014ff147230 */ /* 0x000fe40000004100 */
[----:B------:R-:W-:Y:S01]  /*be30*/  HADD2.F32 R12, -RZ, R12.H1_H1 ;  /* 0x3000000cff0c7230 */ /* 0x000fe20000004100 */
[----:B------:R-:W-:Y:S01]  /*be40*/  FSETP.GTU.FTZ.AND P0, PT, |R10|, +INF , PT ;  /* 0x7f8000000a00780b */ /* 0x000fe20003f1c200 */
[----:B------:R-:W-:Y:S01]  /*be50*/  HADD2.F32 R21, -RZ, R21.H0_H0 ;  /* 0x20000015ff157230 */ /* 0x000fe20000004100 */
        /* <DEDUP_REMOVED lines=11> */
.L_x_4063:
[----:B------:R-:W-:Y:S05]  /*bf10*/  BSYNC B0 ;  /* 0x0000000000007941 */ /* 0x000fea0003800000 */
.L_x_4062:
        /* <DEDUP_REMOVED lines=13> */
.L_x_4038:
[----:B------:R-:W0:Y:S01]  /*bff0*/  LDC R0, c[0x0][0x224] ;  /* 0x00008900ff007b82 */ /* 0x000e220000000800 */
[----:B------:R-:W-:Y:S01]  /*c000*/  BSSY B0, `(.L_x_4064) ;  /* 0x0000080000007945 */ /* 0x000fe20003800000 */
[----:B------:R-:W-:-:S06]  /*c010*/  IMAD.MOV.U32 R33, RZ, RZ, R28 ;  /* 0x000000ffff217224 */ /* 0x000fcc00078e001c */
        /* <DEDUP_REMOVED lines=17> */
[----:B------:R-:W-:Y:S01]  /*c130*/  MOV R28, R3 ;  /* 0x00000003001c7202 */ /* 0x000fe20000000f00 */
        /* <DEDUP_REMOVED lines=10> */
[-C--:B------:R-:W-:Y:S02]  /*c1e0*/  MOV R7, R3.reuse ;  /* 0x0000000300077202 */ /* 0x080fe40000000f00 */
[----:B------:R-:W-:-:S02]  /*c1f0*/  MOV R8, R3 ;  /* 0x0000000300087202 */ /* 0x000fc40000000f00 */
[-C--:B------:R-:W-:Y:S02]  /*c200*/  MOV R10, R3.reuse ;  /* 0x00000003000a7202 */ /* 0x080fe40000000f00 */
[-C--:B------:R-:W-:Y:S02]  /*c210*/  MOV R11, R3.reuse ;  /* 0x00000003000b7202 */ /* 0x080fe40000000f00 */
[-C--:B------:R-:W-:Y:S02]  /*c220*/  MOV R28, R3.reuse ;  /* 0x00000003001c7202 */ /* 0x080fe40000000f00 */
[----:B------:R-:W-:-:S07]  /*c230*/  MOV R32, R3 ;  /* 0x0000000300207202 */ /* 0x000fce0000000f00 */
.L_x_4067:
[----:B------:R-:W-:-:S05]  /*c240*/  SHF.R.U32.HI R13, RZ, 0x2, R33 ;  /* 0x00000002ff0d7819 */ /* 0x000fca0000011621 */
[----:B------:R-:W-:-:S04]  /*c250*/  IMAD.WIDE.U32 R12, R13, 0x8, R22 ;  /* 0x000000080d0c7825 */ /* 0x000fc800078e0016 */
[----:B------:R-:W-:Y:S02]  /*c260*/  IMAD.IADD R33, R33, 0x1, R0 ;  /* 0x0000000121217824 */ /* 0x000fe400078e0200 */
[----:B------:R-:W2:Y:S03]  /*c270*/  LDG.E.64 R12, desc[UR60][R12.64] ;  /* 0x0000003c0c0c7981 */ /* 0x000ea6000c1e1b00 */
[----:B------:R-:W-:-:S05]  /*c280*/  SHF.R.U32.HI R15, RZ, 0x2, R33 ;  /* 0x00000002ff0f7819 */ /* 0x000fca0000011621 */
[----:B------:R-:W-:Y:S01]  /*c290*/  IMAD.WIDE.U32 R14, R15, 0x8, R22 ;  /* 0x000000080f0e7825 */ /* 0x000fe200078e0016 */
[----:B------:R-:W-:-:S05]  /*c2a0*/  IADD3 R33, R33, R0, RZ ;  /* 0x0000000021217210 */ /* 0x000fca0007ffe0ff */
[----:B------:R-:W3:Y:S01]  /*c2b0*/  LDG.E.64 R14, desc[UR60][R14.64] ;  /* 0x0000003c0e0e7981 */ /* 0x000ee2000c1e1b00 */
[----:B------:R-:W-:-:S05]  /*c2c0*/  SHF.R.U32.HI R21, RZ, 0x2, R33 ;  /* 0x00000002ff157819 */ /* 0x000fca0000011621 */
[----:B------:R-:W-:Y:S01]  /*c2d0*/  IMAD.WIDE.U32 R20, R21, 0x8, R22 ;  /* 0x0000000815147825 */ /* 0x000fe200078e0016 */
[----:B------:R-:W-:-:S05]  /*c2e0*/  IADD3 R33, R33, R0, RZ ;  /* 0x0000000021217210 */ /* 0x000fca0007ffe0ff */
[----:B------:R-:W4:Y:S01]  /*c2f0*/  LDG.E.64 R20, desc[UR60][R20.64] ;  /* 0x0000003c14147981 */ /* 0x000f22000c1e1b00 */
[----:B------:R-:W-:-:S05]  /*c300*/  SHF.R.U32.HI R31, RZ, 0x2, R33 ;  /* 0x00000002ff1f7819 */ /* 0x000fca0000011621 */
[----:B------:R-:W-:-:S06]  /*c310*/  IMAD.WIDE.U32 R30, R31, 0x8, R22 ;  /* 0x000000081f1e7825 */ /* 0x000fcc00078e0016 */
[----:B------:R-:W5:Y:S01]  /*c320*/  LDG.E.64 R30, desc[UR60][R30.64] ;  /* 0x0000003c1e1e7981 */ /* 0x000f62000c1e1b00 */
[----:B------:R-:W-:-:S04]  /*c330*/  IMAD.IADD R33, R33, 0x1, R0 ;  /* 0x0000000121217824 */ /* 0x000fc800078e0200 */
[----:B------:R-:W-:Y:S02]  /*c340*/  IMAD R38, R0, 0x3, R33 ;  /* 0x0000000300267824 */ /* 0x000fe400078e0221 */
[--C-:B--2---:R-:W-:Y:S02]  /*c350*/  HADD2.F32 R34, -RZ, R12.reuse.H0_H0 ;  /* 0x2000000cff227230 */ /* 0x104fe40000004100 */
[----:B------:R-:W-:-:S03]  /*c360*/  HADD2.F32 R36, -RZ, R12.H1_H1 ;  /* 0x3000000cff247230 */ /* 0x000fc60000004100 */
[----:B------:R-:W-:Y:S02]  /*c370*/  FSETP.GTU.FTZ.AND P0, PT, |R34|, +INF , PT ;  /* 0x7f8000002200780b */ /* 0x000fe40003f1c200 */
[----:B------:R-:W-:Y:S02]  /*c380*/  FSETP.GTU.FTZ.AND P1, PT, |R36|, +INF , PT ;  /* 0x7f8000002400780b */ /* 0x000fe40003f3c200 */
[----:B------:R-:W-:Y:S01]  /*c390*/  FSEL R35, R34, RZ, !P0 ;  /* 0x000000ff22237208 */ /* 0x000fe20004000000 */
[----:B------:R-:W-:Y:S01]  /*c3a0*/  HADD2.F32 R34, -RZ, R13.H0_H0 ;  /* 0x2000000dff227230 */ /* 0x000fe20000004100 */
[----:B------:R-:W-:-:S03]  /*c3b0*/  ISETP.GE.U32.AND P0, PT, R38, R29, PT ;  /* 0x0000001d2600720c */ /* 0x000fc60003f06070 */
[----:B------:R-:W-:Y:S01]  /*c3c0*/  FADD.FTZ R32, R35, R32 ;  /* 0x0000002023207221 */ /* 0x000fe20000010000 */
[----:B------:R-:W-:Y:S01]  /*c3d0*/  FSEL R35, R36, RZ, !P1 ;  /* 0x000000ff24237208 */ /* 0x000fe20004800000 */
[----:B------:R-:W-:Y:S01]  /*c3e0*/  HADD2.F32 R36, -RZ, R13.H1_H1 ;  /* 0x3000000dff247230 */ /* 0x000fe20000004100 */
[----:B------:R-:W-:Y:S01]  /*c3f0*/  FSETP.GTU.FTZ.AND P1, PT, |R34|, +INF , PT ;  /* 0x7f8000002200780b */ /* 0x000fe20003f3c200 */
[--C-:B---3--:R-:W-:Y:S02]  /*c400*/  HADD2.F32 R37, -RZ, R14.reuse.H0_H0 ;  /* 0x2000000eff257230 */ /* 0x108fe40000004100 */
[----:B------:R-:W-:Y:S01]  /*c410*/  HADD2.F32 R38, -RZ, R14.H1_H1 ;  /* 0x3000000eff267230 */ /* 0x000fe20000004100 */
[----:B------:R-:W-:Y:S01]  /*c420*/  FSETP.GTU.FTZ.AND P2, PT, |R36|, +INF , PT ;  /* 0x7f8000002400780b */ /* 0x000fe20003f5c200 */
[----:B------:R-:W-:Y:S01]  /*c430*/  FADD.FTZ R28, R35, R28 ;  /* 0x0000001c231c7221 */ /* 0x000fe20000010000 */
[----:B------:R-:W-:Y:S01]  /*c440*/  FSEL R34, R34, RZ, !P1 ;  /* 0x000000ff22227208 */ /* 0x000fe20004800000 */
[----:B------:R-:W-:Y:S01]  /*c450*/  HADD2.F32 R35, -RZ, R15.H0_H0 ;  /* 0x2000000fff237230 */ /* 0x000fe20000004100 */
[----:B------:R-:W-:-:S02]  /*c460*/  FSETP.GTU.FTZ.AND P1, PT, |R37|, +INF , PT ;  /* 0x7f8000002500780b */ /* 0x000fc40003f3c200 */
[----:B------:R-:W-:Y:S01]  /*c470*/  FSETP.GTU.FTZ.AND P3, PT, |R38|, +INF , PT ;  /* 0x7f8000002600780b */ /* 0x000fe20003f7c200 */
[----:B------:R-:W-:Y:S01]  /*c480*/  FADD.FTZ R17, R34, R17 ;  /* 0x0000001122117221 */ /* 0x000fe20000010000 */
[----:B------:R-:W-:Y:S01]  /*c490*/  FSEL R36, R36, RZ, !P2 ;  /* 0x000000ff24247208 */ /* 0x000fe20005000000 */
[----:B------:R-:W-:Y:S01]  /*c4a0*/  HADD2.F32 R34, -RZ, R15.H1_H1 ;  /* 0x3000000fff227230 */ /* 0x000fe20000004100 */
        /* <DEDUP_REMOVED lines=9> */
[----:B------:R-:W-:Y:S01]  /*c540*/  HADD2.F32 R38, -RZ, R21.H0_H0 ;  /* 0x20000015ff267230 */ /* 0x000fe20000004100 */
[----:B------:R-:W-:Y:S01]  /*c550*/  FSETP.GTU.FTZ.AND P2, PT, |R36|, +INF , PT ;  /* 0x7f8000002400780b */ /* 0x000fe20003f5c200 */
[----:B-----5:R-:W-:Y:S01]  /*c560*/  HADD2.F32 R39, -RZ, R31.H1_H1 ;  /* 0x3000001fff277230 */ /* 0x020fe20000004100 */
        /* <DEDUP_REMOVED lines=12> */
[----:B------:R-:W-:-:S02]  /*c630*/  HADD2.F32 R34, -RZ, R30.H0_H0 ;  /* 0x2000001eff227230 */ /* 0x000fc40000004100 */
[----:B------:R-:W-:Y:S01]  /*c640*/  FADD.FTZ R4, R37, R4 ;  /* 0x0000000425047221 */ /* 0x000fe20000010000 */
[C---:B------:R-:W-:Y:S01]  /*c650*/  FSETP.GTU.FTZ.AND P1, PT, |R38|.reuse, +INF , PT ;  /* 0x7f8000002600780b */ /* 0x040fe20003f3c200 */
[----:B------:R-:W-:Y:S01]  /*c660*/  HADD2.F32 R36, -RZ, R30.H1_H1 ;  /* 0x3000001eff247230 */ /* 0x000fe20000004100 */
[----:B------:R-:W-:Y:S01]  /*c670*/  FSETP.GTU.FTZ.AND P4, PT, |R39|, +INF , PT ;  /* 0x7f8000002700780b */ /* 0x000fe20003f9c200 */
[----:B------:R-:W-:Y:S01]  /*c680*/  HADD2.F32 R37, -RZ, R31.H0_H0 ;  /* 0x2000001fff257230 */ /* 0x000fe20000004100 */
[----:B------:R-:W-:Y:S02]  /*c690*/  FSEL R38, R38, RZ, !P1 ;  /* 0x000000ff26267208 */ /* 0x000fe40004800000 */
[----:B------:R-:W-:Y:S02]  /*c6a0*/  FSETP.GTU.FTZ.AND P1, PT, |R34|, +INF , PT ;  /* 0x7f8000002200780b */ /* 0x000fe40003f3c200 */
[----:B------:R-:W-:Y:S01]  /*c6b0*/  FSETP.GTU.FTZ.AND P2, PT, |R36|, +INF , PT ;  /* 0x7f8000002400780b */ /* 0x000fe20003f5c200 */
[----:B------:R-:W-:Y:S01]  /*c6c0*/  FADD.FTZ R3, R38, R3 ;  /* 0x0000000326037221 */ /* 0x000fe20000010000 */
        /* <DEDUP_REMOVED lines=11> */
.L_x_4066:
        /* <DEDUP_REMOVED lines=8> */
.L_x_4065:
[----:B------:R-:W-:Y:S05]  /*c800*/  BSYNC B0 ;  /* 0x0000000000007941 */ /* 0x000fea0003800000 */
.L_x_4064:
        /* <DEDUP_REMOVED lines=19> */
[----:B------:R-:W-:Y:S01]  /*c940*/  IMAD.IADD R12, R14, 0x1, R0 ;  /* 0x000000010e0c7824 */ /* 0x000fe200078e0200 */
[----:B------:R-:W-:-:S04]  /*c950*/  SHF.R.U32.HI R13, RZ, 0x2, R14 ;  /* 0x00000002ff0d7819 */ /* 0x000fc8000001160e */
[----:B------:R-:W-:-:S13]  /*c960*/  ISETP.GE.U32.AND P0, PT, R12, R29, PT ;  /* 0x0000001d0c00720c */ /* 0x000fda0003f06070 */
[----:B------:R-:W-:Y:S01]  /*c970*/  @!P0 SHF.R.U32.HI R15, RZ, 0x2, R12 ;  /* 0x00000002ff0f8819 */ /* 0x000fe2000001160c */
[----:B------:R-:W-:-:S04]  /*c980*/  IMAD.WIDE.U32 R12, R13, 0x8, R22 ;  /* 0x000000080d0c7825 */ /* 0x000fc800078e0016 */
[----:B------:R-:W-:Y:S02]  /*c990*/  @!P0 IMAD.WIDE.U32 R14, R15, 0x8, R22 ;  /* 0x000000080f0e8825 */ /* 0x000fe400078e0016 */
[----:B------:R-:W2:Y:S04]  /*c9a0*/  LDG.E.64 R12, desc[UR60][R12.64] ;  /* 0x0000003c0c0c7981 */ /* 0x000ea8000c1e1b00 */
[----:B------:R-:W3:Y:S01]  /*c9b0*/  @!P0 LDG.E.64 R14, desc[UR60][R14.64] ;  /* 0x0000003c0e0e8981 */ /* 0x000ee2000c1e1b00 */
[----:B--2---:R-:W-:Y:S02]  /*c9c0*/  PRMT R38, R12, 0x7610, R12 ;  /* 0x000076100c267816 */ /* 0x004fe4000000000c */
[----:B------:R-:W-:Y:S02]  /*c9d0*/  PRMT R21, R13, 0x7610, R13 ;  /* 0x000076100d157816 */ /* 0x000fe4000000000d */
[----:B---3--:R-:W-:-:S02]  /*c9e0*/  @!P0 PRMT R20, R14, 0x7610, R20 ;  /* 0x000076100e148816 */ /* 0x008fc40000000014 */
[----:B------:R-:W-:Y:S02]  /*c9f0*/  @!P0 PRMT R30, R14, 0x7632, R30 ;  /* 0x000076320e1e8816 */ /* 0x000fe4000000001e */
[----:B------:R-:W-:Y:S02]  /*ca00*/  @!P0 PRMT R20, R20, 0x5410, R15 ;  /* 0x0000541014148816 */ /* 0x000fe4000000000f */
[----:B------:R-:W-:-:S07]  /*ca10*/  @!P0 PRMT R31, R15, 0x7632, R31 ;  /* 0x000076320f1f8816 */ /* 0x000fce000000001f */
.L_x_4069:
[----:B------:R-:W-:Y:S05]  /*ca20*/  BSYNC B0 ;  /* 0x0000000000007941 */ /* 0x000fea0003800000 */
.L_x_4068:
[----:B------:R-:W-:Y:S04]  /*ca30*/  BSSY B0, `(.L_x_4070) ;  /* 0x000004b000007945 */ /* 0x000fe80003800000 */
[----:B------:R-:W-:Y:S05]  /*ca40*/  @P1 BRA `(.L_x_4071) ;  /* 0x0000000400241947 */ /* 0x000fea0003800000 */
        /* <DEDUP_REMOVED lines=9> */
[C---:B------:R-:W-:Y:S02]  /*cae0*/  FSETP.GTU.FTZ.AND P3, PT, |R35|.reuse, +INF , PT ;  /* 0x7f8000002300780b */ /* 0x040fe40003f7c200 */
        /* <DEDUP_REMOVED lines=63> */
.L_x_4071:
[----:B------:R-:W-:Y:S05]  /*cee0*/  BSYNC B0 ;  /* 0x0000000000007941 */ /* 0x000fea0003800000 */
.L_x_4070:
        /* <DEDUP_REMOVED lines=12> */
.L_x_4022:
[----:B------:R-:W-:Y:S05]  /*cfb0*/  BSYNC B6 ;  /* 0x0000000000067941 */ /* 0x000fea0003800000 */
.L_x_4021:
[----:B------:R-:W-:Y:S02]  /*cfc0*/  ULDC UR4, c[0x0][0x234] ;  /* 0x00008d0000047ab9 */ /* 0x000fe40000000800 */
[----:B------:R-:W-:-:S13]  /*cfd0*/  ISETP.NE.AND P0, PT, RZ, UR4, PT ;  /* 0x00000004ff007c0c */ /* 0x000fda000bf05270 */
[----:B------:R-:W-:Y:S05]  /*cfe0*/  @!P0 BRA `(.L_x_4072) ;  /* 0x0000000000708947 */ /* 0x000fea0003800000 */
[----:B------:R-:W0:Y:S01]  /*cff0*/  S2R R4, SR_CgaCtaId ;  /* 0x0000000000047919 */ /* 0x000e220000008800 */
[----:B------:R-:W1:Y:S01]  /*d000*/  LDC R5, c[0x0][RZ] ;  /* 0x00000000ff057b82 */ /* 0x000e620000000800 */
[----:B------:R-:W-:-:S04]  /*d010*/  MOV R0, 0x400 ;  /* 0x0000040000007802 */ /* 0x000fc80000000f00 */
[----:B------:R-:W-:-:S03]  /*d020*/  IADD3 R3, R0, 0x10, RZ ;  /* 0x0000001000037810 */ /* 0x000fc60007ffe0ff */
[----:B------:R-:W2:Y:S01]  /*d030*/  LDC R7, c[0x0][0x4] ;  /* 0x00000100ff077b82 */ /* 0x000ea20000000800 */
[----:B-1----:R-:W-:Y:S01]  /*d040*/  IMAD R0, R2, R5, R16 ;  /* 0x0000000502007224 */ /* 0x002fe200078e0210 */
[----:B0-----:R-:W-:Y:S02]  /*d050*/  LEA R3, R4, R3, 0x18 ;  /* 0x0000000304037211 */ /* 0x001fe400078ec0ff */
[----:B--2---:R-:W-:Y:S02]  /*d060*/  SHF.R.U32.HI R4, RZ, 0x1, R7 ;  /* 0x00000001ff047819 */ /* 0x004fe40000011607 */
[----:B------:R-:W-:Y:S02]  /*d070*/  LEA R0, R0, R3, 0x4 ;  /* 0x0000000300007211 */ /* 0x000fe400078e20ff */
[----:B------:R-:W-:-:S03]  /*d080*/  ISETP.NE.AND P0, PT, R4, RZ, PT ;  /* 0x000000ff0400720c */ /* 0x000fc60003f05270 */
[----:B------:R0:W-:Y:S10]  /*d090*/  STS.128 [R0], R24 ;  /* 0x0000001800007388 */ /* 0x0001f40000000c00 */
[----:B------:R-:W-:Y:S05]  /*d0a0*/  @!P0 BRA `(.L_x_4072) ;  /* 0x0000000000408947 */ /* 0x000fea0003800000 */
.L_x_4073:
[----:B------:R-:W-:Y:S01]  /*d0b0*/  IMAD.IADD R6, R2, 0x1, R4 ;  /* 0x0000000102067824 */ /* 0x000fe200078e0204 */
[----:B------:R-:W-:Y:S05]  /*d0c0*/  WARPSYNC.ALL ;  /* 0x0000000000007948 */ /* 0x000fea0003800000 */
[----:B------:R-:W-:Y:S01]  /*d0d0*/  BAR.SYNC.DEFER_BLOCKING 0x0 ;  /* 0x0000000000007b1d */ /* 0x000fe20000010000 */
[----:B------:R-:W-:-:S04]  /*d0e0*/  ISETP.GE.U32.AND P0, PT, R6, R7, PT ;  /* 0x000000070600720c */ /* 0x000fc80003f06070 */
[----:B------:R-:W-:-:S13]  /*d0f0*/  ISETP.GE.U32.OR P0, PT, R2, R4, P0 ;  /* 0x000000040200720c */ /* 0x000fda0000706470 */
[----:B------:R-:W-:-:S05]  /*d100*/  @!P0 IMAD R6, R6, R5, R16 ;  /* 0x0000000506068224 */ /* 0x000fca00078e0210 */
[----:B------:R-:W-:-:S05]  /*d110*/  @!P0 LEA R6, R6, R3, 0x4 ;  /* 0x0000000306068211 */ /* 0x000fca00078e20ff */
        /* <DEDUP_REMOVED lines=9> */
.L_x_4072:
[----:B------:R-:W-:Y:S02]  /*d1b0*/  ULDC UR4, c[0x0][0x230] ;  /* 0x00008c0000047ab9 */ /* 0x000fe40000000800 */
[----:B------:R-:W-:-:S13]  /*d1c0*/  ISETP.NE.AND P0, PT, RZ, UR4, PT ;  /* 0x00000004ff007c0c */ /* 0x000fda000bf05270 */
[----:B------:R-:W-:Y:S05]  /*d1d0*/  @!P0 BRA `(.L_x_4074) ;  /* 0x0000000000c08947 */ /* 0x000fea0003800000 */
[----:B------:R-:W2:Y:S02]  /*d1e0*/  LDC R5, c[0x0][RZ] ;  /* 0x00000000ff057b82 */ /* 0x000ea40000000800 */
[----:B--2---:R-:W-:Y:S02]  /*d1f0*/  ISETP.GT.AND P0, PT, R5, 0x20, PT ;  /* 0x000000200500780c */ /* 0x004fe40003f04270 */
[----:B01----:R-:W-:-:S11]  /*d200*/  MOV R0, R5 ;  /* 0x0000000500007202 */ /* 0x003fd60000000f00 */
        /* <DEDUP_REMOVED lines=13> */
.L_x_4076:
[----:B------:R-:W-:Y:S01]  /*d2e0*/  IADD3 R0, R16, R4, RZ ;  /* 0x0000000410007210 */ /* 0x000fe20007ffe0ff */
[----:B------:R-:W-:Y:S05]  /*d2f0*/  WARPSYNC.ALL ;  /* 0x0000000000007948 */ /* 0x000fea0003800000 */
[----:B------:R-:W-:Y:S01]  /*d300*/  BAR.SYNC.DEFER_BLOCKING 0x0 ;  /* 0x0000000000007b1d */ /* 0x000fe20000010000 */
[----:B------:R-:W-:-:S04]  /*d310*/  ISETP.GE.U32.AND P0, PT, R0, R5, PT ;  /* 0x000000050000720c */ /* 0x000fc80003f06070 */
[----:B------:R-:W-:-:S13]  /*d320*/  ISETP.GE.U32.OR P0, PT, R16, R4, P0 ;  /* 0x000000041000720c */ /* 0x000fda0000706470 */
[----:B------:R-:W-:Y:S02]  /*d330*/  @!P0 LEA R0, R4, R3, 0x4 ;  /* 0x0000000304008211 */ /* 0x000fe400078e20ff */
[----:B------:R-:W-:-:S03]  /*d340*/  SHF.R.S32.HI R4, RZ, 0x1, R4 ;  /* 0x00000001ff047819 */ /* 0x000fc60000011404 */
[----:B0-----:R-:W0:Y:S02]  /*d350*/  @!P0 LDS.128 R8, [R0] ;  /* 0x0000000000088984 */ /* 0x001e240000000c00 */
[----:B0-----:R-:W-:Y:S01]  /*d360*/  @!P0 FADD.FTZ R24, R24, R8 ;  /* 0x0000000818188221 */ /* 0x001fe20000010000 */
[----:B------:R-:W-:Y:S01]  /*d370*/  @!P0 FADD.FTZ R25, R25, R9 ;  /* 0x0000000919198221 */ /* 0x000fe20000010000 */
[----:B------:R-:W-:Y:S01]  /*d380*/  @!P0 FADD.FTZ R26, R26, R10 ;  /* 0x0000000a1a1a8221 */ /* 0x000fe20000010000 */
[----:B------:R-:W-:-:S05]  /*d390*/  @!P0 FADD.FTZ R27, R27, R11 ;  /* 0x0000000b1b1b8221 */ /* 0x000fca0000010000 */
[----:B------:R0:W-:Y:S01]  /*d3a0*/  @!P0 STS.128 [R3], R24 ;  /* 0x0000001803008388 */ /* 0x0001e20000000c00 */
[----:B------:R-:W-:-:S13]  /*d3b0*/  ISETP.GE.AND P0, PT, R4, 0x20, PT ;  /* 0x000000200400780c */ /* 0x000fda0003f06270 */
[----:B------:R-:W-:Y:S05]  /*d3c0*/  @P0 BRA `(.L_x_4076) ;  /* 0xfffffffc00c40947 */ /* 0x000fea000383ffff */
[----:B------:R-:W-:-:S07]  /*d3d0*/  IMAD.MOV.U32 R0, RZ, RZ, 0x20 ;  /* 0x00000020ff007424 */ /* 0x000fce00078e00ff */
.L_x_4075:
[----:B------:R-:W-:Y:S01]  /*d3e0*/  ISETP.GE.AND P0, PT, R0, 0x2, PT ;  /* 0x000000020000780c */ /* 0x000fe20003f06270 */
[----:B------:R-:W-:Y:S05]  /*d3f0*/  WARPSYNC.ALL ;  /* 0x0000000000007948 */ /* 0x000fea0003800000 */
[----:B------:R-:W-:Y:S07]  /*d400*/  BAR.SYNC.DEFER_BLOCKING 0x0 ;  /* 0x0000000000007b1d */ /* 0x000fee0000010000 */
[----:B------:R-:W-:Y:S05]  /*d410*/  @!P0 BRA `(.L_x_4074) ;  /* 0x0000000000308947 */ /* 0x000fea0003800000 */
[----:B0-----:R-:W-:-:S11]  /*d420*/  HFMA2.MMA R3, -RZ, RZ, 0, 5.9604644775390625e-08 ;  /* 0x00000001ff037435 */ /* 0x001fd600000001ff */
.L_x_4077:
[----:B------:R-:W0:Y:S04]  /*d430*/  SHFL.DOWN PT, R5, R24, R3, 0x1f ;  /* 0x08001f0318057589 */ /* 0x000e2800000e0000 */
[----:B------:R-:W1:Y:S04]  /*d440*/  SHFL.DOWN PT, R4, R25, R3, 0x1f ;  /* 0x08001f0319047589 */ /* 0x000e6800000e0000 */
[----:B------:R-:W2:Y:S04]  /*d450*/  SHFL.DOWN PT, R7, R26, R3, 0x1f ;  /* 0x08001f031a077589 */ /* 0x000ea800000e0000 */
[----:B------:R3:W4:Y:S02]  /*d460*/  SHFL.DOWN PT, R6, R27, R3, 0x1f ;  /* 0x08001f031b067589 */ /* 0x00072400000e0000 */
[----:B---3--:R-:W-:Y:S01]  /*d470*/  SHF.L.U32 R3, R3, 0x1, RZ ;  /* 0x0000000103037819 */ /* 0x008fe200000006ff */
[----:B0-----:R-:W-:-:S03]  /*d480*/  FADD.FTZ R24, R5, R24 ;  /* 0x0000001805187221 */ /* 0x001fc60000010000 */
[----:B------:R-:W-:Y:S01]  /*d490*/  ISETP.GE.AND P0, PT, R3, R0, PT ;  /* 0x000000000300720c */ /* 0x000fe20003f06270 */
[----:B-1----:R-:W-:Y:S01]  /*d4a0*/  FADD.FTZ R25, R4, R25 ;  /* 0x0000001904197221 */ /* 0x002fe20000010000 */
[----:B--2---:R-:W-:Y:S01]  /*d4b0*/  FADD.FTZ R26, R7, R26 ;  /* 0x0000001a071a7221 */ /* 0x004fe20000010000 */
[----:B----4-:R-:W-:-:S10]  /*d4c0*/  FADD.FTZ R27, R6, R27 ;  /* 0x0000001b061b7221 */ /* 0x010fd40000010000 */
[----:B------:R-:W-:Y:S05]  /*d4d0*/  @!P0 BRA `(.L_x_4077) ;  /* 0xfffffffc00d48947 */ /* 0x000fea000383ffff */
.L_x_4074:
[----:B------:R-:W2:Y:S01]  /*d4e0*/  LDC R20, c[0x0][0x3ec] ;  /* 0x0000fb00ff147b82 */ /* 0x000ea20000000800 */
[----:B------:R-:W-:Y:S01]  /*d4f0*/  IMAD.MOV.U32 R23, RZ, RZ, RZ ;  /* 0x000000ffff177224 */ /* 0x000fe200078e00ff */
[----:B------:R-:W-:Y:S02]  /*d500*/  MOV R28, RZ ;  /* 0x000000ff001c7202 */ /* 0x000fe40000000f00 */
[----:B--2---:R-:W-:-:S13]  /*d510*/  ISETP.NE.AND P1, PT, R20, RZ, PT ;  /* 0x000000ff1400720c */ /* 0x004fda0003f25270 */
        /* <DEDUP_REMOVED lines=9> */
[----:B0-----:R-:W-:-:S05]  /*d5b0*/  IADD3 R3, -R5, RZ, RZ ;  /* 0x000000ff05037210 */ /* 0x001fca0007ffe1ff */
        /* <DEDUP_REMOVED lines=259> */
[----:B-1----:R-:W-:-:S05]  /*e5f0*/  IMAD.HI.U32 R0, R7, UR7, R6 ;  /* 0x0000000707007c27 */ /* 0x002fca000f8e0006 */
[----:B------:R-:W-:Y:S01]  /*e600*/  SHF.R.U32.HI R0, RZ, UR4, R0 ;  /* 0x00000004ff007c19 */ /* 0x000fe20008011600 */
[----:B------:R-:W-:-:S03]  /*e610*/  ULDC UR4, c[0x0][0x5dc] ;  /* 0x0001770000047ab9 */ /* 0x000fc60000000800 */
[----:B------:R-:W-:-:S05]  /*e620*/  IADD3 R3, -R0, RZ, RZ ;  /* 0x000000ff00037210 */ /* 0x000fca0007ffe1ff */
[----:B------:R-:W-:-:S04]  /*e630*/  IMAD R3, R3, UR6, R7 ;  /* 0x0000000603037c24 */ /* 0x000fc8000f8e0207 */
[----:B------:R-:W-:-:S07]  /*e640*/  IMAD R28, R3, UR4, R28 ;  /* 0x00000004031c7c24 */ /* 0x000fce000f8e021c */
.L_x_4078:
        /* <DEDUP_REMOVED lines=272> */
[----:B01----:R-:W-:-:S05]  /*f750*/  IMAD.HI.U32 R0, R5, UR9, R4 ;  /* 0x0000000905007c27 */ /* 0x003fca000f8e0004 */
[----:B------:R-:W-:Y:S01]  /*f760*/  SHF.R.U32.HI R0, RZ, UR6, R0 ;  /* 0x00000006ff007c19 */ /* 0x000fe20008011600 */
[----:B------:R-:W-:-:S03]  /*f770*/  ULDC UR6, c[0x0][0x5dc] ;  /* 0x0001770000067ab9 */ /* 0x000fc60000000800 */
[----:B------:R-:W-:-:S05]  /*f780*/  IADD3 R4, -R0, RZ, RZ ;  /* 0x000000ff00047210 */ /* 0x000fca0007ffe1ff */
[----:B------:R-:W-:-:S04]  /*f790*/  IMAD R4, R4, UR8, R5 ;  /* 0x0000000804047c24 */ /* 0x000fc8000f8e0205 */
[----:B------:R-:W-:-:S07]  /*f7a0*/  IMAD R23, R4, UR6, R23 ;  /* 0x0000000604177c24 */ /* 0x000fce000f8e0217 */
.L_x_4079:
[----:B------:R-:W-:Y:S02]  /*f7b0*/  IADD3 R8, P0, R23, UR4, RZ ;  /* 0x0000000417087c10 */ /* 0x000fe4000ff1e0ff */
[----:B------:R-:W-:Y:S02]  /*f7c0*/  MOV R17, RZ ;  /* 0x000000ff00117202 */ /* 0x000fe40000000f00 */
[----:B------:R-:W-:Y:S01]  /*f7d0*/  MOV R22, RZ ;  /* 0x000000ff00167202 */ /* 0x000fe20000000f00 */
        /* <DEDUP_REMOVED lines=20> */
[----:B0-----:R-:W-:-:S05]  /*f920*/  IADD3 R3, -R5, RZ, RZ ;  /* 0x000000ff05037210 */ /* 0x001fca0007ffe1ff */
        /* <DEDUP_REMOVED lines=255> */
.L_x_4080:
        /* <DEDUP_REMOVED lines=271> */
[----:B01----:R-:W-:-:S05]  /*11a10*/  IMAD.HI.U32 R0, R5, UR9, R4 ;  /* 0x0000000905007c27 */ /* 0x003fca000f8e0004 */
[----:B------:R-:W-:Y:S01]  /*11a20*/  SHF.R.U32.HI R0, RZ, UR6, R0 ;  /* 0x00000006ff007c19 */ /* 0x000fe20008011600 */
[----:B------:R-:W-:-:S04]  /*11a30*/  ULDC UR6, c[0x0][0x5dc] ;  /* 0x0001770000067ab9 */ /* 0x000fc80000000800 */
[----:B------:R-:W-:-:S04]  /*11a40*/  IMAD.MOV R4, RZ, RZ, -R0 ;  /* 0x000000ffff047224 */ /* 0x000fc800078e0a00 */
[----:B------:R-:W-:-:S04]  /*11a50*/  IMAD R4, R4, UR8, R5 ;  /* 0x0000000804047c24 */ /* 0x000fc8000f8e0205 */
[----:B------:R-:W-:-:S07]  /*11a60*/  IMAD R17, R4, UR6, R17 ;  /* 0x0000000604117c24 */ /* 0x000fce000f8e0211 */
.L_x_4081:
[----:B------:R-:W-:Y:S01]  /*11a70*/  ULDC.64 UR6, c[0x0][0x600] ;  /* 0x0001800000067ab9 */ /* 0x000fe20000000a00 */
[----:B------:R-:W-:Y:S02]  /*11a80*/  CS2R R4, SRZ ;  /* 0x0000000000047805 */ /* 0x000fe4000001ff00 */
[----:B------:R-:W-:Y:S02]  /*11a90*/  ISETP.NE.U32.AND P0, PT, RZ, UR6, PT ;  /* 0x00000006ff007c0c */ /* 0x000fe4000bf05070 */
[----:B------:R-:W-:Y:S02]  /*11aa0*/  IADD3 R12, P2, R17, UR4, RZ ;  /* 0x00000004110c7c10 */ /* 0x000fe4000ff5e0ff */
[----:B------:R-:W-:Y:S02]  /*11ab0*/  ISETP.NE.AND.EX P0, PT, RZ, UR7, PT, P0 ;  /* 0x00000007ff007c0c */ /* 0x000fe4000bf05300 */
[----:B01----:R-:W-:Y:S01]  /*11ac0*/  MOV R0, RZ ;  /* 0x000000ff00007202 */ /* 0x003fe20000000f00 */
[----:B------:R-:W-:-:S10]  /*11ad0*/  IMAD.X R13, RZ, RZ, UR5, P2 ;  /* 0x00000005ff0d7e24 */ /* 0x000fd400090e06ff */
[----:B------:R-:W-:Y:S01]  /*11ae0*/  @P0 IADD3 R4, P3, R28, UR6, RZ ;  /* 0x000000061c040c10 */ /* 0x000fe2000ff7e0ff */
[----:B------:R-:W-:Y:S02]  /*11af0*/  ULDC UR6, c[0x0][0x238] ;  /* 0x00008e0000067ab9 */ /* 0x000fe40000000800 */
[----:B------:R-:W-:Y:S02]  /*11b00*/  ISETP.NE.AND P4, PT, RZ, UR6, PT ;  /* 0x00000006ff007c0c */ /* 0x000fe4000bf85270 */
[----:B------:R-:W-:-:S04]  /*11b10*/  @P0 IADD3.X R5, RZ, UR7, RZ, P3, !PT ;  /* 0x00000007ff050c10 */ /* 0x000fc80009ffe4ff */
[----:B------:R-:W-:-:S07]  /*11b20*/  @P0 MOV R0, R5 ;  /* 0x0000000500000202 */ /* 0x000fce0000000f00 */
[----:B------:R-:W-:Y:S05]  /*11b30*/  @!P4 BRA `(.L_x_4082) ;  /* 0x000000600070c947 */ /* 0x000fea0003800000 */
[----:B------:R-:W0:Y:S01]  /*11b40*/  S2R R3, SR_CTAID.X ;  /* 0x0000000000037919 */ /* 0x000e220000002500 */
        /* <DEDUP_REMOVED lines=283> */
.L_x_4083:
        /* <DEDUP_REMOVED lines=277> */
.L_x_4084:
        /* <DEDUP_REMOVED lines=279> */
.L_x_4085:
        /* <DEDUP_REMOVED lines=277> */
.L_x_4086:
        /* <DEDUP_REMOVED lines=16> */
.L_x_4088:
[----:B------:R-:W-:Y:S05]  /*16210*/  BSYNC B0 ;  /* 0x0000000000007941 */ /* 0x000fea0003800000 */
.L_x_4087:
        /* <DEDUP_REMOVED lines=17> */
.L_x_4090:
[----:B------:R-:W-:Y:S05]  /*16330*/  BSYNC B0 ;  /* 0x0000000000007941 */ /* 0x000fea0003800000 */
.L_x_4089:
        /* <DEDUP_REMOVED lines=35> */
.L_x_4092:
[----:B------:R-:W-:Y:S05]  /*16570*/  BSYNC B0 ;  /* 0x0000000000007941 */ /* 0x000fea0003800000 */
.L_x_4091:
        /* <DEDUP_REMOVED lines=38> */
.L_x_4097:
        /* <DEDUP_REMOVED lines=15> */
.L_x_4096:
[----:B------:R-:W-:Y:S05]  /*168d0*/  BRA `(.L_x_4095) ;  /* 0x0000000000747947 */ /* 0x000fea0003800000 */
.L_x_4094:
        /* <DEDUP_REMOVED lines=15> */
.L_x_4098:
        /* <DEDUP_REMOVED lines=14> */
.L_x_4095:
[----:B------:R-:W-:Y:S05]  /*16ab0*/  BSYNC B0 ;  /* 0x0000000000007941 */ /* 0x000fea0003800000 */
.L_x_4093:
        /* <DEDUP_REMOVED lines=13> */
.L_x_4100:
        /* <DEDUP_REMOVED lines=15> */
.L_x_4099:
        /* <DEDUP_REMOVED lines=11> */
.L_x_4103:
        /* <DEDUP_REMOVED lines=15> */
.L_x_4102:
[----:B------:R-:W-:Y:S01]  /*16e20*/  BAR.SYNC.DEFER_BLOCKING 0x0 ;  /* 0x0000000000007b1d */ /* 0x000fe20000010000 */
[----:B------:R-:W-:-:S13]  /*16e30*/  ISETP.GE.AND P0, PT, R2, 0x2, PT ;  /* 0x000000020200780c */ /* 0x000fda0003f06270 */
[----:B------:R-:W-:Y:S05]  /*16e40*/  @!P0 BRA `(.L_x_4101) ;  /* 0x0000000000308947 */ /* 0x000fea0003800000 */
[----:B------:R-:W-:-:S07]  /*16e50*/  IMAD.MOV.U32 R3, RZ, RZ, 0x1 ;  /* 0x00000001ff037424 */ /* 0x000fce00078e00ff */
.L_x_4104:
[----:B------:R-:W0:Y:S04]  /*16e60*/  SHFL.DOWN PT, R9, R24, R3, 0x1f ;  /* 0x08001f0318097589 */ /* 0x000e2800000e0000 */
[----:B------:R-:W3:Y:S04]  /*16e70*/  SHFL.DOWN PT, R8, R25, R3, 0x1f ;  /* 0x08001f0319087589 */ /* 0x000ee800000e0000 */
[----:B------:R-:W4:Y:S04]  /*16e80*/  SHFL.DOWN PT, R11, R26, R3, 0x1f ;  /* 0x08001f031a0b7589 */ /* 0x000f2800000e0000 */
[----:B------:R5:W4:Y:S02]  /*16e90*/  SHFL.DOWN PT, R10, R27, R3, 0x1f ;  /* 0x08001f031b0a7589 */ /* 0x000b2400000e0000 */
[----:B-----5:R-:W-:Y:S01]  /*16ea0*/  SHF.L.U32 R3, R3, 0x1, RZ ;  /* 0x0000000103037819 */ /* 0x020fe200000006ff */
[----:B012---:R-:W-:-:S03]  /*16eb0*/  FADD.FTZ R24, R9, R24 ;  /* 0x0000001809187221 */ /* 0x007fc60000010000 */
[----:B------:R-:W-:Y:S01]  /*16ec0*/  ISETP.GE.AND P0, PT, R3, R2, PT ;  /* 0x000000020300720c */ /* 0x000fe20003f06270 */
[----:B---3--:R-:W-:Y:S01]  /*16ed0*/  FADD.FTZ R25, R8, R25 ;  /* 0x0000001908197221 */ /* 0x008fe20000010000 */
[----:B----4-:R-:W-:Y:S01]  /*16ee0*/  FADD.FTZ R26, R11, R26 ;  /* 0x0000001a0b1a7221 */ /* 0x010fe20000010000 */
[----:B------:R-:W-:-:S10]  /*16ef0*/  FADD.FTZ R27, R10, R27 ;  /* 0x0000001b0a1b7221 */ /* 0x000fd40000010000 */
[----:B------:R-:W-:Y:S05]  /*16f00*/  @!P0 BRA `(.L_x_4104) ;  /* 0xfffffffc00d48947 */ /* 0x000fea000383ffff */
.L_x_4101:
        /* <DEDUP_REMOVED lines=9> */
[----:B------:R-:W0:Y:S04]  /*16fa0*/  LDG.E R3, desc[UR60][R4.64] ;  /* 0x0000003c04037981 */ /* 0x000e28000c1e1900 */
[----:B------:R-:W3:Y:S04]  /*16fb0*/  LDG.E R0, desc[UR60][R4.64+0x4] ;  /* 0x0000043c04007981 */ /* 0x000ee8000c1e1900 */
[----:B------:R-:W4:Y:S04]  /*16fc0*/  LDG.E R7, desc[UR60][R4.64+0x8] ;  /* 0x0000083c04077981 */ /* 0x000f28000c1e1900 */
[----:B------:R-:W5:Y:S01]  /*16fd0*/  LDG.E R2, desc[UR60][R4.64+0xc] ;  /* 0x00000c3c04027981 */ /* 0x000f62000c1e1900 */
[----:B012---:R-:W-:Y:S01]  /*16fe0*/  FADD.FTZ R24, R24, R3 ;  /* 0x0000000318187221 */ /* 0x007fe20000010000 */
[----:B---3--:R-:W-:Y:S01]  /*16ff0*/  FADD.FTZ R25, R25, R0 ;  /* 0x0000000019197221 */ /* 0x008fe20000010000 */
[----:B----4-:R-:W-:Y:S01]  /*17000*/  FADD.FTZ R26, R26, R7 ;  /* 0x000000071a1a7221 */ /* 0x010fe20000010000 */
[----:B-----5:R-:W-:-:S07]  /*17010*/  FADD.FTZ R27, R27, R2 ;  /* 0x000000021b1b7221 */ /* 0x020fce0000010000 */
.L_x_4106:
[----:B------:R-:W-:Y:S05]  /*17020*/  @!P1 BRA `(.L_x_4107) ;  /* 0x00000004006c9947 */ /* 0x000fea0003800000 */
[----:B------:R-:W3:Y:S02]  /*17030*/  LDC R16, c[0x0][0x624] ;  /* 0x00018900ff107b82 */ /* 0x000ee40000000800 */
[----:B---3--:R-:W-:-:S04]  /*17040*/  ISETP.NE.AND P0, PT, R16, 0x1, PT ;  /* 0x000000011000780c */ /* 0x008fc80003f05270 */
[----:B------:R-:W-:-:S09]  /*17050*/  P2R R0, PR, RZ, 0x1 ;  /* 0x00000001ff007803 */ /* 0x000fd20000000000 */
        /* <DEDUP_REMOVED lines=14> */
[----:B---3--:R-:W-:-:S07]  /*17140*/  MOV R13, RZ ;  /* 0x000000ff000d7202 */ /* 0x008fce0000000f00 */
[----:B------:R-:W-:-:S07]  /*17150*/  LEPC R20, `(.L_x_4108) ;  /* 0x000000001014794e */ /* 0x000fce0000000000 */
[----:B012-4-:R-:W-:Y:S05]  /*17160*/  CALL.ABS.NOINC R2 ;  /* 0x0000000002007343 */ /* 0x017fea0003c00000 */
.L_x_4108:
[----:B------:R-:W-:Y:S01]  /*17170*/  ULDC.64 UR4, c[0x0][0x5f0] ;  /* 0x00017c0000047ab9 */ /* 0x000fe20000000a00 */
[----:B------:R-:W-:Y:S02]  /*17180*/  ISETP.NE.AND P6, PT, R16, 0x1, PT ;  /* 0x000000011000780c */ /* 0x000fe40003fc5270 */
[----:B------:R-:W-:-:S04]  /*17190*/  IADD3 R22, P0, R22, UR4, RZ ;  /* 0x0000000416167c10 */ /* 0x000fc8000ff1e0ff */
[----:B012---:R-:W-:-:S05]  /*171a0*/  IADD3.X R23, RZ, UR5, RZ, P0, !PT ;  /* 0x00000005ff177c10 */ /* 0x007fca00087fe4ff */
        /* <DEDUP_REMOVED lines=18> */
.L_x_4109:
        /* <DEDUP_REMOVED lines=22> */
.L_x_4110:
        /* <DEDUP_REMOVED lines=22> */
.L_x_4111:
[----:B------:R-:W-:Y:S02]  /*17590*/  ULDC.64 UR4, c[0x0][0x5f0] ;  /* 0x00017c0000047ab9 */ /* 0x000fe40000000a00 */
[----:B-1----:R-:W-:-:S04]  /*175a0*/  IADD3 R2, P0, R17, UR4, RZ ;  /* 0x0000000411027c10 */ /* 0x002fc8000ff1e0ff */
[----:B------:R-:W-:-:S05]  /*175b0*/  IADD3.X R3, RZ, UR5, RZ, P0, !PT ;  /* 0x00000005ff037c10 */ /* 0x000fca00087fe4ff */
[----:B------:R-:W-:Y:S01]  /*175c0*/  STG.E desc[UR60][R2.64], R27 ;  /* 0x0000001b02007986 */ /* 0x000fe2000c10193c */
[----:B------:R-:W-:Y:S05]  /*175d0*/  EXIT ;  /* 0x000000000000794d */ /* 0x000fea0003800000 */
.L_x_4107:
[----:B------:R-:W-:Y:S04]  /*175e0*/  STG.E desc[UR60][R4.64], R24 ;  /* 0x0000001804007986 */ /* 0x000fe8000c10193c */
[----:B------:R-:W-:Y:S04]  /*175f0*/  STG.E desc[UR60][R4.64+0x4], R25 ;  /* 0x0000041904007986 */ /* 0x000fe8000c10193c */
[----:B------:R-:W-:Y:S04]  /*17600*/  STG.E desc[UR60][R4.64+0x8], R26 ;  /* 0x0000081a04007986 */ /* 0x000fe8000c10193c */
[----:B------:R-:W-:Y:S01]  /*17610*/  STG.E desc[UR60][R4.64+0xc], R27 ;  /* 0x00000c1b04007986 */ /* 0x000fe2000c10193c */
[----:B------:R-:W-:Y:S05]  /*17620*/  EXIT ;  /* 0x000000000000794d */ /* 0x000fea0003800000 */
.L_x_4105:
        /* <DEDUP_REMOVED lines=12> */
.L_x_4112:
        /* <DEDUP_REMOVED lines=21> */
.L_x_4114:
[----:B------:R-:W-:Y:S01]  /*17840*/  ULDC.64 UR4, c[0x0][0x5f0] ;  /* 0x00017c0000047ab9 */ /* 0x000fe20000000a00 */
[----:B------:R-:W-:Y:S02]  /*17850*/  ISETP.NE.AND P6, PT, R16, 0x1, PT ;  /* 0x000000011000780c */ /* 0x000fe40003fc5270 */
[----:B------:R-:W-:-:S05]  /*17860*/  IADD3 R22, P0, R22, UR4, RZ ;  /* 0x0000000416167c10 */ /* 0x000fca000ff1e0ff */
[----:B012---:R-:W-:-:S05]  /*17870*/  IMAD.X R23, RZ, RZ, UR5, P0 ;  /* 0x00000005ff177e24 */ /* 0x007fca00080e06ff */
        /* <DEDUP_REMOVED lines=18> */
.L_x_4115:
        /* <DEDUP_REMOVED lines=22> */
.L_x_4116:
        /* <DEDUP_REMOVED lines=22> */
.L_x_4117:
[----:B------:R-:W-:Y:S02]  /*17c60*/  ULDC.64 UR4, c[0x0][0x5f0] ;  /* 0x00017c0000047ab9 */ /* 0x000fe40000000a00 */
[----:B-1----:R-:W-:-:S05]  /*17c70*/  IADD3 R2, P0, R17, UR4, RZ ;  /* 0x0000000411027c10 */ /* 0x002fca000ff1e0ff */
[----:B------:R-:W-:-:S05]  /*17c80*/  IMAD.X R3, RZ, RZ, UR5, P0 ;  /* 0x00000005ff037e24 */ /* 0x000fca00080e06ff */
[----:B------:R-:W-:Y:S01]  /*17c90*/  STG.E desc[UR60][R2.64], R27 ;  /* 0x0000001b02007986 */ /* 0x000fe2000c10193c */
[----:B------:R-:W-:Y:S05]  /*17ca0*/  EXIT ;  /* 0x000000000000794d */ /* 0x000fea0003800000 */
.L_x_4113:
[----:B------:R-:W-:Y:S04]  /*17cb0*/  STG.E desc[UR60][R6.64], R24 ;  /* 0x0000001806007986 */ /* 0x000fe8000c10193c */
[----:B------:R-:W-:Y:S04]  /*17cc0*/  STG.E desc[UR60][R12.64], R25 ;  /* 0x000000190c007986 */ /* 0x000fe8000c10193c */
[----:B------:R-:W-:Y:S04]  /*17cd0*/  STG.E desc[UR60][R14.64], R26 ;  /* 0x0000001a0e007986 */ /* 0x000fe8000c10193c */
[----:B------:R-:W-:Y:S01]  /*17ce0*/  STG.E desc[UR60][R20.64], R27 ;  /* 0x0000001b14007986 */ /* 0x000fe2000c10193c */
[----:B------:R-:W-:Y:S05]  /*17cf0*/  EXIT ;  /* 0x000000000000794d */ /* 0x000fea0003800000 */
.L_x_4082:
        /* <DEDUP_REMOVED lines=27> */
.L_x_4119:
        /* <DEDUP_REMOVED lines=21> */
.L_x_4121:
        /* <DEDUP_REMOVED lines=22> */
.L_x_4122:
        /* <DEDUP_REMOVED lines=22> */
.L_x_4123:
        /* <DEDUP_REMOVED lines=22> */
.L_x_4124:
[----:B------:R-:W-:Y:S02]  /*18420*/  ULDC.64 UR4, c[0x0][0x5f0] ;  /* 0x00017c0000047ab9 */ /* 0x000fe40000000a00 */
[----:B-1----:R-:W-:-:S04]  /*18430*/  IADD3 R2, P0, R17, UR4, RZ ;  /* 0x0000000411027c10 */ /* 0x002fc8000ff1e0ff */
[----:B------:R-:W-:-:S05]  /*18440*/  IADD3.X R3, RZ, UR5, RZ, P0, !PT ;  /* 0x00000005ff037c10 */ /* 0x000fca00087fe4ff */
[----:B------:R-:W-:Y:S01]  /*18450*/  STG.E desc[UR60][R2.64], R27 ;  /* 0x0000001b02007986 */ /* 0x000fe2000c10193c */
[----:B------:R-:W-:Y:S05]  /*18460*/  EXIT ;  /* 0x000000000000794d */ /* 0x000fea0003800000 */
.L_x_4120:
[----:B------:R-:W-:Y:S04]  /*18470*/  STG.E desc[UR60][R4.64], R24 ;  /* 0x0000001804007986 */ /* 0x000fe8000c10193c */
[----:B------:R-:W-:Y:S04]  /*18480*/  STG.E desc[UR60][R4.64+0x4], R25 ;  /* 0x0000041904007986 */ /* 0x000fe8000c10193c */
[----:B------:R-:W-:Y:S04]  /*18490*/  STG.E desc[UR60][R4.64+0x8], R26 ;  /* 0x0000081a04007986 */ /* 0x000fe8000c10193c */
[----:B------:R-:W-:Y:S01]  /*184a0*/  STG.E desc[UR60][R4.64+0xc], R27 ;  /* 0x00000c1b04007986 */ /* 0x000fe2000c10193c */
[----:B------:R-:W-:Y:S05]  /*184b0*/  EXIT ;  /* 0x000000000000794d */ /* 0x000fea0003800000 */
.L_x_4118:
        /* <DEDUP_REMOVED lines=12> */
.L_x_4125:
        /* <DEDUP_REMOVED lines=21> */
.L_x_4127:
        /* <DEDUP_REMOVED lines=22> */
.L_x_4128:
        /* <DEDUP_REMOVED lines=22> */
.L_x_4129:
        /* <DEDUP_REMOVED lines=22> */
.L_x_4130:
[----:B------:R-:W-:Y:S02]  /*18af0*/  ULDC.64 UR4, c[0x0][0x5f0] ;  /* 0x00017c0000047ab9 */ /* 0x000fe40000000a00 */
[----:B-1----:R-:W-:-:S04]  /*18b00*/  IADD3 R2, P0, R17, UR4, RZ ;  /* 0x0000000411027c10 */ /* 0x002fc8000ff1e0ff */
[----:B------:R-:W-:-:S05]  /*18b10*/  IADD3.X R3, RZ, UR5, RZ, P0, !PT ;  /* 0x00000005ff037c10 */ /* 0x000fca00087fe4ff */
[----:B------:R-:W-:Y:S01]  /*18b20*/  STG.E desc[UR60][R2.64], R27 ;  /* 0x0000001b02007986 */ /* 0x000fe2000c10193c */
[----:B------:R-:W-:Y:S05]  /*18b30*/  EXIT ;  /* 0x000000000000794d */ /* 0x000fea0003800000 */
.L_x_4126:
[----:B------:R-:W-:Y:S04]  /*18b40*/  STG.E desc[UR60][R6.64], R24 ;  /* 0x0000001806007986 */ /* 0x000fe8000c10193c */
[----:B------:R-:W-:Y:S04]  /*18b50*/  STG.E desc[UR60][R8.64], R25 ;  /* 0x0000001908007986 */ /* 0x000fe8000c10193c */
[----:B------:R-:W-:Y:S04]  /*18b60*/  STG.E desc[UR60][R10.64], R26 ;  /* 0x0000001a0a007986 */ /* 0x000fe8000c10193c */
[----:B------:R-:W-:Y:S01]  /*18b70*/  STG.E desc[UR60][R12.64], R27 ;  /* 0x0000001b0c007986 */ /* 0x000fe2000c10193c */
[----:B------:R-:W-:Y:S05]  /*18b80*/  EXIT ;  /* 0x000000000000794d */ /* 0x000fea0003800000 */
.L_x_4131:
        /* <DEDUP_REMOVED lines=15> */
.L_x_9844:


//--------------------- .text._ZN2at6native13reduce_kernelILi512ELi1ENS0_8ReduceOpIN3c104HalfENS0_9NanSumOpsIfS4_EEjS4_Li4ELi4EEEEEvT1_ --------------------------
	.section	.text._ZN2at6native13reduce_kernelILi512ELi1ENS0_8ReduceOpIN3c104HalfENS0_9NanSumOpsIfS4_EEjS4_Li4ELi4EEEEEvT1_,"ax",@progbits
	.align	128
        .global         _ZN2at6native13reduce_kernelILi512ELi1ENS0_8ReduceOpIN3c104HalfENS0_9NanSumOpsIfS4_EEjS4_Li4ELi4EEEEEvT1_
        .type           _ZN2at6native13reduce_kernelILi512ELi1ENS0_8ReduceOpIN3c104HalfENS0_9NanSumOpsIfS4_EEjS4_Li4ELi4EEEEEvT1_,@function
        .size           _ZN2at6native13reduce_kernelILi512ELi1ENS0_8ReduceOpIN3c104HalfENS0_9NanSumOpsIfS4_EEjS4_Li4ELi4EEEEEvT1_,(.L_x_9789 - _ZN2at6native13reduce_kernelILi512ELi1ENS0_8ReduceOpIN3c104HalfENS0_9NanSumOpsIfS4_EEjS4_Li4ELi4EEEEEvT1_)
        .other          _ZN2at6native13reduce_kernelILi512ELi1ENS0_8ReduceOpIN3c104HalfENS0_9NanSumOpsIfS4_EEjS4_Li4ELi4EEEEEvT1_,@"STO_CUDA_ENTRY STV_DEFAULT"
_ZN2at6native13reduce_kernelILi512ELi1ENS0_8ReduceOpIN3c104HalfENS0_9NanSumOpsIfS4_EEjS4_Li4ELi4EEEEEvT1_:
.text._ZN2at6native13reduce_kernelILi512ELi1ENS0_8ReduceOpIN3c104HalfENS0_9NanSumOpsIfS4_EEjS4_Li4ELi4EEEEEvT1_:
        /* <DEDUP_REMOVED lines=287> */
.L_x_4132:
        /* <DEDUP_REMOVED lines=50> */
.L_x_4141:
[----:B------:R-:W-:Y:S05]  /*1510*/  BSYNC B3 ;  /* 0x0000000000037941 */ /* 0x000fea0003800000 */
.L_x_4140:
[----:B------:R-:W-:-:S04]  /*1520*/  PRMT R6, R6, 0x9910, RZ ;  /* 0x0000991006067816 */ /* 0x000fc800000000ff */
[----:B------:R-:W-:-:S13]  /*1530*/  ISETP.NE.AND P0, PT, R6, RZ, PT ;  /* 0x000000ff0600720c */ /* 0x000fda0003f05270 */
[----:B------:R-:W-:Y:S05]  /*1540*/  @!P0 BRA `(.L_x_4139) ;  /* 0x00000000002c8947 */ /* 0x000fea0003800000 */
[----:B------:R-:W-:Y:S01]  /*1550*/  IADD3 R7, P0, R0, -R11, RZ ;  /* 0x8000000b00077210 */ /* 0x000fe20007f1e0ff */
[----:B------:R-:W-:Y:S01]  /*1560*/  IMAD.MOV.U32 R8, RZ, RZ, RZ ;  /* 0x000000ffff087224 */ /* 0x000fe200078e00ff */
[----:B------:R-:W-:Y:S02]  /*1570*/  ULDC UR4, c[0x0][0x214] ;  /* 0x0000850000047ab9 */ /* 0x000fe40000000800 */
[----:B------:R-:W-:Y:S02]  /*1580*/  IADD3.X R4, RZ, -0x1, RZ, P0, !PT ;  /* 0xffffffffff047810 */ /* 0x000fe400007fe4ff */
[----:B------:R-:W-:-:S04]  /*1590*/  LEA R6, P0, R7, R12, 0x1 ;  /* 0x0000000c07067211 */ /* 0x000fc800078008ff */
[----:B------:R-:W-:-:S05]  /*15a0*/  LEA.HI.X R7, R7, R13, R4, 0x1, P0 ;  /* 0x0000000d07077211 */ /* 0x000fca00000f0c04 */
[----:B------:R-:W2:Y:S02]  /*15b0*/  LDG.E.U16 R4, desc[UR36][R6.64] ;  /* 0x0000002406047981 */ /* 0x000ea4000c1e1500 */
[----:B--2---:R-:W-:-:S05]  /*15c0*/  HADD2.F32 R4, -RZ, R4.H0_H0 ;  /* 0x20000004ff047230 */ /* 0x004fca0000004100 */
[----:B------:R-:W-:-:S13]  /*15d0*/  FSETP.GTU.FTZ.AND P0, PT, |R4|, +INF , PT ;  /* 0x7f8000000400780b */ /* 0x000fda0003f1c200 */
[----:B------:R-:W-:-:S05]  /*15e0*/  @!P0 MOV R8, R4 ;  /* 0x0000000400088202 */ /* 0x000fca0000000f00 */
[----:B------:R-:W-:-:S07]  /*15f0*/  FADD.FTZ R4, R8, UR4 ;  /* 0x0000000408047e21 */ /* 0x000fce0008010000 */
.L_x_4139:
[----:B------:R-:W-:Y:S05]  /*1600*/  BSYNC B2 ;  /* 0x0000000000027941 */ /* 0x000fea0003800000 */
.L_x_4138:
[C---:B------:R-:W-:Y:S02]  /*1610*/  IADD3 R7, P0, -R11.reuse, 0x4, RZ ;  /* 0x000000040b077810 */ /* 0x040fe40007f1e1ff */
[----:B------:R-:W-:Y:S02]  /*1620*/  IADD3 R8, R11, -0x4, R2 ;  /* 0xfffffffc0b087810 */ /* 0x000fe40007ffe002 */
[----:B------:R-:W-:Y:S01]  /*1630*/  LEA R12, P1, R7, R12, 0x1 ;  /* 0x0000000c070c7211 */ /* 0x000fe200078208ff */
[----:B------:R-:W-:-:S05]  /*1640*/  IMAD.X R6, RZ, RZ, -0x1, P0 ;  /* 0xffffffffff067424 */ /* 0x000fca00000e06ff */
[----:B------:R-:W-:-:S07]  /*1650*/  LEA.HI.X R13, R7, R13, R6, 0x1, P1 ;  /* 0x0000000d070d7211 */ /* 0x000fce00008f0c06 */
.L_x_4137:
[----:B------:R-:W-:Y:S05]  /*1660*/  BSYNC B1 ;  /* 0x0000000000017941 */ /* 0x000fea0003800000 */
.L_x_4136:
[----:B------:R-:W-:Y:S01]  /*1670*/  LEA R7, R19, 0x3, 0x2 ;  /* 0x0000000313077811 */ /* 0x000fe200078e10ff */
[----:B------:R-:W-:Y:S01]  /*1680*/  BSSY B1, `(.L_x_4142) ;  /* 0x0000020000017945 */ /* 0x000fe20003800000 */
[----:B------:R-:W-:Y:S01]  /*1690*/  MOV R2, R9 ;  /* 0x0000000900027202 */ /* 0x000fe20000000f00 */
[----:B------:R-:W-:Y:S01]  /*16a0*/  IMAD.MOV.U32 R11, RZ, RZ, R9 ;  /* 0x000000ffff0b7224 */ /* 0x000fe200078e0009 */
[----:B------:R-:W-:-:S13]  /*16b0*/  ISETP.GE.U32.AND P0, PT, R7, R8, PT ;  /* 0x000000080700720c */ /* 0x000fda0003f06070 */
[----:B------:R-:W-:Y:S05]  /*16c0*/  @P0 BRA `(.L_x_4143) ;  /* 0x00000000006c0947 */ /* 0x000fea0003800000 */
[----:B------:R-:W-:-:S07]  /*16d0*/  MOV R11, R9 ;  /* 0x00000009000b7202 */ /* 0x000fce0000000f00 */
.L_x_4144:
[----:B------:R-:W-:Y:S01]  /*16e0*/  IMAD.WIDE.U32 R6, R19, 0x8, R12 ;  /* 0x0000000813067825 */ /* 0x000fe200078e000c */
[----:B------:R-:W-:-:S05]  /*16f0*/  ULDC UR4, c[0x0][0x224] ;  /* 0x0000890000047ab9 */ /* 0x000fca0000000800 */
[----:B------:R-:W2:Y:S01]  /*1700*/  LDG.E.64 R6, desc[UR36][R6.64] ;  /* 0x0000002406067981 */ /* 0x000ea2000c1e1b00 */
[----:B------:R-:W-:Y:S01]  /*1710*/  VIADD R19, R19, UR4 ;  /* 0x0000000413137c36 */ /* 0x000fe20008000000 */
[----:B------:R-:W-:-:S04]  /*1720*/  HFMA2.MMA R18, -RZ, RZ, 0, 0 ;  /* 0x00000000ff127435 */ /* 0x000fc800000001ff */
[----:B------:R-:W-:-:S04]  /*1730*/  LEA R21, R19, 0x3, 0x2 ;  /* 0x0000000313157811 */ /* 0x000fc800078e10ff */
[----:B------:R-:W-:Y:S01]  /*1740*/  ISETP.GE.U32.AND P4, PT, R21, R8, PT ;  /* 0x000000081500720c */ /* 0x000fe20003f86070 */
[----:B------:R-:W-:Y:S02]  /*1750*/  IMAD.MOV.U32 R21, RZ, RZ, RZ ;  /* 0x000000ffff157224 */ /* 0x000fe400078e00ff */
[--C-:B--2---:R-:W-:Y:S02]  /*1760*/  HADD2.F32 R10, -RZ, R6.reuse.H0_H0 ;  /* 0x20000006ff0a7230 */ /* 0x104fe40000004100 */
[--C-:B------:R-:W-:Y:S02]  /*1770*/  HADD2.F32 R17, -RZ, R7.reuse.H0_H0 ;  /* 0x20000007ff117230 */ /* 0x100fe40000004100 */
[----:B------:R-:W-:Y:S01]  /*1780*/  HADD2.F32 R16, -RZ, R6.H1_H1 ;  /* 0x30000006ff107230 */ /* 0x000fe20000004100 */
[----:B------:R-:W-:Y:S01]  /*1790*/  FSETP.GTU.FTZ.AND P0, PT, |R10|, +INF , PT ;  /* 0x7f8000000a00780b */ /* 0x000fe20003f1c200 */
[----:B------:R-:W-:Y:S01]  /*17a0*/  HADD2.F32 R20, -RZ, R7.H1_H1 ;  /* 0x30000007ff147230 */ /* 0x000fe20000004100 */
[----:B------:R-:W-:-:S02]  /*17b0*/  FSETP.GTU.FTZ.AND P2, PT, |R17|, +INF , PT ;  /* 0x7f8000001100780b */ /* 0x000fc40003f5c200 */
[----:B------:R-:W-:Y:S02]  /*17c0*/  CS2R R6, SRZ ;  /* 0x0000000000067805 */ /* 0x000fe4000001ff00 */
[----:B------:R-:W-:Y:S02]  /*17d0*/  FSETP.GTU.FTZ.AND P1, PT, |R16|, +INF , PT ;  /* 0x7f8000001000780b */ /* 0x000fe40003f3c200 */
[----:B------:R-:W-:-:S05]  /*17e0*/  FSETP.GTU.FTZ.AND P3, PT, |R20|, +INF , PT ;  /* 0x7f8000001400780b */ /* 0x000fca0003f7c200 */
[----:B------:R-:W-:Y:S02]  /*17f0*/  @!P0 MOV R7, R10 ;  /* 0x0000000a00078202 */ /* 0x000fe40000000f00 */
[----:B------:R-:W-:-:S04]  /*1800*/  @!P2 MOV R18, R17 ;  /* 0x000000110012a202 */ /* 0x000fc80000000f00 */
[----:B------:R-:W-:Y:S02]  /*1810*/  @!P1 IMAD.MOV.U32 R6, RZ, RZ, R16 ;  /* 0x000000ffff069224 */ /* 0x000fe400078e0010 */
[----:B------:R-:W-:Y:S01]  /*1820*/  FADD.FTZ R4, R7, R4 ;  /* 0x0000000407047221 */ /* 0x000fe20000010000 */
[----:B------:R-:W-:Y:S02]  /*1830*/  @!P3 IMAD.MOV.U32 R21, RZ, RZ, R20 ;  /* 0x000000ffff15b224 */ /* 0x000fe400078e0014 */
[----:B------:R-:W-:Y:S01]  /*1840*/  FADD.FTZ R9, R18, R9 ;  /* 0x0000000912097221 */ /* 0x000fe20000010000 */
[----:B------:R-:W-:Y:S01]  /*1850*/  FADD.FTZ R11, R6, R11 ;  /* 0x0000000b060b7221 */ /* 0x000fe20000010000 */
[----:B------:R-:W-:Y:S01]  /*1860*/  FADD.FTZ R2, R21, R2 ;  /* 0x0000000215027221 */ /* 0x000fe20000010000 */
[----:B------:R-:W-:Y:S06]  /*1870*/  @!P4 BRA `(.L_x_4144) ;  /* 0xfffffffc0098c947 */ /* 0x000fec000383ffff */
.L_x_4143:
[----:B------:R-:W-:Y:S05]  /*1880*/  BSYNC B1 ;  /* 0x0000000000017941 */ /* 0x000fea0003800000 */
.L_x_4142:
        /* <DEDUP_REMOVED lines=12> */
.L_x_4146:
[----:B------:R-:W-:Y:S05]  /*1950*/  BSYNC B1 ;  /* 0x0000000000017941 */ /* 0x000fea0003800000 */
.L_x_4145:
        /* <DEDUP_REMOVED lines=10> */
[----:B------:R-:W-:Y:S01]  /*1a00*/  MOV R7, RZ ;  /* 0x000000ff00077202 */ /* 0x000fe20000000f00 */
[----:B--2---:R-:W-:-:S05]  /*1a10*/  HADD2.F32 R5, -RZ, R5.H0_H0 ;  /* 0x20000005ff057230 */ /* 0x004fca0000004100 */
[----:B------:R-:W-:-:S13]  /*1a20*/  FSETP.GTU.FTZ.AND P0, PT, |R5|, +INF , PT ;  /* 0x7f8000000500780b */ /* 0x000fda0003f1c200 */
[----:B------:R-:W-:-:S04]  /*1a30*/  @!P0 IMAD.MOV.U32 R7, RZ, RZ, R5 ;  /* 0x000000ffff078224 */ /* 0x000fc800078e0005 */
[----:B------:R-:W-:-:S07]  /*1a40*/  FADD.FTZ R4, R4, R7 ;  /* 0x0000000704047221 */ /* 0x000fce0000010000 */
.L_x_4148:
[----:B------:R-:W-:Y:S05]  /*1a50*/  BSYNC B1 ;  /* 0x0000000000017941 */ /* 0x000fea0003800000 */
.L_x_4147:
[----:B------:R-:W-:-:S04]  /*1a60*/  FADD.FTZ R4, R11, R4 ;  /* 0x000000040b047221 */ /* 0x000fc80000010000 */
[----:B------:R-:W-:-:S04]  /*1a70*/  FADD.FTZ R9, R4, R9 ;  /* 0x0000000904097221 */ /* 0x000fc80000010000 */
[----:B------:R-:W-:Y:S01]  /*1a80*/  FADD.FTZ R6, R9, R2 ;  /* 0x0000000209067221 */ /* 0x000fe20000010000 */
[----:B------:R-:W-:Y:S06]  /*1a90*/  BRA `(.L_x_4134) ;  /* 0x0000009800b07947 */ /* 0x000fec0003800000 */
.L_x_4135:
        /* <DEDUP_REMOVED lines=23> */
.L_x_4157:
        /* <DEDUP_REMOVED lines=286> */
.L_x_4153:
        /* <DEDUP_REMOVED lines=254> */
.L_x_4154:
        /* <DEDUP_REMOVED lines=254> */
.L_x_4155:
        /* <DEDUP_REMOVED lines=235> */
[----:B------:R-:W-:Y:S01]  /*5c60*/  MOV R23, R21 ;  /* 0x0000001500177202 */ /* 0x000fe20000000f00 */
        /* <DEDUP_REMOVED lines=15> */
.L_x_4156:
[----:B-1----:R-:W-:Y:S01]  /*5d60*/  LOP3.LUT R19, R2, 0xfffffffe, RZ, 0xc0, !PT ;  /* 0xfffffffe02137812 */ /* 0x002fe200078ec0ff */
[----:B-----5:R-:W-:Y:S01]  /*5d70*/  HADD2.F32 R25, -RZ, R20.H0_H0 ;  /* 0x20000014ff197230 */ /* 0x020fe20000004100 */
[----:B------:R-:W-:Y:S01]  /*5d80*/  LEA R5, R4, R5, 0x1 ;  /* 0x0000000504057211 */ /* 0x000fe200078e08ff */
[----:B------:R-:W-:Y:S01]  /*5d90*/  HADD2.F32 R21, -RZ, R10.H0_H0 ;  /* 0x2000000aff157230 */ /* 0x000fe20000004100 */
[----:B------:R-:W-:Y:S01]  /*5da0*/  IADD3 R18, P1, R12, R19, RZ ;  /* 0x000000130c127210 */ /* 0x000fe20007f3e0ff */
[----:B------:R-:W-:Y:S01]  /*5db0*/  IMAD.MOV.U32 R23, RZ, RZ, RZ ;  /* 0x000000ffff177224 */ /* 0x000fe200078e00ff */
[----:B------:R-:W-:Y:S01]  /*5dc0*/  MOV R24, RZ ;  /* 0x000000ff00187202 */ /* 0x000fe20000000f00 */
[----:B------:R-:W-:Y:S02]  /*5dd0*/  ULDC UR4, c[0x0][0x21c] ;  /* 0x0000870000047ab9 */ /* 0x000fe40000000800 */
[----:B------:R-:W-:-:S05]  /*5de0*/  IMAD.X R19, RZ, RZ, R13, P1 ;  /* 0x000000ffff137224 */ /* 0x000fca00008e060d */
[----:B------:R1:W2:Y:S01]  /*5df0*/  LDG.E.U16 R18, desc[UR36][R18.64] ;  /* 0x0000002412127981 */ /* 0x0002a2000c1e1500 */
[----:B------:R-:W-:Y:S01]  /*5e00*/  HADD2.F32 R2, -RZ, R11.H0_H0 ;  /* 0x2000000bff027230 */ /* 0x000fe20000004100 */
[----:B------:R-:W-:Y:S02]  /*5e10*/  FSETP.GTU.FTZ.AND P3, PT, |R25|, +INF , PT ;  /* 0x7f8000001900780b */ /* 0x000fe40003f7c200 */
[----:B------:R-:W-:Y:S02]  /*5e20*/  IADD3 R5, R5, R4, RZ ;  /* 0x0000000405057210 */ /* 0x000fe40007ffe0ff */
[----:B------:R-:W-:Y:S02]  /*5e30*/  FSETP.GTU.FTZ.AND P2, PT, |R2|, +INF , PT ;  /* 0x7f8000000200780b */ /* 0x000fe40003f5c200 */
[----:B------:R-:W-:Y:S02]  /*5e40*/  FSETP.GTU.FTZ.AND P4, PT, |R21|, +INF , PT ;  /* 0x7f8000001500780b */ /* 0x000fe40003f9c200 */
[----:B------:R-:W-:Y:S01]  /*5e50*/  MOV R26, RZ ;  /* 0x000000ff001a7202 */ /* 0x000fe20000000f00 */
[----:B-1----:R-:W-:-:S04]  /*5e60*/  IMAD.MOV.U32 R19, RZ, RZ, RZ ;  /* 0x000000ffff137224 */ /* 0x002fc800078e00ff */
[----:B------:R-:W-:Y:S02]  /*5e70*/  @!P3 IMAD.MOV.U32 R23, RZ, RZ, R25 ;  /* 0x000000ffff17b224 */ /* 0x000fe400078e0019 */
[----:B------:R-:W-:Y:S02]  /*5e80*/  IMAD R25, R4, 0x3, R5 ;  /* 0x0000000304197824 */ /* 0x000fe400078e0205 */
[----:B------:R-:W-:Y:S01]  /*5e90*/  @!P2 MOV R24, R2 ;  /* 0x000000020018a202 */ /* 0x000fe20000000f00 */
[----:B------:R-:W-:Y:S01]  /*5ea0*/  FADD.FTZ R8, R23, R8 ;  /* 0x0000000817087221 */ /* 0x000fe20000010000 */
[----:B------:R-:W-:Y:S02]  /*5eb0*/  MOV R2, UR4 ;  /* 0x0000000400027c02 */ /* 0x000fe40008000f00 */
[----:B------:R-:W-:Y:S01]  /*5ec0*/  @!P4 MOV R26, R21 ;  /* 0x00000015001ac202 */ /* 0x000fe20000000f00 */
[----:B------:R-:W-:Y:S01]  /*5ed0*/  FADD.FTZ R9, R24, R9 ;  /* 0x0000000918097221 */ /* 0x000fe20000010000 */
[----:B------:R-:W-:-:S03]  /*5ee0*/  ISETP.GE.U32.AND P2, PT, R25, R2, PT ;  /* 0x000000021900720c */ /* 0x000fc60003f46070 */
[----:B------:R-:W-:Y:S01]  /*5ef0*/  FADD.FTZ R7, R26, R7 ;  /* 0x000000071a077221 */ /* 0x000fe20000010000 */
[----:B--2---:R-:W-:-:S05]  /*5f00*/  HADD2.F32 R22, -RZ, R18.H0_H0 ;  /* 0x20000012ff167230 */ /* 0x004fca0000004100 */
[----:B------:R-:W-:-:S13]  /*5f10*/  FSETP.GTU.FTZ.AND P1, PT, |R22|, +INF , PT ;  /* 0x7f8000001600780b */ /* 0x000fda0003f3c200 */
[----:B------:R-:W-:-:S05]  /*5f20*/  @!P1 MOV R19, R22 ;  /* 0x0000001600139202 */ /* 0x000fca0000000f00 */
[----:B------:R-:W-:Y:S01]  /*5f30*/  FADD.FTZ R6, R19, R6 ;  /* 0x0000000613067221 */ /* 0x000fe20000010000 */
[----:B------:R-:W-:Y:S06]  /*5f40*/  @!P2 BRA `(.L_x_4157) ;  /* 0xffffffbc0030a947 */ /* 0x000fec000383ffff */
.L_x_4152:
[----:B------:R-:W-:Y:S05]  /*5f50*/  BSYNC B1 ;  /* 0x0000000000017941 */ /* 0x000fea0003800000 */
.L_x_4151:
        /* <DEDUP_REMOVED lines=280> */
.L_x_4160:
        /* <DEDUP_REMOVED lines=281> */
.L_x_4161:
        /* <DEDUP_REMOVED lines=281> */
.L_x_4162:
        /* <DEDUP_REMOVED lines=281> */
.L_x_4163:
[----:B------:R-:W-:-:S04]  /*a590*/  LOP3.LUT R19, R22, 0xfffffffe, RZ, 0xc0, !PT ;  /* 0xfffffffe16137812 */ /* 0x000fc800078ec0ff */
[----:B------:R-:W-:-:S04]  /*a5a0*/  IADD3 R18, P1, R12, R19, RZ ;  /* 0x000000130c127210 */ /* 0x000fc80007f3e0ff */
[----:B------:R-:W-:-:S05]  /*a5b0*/  IADD3.X R19, RZ, R13, RZ, P1, !PT ;  /* 0x0000000dff137210 */ /* 0x000fca0000ffe4ff */
[----:B------:R1:W5:Y:S04]  /*a5c0*/  LDG.E.U16 R18, desc[UR36][R18.64] ;  /* 0x0000002412127981 */ /* 0x000368000c1e1500 */
.L_x_4159:
[----:B------:R-:W-:Y:S05]  /*a5d0*/  BSYNC B1 ;  /* 0x0000000000017941 */ /* 0x000fea0003800000 */
.L_x_4158:
[----:B------:R-:W-:Y:S04]  /*a5e0*/  BSSY B1, `(.L_x_4164) ;  /* 0x000001f000017945 */ /* 0x000fe80003800000 */
[----:B------:R-:W-:Y:S05]  /*a5f0*/  @P0 BRA `(.L_x_4165) ;  /* 0x0000000000740947 */ /* 0x000fea0003800000 */
[----:B-----5:R-:W-:Y:S01]  /*a600*/  HADD2.F32 R11, -RZ, R11.H0_H0 ;  /* 0x2000000bff0b7230 */ /* 0x020fe20000004100 */
[----:B------:R-:W-:Y:S01]  /*a610*/  IADD3 R5, R5, R4, RZ ;  /* 0x0000000405057210 */ /* 0x000fe20007ffe0ff */
[----:B------:R-:W-:-:S03]  /*a620*/  IMAD.MOV.U32 R12, RZ, RZ, RZ ;  /* 0x000000ffff0c7224 */ /* 0x000fc600078e00ff */
[----:B------:R-:W-:Y:S02]  /*a630*/  FSETP.GTU.FTZ.AND P0, PT, |R11|, +INF , PT ;  /* 0x7f8000000b00780b */ /* 0x000fe40003f1c200 */
[----:B------:R-:W-:-:S11]  /*a640*/  ISETP.GE.U32.AND P1, PT, R5, R2, PT ;  /* 0x000000020500720c */ /* 0x000fd60003f26070 */
[----:B------:R-:W-:-:S05]  /*a650*/  @!P0 MOV R12, R11 ;  /* 0x0000000b000c8202 */ /* 0x000fca0000000f00 */
[----:B------:R-:W-:Y:S01]  /*a660*/  FADD.FTZ R9, R9, R12 ;  /* 0x0000000c09097221 */ /* 0x000fe20000010000 */
[----:B------:R-:W-:Y:S06]  /*a670*/  @P1 BRA `(.L_x_4165) ;  /* 0x0000000000541947 */ /* 0x000fec0003800000 */
[----:B------:R-:W-:Y:S01]  /*a680*/  HADD2.F32 R20, -RZ, R20.H0_H0 ;  /* 0x20000014ff147230 */ /* 0x000fe20000004100 */
        /* <DEDUP_REMOVED lines=16> */
[----:B------:R-:W-:-:S04]  /*a790*/  HFMA2.MMA R5, -RZ, RZ, 0, 0 ;  /* 0x00000000ff057435 */ /* 0x000fc800000001ff */
[----:B------:R-:W-:-:S13]  /*a7a0*/  FSETP.GTU.FTZ.AND P0, PT, |R18|, +INF , PT ;  /* 0x7f8000001200780b */ /* 0x000fda0003f1c200 */
[----:B------:R-:W-:-:S04]  /*a7b0*/  @!P0 IMAD.MOV.U32 R5, RZ, RZ, R18 ;  /* 0x000000ffff058224 */ /* 0x000fc800078e0012 */
[----:B------:R-:W-:-:S07]  /*a7c0*/  FADD.FTZ R6, R6, R5 ;  /* 0x0000000506067221 */ /* 0x000fce0000010000 */
.L_x_4165:
[----:B------:R-:W-:Y:S05]  /*a7d0*/  BSYNC B1 ;  /* 0x0000000000017941 */ /* 0x000fea0003800000 */
.L_x_4164:
[----:B------:R-:W-:-:S04]  /*a7e0*/  FADD.FTZ R8, R8, R9 ;  /* 0x0000000908087221 */ /* 0x000fc80000010000 */
[----:B------:R-:W-:-:S04]  /*a7f0*/  FADD.FTZ R7, R8, R7 ;  /* 0x0000000708077221 */ /* 0x000fc80000010000 */
[----:B------:R-:W-:Y:S01]  /*a800*/  FADD.FTZ R6, R7, R6 ;  /* 0x0000000607067221 */ /* 0x000fe20000010000 */
[----:B------:R-:W-:Y:S06]  /*a810*/  BRA `(.L_x_4134) ;  /* 0x0000000c00507947 */ /* 0x000fec0003800000 */
.L_x_4150:
[----:B------:R-:W-:Y:S01]  /*a820*/  ISETP.GE.U32.AND P0, PT, R7, R2, PT ;  /* 0x000000020700720c */ /* 0x000fe20003f06070 */
[----:B------:R-:W-:Y:S01]  /*a830*/  BSSY B1, `(.L_x_4166) ;  /* 0x000002e000017945 */ /* 0x000fe20003800000 */
[-C--:B------:R-:W-:Y:S02]  /*a840*/  MOV R9, R8.reuse ;  /* 0x0000000800097202 */ /* 0x080fe40000000f00 */
[----:B------:R-:W-:-:S09]  /*a850*/  MOV R7, R8 ;  /* 0x0000000800077202 */ /* 0x000fd20000000f00 */
[----:B------:R-:W-:Y:S05]  /*a860*/  @P0 BRA `(.L_x_4167) ;  /* 0x0000000000a80947 */ /* 0x000fea0003800000 */
[----:B------:R-:W0:Y:S01]  /*a870*/  LDC R4, c[0x0][0x224] ;  /* 0x00008900ff047b82 */ /* 0x000e220000000800 */
[----:B------:R-:W-:Y:S01]  /*a880*/  IMAD.MOV.U32 R9, RZ, RZ, R8 ;  /* 0x000000ffff097224 */ /* 0x000fe200078e0008 */
[----:B------:R-:W-:-:S06]  /*a890*/  MOV R7, R8 ;  /* 0x0000000800077202 */ /* 0x000fcc0000000f00 */
[----:B------:R-:W1:Y:S02]  /*a8a0*/  LDC R2, c[0x0][0x21c] ;  /* 0x00008700ff027b82 */ /* 0x000e640000000800 */
.L_x_4168:
[-C--:B0-----:R-:W-:Y:S01]  /*a8b0*/  IADD3 R11, R4, R5.reuse, RZ ;  /* 0x00000005040b7210 */ /* 0x081fe20007ffe0ff */
[----:B------:R-:W-:-:S04]  /*a8c0*/  IMAD R23, R18, R5, RZ ;  /* 0x0000000512177224 */ /* 0x000fc800078e02ff */
[----:B------:R-:W-:Y:S02]  /*a8d0*/  IMAD R17, R18, R11, RZ ;  /* 0x0000000b12117224 */ /* 0x000fe400078e02ff */
[----:B------:R-:W-:Y:S02]  /*a8e0*/  IMAD.IADD R25, R11, 0x1, R4 ;  /* 0x000000010b197824 */ /* 0x000fe400078e0204 */
        /* <DEDUP_REMOVED lines=12> */
[----:B------:R-:W-:Y:S01]  /*a9b0*/  IMAD.MOV.U32 R28, RZ, RZ, RZ ;  /* 0x000000ffff1c7224 */ /* 0x000fe200078e00ff */
[----:B-----5:R-:W-:Y:S01]  /*a9c0*/  CS2R R10, SRZ ;  /* 0x00000000000a7805 */ /* 0x020fe2000001ff00 */
[----:B--2---:R-:W-:-:S02]  /*a9d0*/  HADD2.F32 R24, -RZ, R16.H0_H0 ;  /* 0x20000010ff187230 */ /* 0x004fc40000004100 */
[----:B---3--:R-:W-:-:S03]  /*a9e0*/  HADD2.F32 R5, -RZ, R22.H0_H0 ;  /* 0x20000016ff057230 */ /* 0x008fc60000004100 */
[----:B------:R-:W-:Y:S02]  /*a9f0*/  FSETP.GTU.FTZ.AND P1, PT, |R24|, +INF , PT ;  /* 0x7f8000001800780b */ /* 0x000fe40003f3c200 */
[----:B------:R-:W-:Y:S02]  /*aa00*/  FSETP.GTU.FTZ.AND P0, PT, |R5|, +INF , PT ;  /* 0x7f8000000500780b */ /* 0x000fe40003f1c200 */
[----:B------:R-:W-:Y:S01]  /*aa10*/  IADD3 R5, R25, R4, RZ ;  /* 0x0000000419057210 */ /* 0x000fe20007ffe0ff */
[----:B----4-:R-:W-:Y:S02]  /*aa20*/  HADD2.F32 R26, -RZ, R20.H0_H0 ;  /* 0x20000014ff1a7230 */ /* 0x010fe40000004100 */
[----:B------:R-:W-:Y:S02]  /*aa30*/  HADD2.F32 R17, -RZ, R19.H0_H0 ;  /* 0x20000013ff117230 */ /* 0x000fe40000004100 */
[----:B------:R-:W-:Y:S01]  /*aa40*/  IMAD R23, R4, 0x3, R5 ;  /* 0x0000000304177824 */ /* 0x000fe200078e0205 */
[----:B------:R-:W-:-:S02]  /*aa50*/  FSETP.GTU.FTZ.AND P2, PT, |R26|, +INF , PT ;  /* 0x7f8000001a00780b */ /* 0x000fc40003f5c200 */
[----:B------:R-:W-:Y:S02]  /*aa60*/  FSETP.GTU.FTZ.AND P3, PT, |R17|, +INF , PT ;  /* 0x7f8000001100780b */ /* 0x000fe40003f7c200 */
[----:B------:R-:W-:Y:S02]  /*aa70*/  @!P1 MOV R21, R24 ;  /* 0x0000001800159202 */ /* 0x000fe40000000f00 */
[----:B-1----:R-:W-:Y:S01]  /*aa80*/  ISETP.GE.U32.AND P1, PT, R23, R2, PT ;  /* 0x000000021700720c */ /* 0x002fe20003f26070 */
[----:B------:R-:W-:Y:S02]  /*aa90*/  @!P0 HADD2.F32 R10, -RZ, R22.H0_H0 ;  /* 0x20000016ff0a8230 */ /* 0x000fe40000004100 */
[----:B------:R-:W-:-:S04]  /*aaa0*/  FADD.FTZ R8, R21, R8 ;  /* 0x0000000815087221 */ /* 0x000fc80000010000 */
[----:B------:R-:W-:Y:S02]  /*aab0*/  @!P2 IMAD.MOV.U32 R28, RZ, RZ, R26 ;  /* 0x000000ffff1ca224 */ /* 0x000fe400078e001a */
[----:B------:R-:W-:Y:S01]  /*aac0*/  @!P3 MOV R11, R17 ;  /* 0x00000011000bb202 */ /* 0x000fe20000000f00 */
[----:B------:R-:W-:Y:S01]  /*aad0*/  FADD.FTZ R7, R10, R7 ;  /* 0x000000070a077221 */ /* 0x000fe20000010000 */
[----:B------:R-:W-:-:S03]  /*aae0*/  FADD.FTZ R9, R28, R9 ;  /* 0x000000091c097221 */ /* 0x000fc60000010000 */
[----:B------:R-:W-:Y:S01]  /*aaf0*/  FADD.FTZ R6, R11, R6 ;  /* 0x000000060b067221 */ /* 0x000fe20000010000 */
[----:B------:R-:W-:Y:S06]  /*ab00*/  @!P1 BRA `(.L_x_4168) ;  /* 0xfffffffc00689947 */ /* 0x000fec000383ffff */
.L_x_4167:
[----:B------:R-:W-:Y:S05]  /*ab10*/  BSYNC B1 ;  /* 0x0000000000017941 */ /* 0x000fea0003800000 */
.L_x_4166:
        /* <DEDUP_REMOVED lines=23> */
.L_x_4170:
[----:B------:R-:W-:Y:S05]  /*ac90*/  BSYNC B1 ;  /* 0x0000000000017941 */ /* 0x000fea0003800000 */
.L_x_4169:
[----:B------:R-:W-:Y:S04]  /*aca0*/  BSSY B1, `(.L_x_4171) ;  /* 0x000001f000017945 */ /* 0x000fe80003800000 */
[----:B------:R-:W-:Y:S05]  /*acb0*/  @P1 BRA `(.L_x_4172) ;  /* 0x0000000000741947 */ /* 0x000fea0003800000 */
[----:B-----5:R-:W-:Y:S01]  /*acc0*/  HADD2.F32 R22, -RZ, R22.H0_H0 ;  /* 0x20000016ff167230 */ /* 0x020fe20000004100 */
[----:B------:R-:W-:Y:S01]  /*acd0*/  IADD3 R5, R5, R4, RZ ;  /* 0x0000000405057210 */ /* 0x000fe20007ffe0ff */
[----:B0-----:R-:W-:-:S03]  /*ace0*/  IMAD.MOV.U32 R10, RZ, RZ, RZ ;  /* 0x000000ffff0a7224 */ /* 0x001fc600078e00ff */
        /* <DEDUP_REMOVED lines=26> */
.L_x_4172:
[----:B------:R-:W-:Y:S05]  /*ae90*/  BSYNC B1 ;  /* 0x0000000000017941 */ /* 0x000fea0003800000 */
.L_x_4171:
[----:B------:R-:W-:-:S04]  /*aea0*/  FADD.FTZ R8, R8, R7 ;  /* 0x0000000708087221 */ /* 0x000fc80000010000 */
[----:B------:R-:W-:-:S04]  /*aeb0*/  FADD.FTZ R9, R8, R9 ;  /* 0x0000000908097221 */ /* 0x000fc80000010000 */
[----:B------:R-:W-:Y:S01]  /*aec0*/  FADD.FTZ R6, R9, R6 ;  /* 0x0000000609067221 */ /* 0x000fe20000010000 */
[----:B------:R-:W-:Y:S06]  /*aed0*/  BRA `(.L_x_4134) ;  /* 0x0000000400a07947 */ /* 0x000fec0003800000 */
.L_x_4149:
[----:B------:R-:W-:Y:S01]  /*aee0*/  ULDC UR4, c[0x0][0x224] ;  /* 0x0000890000047ab9 */ /* 0x000fe20000000800 */
[----:B------:R-:W0:Y:S01]  /*aef0*/  LDC R7, c[0x0][0x214] ;  /* 0x00008500ff077b82 */ /* 0x000e220000000800 */
[----:B------:R-:W-:Y:S01]  /*af00*/  MOV R6, UR4 ;  /* 0x0000000400067c02 */ /* 0x000fe20008000f00 */
[----:B------:R-:W-:Y:S04]  /*af10*/  BSSY B1, `(.L_x_4173) ;  /* 0x000002d000017945 */ /* 0x000fe80003800000 */
[----:B------:R-:W-:-:S05]  /*af20*/  IMAD R5, R6, 0x3, R19 ;  /* 0x0000000306057824 */ /* 0x000fca00078e0213 */
[----:B------:R-:W-:Y:S02]  /*af30*/  ISETP.GE.U32.AND P0, PT, R5, R2, PT ;  /* 0x000000020500720c */ /* 0x000fe40003f06070 */
[-C--:B0-----:R-:W-:Y:S01]  /*af40*/  MOV R9, R7.reuse ;  /* 0x0000000700097202 */ /* 0x081fe20000000f00 */
[----:B------:R-:W-:Y:S01]  /*af50*/  IMAD.MOV.U32 R10, RZ, RZ, R7 ;  /* 0x000000ffff0a7224 */ /* 0x000fe200078e0007 */
[----:B------:R-:W-:-:S09]  /*af60*/  MOV R8, R7 ;  /* 0x0000000700087202 */ /* 0x000fd20000000f00 */
[----:B------:R-:W-:Y:S05]  /*af70*/  @P0 BRA `(.L_x_4174) ;  /* 0x0000000000980947 */ /* 0x000fea0003800000 */
[----:B------:R-:W0:Y:S01]  /*af80*/  LDC R6, c[0x0][0x224] ;  /* 0x00008900ff067b82 */ /* 0x000e220000000800 */
[----:B------:R-:W-:Y:S01]  /*af90*/  MOV R10, R7 ;  /* 0x00000007000a7202 */ /* 0x000fe20000000f00 */
[----:B------:R-:W-:-:S06]  /*afa0*/  IMAD.MOV.U32 R8, RZ, RZ, R7 ;  /* 0x000000ffff087224 */ /* 0x000fcc00078e0007 */
[----:B------:R-:W1:Y:S02]  /*afb0*/  LDC R2, c[0x0][0x21c] ;  /* 0x00008700ff027b82 */ /* 0x000e640000000800 */
.L_x_4175:
[----:B0-----:R-:W-:-:S04]  /*afc0*/  IADD3 R21, R19, R6, RZ ;  /* 0x0000000613157210 */ /* 0x001fc80007ffe0ff */
[C---:B------:R-:W-:Y:S01]  /*afd0*/  IADD3 R5, R21.reuse, R6, RZ ;  /* 0x0000000615057210 */ /* 0x040fe20007ffe0ff */
[----:B------:R-:W-:-:S04]  /*afe0*/  IMAD.WIDE.U32 R20, R21, 0x2, R12 ;  /* 0x0000000215147825 */ /* 0x000fc800078e000c */
[----:B------:R-:W-:Y:S01]  /*aff0*/  IMAD.IADD R23, R5, 0x1, R6 ;  /* 0x0000000105177824 */ /* 0x000fe200078e0206 */
[----:B------:R-:W2:Y:S01]  /*b000*/  LDG.E.U16 R11, desc[UR36][R20.64] ;  /* 0x00000024140b7981 */ /* 0x000ea2000c1e1500 */
[----:B------:R-:W-:-:S04]  /*b010*/  IMAD.WIDE.U32 R18, R19, 0x2, R12 ;  /* 0x0000000213127825 */ /* 0x000fc800078e000c */
[--C-:B------:R-:W-:Y:S02]  /*b020*/  IMAD.WIDE.U32 R4, R5, 0x2, R12.reuse ;  /* 0x0000000205047825 */ /* 0x100fe400078e000c */
[----:B------:R0:W3:Y:S02]  /*b030*/  LDG.E.U16 R18, desc[UR36][R18.64] ;  /* 0x0000002412127981 */ /* 0x0000e4000c1e1500 */
[C---:B------:R-:W-:Y:S02]  /*b040*/  IMAD.WIDE.U32 R16, R23.reuse, 0x2, R12 ;  /* 0x0000000217107825 */ /* 0x040fe400078e000c */
[----:B------:R4:W5:Y:S04]  /*b050*/  LDG.E.U16 R22, desc[UR36][R4.64] ;  /* 0x0000002404167981 */ /* 0x000968000c1e1500 */
[----:B------:R4:W5:Y:S01]  /*b060*/  LDG.E.U16 R16, desc[UR36][R16.64] ;  /* 0x0000002410107981 */ /* 0x000962000c1e1500 */
[----:B0-----:R-:W-:Y:S01]  /*b070*/  IADD3 R19, R23, R6, RZ ;  /* 0x0000000617137210 */ /* 0x001fe20007ffe0ff */
[----:B------:R-:W-:-:S04]  /*b080*/  HFMA2.MMA R20, -RZ, RZ, 0, 0 ;  /* 0x00000000ff147435 */ /* 0x000fc800000001ff */
[----:B------:R-:W-:Y:S01]  /*b090*/  IMAD R23, R6, 0x3, R19 ;  /* 0x0000000306177824 */ /* 0x000fe200078e0213 */
[----:B----4-:R-:W-:Y:S02]  /*b0a0*/  CS2R R4, SRZ ;  /* 0x0000000000047805 */ /* 0x010fe4000001ff00 */
[----:B------:R-:W-:Y:S01]  /*b0b0*/  MOV R17, RZ ;  /* 0x000000ff00117202 */ /* 0x000fe20000000f00 */
[----:B--2---:R-:W-:-:S05]  /*b0c0*/  HADD2.F32 R25, -RZ, R11.H0_H0 ;  /* 0x2000000bff197230 */ /* 0x004fca0000004100 */
[----:B------:R-:W-:Y:S01]  /*b0d0*/  FSETP.GTU.FTZ.AND P1, PT, |R25|, +INF , PT ;  /* 0x7f8000001900780b */ /* 0x000fe20003f3c200 */
[----:B---3--:R-:W-:Y:S02]  /*b0e0*/  HADD2.F32 R24, -RZ, R18.H0_H0 ;  /* 0x20000012ff187230 */ /* 0x008fe40000004100 */
[----:B-----5:R-:W-:Y:S02]  /*b0f0*/  HADD2.F32 R26, -RZ, R22.H0_H0 ;  /* 0x20000016ff1a7230 */ /* 0x020fe40000004100 */
[----:B------:R-:W-:Y:S01]  /*b100*/  HADD2.F32 R21, -RZ, R16.H0_H0 ;  /* 0x20000010ff157230 */ /* 0x000fe20000004100 */
[----:B------:R-:W-:Y:S02]  /*b110*/  FSETP.GTU.FTZ.AND P0, PT, |R24|, +INF , PT ;  /* 0x7f8000001800780b */ /* 0x000fe40003f1c200 */
[----:B------:R-:W-:-:S05]  /*b120*/  FSETP.GTU.FTZ.AND P2, PT, |R26|, +INF , PT ;  /* 0x7f8000001a00780b */ /* 0x000fca0003f5c200 */
[----:B------:R-:W-:Y:S01]  /*b130*/  @!P1 IMAD.MOV.U32 R20, RZ, RZ, R25 ;  /* 0x000000ffff149224 */ /* 0x000fe200078e0019 */
[----:B------:R-:W-:Y:S02]  /*b140*/  FSETP.GTU.FTZ.AND P3, PT, |R21|, +INF , PT ;  /* 0x7f8000001500780b */ /* 0x000fe40003f7c200 */
[----:B-1----:R-:W-:Y:S01]  /*b150*/  ISETP.GE.U32.AND P1, PT, R23, R2, PT ;  /* 0x000000021700720c */ /* 0x002fe20003f26070 */
[----:B------:R-:W-:Y:S02]  /*b160*/  FADD.FTZ R7, R20, R7 ;  /* 0x0000000714077221 */ /* 0x000fe40000010000 */
[----:B------:R-:W-:Y:S02]  /*b170*/  @!P0 HADD2.F32 R5, -RZ, R18.H0_H0 ;  /* 0x20000012ff058230 */ /* 0x000fe40000004100 */
[----:B------:R-:W-:-:S06]  /*b180*/  @!P2 MOV R17, R26 ;  /* 0x0000001a0011a202 */ /* 0x000fcc0000000f00 */
[----:B------:R-:W-:Y:S02]  /*b190*/  @!P3 IMAD.MOV.U32 R4, RZ, RZ, R21 ;  /* 0x000000ffff04b224 */ /* 0x000fe400078e0015 */
[----:B------:R-:W-:Y:S01]  /*b1a0*/  FADD.FTZ R8, R5, R8 ;  /* 0x0000000805087221 */ /* 0x000fe20000010000 */
[----:B------:R-:W-:Y:S01]  /*b1b0*/  FADD.FTZ R10, R17, R10 ;  /* 0x0000000a110a7221 */ /* 0x000fe20000010000 */
[----:B------:R-:W-:Y:S01]  /*b1c0*/  FADD.FTZ R9, R4, R9 ;  /* 0x0000000904097221 */ /* 0x000fe20000010000 */
[----:B------:R-:W-:Y:S06]  /*b1d0*/  @!P1 BRA `(.L_x_4175) ;  /* 0xfffffffc00789947 */ /* 0x000fec000383ffff */
.L_x_4174:
[----:B------:R-:W-:Y:S05]  /*b1e0*/  BSYNC B1 ;  /* 0x0000000000017941 */ /* 0x000fea0003800000 */
.L_x_4173:
        /* <DEDUP_REMOVED lines=19> */
.L_x_4177:
[----:B------:R-:W-:Y:S05]  /*b320*/  BSYNC B1 ;  /* 0x0000000000017941 */ /* 0x000fea0003800000 */
.L_x_4176:
[----:B------:R-:W-:Y:S04]  /*b330*/  BSSY B1, `(.L_x_4178) ;  /* 0x000001f000017945 */ /* 0x000fe80003800000 */
[----:B------:R-:W-:Y:S05]  /*b340*/  @P1 BRA `(.L_x_4179) ;  /* 0x0000000000741947 */ /* 0x000fea0003800000 */
[----:B-----5:R-:W-:Y:S01]  /*b350*/  HADD2.F32 R18, -RZ, R18.H0_H0 ;  /* 0x20000012ff127230 */ /* 0x020fe20000004100 */
[----:B------:R-:W-:Y:S01]  /*b360*/  IADD3 R19, R19, R6, RZ ;  /* 0x0000000613137210 */ /* 0x000fe20007ffe0ff */
[----:B0-----:R-:W-:-:S03]  /*b370*/  HFMA2.MMA R5, -RZ, RZ, 0, 0 ;  /* 0x00000000ff057435 */ /* 0x001fc600000001ff */
[----:B------:R-:W-:Y:S02]  /*b380*/  FSETP.GTU.FTZ.AND P0, PT, |R18|, +INF , PT ;  /* 0x7f8000001200780b */ /* 0x000fe40003f1c200 */
[----:B------:R-:W-:-:S11]  /*b390*/  ISETP.GE.U32.AND P1, PT, R19, R2, PT ;  /* 0x000000021300720c */ /* 0x000fd60003f26070 */
[----:B------:R-:W-:-:S04]  /*b3a0*/  @!P0 IMAD.MOV.U32 R5, RZ, RZ, R18 ;  /* 0x000000ffff058224 */ /* 0x000fc800078e0012 */
[----:B------:R-:W-:Y:S01]  /*b3b0*/  FADD.FTZ R8, R8, R5 ;  /* 0x0000000508087221 */ /* 0x000fe20000010000 */
[----:B------:R-:W-:Y:S06]  /*b3c0*/  @P1 BRA `(.L_x_4179) ;  /* 0x0000000000541947 */ /* 0x000fec0003800000 */
[----:B------:R-:W-:Y:S01]  /*b3d0*/  HADD2.F32 R11, -RZ, R11.H0_H0 ;  /* 0x2000000bff0b7230 */ /* 0x000fe20000004100 */
[----:B------:R-:W-:Y:S02]  /*b3e0*/  IADD3 R5, R19, R6, RZ ;  /* 0x0000000613057210 */ /* 0x000fe40007ffe0ff */
[----:B------:R-:W-:Y:S02]  /*b3f0*/  MOV R4, RZ ;  /* 0x000000ff00047202 */ /* 0x000fe40000000f00 */
        /* <DEDUP_REMOVED lines=14> */
[----:B------:R-:W-:-:S04]  /*b4e0*/  HFMA2.MMA R2, -RZ, RZ, 0, 0 ;  /* 0x00000000ff027435 */ /* 0x000fc800000001ff */
[----:B------:R-:W-:-:S13]  /*b4f0*/  FSETP.GTU.FTZ.AND P0, PT, |R16|, +INF , PT ;  /* 0x7f8000001000780b */ /* 0x000fda0003f1c200 */
[----:B------:R-:W-:-:S05]  /*b500*/  @!P0 MOV R2, R16 ;  /* 0x0000001000028202 */ /* 0x000fca0000000f00 */
[----:B------:R-:W-:-:S07]  /*b510*/  FADD.FTZ R9, R9, R2 ;  /* 0x0000000209097221 */ /* 0x000fce0000010000 */
.L_x_4179:
[----:B------:R-:W-:Y:S05]  /*b520*/  BSYNC B1 ;  /* 0x0000000000017941 */ /* 0x000fea0003800000 */
.L_x_4178:
[----:B------:R-:W-:-:S04]  /*b530*/  FADD.FTZ R7, R7, R8 ;  /* 0x0000000807077221 */ /* 0x000fc80000010000 */
[----:B------:R-:W-:-:S04]  /*b540*/  FADD.FTZ R6, R7, R10 ;  /* 0x0000000a07067221 */ /* 0x000fc80000010000 */
[----:B------:R-:W-:-:S07]  /*b550*/  FADD.FTZ R6, R6, R9 ;  /* 0x0000000906067221 */ /* 0x000fce0000010000 */
.L_x_4134:
[----:B------:R-:W-:Y:S05]  /*b560*/  BSYNC B0 ;  /* 0x0000000000007941 */ /* 0x000fea0003800000 */
.L_x_4133:
        /* <DEDUP_REMOVED lines=16> */
.L_x_4181:
[----:B------:R-:W-:Y:S01]  /*b670*/  IADD3 R7, R3, R2, RZ ;  /* 0x0000000203077210 */ /* 0x000fe20007ffe0ff */
        /* <DEDUP_REMOVED lines=11> */
.L_x_4180:
        /* <DEDUP_REMOVED lines=10> */
[----:B------:R-:W-:-:S04]  /*b7d0*/  UIADD3 UR4, UR4, 0x10, URZ ;  /* 0x0000001004047890 */ /* 0x000fc8000fffe03f */
[----:B--2---:R-:W-:-:S06]  /*b7e0*/  ULEA UR4, UR5, UR4, 0x18 ;  /* 0x0000000405047291 */ /* 0x004fcc000f8ec03f */
[----:B0-----:R-:W-:Y:S02]  /*b7f0*/  LEA R5, R2, UR4, 0x2 ;  /* 0x0000000402057c11 */ /* 0x001fe4000f8e10ff */
[----:B------:R-:W-:-:S03]  /*b800*/  LEA.HI R2, R9, R9, RZ, 0x1 ;  /* 0x0000000909027211 */ /* 0x000fc600078f08ff */
[----:B------:R2:W-:Y:S01]  /*b810*/  STS [R5], R6 ;  /* 0x0000000605007388 */ /* 0x0005e20000000800 */
[----:B------:R-:W-:Y:S01]  /*b820*/  SHF.R.S32.HI R4, RZ, 0x1, R2 ;  /* 0x00000001ff047819 */ /* 0x000fe20000011402 */
[----:B------:R-:W-:-:S03]  /*b830*/  IMAD.MOV.U32 R2, RZ, RZ, 0x20 ;  /* 0x00000020ff027424 */ /* 0x000fc600078e00ff */
[----:B------:R-:W-:-:S13]  /*b840*/  ISETP.GE.AND P0, PT, R4, 0x20, PT ;  /* 0x000000200400780c */ /* 0x000fda0003f06270 */
[----:B--2---:R-:W-:Y:S05]  /*b850*/  @!P0 BRA `(.L_x_4183) ;  /* 0x0000000000308947 */ /* 0x004fea0003800000 */
.L_x_4184:
[----:B------:R-:W-:Y:S01]  /*b860*/  IADD3 R2, R0, R4, RZ ;  /* 0x0000000400027210 */ /* 0x000fe20007ffe0ff */
[----:B------:R-:W-:Y:S03]  /*b870*/  BAR.SYNC.DEFER_BLOCKING 0x0 ;  /* 0x0000000000007b1d */ /* 0x000fe60000010000 */
        /* <DEDUP_REMOVED lines=8> */
[----:B0-----:R-:W-:Y:S05]  /*b900*/  @P0 BRA `(.L_x_4184) ;  /* 0xfffffffc00d40947 */ /* 0x001fea000383ffff */
[----:B------:R-:W-:-:S07]  /*b910*/  IMAD.MOV.U32 R2, RZ, RZ, 0x20 ;  /* 0x00000020ff027424 */ /* 0x000fce00078e00ff */
.L_x_4183:
[----:B------:R-:W-:Y:S01]  /*b920*/  BAR.SYNC.DEFER_BLOCKING 0x0 ;  /* 0x0000000000007b1d */ /* 0x000fe20000010000 */
[----:B------:R-:W-:-:S13]  /*b930*/  ISETP.GE.AND P0, PT, R2, 0x2, PT ;  /* 0x000000020200780c */ /* 0x000fda0003f06270 */
[----:B------:R-:W-:Y:S05]  /*b940*/  @!P0 BRA `(.L_x_4182) ;  /* 0x0000000000188947 */ /* 0x000fea0003800000 */
[----:B0-----:R-:W-:-:S11]  /*b950*/  HFMA2.MMA R5, -RZ, RZ, 0, 5.9604644775390625e-08 ;  /* 0x00000001ff057435 */ /* 0x001fd600000001ff */
.L_x_4185:
[----:B------:R0:W2:Y:S02]  /*b960*/  SHFL.DOWN PT, R7, R6, R5, 0x1f ;  /* 0x08001f0506077589 */ /* 0x0000a400000e0000 */
[----:B0-----:R-:W-:-:S04]  /*b970*/  SHF.L.U32 R5, R5, 0x1, RZ ;  /* 0x0000000105057819 */ /* 0x001fc800000006ff */
[----:B------:R-:W-:Y:S01]  /*b980*/  ISETP.GE.AND P0, PT, R5, R2, PT ;  /* 0x000000020500720c */ /* 0x000fe20003f06270 */
[----:B--2---:R-:W-:-:S12]  /*b990*/  FADD.FTZ R6, R7, R6 ;  /* 0x0000000607067221 */ /* 0x004fd80000010000 */
[----:B------:R-:W-:Y:S05]  /*b9a0*/  @!P0 BRA `(.L_x_4185) ;  /* 0xfffffffc00ec8947 */ /* 0x000fea000383ffff */
.L_x_4182:
[----:B------:R-:W2:Y:S01]  /*b9b0*/  LDC R7, c[0x0][0x3ec] ;  /* 0x0000fb00ff077b82 */ /* 0x000ea20000000800 */
[----:B------:R-:W-:Y:S01]  /*b9c0*/  IMAD.MOV.U32 R2, RZ, RZ, RZ ;  /* 0x000000ffff027224 */ /* 0x000fe200078e00ff */
[----:B--2---:R-:W-:-:S13]  /*b9d0*/  ISETP.NE.AND P0, PT, R7, RZ, PT ;  /* 0x000000ff0700720c */ /* 0x004fda0003f05270 */
[----:B------:R-:W-:Y:S05]  /*b9e0*/  @!P0 BRA `(.L_x_4186) ;  /* 0x0000001000448947 */ /* 0x000fea0003800000 */
        /* <DEDUP_REMOVED lines=273> */
.L_x_4186:
[----:B------:R-:W-:Y:S01]  /*cb00*/  ULDC.64 UR6, c[0x0][0x600] ;  /* 0x0001800000067ab9 */ /* 0x000fe20000000a00 */
[----:B------:R-:W-:Y:S01]  /*cb10*/  ULDC.64 UR4, c[0x0][0x5f0] ;  /* 0x00017c0000047ab9 */ /* 0x000fe20000000a00 */
[----:B------:R-:W-:Y:S02]  /*cb20*/  ISETP.NE.U32.AND P0, PT, RZ, UR6, PT ;  /* 0x00000006ff007c0c */ /* 0x000fe4000bf05070 */
[----:B0-----:R-:W-:Y:S02]  /*cb30*/  CS2R R4, SRZ ;  /* 0x0000000000047805 */ /* 0x001fe4000001ff00 */
[----:B------:R-:W-:Y:S02]  /*cb40*/  IADD3 R12, P1, R2, UR4, RZ ;  /* 0x00000004020c7c10 */ /* 0x000fe4000ff3e0ff */
[----:B------:R-:W-:Y:S02]  /*cb50*/  ISETP.NE.AND.EX P0, PT, RZ, UR7, PT, P0 ;  /* 0x00000007ff007c0c */ /* 0x000fe4000bf05300 */
[----:B------:R-:W-:Y:S01]  /*cb60*/  MOV R7, RZ ;  /* 0x000000ff00077202 */ /* 0x000fe20000000f00 */
[----:B------:R-:W-:-:S10]  /*cb70*/  IMAD.X R13, RZ, RZ, UR5, P1 ;  /* 0x00000005ff0d7e24 */ /* 0x000fd400088e06ff */
[----:B------:R-:W-:Y:S05]  /*cb80*/  @!P0 BRA `(.L_x_4187) ;  /* 0x0000000800088947 */ /* 0x000fea0003800000 */
[----:B-----5:R-:W-:Y:S01]  /*cb90*/  HFMA2.MMA R16, -RZ, RZ, 0, 2.384185791015625e-07 ;  /* 0x00000004ff107435 */ /* 0x020fe200000001ff */
[----:B------:R-:W-:Y:S01]  /*cba0*/  MOV R10, 0x2 ;  /* 0x00000002000a7802 */ /* 0x000fe20000000f00 */
[----:B-1----:R-:W-:Y:S01]  /*cbb0*/  IMAD.MOV.U32 R19, RZ, RZ, RZ ;  /* 0x000000ffff137224 */ /* 0x002fe200078e00ff */
[----:B------:R-:W-:-:S08]  /*cbc0*/  MOV R17, 0x0 ;  /* 0x0000000000117802 */ /* 0x000fd00000000f00 */
.L_x_4190:
[-C--:B------:R-:W-:Y:S02]  /*cbd0*/  LOP3.LUT R4, R19, R17.reuse, RZ, 0xfc, !PT ;  /* 0x0000001113047212 */ /* 0x080fe400078efcff */
[----:B------:R-:W-:Y:S02]  /*cbe0*/  MOV R5, R17 ;  /* 0x0000001100057202 */ /* 0x000fe40000000f00 */
[----:B------:R-:W-:Y:S01]  /*cbf0*/  ISETP.NE.U32.AND P0, PT, R4, RZ, PT ;  /* 0x000000ff0400720c */ /* 0x000fe20003f05070 */
[----:B------:R-:W-:-:S12]  /*cc00*/  IMAD.MOV.U32 R4, RZ, RZ, R16 ;  /* 0x000000ffff047224 */ /* 0x000fd800078e0010 */
[----:B------:R-:W-:Y:S05]  /*cc10*/  @!P0 BRA `(.L_x_4188) ;  /* 0x0000000000148947 */ /* 0x000fea0003800000 */
[----:B------:R-:W-:Y:S01]  /*cc20*/  MOV R7, R16 ;  /* 0x0000001000077202 */ /* 0x000fe20000000f00 */
[----:B------:R-:W-:Y:S01]  /*cc30*/  IMAD.MOV.U32 R16, RZ, RZ, R10 ;  /* 0x000000ffff107224 */ /* 0x000fe200078e000a */
[----:B------:R-:W-:-:S07]  /*cc40*/  MOV R18, 0xcc60 ;  /* 0x0000cc6000127802 */ /* 0x000fce0000000f00 */
[----:B------:R-:W-:Y:S05]  /*cc50*/  CALL.REL.NOINC `($__internal_7_$__cuda_sm20_rem_u64) ;  /* 0x0000003000bc7944 */ /* 0x000fea0003c00000 */
[----:B------:R-:W-:Y:S05]  /*cc60*/  BRA `(.L_x_4189) ;  /* 0x00000000004c7947 */ /* 0x000fea0003800000 */
.L_x_4188:
        /* <DEDUP_REMOVED lines=19> */
.L_x_4189:
[----:B------:R-:W-:Y:S01]  /*cda0*/  ISETP.NE.U32.AND P0, PT, R16, RZ, PT ;  /* 0x000000ff1000720c */ /* 0x000fe20003f05070 */
[----:B------:R-:W-:Y:S01]  /*cdb0*/  IMAD.MOV.U32 R10, RZ, RZ, R4 ;  /* 0x000000ffff0a7224 */ /* 0x000fe200078e0004 */
[----:B------:R-:W-:Y:S02]  /*cdc0*/  MOV R19, R5 ;  /* 0x0000000500137202 */ /* 0x000fe40000000f00 */
[----:B------:R-:W-:-:S13]  /*cdd0*/  ISETP.NE.AND.EX P0, PT, R17, RZ, PT, P0 ;  /* 0x000000ff1100720c */ /* 0x000fda0003f05300 */
[----:B------:R-:W-:Y:S05]  /*cde0*/  @P0 BRA `(.L_x_4190) ;  /* 0xfffffffc00780947 */ /* 0x000fea000383ffff */
[----:B------:R-:W-:-:S13]  /*cdf0*/  ISETP.NE.U32.AND P2, PT, R5, RZ, PT ;  /* 0x000000ff0500720c */ /* 0x000fda0003f45070 */
[----:B------:R-:W-:Y:S05]  /*ce00*/  @!P2 BRA `(.L_x_4191) ;  /* 0x00000000001ca947 */ /* 0x000fea0003800000 */
[----:B------:R-:W-:Y:S01]  /*ce10*/  MOV R10, 0x4 ;  /* 0x00000004000a7802 */ /* 0x000fe20000000f00 */
[----:B------:R-:W-:Y:S01]  /*ce20*/  IMAD.MOV.U32 R7, RZ, RZ, RZ ;  /* 0x000000ffff077224 */ /* 0x000fe200078e00ff */
[----:B------:R-:W-:-:S07]  /*ce30*/  MOV R8, 0xce50 ;  /* 0x0000ce5000087802 */ /* 0x000fce0000000f00 */
[----:B------:R-:W-:Y:S05]  /*ce40*/  CALL.REL.NOINC `($__internal_6_$__cuda_sm20_div_u64) ;  /* 0x0000002c002c7944 */ /* 0x000fea0003c00000 */
[----:B------:R-:W-:Y:S02]  /*ce50*/  MOV R16, R7 ;  /* 0x0000000700107202 */ /* 0x000fe40000000f00 */
[----:B------:R-:W-:Y:S01]  /*ce60*/  MOV R17, R10 ;  /* 0x0000000a00117202 */ /* 0x000fe20000000f00 */
[----:B------:R-:W-:Y:S06]  /*ce70*/  BRA `(.L_x_4192) ;  /* 0x00000000004c7947 */ /* 0x000fec0003800000 */
.L_x_4191:
[----:B------:R-:W0:Y:S01]  /*ce80*/  I2F.U32.RP R10, R4 ;  /* 0x00000004000a7306 */ /* 0x000e220000209000 */
[----:B------:R-:W-:Y:S02]  /*ce90*/  ISETP.NE.U32.AND P3, PT, R4, RZ, PT ;  /* 0x000000ff0400720c */ /* 0x000fe40003f65070 */
[----:B------:R-:W-:-:S05]  /*cea0*/  MOV R17, RZ ;  /* 0x000000ff00117202 */ /* 0x000fca0000000f00 */
[----:B0-----:R-:W0:Y:S02]  /*ceb0*/  MUFU.RCP R10, R10 ;  /* 0x0000000a000a7308 */ /* 0x001e240000001000 */
[----:B0-----:R-:W-:-:S06]  /*cec0*/  VIADD R8, R10, 0xffffffe ;  /* 0x0ffffffe0a087836 */ /* 0x001fcc0000000000 */
[----:B------:R0:W1:Y:S02]  /*ced0*/  F2I.FTZ.U32.TRUNC.NTZ R9, R8 ;  /* 0x0000000800097305 */ /* 0x000064000021f000 */
[----:B0-----:R-:W-:Y:S01]  /*cee0*/  HFMA2.MMA R8, -RZ, RZ, 0, 0 ;  /* 0x00000000ff087435 */ /* 0x001fe200000001ff */
        /* <DEDUP_REMOVED lines=12> */
.L_x_4192:
[----:B------:R-:W-:Y:S05]  /*cfb0*/  @!P2 BRA `(.L_x_4193) ;  /* 0x00000000001ca947 */ /* 0x000fea0003800000 */
[----:B------:R-:W-:Y:S01]  /*cfc0*/  HFMA2.MMA R10, -RZ, RZ, 0, 1.1920928955078125e-07 ;  /* 0x00000002ff0a7435 */ /* 0x000fe200000001ff */
[----:B------:R-:W-:Y:S01]  /*cfd0*/  IMAD.MOV.U32 R7, RZ, RZ, RZ ;  /* 0x000000ffff077224 */ /* 0x000fe200078e00ff */
[----:B------:R-:W-:-:S09]  /*cfe0*/  MOV R8, 0xd000 ;  /* 0x0000d00000087802 */ /* 0x000fd20000000f00 */
[----:B------:R-:W-:Y:S05]  /*cff0*/  CALL.REL.NOINC `($__internal_6_$__cuda_sm20_div_u64) ;  /* 0x0000002800c07944 */ /* 0x000fea0003c00000 */
[----:B------:R-:W-:Y:S02]  /*d000*/  MOV R4, R7 ;  /* 0x0000000700047202 */ /* 0x000fe40000000f00 */
[----:B------:R-:W-:Y:S01]  /*d010*/  MOV R5, R10 ;  /* 0x0000000a00057202 */ /* 0x000fe20000000f00 */
[----:B------:R-:W-:Y:S06]  /*d020*/  BRA `(.L_x_4194) ;  /* 0x0000000000507947 */ /* 0x000fec0003800000 */
.L_x_4193:
[----:B------:R-:W0:Y:S01]  /*d030*/  I2F.U32.RP R10, R4 ;  /* 0x00000004000a7306 */ /* 0x000e220000209000 */
[----:B------:R-:W-:-:S07]  /*d040*/  ISETP.NE.U32.AND P2, PT, R4, RZ, PT ;  /* 0x000000ff0400720c */ /* 0x000fce0003f45070 */
        /* <DEDUP_REMOVED lines=13> */
[----:B------:R-:W-:Y:S01]  /*d120*/  ISETP.GE.U32.AND P1, PT, R5, R4, PT ;  /* 0x000000040500720c */ /* 0x000fe20003f26070 */
[----:B------:R-:W-:-:S12]  /*d130*/  HFMA2.MMA R5, -RZ, RZ, 0, 0 ;  /* 0x00000000ff057435 */ /* 0x000fd800000001ff */
[----:B------:R-:W-:Y:S01]  /*d140*/  @P1 VIADD R7, R7, 0x1 ;  /* 0x0000000107071836 */ /* 0x000fe20000000000 */
[----:B------:R-:W-:-:S04]  /*d150*/  @!P2 LOP3.LUT R7, RZ, R4, RZ, 0x33, !PT ;  /* 0x00000004ff07a212 */ /* 0x000fc800078e33ff */
[----:B------:R-:W-:-:S07]  /*d160*/  MOV R4, R7 ;  /* 0x0000000700047202 */ /* 0x000fce0000000f00 */
.L_x_4194:
[-C--:B------:R-:W-:Y:S01]  /*d170*/  IMAD R7, R17, R2.reuse, RZ ;  /* 0x0000000211077224 */ /* 0x080fe200078e02ff */
[----:B------:R-:W-:Y:S01]  /*d180*/  BSSY B0, `(.L_x_4195) ;  /* 0x000001e000007945 */ /* 0x000fe20003800000 */
[----:B------:R-:W-:-:S04]  /*d190*/  IMAD.WIDE.U32 R10, R16, R2, RZ ;  /* 0x00000002100a7225 */ /* 0x000fc800078e00ff */
[----:B------:R-:W-:-:S05]  /*d1a0*/  IMAD.IADD R7, R11, 0x1, R7 ;  /* 0x000000010b077824 */ /* 0x000fca00078e0207 */
[----:B------:R-:W-:-:S13]  /*d1b0*/  LOP3.LUT P0, RZ, R7, 0x7, RZ, 0xc0, !PT ;  /* 0x0000000707ff7812 */ /* 0x000fda000780c0ff */
[----:B------:R-:W-:Y:S05]  /*d1c0*/  @!P0 BRA `(.L_x_4196) ;  /* 0x0000000000148947 */ /* 0x000fea0003800000 */
[----:B------:R-:W-:-:S07]  /*d1d0*/  MOV R8, 0xd1f0 ;  /* 0x0000d1f000087802 */ /* 0x000fce0000000f00 */
[----:B------:R-:W-:Y:S05]  /*d1e0*/  CALL.REL.NOINC `($__internal_6_$__cuda_sm20_div_u64) ;  /* 0x0000002800447944 */ /* 0x000fea0003c00000 */
[----:B------:R-:W-:Y:S02]  /*d1f0*/  MOV R4, R7 ;  /* 0x0000000700047202 */ /* 0x000fe40000000f00 */
[----:B------:R-:W-:Y:S01]  /*d200*/  MOV R5, R10 ;  /* 0x0000000a00057202 */ /* 0x000fe20000000f00 */
[----:B------:R-:W-:Y:S06]  /*d210*/  BRA `(.L_x_4197) ;  /* 0x0000000000507947 */ /* 0x000fec0003800000 */
.L_x_4196:
[----:B------:R-:W0:Y:S01]  /*d220*/  I2F.U32.RP R5, R4 ;  /* 0x0000000400057306 */ /* 0x000e220000209000 */
[----:B------:R-:W-:-:S07]  /*d230*/  ISETP.NE.U32.AND P2, PT, R4, RZ, PT ;  /* 0x000000ff0400720c */ /* 0x000fce0003f45070 */
[----:B0-----:R-:W0:Y:S02]  /*d240*/  MUFU.RCP R5, R5 ;  /* 0x0000000500057308 */ /* 0x001e240000001000 */
[----:B0-----:R-:W-:Y:S01]  /*d250*/  VIADD R8, R5, 0xffffffe ;  /* 0x0ffffffe05087836 */ /* 0x001fe20000000000 */
[----:B------:R-:W-:-:S05]  /*d260*/  HFMA2.MMA R5, -RZ, RZ, 0, 0 ;  /* 0x00000000ff057435 */ /* 0x000fca00000001ff */
        /* <DEDUP_REMOVED lines=9> */
[-C--:B------:R-:W-:Y:S02]  /*d300*/  @P0 IADD3 R11, R11, -R4.reuse, RZ ;  /* 0x800000040b0b0210 */ /* 0x080fe40007ffe0ff */
[----:B------:R-:W-:Y:S02]  /*d310*/  @P0 IADD3 R9, R9, 0x1, RZ ;  /* 0x0000000109090810 */ /* 0x000fe40007ffe0ff */
[----:B------:R-:W-:-:S13]  /*d320*/  ISETP.GE.U32.AND P1, PT, R11, R4, PT ;  /* 0x000000040b00720c */ /* 0x000fda0003f26070 */
[----:B------:R-:W-:Y:S01]  /*d330*/  @P1 VIADD R9, R9, 0x1 ;  /* 0x0000000109091836 */ /* 0x000fe20000000000 */
[----:B------:R-:W-:-:S04]  /*d340*/  @!P2 LOP3.LUT R9, RZ, R4, RZ, 0x33, !PT ;  /* 0x00000004ff09a212 */ /* 0x000fc800078e33ff */
[----:B------:R-:W-:-:S07]  /*d350*/  MOV R4, R9 ;  /* 0x0000000900047202 */ /* 0x000fce0000000f00 */
.L_x_4197:
[----:B------:R-:W-:Y:S05]  /*d360*/  BSYNC B0 ;  /* 0x0000000000007941 */ /* 0x000fea0003800000 */
.L_x_4195:
[----:B------:R-:W-:Y:S02]  /*d370*/  ULDC.64 UR4, c[0x0][0x600] ;  /* 0x0001800000047ab9 */ /* 0x000fe40000000a00 */
[----:B------:R-:W-:-:S04]  /*d380*/  IADD3 R4, P0, R4, UR4, RZ ;  /* 0x0000000404047c10 */ /* 0x000fc8000ff1e0ff */
[----:B------:R-:W-:-:S05]  /*d390*/  IADD3.X R5, R5, UR5, RZ, P0, !PT ;  /* 0x0000000505057c10 */ /* 0x000fca00087fe4ff */
[----:B------:R-:W-:-:S07]  /*d3a0*/  IMAD.MOV.U32 R7, RZ, RZ, R5 ;  /* 0x000000ffff077224 */ /* 0x000fce00078e0005 */
.L_x_4187:
[----:B------:R-:W-:Y:S02]  /*d3b0*/  ULDC UR4, c[0x0][0x238] ;  /* 0x00008e0000047ab9 */ /* 0x000fe40000000800 */
[----:B------:R-:W-:-:S13]  /*d3c0*/  ISETP.NE.AND P0, PT, RZ, UR4, PT ;  /* 0x00000004ff007c0c */ /* 0x000fda000bf05270 */
[----:B------:R-:W-:Y:S05]  /*d3d0*/  @!P0 BRA `(.L_x_4198) ;  /* 0x0000002000788947 */ /* 0x000fea0003800000 */
[----:B------:R-:W0:Y:S01]  /*d3e0*/  LDC R14, c[0x0][0x3ec] ;  /* 0x0000fb00ff0e7b82 */ /* 0x000e220000000800 */
[----:B------:R-:W2:Y:S01]  /*d3f0*/  S2R R2, SR_CTAID.X ;  /* 0x0000000000027919 */ /* 0x000ea20000002500 */
[----:B------:R-:W-:Y:S01]  /*d400*/  ULDC UR4, c[0x0][0x23c] ;  /* 0x00008f0000047ab9 */ /* 0x000fe20000000800 */
[----:B-----5:R-:W-:Y:S01]  /*d410*/  MOV R16, RZ ;  /* 0x000000ff00107202 */ /* 0x020fe20000000f00 */
[----:B------:R-:W-:Y:S01]  /*d420*/  IMAD R8, R0, UR4, RZ ;  /* 0x0000000400087c24 */ /* 0x000fe2000f8e02ff */
[----:B------:R-:W-:-:S03]  /*d430*/  ULDC UR4, c[0x0][0x240] ;  /* 0x0000900000047ab9 */ /* 0x000fc60000000800 */
[----:B------:R-:W-:Y:S01]  /*d440*/  IMAD R9, R3, UR4, R8 ;  /* 0x0000000403097c24 */ /* 0x000fe2000f8e0208 */
[----:B------:R-:W-:Y:S01]  /*d450*/  ULDC UR4, c[0x0][0x228] ;  /* 0x00008a0000047ab9 */ /* 0x000fe20000000800 */
[----:B0-----:R-:W-:Y:S02]  /*d460*/  ISETP.NE.AND P0, PT, R14, RZ, PT ;  /* 0x000000ff0e00720c */ /* 0x001fe40003f05270 */
[----:B--2---:R-:W-:-:S11]  /*d470*/  IMAD R9, R2, UR4, R9 ;  /* 0x0000000402097c24 */ /* 0x004fd6000f8e0209 */
        /* <DEDUP_REMOVED lines=274> */
.L_x_4199:
        /* <DEDUP_REMOVED lines=13> */
[----:B------:R-:W-:Y:S01]  /*e670*/  HFMA2.MMA R10, -RZ, RZ, 0, 5.9604644775390625e-08 ;  /* 0x00000001ff0a7435 */ /* 0x000fe200000001ff */
[----:B------:R-:W-:-:S13]  /*e680*/  ISETP.NE.AND P1, PT, RZ, UR4, PT ;  /* 0x00000004ff007c0c */ /* 0x000fda000bf25270 */
[----:B------:R-:W-:-:S04]  /*e690*/  @P1 ISETP.NE.AND P0, PT, R3, RZ, PT ;  /* 0x000000ff0300120c */ /* 0x000fc80003f05270 */
[----:B------:R-:W-:-:S04]  /*e6a0*/  @P1 SEL R11, RZ, 0x1, P0 ;  /* 0x00000001ff0b1807 */ /* 0x000fc80000000000 */
[----:B------:R-:W-:-:S07]  /*e6b0*/  @P1 PRMT R10, R11, 0x7610, R10 ;  /* 0x000076100b0a1816 */ /* 0x000fce000000000a */
.L_x_4201:
[----:B0-----:R-:W-:Y:S05]  /*e6c0*/  BSYNC B0 ;  /* 0x0000000000007941 */ /* 0x001fea0003800000 */
.L_x_4200:
        /* <DEDUP_REMOVED lines=14> */
.L_x_4203:
[----:B------:R-:W-:Y:S05]  /*e7b0*/  BSYNC B0 ;  /* 0x0000000000007941 */ /* 0x000fea0003800000 */
.L_x_4202:
        /* <DEDUP_REMOVED lines=35> */
.L_x_4205:
[----:B------:R-:W-:Y:S05]  /*e9f0*/  BSYNC B0 ;  /* 0x0000000000007941 */ /* 0x000fea0003800000 */
.L_x_4204:
        /* <DEDUP_REMOVED lines=30> */
.L_x_4210:
[----:B------:R-:W-:-:S05]  /*ebe0*/  IADD3 R15, R17, R6, RZ ;  /* 0x00000006110f7210 */ /* 0x000fca0007ffe0ff */
[----:B-1----:R-:W-:-:S06]  /*ebf0*/  IMAD.WIDE.U32 R14, R15, 0x4, R10 ;  /* 0x000000040f0e7825 */ /* 0x002fcc00078e000a */
[----:B------:R-:W2:Y:S01]  /*ec00*/  LDG.E R14, desc[UR36][R14.64] ;  /* 0x000000240e0e7981 */ /* 0x000ea2000c1e1900 */
[----:B------:R-:W-:-:S05]  /*ec10*/  IMAD.IADD R6, R19, 0x1, R6 ;  /* 0x0000000113067824 */ /* 0x000fca00078e0206 */
[----:B------:R-:W-:Y:S01]  /*ec20*/  ISETP.GE.U32.AND P0, PT, R6, UR6, PT ;  /* 0x0000000606007c0c */ /* 0x000fe2000bf06070 */
[----:B--2---:R-:W-:-:S12]  /*ec30*/  FADD.FTZ R13, R14, R13 ;  /* 0x0000000d0e0d7221 */ /* 0x004fd80000010000 */
[----:B------:R-:W-:Y:S05]  /*ec40*/  @!P0 BRA `(.L_x_4210) ;  /* 0xfffffffc00e48947 */ /* 0x000fea000383ffff */
[----:B------:R-:W-:Y:S05]  /*ec50*/  BSYNC B1 ;  /* 0x0000000000017941 */ /* 0x000fea0003800000 */
.L_x_4209:
[----:B------:R-:W-:Y:S05]  /*ec60*/  BRA `(.L_x_4208) ;  /* 0x0000000000447947 */ /* 0x000fea0003800000 */
.L_x_4207:
        /* <DEDUP_REMOVED lines=9> */
.L_x_4211:
[----:B------:R-:W-:-:S05]  /*ed00*/  IADD3 R15, R2, R17, RZ ;  /* 0x00000011020f7210 */ /* 0x000fca0007ffe0ff */
[----:B0-----:R-:W-:-:S04]  /*ed10*/  IMAD R15, R15, R6, R0 ;  /* 0x000000060f0f7224 */ /* 0x001fc800078e0200 */
[----:B--2---:R-:W-:-:S06]  /*ed20*/  IMAD.WIDE.U32 R14, R15, 0x4, R10 ;  /* 0x000000040f0e7825 */ /* 0x004fcc00078e000a */
[----:B------:R-:W2:Y:S01]  /*ed30*/  LDG.E R14, desc[UR36][R14.64] ;  /* 0x000000240e0e7981 */ /* 0x000ea2000c1e1900 */
[----:B---3--:R-:W-:-:S05]  /*ed40*/  IMAD.IADD R17, R12, 0x1, R17 ;  /* 0x000000010c117824 */ /* 0x008fca00078e0211 */
[----:B------:R-:W-:Y:S01]  /*ed50*/  ISETP.GE.U32.AND P0, PT, R17, UR5, PT ;  /* 0x0000000511007c0c */ /* 0x000fe2000bf06070 */
[----:B--2---:R-:W-:-:S12]  /*ed60*/  FADD.FTZ R13, R14, R13 ;  /* 0x0000000d0e0d7221 */ /* 0x004fd80000010000 */
[----:B------:R-:W-:Y:S05]  /*ed70*/  @!P0 BRA `(.L_x_4211) ;  /* 0xfffffffc00e08947 */ /* 0x000fea000383ffff */
.L_x_4208:
[----:B------:R-:W-:Y:S05]  /*ed80*/  BSYNC B0 ;  /* 0x0000000000007941 */ /* 0x000fea0003800000 */
.L_x_4206:
        /* <DEDUP_REMOVED lines=13> */
.L_x_4213:
[----:B------:R-:W-:Y:S01]  /*ee60*/  IADD3 R10, R3, R6, RZ ;  /* 0x00000006030a7210 */ /* 0x000fe20007ffe0ff */
[----:B------:R-:W-:Y:S03]  /*ee70*/  BAR.SYNC.DEFER_BLOCKING 0x0 ;  /* 0x0000000000007b1d */ /* 0x000fe60000010000 */
        /* <DEDUP_REMOVED lines=10> */
.L_x_4212:
[----:B------:R-:W-:Y:S05]  /*ef20*/  @!P2 BRA `(.L_x_4214) ;  /* 0x000000000078a947 */ /* 0x000fea0003800000 */
[----:B------:R-:W-:Y:S01]  /*ef30*/  ISETP.GT.AND P0, PT, R11, 0x20, PT ;  /* 0x000000200b00780c */ /* 0x000fe20003f04270 */
[----:B------:R-:W-:-:S12]  /*ef40*/  IMAD.MOV.U32 R3, RZ, RZ, R11 ;  /* 0x000000ffff037224 */ /* 0x000fd800078e000b */
[----:B------:R-:W-:Y:S05]  /*ef50*/  @!P0 BRA `(.L_x_4215) ;  /* 0x0000000000488947 */ /* 0x000fea0003800000 */
[----:B------:R-:W-:Y:S01]  /*ef60*/  LEA.HI R3, R11, R11, RZ, 0x1 ;  /* 0x0000000b0b037211 */ /* 0x000fe200078f08ff */
[----:B------:R2:W-:Y:S03]  /*ef70*/  STS [R2], R13 ;  /* 0x0000000d02007388 */ /* 0x0005e60000000800 */
[----:B------:R-:W-:Y:S01]  /*ef80*/  SHF.R.S32.HI R6, RZ, 0x1, R3 ;  /* 0x00000001ff067819 */ /* 0x000fe20000011403 */
[----:B------:R-:W-:-:S03]  /*ef90*/  HFMA2.MMA R3, -RZ, RZ, 0, 1.9073486328125e-06 ;  /* 0x00000020ff037435 */ /* 0x000fc600000001ff */
[----:B------:R-:W-:-:S13]  /*efa0*/  ISETP.GE.AND P0, PT, R6, 0x20, PT ;  /* 0x000000200600780c */ /* 0x000fda0003f06270 */
[----:B--2---:R-:W-:Y:S05]  /*efb0*/  @!P0 BRA `(.L_x_4215) ;  /* 0x0000000000308947 */ /* 0x004fea0003800000 */
.L_x_4216:
[----:B------:R-:W-:Y:S01]  /*efc0*/  IADD3 R3, R0, R6, RZ ;  /* 0x0000000600037210 */ /* 0x000fe20007ffe0ff */
[----:B------:R-:W-:Y:S03]  /*efd0*/  BAR.SYNC.DEFER_BLOCKING 0x0 ;  /* 0x0000000000007b1d */ /* 0x000fe60000010000 */
[----:B------:R-:W-:-:S04]  /*efe0*/  ISETP.GE.U32.AND P0, PT, R3, R11, PT ;  /* 0x0000000b0300720c */ /* 0x000fc80003f06070 */
[----:B------:R-:W-:-:S13]  /*eff0*/  ISETP.GE.U32.OR P0, PT, R0, R6, P0 ;  /* 0x000000060000720c */ /* 0x000fda0000706470 */
[----:B------:R-:W-:Y:S01]  /*f000*/  @!P0 IMAD R3, R6, 0x4, R2 ;  /* 0x0000000406038824 */ /* 0x000fe200078e0202 */
[----:B------:R-:W-:-:S04]  /*f010*/  SHF.R.S32.HI R6, RZ, 0x1, R6 ;  /* 0x00000001ff067819 */ /* 0x000fc80000011406 */
[----:B------:R-:W0:Y:S02]  /*f020*/  @!P0 LDS R10, [R3] ;  /* 0x00000000030a8984 */ /* 0x000e240000000800 */
[----:B0-----:R-:W-:-:S05]  /*f030*/  @!P0 FADD.FTZ R13, R13, R10 ;  /* 0x0000000a0d0d8221 */ /* 0x001fca0000010000 */
[----:B------:R2:W-:Y:S01]  /*f040*/  @!P0 STS [R2], R13 ;  /* 0x0000000d02008388 */ /* 0x0005e20000000800 */
[----:B------:R-:W-:-:S13]  /*f050*/  ISETP.GE.AND P0, PT, R6, 0x20, PT ;  /* 0x000000200600780c */ /* 0x000fda0003f06270 */
[----:B--2---:R-:W-:Y:S05]  /*f060*/  @P0 BRA `(.L_x_4216) ;  /* 0xfffffffc00d40947 */ /* 0x004fea000383ffff */
[----:B------:R-:W-:-:S07]  /*f070*/  MOV R3, 0x20 ;  /* 0x0000002000037802 */ /* 0x000fce0000000f00 */
.L_x_4215:
[----:B------:R-:W-:Y:S01]  /*f080*/  BAR.SYNC.DEFER_BLOCKING 0x0 ;  /* 0x0000000000007b1d */ /* 0x000fe20000010000 */
[----:B------:R-:W-:-:S13]  /*f090*/  ISETP.GE.AND P0, PT, R3, 0x2, PT ;  /* 0x000000020300780c */ /* 0x000fda0003f06270 */
[----:B------:R-:W-:Y:S05]  /*f0a0*/  @!P0 BRA `(.L_x_4214) ;  /* 0x0000000000188947 */ /* 0x000fea0003800000 */
[----:B------:R-:W-:-:S11]  /*f0b0*/  HFMA2.MMA R0, -RZ, RZ, 0, 5.9604644775390625e-08 ;  /* 0x00000001ff007435 */ /* 0x000fd600000001ff */
.L_x_4217:
[----:B0-----:R0:W2:Y:S02]  /*f0c0*/  SHFL.DOWN PT, R2, R13, R0, 0x1f ;  /* 0x08001f000d027589 */ /* 0x0010a400000e0000 */
[----:B0-----:R-:W-:-:S05]  /*f0d0*/  IMAD.SHL.U32 R0, R0, 0x2, RZ ;  /* 0x0000000200007824 */ /* 0x001fca00078e00ff */
[----:B------:R-:W-:Y:S01]  /*f0e0*/  ISETP.GE.AND P0, PT, R0, R3, PT ;  /* 0x000000030000720c */ /* 0x000fe20003f06270 */
[----:B--2---:R-:W-:-:S12]  /*f0f0*/  FADD.FTZ R13, R2, R13 ;  /* 0x0000000d020d7221 */ /* 0x004fd80000010000 */
[----:B------:R-:W-:Y:S05]  /*f100*/  @!P0 BRA `(.L_x_4217) ;  /* 0xfffffffc00ec8947 */ /* 0x000fea000383ffff */
.L_x_4214:
        /* <DEDUP_REMOVED lines=11> */
.L_x_4219:
[----:B------:R-:W-:Y:S05]  /*f1c0*/  @!P1 BRA `(.L_x_4220) ;  /* 0x0000000000649947 */ /* 0x000fea0003800000 */
[----:B------:R-:W2:Y:S01]  /*f1d0*/  LDC R0, c[0x0][0x624] ;  /* 0x00018900ff007b82 */ /* 0x000ea20000000800 */
[----:B------:R-:W-:Y:S02]  /*f1e0*/  F2FP.F16.F32.PACK_AB R18, RZ, R13 ;  /* 0x0000000dff12723e */ /* 0x000fe400000000ff */
        /* <DEDUP_REMOVED lines=18> */
.L_x_4221:
[----:B------:R-:W-:Y:S02]  /*f310*/  ULDC.64 UR4, c[0x0][0x5f0] ;  /* 0x00017c0000047ab9 */ /* 0x000fe40000000a00 */
[----:B------:R-:W-:-:S04]  /*f320*/  IADD3 R16, P0, R16, UR4, RZ ;  /* 0x0000000410107c10 */ /* 0x000fc8000ff1e0ff */
[----:B------:R-:W-:-:S05]  /*f330*/  IADD3.X R17, RZ, UR5, RZ, P0, !PT ;  /* 0x00000005ff117c10 */ /* 0x000fca00087fe4ff */
[----:B------:R-:W-:Y:S01]  /*f340*/  STG.E.U16 desc[UR36][R16.64], R18 ;  /* 0x0000001210007986 */ /* 0x000fe2000c101524 */
[----:B------:R-:W-:Y:S05]  /*f350*/  EXIT ;  /* 0x000000000000794d */ /* 0x000fea0003800000 */
.L_x_4220:
[----:B------:R-:W-:Y:S01]  /*f360*/  STG.E desc[UR36][R4.64], R13 ;  /* 0x0000000d04007986 */ /* 0x000fe2000c101924 */
[----:B------:R-:W-:Y:S05]  /*f370*/  EXIT ;  /* 0x000000000000794d */ /* 0x000fea0003800000 */
.L_x_4218:
[----:B------:R-:W-:Y:S01]  /*f380*/  ISETP.NE.AND P0, PT, RZ, UR38, PT ;  /* 0x00000026ff007c0c */ /* 0x000fe2000bf05270 */
[----:B------:R-:W-:Y:S02]  /*f390*/  ULDC.U8 UR4, c[0x0][0x621] ;  /* 0x0001884000047ab9 */ /* 0x000fe40000000000 */
[----:B------:R-:W-:-:S10]  /*f3a0*/  ISETP.NE.AND P1, PT, RZ, UR4, PT ;  /* 0x00000004ff007c0c */ /* 0x000fd4000bf25270 */
[----:B------:R-:W-:Y:S05]  /*f3b0*/  @!P0 BRA `(.L_x_4222) ;  /* 0x00000000000c8947 */ /* 0x000fea0003800000 */
[----:B------:R-:W2:Y:S02]  /*f3c0*/  LDG.E.U16 R0, desc[UR36][R8.64] ;  /* 0x0000002408007981 */ /* 0x000ea4000c1e1500 */
[----:B--2---:R-:W-:-:S05]  /*f3d0*/  HADD2.F32 R0, -RZ, R0.H0_H0 ;  /* 0x20000000ff007230 */ /* 0x004fca0000004100 */
[----:B0-----:R-:W-:-:S07]  /*f3e0*/  FADD.FTZ R13, R13, R0 ;  /* 0x000000000d0d7221 */ /* 0x001fce0000010000 */
.L_x_4222:
        /* <DEDUP_REMOVED lines=21> */
.L_x_4224:
[----:B------:R-:W-:Y:S02]  /*f540*/  ULDC.64 UR4, c[0x0][0x5f0] ;  /* 0x00017c0000047ab9 */ /* 0x000fe40000000a00 */
[----:B------:R-:W-:-:S04]  /*f550*/  IADD3 R16, P0, R16, UR4, RZ ;  /* 0x0000000410107c10 */ /* 0x000fc8000ff1e0ff */
[----:B------:R-:W-:-:S05]  /*f560*/  IADD3.X R17, RZ, UR5, RZ, P0, !PT ;  /* 0x00000005ff117c10 */ /* 0x000fca00087fe4ff */
[----:B------:R-:W-:Y:S01]  /*f570*/  STG.E.U16 desc[UR36][R16.64], R18 ;  /* 0x0000001210007986 */ /* 0x000fe2000c101524 */
[----:B------:R-:W-:Y:S05]  /*f580*/  EXIT ;  /* 0x000000000000794d */ /* 0x000fea0003800000 */
.L_x_4223:
[----:B0-----:R-:W-:-:S05]  /*f590*/  F2FP.F16.F32.PACK_AB R13, RZ, R13 ;  /* 0x0000000dff0d723e */ /* 0x001fca00000000ff */
[----:B------:R-:W-:Y:S01]  /*f5a0*/  STG.E.U16 desc[UR36][R8.64], R13 ;  /* 0x0000000d08007986 */ /* 0x000fe2000c101524 */
[----:B------:R-:W-:Y:S05]  /*f5b0*/  EXIT ;  /* 0x000000000000794d */ /* 0x000fea0003800000 */
.L_x_4198:
        /* <DEDUP_REMOVED lines=21> */
.L_x_4226:
[----:B------:R-:W-:Y:S05]  /*f710*/  @!P1 BRA `(.L_x_4227) ;  /* 0x0000000000649947 */ /* 0x000fea0003800000 */
[----:B------:R-:W0:Y:S01]  /*f720*/  LDC R0, c[0x0][0x624] ;  /* 0x00018900ff007b82 */ /* 0x000e220000000800 */
[----:B-----5:R-:W-:Y:S02]  /*f730*/  F2FP.F16.F32.PACK_AB R16, RZ, R6 ;  /* 0x00000006ff10723e */ /* 0x020fe400000000ff */
        /* <DEDUP_REMOVED lines=18> */
.L_x_4228:
[----:B------:R-:W-:Y:S02]  /*f860*/  ULDC.64 UR4, c[0x0][0x5f0] ;  /* 0x00017c0000047ab9 */ /* 0x000fe40000000a00 */
[----:B------:R-:W-:-:S05]  /*f870*/  IADD3 R2, P0, R2, UR4, RZ ;  /* 0x0000000402027c10 */ /* 0x000fca000ff1e0ff */
[----:B------:R-:W-:-:S05]  /*f880*/  IMAD.X R3, RZ, RZ, UR5, P0 ;  /* 0x00000005ff037e24 */ /* 0x000fca00080e06ff */
[----:B------:R-:W-:Y:S01]  /*f890*/  STG.E.U16 desc[UR36][R2.64], R16 ;  /* 0x0000001002007986 */ /* 0x000fe2000c101524 */
[----:B------:R-:W-:Y:S05]  /*f8a0*/  EXIT ;  /* 0x000000000000794d */ /* 0x000fea0003800000 */
.L_x_4227:
[----:B------:R-:W-:Y:S01]  /*f8b0*/  STG.E desc[UR36][R4.64], R6 ;  /* 0x0000000604007986 */ /* 0x000fe2000c101924 */
[----:B------:R-:W-:Y:S05]  /*f8c0*/  EXIT ;  /* 0x000000000000794d */ /* 0x000fea0003800000 */
.L_x_4225:
[----:B------:R-:W-:Y:S01]  /*f8d0*/  ISETP.NE.AND P0, PT, RZ, UR38, PT ;  /* 0x00000026ff007c0c */ /* 0x000fe2000bf05270 */
[----:B------:R-:W-:Y:S02]  /*f8e0*/  ULDC.U8 UR4, c[0x0][0x621] ;  /* 0x0001884000047ab9 */ /* 0x000fe40000000000 */
[----:B------:R-:W-:-:S10]  /*f8f0*/  ISETP.NE.AND P1, PT, RZ, UR4, PT ;  /* 0x00000004ff007c0c */ /* 0x000fd4000bf25270 */
[----:B------:R-:W-:Y:S05]  /*f900*/  @!P0 BRA `(.L_x_4229) ;  /* 0x00000000000c8947 */ /* 0x000fea0003800000 */
[----:B------:R-:W2:Y:S02]  /*f910*/  LDG.E.U16 R0, desc[UR36][R12.64] ;  /* 0x000000240c007981 */ /* 0x000ea4000c1e1500 */
[----:B--2---:R-:W-:-:S05]  /*f920*/  HADD2.F32 R3, -RZ, R0.H0_H0 ;  /* 0x20000000ff037230 */ /* 0x004fca0000004100 */
[----:B------:R-:W-:-:S07]  /*f930*/  FADD.FTZ R6, R6, R3 ;  /* 0x0000000306067221 */ /* 0x000fce0000010000 */
.L_x_4229:
[----:B-----5:R-:W-:Y:S01]  /*f940*/  F2FP.F16.F32.PACK_AB R16, RZ, R6 ;  /* 0x00000006ff10723e */ /* 0x020fe200000000ff */
        /* <DEDUP_REMOVED lines=20> */
.L_x_4231:
[----:B------:R-:W-:Y:S02]  /*fa90*/  ULDC.64 UR4, c[0x0][0x5f0] ;  /* 0x00017c0000047ab9 */ /* 0x000fe40000000a00 */
[----:B------:R-:W-:-:S04]  /*faa0*/  IADD3 R2, P0, R2, UR4, RZ ;  /* 0x0000000402027c10 */ /* 0x000fc8000ff1e0ff */
[----:B------:R-:W-:-:S05]  /*fab0*/  IADD3.X R3, RZ, UR5, RZ, P0, !PT ;  /* 0x00000005ff037c10 */ /* 0x000fca00087fe4ff */
[----:B------:R-:W-:Y:S01]  /*fac0*/  STG.E.U16 desc[UR36][R2.64], R16 ;  /* 0x0000001002007986 */ /* 0x000fe2000c101524 */
[----:B------:R-:W-:Y:S05]  /*fad0*/  EXIT ;  /* 0x000000000000794d */ /* 0x000fea0003800000 */
.L_x_4230:
[----:B------:R-:W-:Y:S01]  /*fae0*/  STG.E.U16 desc[UR36][R12.64], R16 ;  /* 0x000000100c007986 */ /* 0x000fe2000c101524 */
[----:B------:R-:W-:Y:S05]  /*faf0*/  EXIT ;  /* 0x000000000000794d */ /* 0x000fea0003800000 */
        .weak           $__internal_6_$__cuda_sm20_div_u64
        .type           $__internal_6_$__cuda_sm20_div_u64,@function
        .size           $__internal_6_$__cuda_sm20_div_u64,($__internal_7_$__cuda_sm20_rem_u64 - $__internal_6_$__cuda_sm20_div_u64)
$__internal_6_$__cuda_sm20_div_u64:
        /* <DEDUP_REMOVED lines=68> */
[----:B------:R-:W-:Y:S06]  /*ff40*/  RET.REL.NODEC R8 `(_ZN2at6native13reduce_kernelILi512ELi1ENS0_8ReduceOpIN3c104HalfENS0_9NanSumOpsIfS4_EEjS4_Li4ELi4EEEEEvT1_) ;  /* 0xffffff00082c7950 */ /* 0x000fec0003c3ffff */
        .weak           $__internal_7_$__cuda_sm20_rem_u64
        .type           $__internal_7_$__cuda_sm20_rem_u64,@function
        .size           $__internal_7_$__cuda_sm20_rem_u64,(.L_x_9789 - $__internal_7_$__cuda_sm20_rem_u64)
$__internal_7_$__cuda_sm20_rem_u64:
        /* <DEDUP_REMOVED lines=64> */
[----:B------:R-:W-:Y:S06]  /*10350*/  RET.REL.NODEC R18 `(_ZN2at6native13reduce_kernelILi512ELi1ENS0_8ReduceOpIN3c104HalfENS0_9NanSumOpsIfS4_EEjS4_Li4ELi4EEEEEvT1_) ;  /* 0xfffffefc12287950 */ /* 0x000fec0003c3ffff */
.L_x_4232:
        /* <DEDUP_REMOVED lines=10> */
.L_x_9789:


//--------------------- .text._ZN2at6native13reduce_kernelILi256ELi2ENS0_8ReduceOpIN3c104HalfENS0_9NanSumOpsIfS4_EEjS4_Li4ELi4EEEEEvT1_ --------------------------
	.section	.text._ZN2at6native13reduce_kernelILi256ELi2ENS0_8ReduceOpIN3c104HalfENS0_9NanSumOpsIfS4_EEjS4_Li4ELi4EEEEEvT1_,"ax",@progbits
	.align	128
        .global         _ZN2at6native13reduce_kernelILi256ELi2ENS0_8ReduceOpIN3c104HalfENS0_9NanSumOpsIfS4_EEjS4_Li4ELi4EEEEEvT1_
        .type           _ZN2at6native13reduce_kernelILi256ELi2ENS0_8ReduceOpIN3c104HalfENS0_9NanSumOpsIfS4_EEjS4_Li4ELi4EEEEEvT1_,@function
        .size           _ZN2at6native13reduce_kernelILi256ELi2ENS0_8ReduceOpIN3c104HalfENS0_9NanSumOpsIfS4_EEjS4_Li4ELi4EEEEEvT1_,(.L_x_9791 - _ZN2at6native13reduce_kernelILi256ELi2ENS0_8ReduceOpIN3c104HalfENS0_9NanSumOpsIfS4_EEjS4_Li4ELi4EEEEEvT1_)
        .other          _ZN2at6native13reduce_kernelILi256ELi2ENS0_8ReduceOpIN3c104HalfENS0_9NanSumOpsIfS4_EEjS4_Li4ELi4EEEEEvT1_,@"STO_CUDA_ENTRY STV_DEFAULT"
_ZN2at6native13reduce_kernelILi256ELi2ENS0_8ReduceOpIN3c104HalfENS0_9NanSumOpsIfS4_EEjS4_Li4ELi4EEEEEvT1_:
.text._ZN2at6native13reduce_kernelILi256ELi2ENS0_8ReduceOpIN3c104HalfENS0_9NanSumOpsIfS4_EEjS4_Li4ELi4EEEEEvT1_:
        /* <DEDUP_REMOVED lines=288> */
.L_x_4233:
        /* <DEDUP_REMOVED lines=44> */
.L_x_4237:
        /* <DEDUP_REMOVED lines=25> */
.L_x_4243:
[----:B------:R-:W-:Y:S05]  /*1650*/  BSYNC B2 ;  /* 0x0000000000027941 */ /* 0x000fea0003800000 */
.L_x_4242:
        /* <DEDUP_REMOVED lines=9> */
[----:B------:R-:W-:Y:S01]  /*16f0*/  MOV R3, RZ ;  /* 0x000000ff00037202 */ /* 0x000fe20000000f00 */
[----:B--2---:R-:W-:-:S05]  /*1700*/  HADD2.F32 R0, -RZ, R0.H0_H0 ;  /* 0x20000000ff007230 */ /* 0x004fca0000004100 */
[----:B------:R-:W-:-:S13]  /*1710*/  FSETP.GTU.FTZ.AND P0, PT, |R0|, +INF , PT ;  /* 0x7f8000000000780b */ /* 0x000fda0003f1c200 */
[----:B------:R-:W-:-:S04]  /*1720*/  @!P0 IMAD.MOV.U32 R3, RZ, RZ, R0 ;  /* 0x000000ffff038224 */ /* 0x000fc800078e0000 */
[----:B------:R-:W-:-:S07]  /*1730*/  FADD.FTZ R0, R3, UR4 ;  /* 0x0000000403007e21 */ /* 0x000fce0008010000 */
.L_x_4241:
[----:B------:R-:W-:Y:S05]  /*1740*/  BSYNC B1 ;  /* 0x0000000000017941 */ /* 0x000fea0003800000 */
.L_x_4240:
[----:B------:R-:W0:Y:S01]  /*1750*/  LDC R9, c[0x0][0x21c] ;  /* 0x00008700ff097b82 */ /* 0x000e220000000800 */
[----:B------:R-:W-:-:S04]  /*1760*/  IADD3 R3, P0, -R6, 0x4, RZ ;  /* 0x0000000406037810 */ /* 0x000fc80007f1e1ff */
[----:B------:R-:W-:Y:S02]  /*1770*/  LEA R18, P1, R3, R18, 0x1 ;  /* 0x0000001203127211 */ /* 0x000fe400078208ff */
[----:B------:R-:W-:-:S04]  /*1780*/  IADD3.X R5, RZ, -0x1, RZ, P0, !PT ;  /* 0xffffffffff057810 */ /* 0x000fc800007fe4ff */
[----:B------:R-:W-:Y:S02]  /*1790*/  LEA.HI.X R19, R3, R19, R5, 0x1, P1 ;  /* 0x0000001303137211 */ /* 0x000fe400008f0c05 */
[----:B0-----:R-:W-:-:S07]  /*17a0*/  IADD3 R4, R6, -0x4, R9 ;  /* 0xfffffffc06047810 */ /* 0x001fce0007ffe009 */
.L_x_4239:
[----:B------:R-:W-:Y:S05]  /*17b0*/  BSYNC B0 ;  /* 0x0000000000007941 */ /* 0x000fea0003800000 */
.L_x_4238:
[----:B------:R-:W-:Y:S01]  /*17c0*/  ULDC.64 UR4, c[0x0][0x230] ;  /* 0x00008c0000047ab9 */ /* 0x000fe20000000a00 */
[----:B------:R-:W-:Y:S01]  /*17d0*/  BSSY B0, `(.L_x_4244) ;  /* 0x0000025000007945 */ /* 0x000fe20003800000 */
[----:B------:R-:W-:Y:S01]  /*17e0*/  IMAD R3, R23, UR4, RZ ;  /* 0x0000000417037c24 */ /* 0x000fe2000f8e02ff */
[----:B------:R-:W-:Y:S01]  /*17f0*/  ULDC UR4, c[0x0][0x238] ;  /* 0x00008e0000047ab9 */ /* 0x000fe20000000800 */
[----:B------:R-:W-:Y:S02]  /*1800*/  MOV R5, R7 ;  /* 0x0000000700057202 */ /* 0x000fe40000000f00 */
[----:B------:R-:W-:-:S04]  /*1810*/  IMAD R3, R2, UR5, R3 ;  /* 0x0000000502037c24 */ /* 0x000fc8000f8e0203 */
[----:B------:R-:W-:-:S05]  /*1820*/  IMAD R11, R16, UR4, R3 ;  /* 0x00000004100b7c24 */ /* 0x000fca000f8e0203 */
[----:B------:R-:W-:-:S04]  /*1830*/  LEA R3, R11, 0x3, 0x2 ;  /* 0x000000030b037811 */ /* 0x000fc800078e10ff */
[----:B------:R-:W-:Y:S01]  /*1840*/  ISETP.GE.U32.AND P0, PT, R3, R4, PT ;  /* 0x000000040300720c */ /* 0x000fe20003f06070 */
[----:B------:R-:W-:-:S12]  /*1850*/  IMAD.MOV.U32 R3, RZ, RZ, R7 ;  /* 0x000000ffff037224 */ /* 0x000fd800078e0007 */
[----:B------:R-:W-:Y:S05]  /*1860*/  @P0 BRA `(.L_x_4245) ;  /* 0x00000000006c0947 */ /* 0x000fea0003800000 */
[----:B------:R-:W-:-:S07]  /*1870*/  IMAD.MOV.U32 R5, RZ, RZ, R7 ;  /* 0x000000ffff057224 */ /* 0x000fce00078e0007 */
.L_x_4246:
[----:B------:R-:W-:Y:S01]  /*1880*/  IMAD.WIDE.U32 R8, R11, 0x8, R18 ;  /* 0x000000080b087825 */ /* 0x000fe200078e0012 */
[----:B------:R-:W-:-:S05]  /*1890*/  ULDC UR4, c[0x0][0x224] ;  /* 0x0000890000047ab9 */ /* 0x000fca0000000800 */
[----:B------:R-:W2:Y:S01]  /*18a0*/  LDG.E.64 R8, desc[UR60][R8.64] ;  /* 0x0000003c08087981 */ /* 0x000ea2000c1e1b00 */
[----:B------:R-:W-:Y:S01]  /*18b0*/  IADD3 R11, R11, UR4, RZ ;  /* 0x000000040b0b7c10 */ /* 0x000fe2000fffe0ff */
[----:B------:R-:W-:Y:S01]  /*18c0*/  HFMA2.MMA R14, -RZ, RZ, 0, 0 ;  /* 0x00000000ff0e7435 */ /* 0x000fe200000001ff */
[----:B------:R-:W-:Y:S02]  /*18d0*/  IMAD.MOV.U32 R20, RZ, RZ, RZ ;  /* 0x000000ffff147224 */ /* 0x000fe400078e00ff */
[--C-:B--2---:R-:W-:Y:S02]  /*18e0*/  HADD2.F32 R10, -RZ, R8.reuse.H1_H1 ;  /* 0x30000008ff0a7230 */ /* 0x104fe40000004100 */
[--C-:B------:R-:W-:Y:S02]  /*18f0*/  HADD2.F32 R13, -RZ, R9.reuse.H1_H1 ;  /* 0x30000009ff0d7230 */ /* 0x100fe40000004100 */
[----:B------:R-:W-:Y:S01]  /*1900*/  HADD2.F32 R6, -RZ, R8.H0_H0 ;  /* 0x20000008ff067230 */ /* 0x000fe20000004100 */
[----:B------:R-:W-:Y:S01]  /*1910*/  FSETP.GTU.FTZ.AND P1, PT, |R10|, +INF , PT ;  /* 0x7f8000000a00780b */ /* 0x000fe20003f3c200 */
[----:B------:R-:W-:Y:S01]  /*1920*/  HADD2.F32 R12, -RZ, R9.H0_H0 ;  /* 0x20000009ff0c7230 */ /* 0x000fe20000004100 */
[----:B------:R-:W-:-:S02]  /*1930*/  LEA R9, R11, 0x3, 0x2 ;  /* 0x000000030b097811 */ /* 0x000fc400078e10ff */
[----:B------:R-:W-:Y:S02]  /*1940*/  FSETP.GTU.FTZ.AND P3, PT, |R13|, +INF , PT ;  /* 0x7f8000000d00780b */ /* 0x000fe40003f7c200 */
[----:B------:R-:W-:Y:S02]  /*1950*/  FSETP.GTU.FTZ.AND P0, PT, |R6|, +INF , PT ;  /* 0x7f8000000600780b */ /* 0x000fe40003f1c200 */
[----:B------:R-:W-:Y:S02]  /*1960*/  FSETP.GTU.FTZ.AND P2, PT, |R12|, +INF , PT ;  /* 0x7f8000000c00780b */ /* 0x000fe40003f5c200 */
[----:B------:R-:W-:Y:S02]  /*1970*/  ISETP.GE.U32.AND P4, PT, R9, R4, PT ;  /* 0x000000040900720c */ /* 0x000fe40003f86070 */
[----:B------:R-:W-:Y:S02]  /*1980*/  CS2R R8, SRZ ;  /* 0x0000000000087805 */ /* 0x000fe4000001ff00 */
[----:B------:R-:W-:-:S03]  /*1990*/  @!P1 MOV R8, R10 ;  /* 0x0000000a00089202 */ /* 0x000fc60000000f00 */
[----:B------:R-:W-:Y:S02]  /*19a0*/  @!P3 MOV R14, R13 ;  /* 0x0000000d000eb202 */ /* 0x000fe40000000f00 */
[----:B------:R-:W-:Y:S01]  /*19b0*/  FADD.FTZ R7, R8, R7 ;  /* 0x0000000708077221 */ /* 0x000fe20000010000 */
[----:B------:R-:W-:Y:S02]  /*19c0*/  @!P0 IMAD.MOV.U32 R9, RZ, RZ, R6 ;  /* 0x000000ffff098224 */ /* 0x000fe400078e0006 */
[----:B------:R-:W-:Y:S02]  /*19d0*/  @!P2 IMAD.MOV.U32 R20, RZ, RZ, R12 ;  /* 0x000000ffff14a224 */ /* 0x000fe400078e000c */
[----:B------:R-:W-:Y:S01]  /*19e0*/  FADD.FTZ R3, R14, R3 ;  /* 0x000000030e037221 */ /* 0x000fe20000010000 */
[----:B------:R-:W-:Y:S01]  /*19f0*/  FADD.FTZ R0, R9, R0 ;  /* 0x0000000009007221 */ /* 0x000fe20000010000 */
[----:B------:R-:W-:Y:S01]  /*1a00*/  FADD.FTZ R5, R20, R5 ;  /* 0x0000000514057221 */ /* 0x000fe20000010000 */
[----:B------:R-:W-:Y:S06]  /*1a10*/  @!P4 BRA `(.L_x_4246) ;  /* 0xfffffffc0098c947 */ /* 0x000fec000383ffff */
.L_x_4245:
[----:B------:R-:W-:Y:S05]  /*1a20*/  BSYNC B0 ;  /* 0x0000000000007941 */ /* 0x000fea0003800000 */
.L_x_4244:
        /* <DEDUP_REMOVED lines=12> */
.L_x_4248:
[----:B------:R-:W-:Y:S05]  /*1af0*/  BSYNC B0 ;  /* 0x0000000000007941 */ /* 0x000fea0003800000 */
.L_x_4247:
        /* <DEDUP_REMOVED lines=10> */
[----:B------:R-:W-:Y:S02]  /*1ba0*/  IMAD.MOV.U32 R9, RZ, RZ, RZ ;  /* 0x000000ffff097224 */ /* 0x000fe400078e00ff */
[----:B--2---:R-:W-:-:S05]  /*1bb0*/  HADD2.F32 R4, -RZ, R4.H0_H0 ;  /* 0x20000004ff047230 */ /* 0x004fca0000004100 */
[----:B------:R-:W-:-:S13]  /*1bc0*/  FSETP.GTU.FTZ.AND P0, PT, |R4|, +INF , PT ;  /* 0x7f8000000400780b */ /* 0x000fda0003f1c200 */
[----:B------:R-:W-:-:S05]  /*1bd0*/  @!P0 MOV R9, R4 ;  /* 0x0000000400098202 */ /* 0x000fca0000000f00 */
[----:B------:R-:W-:-:S07]  /*1be0*/  FADD.FTZ R0, R0, R9 ;  /* 0x0000000900007221 */ /* 0x000fce0000010000 */
.L_x_4250:
[----:B------:R-:W-:Y:S05]  /*1bf0*/  BSYNC B0 ;  /* 0x0000000000007941 */ /* 0x000fea0003800000 */
.L_x_4249:
[----:B------:R-:W-:Y:S01]  /*1c00*/  FADD.FTZ R0, R7, R0 ;  /* 0x0000000007007221 */ /* 0x000fe20000010000 */
[----:B------:R-:W-:-:S03]  /*1c10*/  IMAD.MOV.U32 R19, RZ, RZ, RZ ;  /* 0x000000ffff137224 */ /* 0x000fc600078e00ff */
[----:B------:R-:W-:-:S04]  /*1c20*/  FADD.FTZ R0, R0, R5 ;  /* 0x0000000500007221 */ /* 0x000fc80000010000 */
[----:B------:R-:W-:Y:S01]  /*1c30*/  FADD.FTZ R18, R0, R3 ;  /* 0x0000000300127221 */ /* 0x000fe20000010000 */
[----:B------:R-:W-:Y:S06]  /*1c40*/  BRA `(.L_x_4235) ;  /* 0x000000a400687947 */ /* 0x000fec0003800000 */
.L_x_4236:
        /* <DEDUP_REMOVED lines=30> */
.L_x_4259:
        /* <DEDUP_REMOVED lines=286> */
.L_x_4255:
        /* <DEDUP_REMOVED lines=243> */
.L_x_4256:
        /* <DEDUP_REMOVED lines=254> */
.L_x_4257:
[----:B------:R-:W-:-:S04]  /*4f20*/  LOP3.LUT R21, R22, 0xfffffffc, RZ, 0xc0, !PT ;  /* 0xfffffffc16157812 */ /* 0x000fc800078ec0ff */
[----:B------:R-:W-:-:S04]  /*4f30*/  IADD3 R20, P1, R18, R21, RZ ;  /* 0x0000001512147210 */ /* 0x000fc80007f3e0ff */
[----:B------:R-:W-:-:S05]  /*4f40*/  IADD3.X R21, RZ, R19, RZ, P1, !PT ;  /* 0x00000013ff157210 */ /* 0x000fca0000ffe4ff */
[----:B------:R-:W2:Y:S02]  /*4f50*/  LDG.E R20, desc[UR60][R20.64] ;  /* 0x0000003c14147981 */ /* 0x000ea4000c1e1900 */
[----:B--2---:R-:W-:Y:S01]  /*4f60*/  PRMT R26, R20, 0x5432, R20 ;  /* 0x00005432141a7816 */ /* 0x004fe20000000014 */
[----:B------:R-:W-:Y:S06]  /*4f70*/  @!P0 BRA `(.L_x_4258) ;  /* 0x0000000c00ac8947 */ /* 0x000fec0003800000 */
[----:B------:R-:W-:Y:S01]  /*4f80*/  HFMA2.MMA R20, -RZ, RZ, 0, 0 ;  /* 0x00000000ff147435 */ /* 0x000fe200000001ff */
[----:B------:R-:W-:Y:S01]  /*4f90*/  IMAD.IADD R21, R3, 0x1, R12 ;  /* 0x0000000103157824 */ /* 0x000fe200078e020c */
        /* <DEDUP_REMOVED lines=233> */
.L_x_4258:
[----:B------:R-:W-:Y:S01]  /*5e30*/  LOP3.LUT R21, R0, 0xfffffffc, RZ, 0xc0, !PT ;  /* 0xfffffffc00157812 */ /* 0x000fe200078ec0ff */
[----:B------:R-:W-:Y:S02]  /*5e40*/  HADD2.F32 R29, -RZ, R24.H1_H1 ;  /* 0x30000018ff1d7230 */ /* 0x000fe40000004100 */
[----:B------:R-:W-:Y:S01]  /*5e50*/  HADD2.F32 R3, -RZ, R25.H0_H0 ;  /* 0x20000019ff037230 */ /* 0x000fe20000004100 */
[----:B------:R-:W-:Y:S01]  /*5e60*/  IADD3 R20, P1, R18, R21, RZ ;  /* 0x0000001512147210 */ /* 0x000fe20007f3e0ff */
[----:B------:R-:W-:Y:S02]  /*5e70*/  HADD2.F32 R22, -RZ, R26.H1_H1 ;  /* 0x3000001aff167230 */ /* 0x000fe40000004100 */
[----:B------:R-:W-:Y:S02]  /*5e80*/  HADD2.F32 R28, -RZ, R24.H0_H0 ;  /* 0x20000018ff1c7230 */ /* 0x000fe40000004100 */
[----:B------:R-:W-:Y:S01]  /*5e90*/  HADD2.F32 R32, -RZ, R26.H0_H0 ;  /* 0x2000001aff207230 */ /* 0x000fe20000004100 */
[----:B------:R-:W-:Y:S01]  /*5ea0*/  MOV R27, RZ ;  /* 0x000000ff001b7202 */ /* 0x000fe20000000f00 */
[----:B------:R-:W-:Y:S01]  /*5eb0*/  IMAD.X R21, RZ, RZ, R19, P1 ;  /* 0x000000ffff157224 */ /* 0x000fe200008e0613 */
[----:B------:R-:W-:Y:S01]  /*5ec0*/  LEA R13, R12, R13, 0x1 ;  /* 0x0000000d0c0d7211 */ /* 0x000fe200078e08ff */
[----:B------:R-:W-:-:S04]  /*5ed0*/  ULDC UR4, c[0x0][0x21c] ;  /* 0x0000870000047ab9 */ /* 0x000fc80000000800 */
[----:B------:R1:W2:Y:S01]  /*5ee0*/  LDG.E R21, desc[UR60][R20.64] ;  /* 0x0000003c14157981 */ /* 0x0002a2000c1e1900 */
[----:B------:R-:W-:Y:S01]  /*5ef0*/  HADD2.F32 R0, -RZ, R25.H1_H1 ;  /* 0x30000019ff007230 */ /* 0x000fe20000004100 */
[----:B------:R-:W-:Y:S02]  /*5f00*/  FSETP.GTU.FTZ.AND P3, PT, |R29|, +INF , PT ;  /* 0x7f8000001d00780b */ /* 0x000fe40003f7c200 */
[----:B------:R-:W-:Y:S02]  /*5f10*/  FSETP.GTU.FTZ.AND P2, PT, |R3|, +INF , PT ;  /* 0x7f8000000300780b */ /* 0x000fe40003f5c200 */
[----:B------:R-:W-:Y:S02]  /*5f20*/  FSETP.GTU.FTZ.AND P1, PT, |R0|, +INF , PT ;  /* 0x7f8000000000780b */ /* 0x000fe40003f3c200 */
[----:B------:R-:W-:Y:S02]  /*5f30*/  FSETP.GTU.FTZ.AND P5, PT, |R22|, +INF , PT ;  /* 0x7f8000001600780b */ /* 0x000fe40003fbc200 */
[----:B------:R-:W-:Y:S01]  /*5f40*/  FSETP.GTU.FTZ.AND P4, PT, |R28|, +INF , PT ;  /* 0x7f8000001c00780b */ /* 0x000fe20003f9c200 */
[----:B-1----:R-:W-:Y:S01]  /*5f50*/  IMAD.MOV.U32 R20, RZ, RZ, RZ ;  /* 0x000000ffff147224 */ /* 0x002fe200078e00ff */
[----:B------:R-:W-:-:S05]  /*5f60*/  IADD3 R13, R13, R12, RZ ;  /* 0x0000000c0d0d7210 */ /* 0x000fca0007ffe0ff */
[----:B------:R-:W-:Y:S02]  /*5f70*/  @!P2 IMAD.MOV.U32 R20, RZ, RZ, R3 ;  /* 0x000000ffff14a224 */ /* 0x000fe400078e0003 */
[----:B------:R-:W-:Y:S01]  /*5f80*/  @!P1 MOV R27, R0 ;  /* 0x00000000001b9202 */ /* 0x000fe20000000f00 */
[----:B------:R-:W-:Y:S01]  /*5f90*/  IMAD R33, R12, 0x3, R13 ;  /* 0x000000030c217824 */ /* 0x000fe200078e020d */
[----:B------:R-:W-:Y:S01]  /*5fa0*/  FSETP.GTU.FTZ.AND P1, PT, |R32|, +INF , PT ;  /* 0x7f8000002000780b */ /* 0x000fe20003f3c200 */
[----:B------:R-:W-:Y:S01]  /*5fb0*/  IMAD.MOV.U32 R3, RZ, RZ, RZ ;  /* 0x000000ffff037224 */ /* 0x000fe200078e00ff */
[----:B------:R-:W-:Y:S01]  /*5fc0*/  MOV R0, RZ ;  /* 0x000000ff00007202 */ /* 0x000fe20000000f00 */
[----:B------:R-:W-:Y:S01]  /*5fd0*/  FADD.FTZ R4, R27, R4 ;  /* 0x000000041b047221 */ /* 0x000fe20000010000 */
[----:B------:R-:W-:Y:S01]  /*5fe0*/  @!P3 MOV R0, R29 ;  /* 0x0000001d0000b202 */ /* 0x000fe20000000f00 */
[----:B------:R-:W-:Y:S01]  /*5ff0*/  FADD.FTZ R5, R20, R5 ;  /* 0x0000000514057221 */ /* 0x000fe20000010000 */
[----:B------:R-:W-:Y:S01]  /*6000*/  @!P4 MOV R3, R28 ;  /* 0x0000001c0003c202 */ /* 0x000fe20000000f00 */
[----:B------:R-:W-:Y:S01]  /*6010*/  IMAD.MOV.U32 R28, RZ, RZ, RZ ;  /* 0x000000ffff1c7224 */ /* 0x000fe200078e00ff */
[----:B------:R-:W-:Y:S01]  /*6020*/  MOV R27, RZ ;  /* 0x000000ff001b7202 */ /* 0x000fe20000000f00 */
[----:B------:R-:W-:-:S02]  /*6030*/  IMAD.MOV.U32 R20, RZ, RZ, RZ ;  /* 0x000000ffff147224 */ /* 0x000fc400078e00ff */
[----:B------:R-:W-:Y:S01]  /*6040*/  FADD.FTZ R7, R0, R7 ;  /* 0x0000000700077221 */ /* 0x000fe20000010000 */
[----:B------:R-:W-:Y:S01]  /*6050*/  FADD.FTZ R6, R3, R6 ;  /* 0x0000000603067221 */ /* 0x000fe20000010000 */
[----:B------:R-:W-:-:S04]  /*6060*/  @!P1 IMAD.MOV.U32 R28, RZ, RZ, R32 ;  /* 0x000000ffff1c9224 */ /* 0x000fc800078e0020 */
[----:B------:R-:W-:Y:S01]  /*6070*/  FADD.FTZ R9, R28, R9 ;  /* 0x000000091c097221 */ /* 0x000fe20000010000 */
[----:B--2---:R-:W-:Y:S01]  /*6080*/  PRMT R30, R21, 0x7610, R21 ;  /* 0x00007610151e7816 */ /* 0x004fe20000000015 */
[----:B------:R-:W-:Y:S02]  /*6090*/  IMAD.MOV.U32 R21, RZ, RZ, RZ ;  /* 0x000000ffff157224 */ /* 0x000fe400078e00ff */
[----:B------:R-:W-:Y:S01]  /*60a0*/  @!P5 IMAD.MOV.U32 R21, RZ, RZ, R22 ;  /* 0x000000ffff15d224 */ /* 0x000fe200078e0016 */
[----:B------:R-:W-:Y:S01]  /*60b0*/  MOV R22, UR4 ;  /* 0x0000000400167c02 */ /* 0x000fe20008000f00 */
[--C-:B------:R-:W-:Y:S02]  /*60c0*/  HADD2.F32 R31, -RZ, R30.reuse.H0_H0 ;  /* 0x2000001eff1f7230 */ /* 0x100fe40000004100 */
[----:B------:R-:W-:Y:S01]  /*60d0*/  HADD2.F32 R29, -RZ, R30.H1_H1 ;  /* 0x3000001eff1d7230 */ /* 0x000fe20000004100 */
[----:B------:R-:W-:Y:S01]  /*60e0*/  ISETP.GE.U32.AND P1, PT, R33, R22, PT ;  /* 0x000000162100720c */ /* 0x000fe20003f26070 */
[----:B------:R-:W-:Y:S01]  /*60f0*/  FADD.FTZ R8, R21, R8 ;  /* 0x0000000815087221 */ /* 0x000fe20000010000 */
[----:B------:R-:W-:-:S02]  /*6100*/  FSETP.GTU.FTZ.AND P2, PT, |R31|, +INF , PT ;  /* 0x7f8000001f00780b */ /* 0x000fc40003f5c200 */
[----:B------:R-:W-:-:S11]  /*6110*/  FSETP.GTU.FTZ.AND P3, PT, |R29|, +INF , PT ;  /* 0x7f8000001d00780b */ /* 0x000fd60003f7c200 */
[----:B------:R-:W-:Y:S02]  /*6120*/  @!P2 MOV R27, R31 ;  /* 0x0000001f001ba202 */ /* 0x000fe40000000f00 */
[----:B------:R-:W-:-:S03]  /*6130*/  @!P3 IMAD.MOV.U32 R20, RZ, RZ, R29 ;  /* 0x000000ffff14b224 */ /* 0x000fc600078e001d */
[----:B------:R-:W-:Y:S01]  /*6140*/  FADD.FTZ R10, R27, R10 ;  /* 0x0000000a1b0a7221 */ /* 0x000fe20000010000 */
[----:B------:R-:W-:Y:S01]  /*6150*/  FADD.FTZ R11, R20, R11 ;  /* 0x0000000b140b7221 */ /* 0x000fe20000010000 */
[----:B------:R-:W-:Y:S06]  /*6160*/  @!P1 BRA `(.L_x_4259) ;  /* 0xffffffbc00309947 */ /* 0x000fec000383ffff */
.L_x_4254:
[----:B------:R-:W-:Y:S05]  /*6170*/  BSYNC B0 ;  /* 0x0000000000007941 */ /* 0x000fea0003800000 */
.L_x_4253:
        /* <DEDUP_REMOVED lines=280> */
.L_x_4262:
[----:B0-----:R-:W-:-:S04]  /*7300*/  LOP3.LUT R15, R0, 0xfffffffc, RZ, 0xc0, !PT ;  /* 0xfffffffc000f7812 */ /* 0x001fc800078ec0ff */
        /* <DEDUP_REMOVED lines=281> */
.L_x_4263:
        /* <DEDUP_REMOVED lines=282> */
.L_x_4264:
        /* <DEDUP_REMOVED lines=282> */
.L_x_4265:
[----:B------:R-:W-:-:S04]  /*a7e0*/  LOP3.LUT R15, R0, 0xfffffffc, RZ, 0xc0, !PT ;  /* 0xfffffffc000f7812 */ /* 0x000fc800078ec0ff */
[----:B------:R-:W-:-:S04]  /*a7f0*/  IADD3 R14, P1, R18, R15, RZ ;  /* 0x0000000f120e7210 */ /* 0x000fc80007f3e0ff */
[----:B------:R-:W-:-:S05]  /*a800*/  IADD3.X R15, RZ, R19, RZ, P1, !PT ;  /* 0x00000013ff0f7210 */ /* 0x000fca0000ffe4ff */
[----:B------:R-:W2:Y:S02]  /*a810*/  LDG.E R14, desc[UR60][R14.64] ;  /* 0x0000003c0e0e7981 */ /* 0x000ea4000c1e1900 */
[----:B--2---:R-:W-:-:S07]  /*a820*/  PRMT R30, R14, 0x7610, R14 ;  /* 0x000076100e1e7816 */ /* 0x004fce000000000e */
.L_x_4261:
[----:B------:R-:W-:Y:S05]  /*a830*/  BSYNC B0 ;  /* 0x0000000000007941 */ /* 0x000fea0003800000 */
.L_x_4260:
[----:B------:R-:W-:Y:S04]  /*a840*/  BSSY B0, `(.L_x_4266) ;  /* 0x0000033000007945 */ /* 0x000fe80003800000 */
[----:B------:R-:W-:Y:S05]  /*a850*/  @P0 BRA `(.L_x_4267) ;  /* 0x0000000000c40947 */ /* 0x000fea0003800000 */
[--C-:B------:R-:W-:Y:S01]  /*a860*/  HADD2.F32 R0, -RZ, R25.reuse.H1_H1 ;  /* 0x30000019ff007230 */ /* 0x100fe20000004100 */
[----:B------:R-:W-:Y:S01]  /*a870*/  MOV R3, RZ ;  /* 0x000000ff00037202 */ /* 0x000fe20000000f00 */
[----:B------:R-:W-:Y:S01]  /*a880*/  HADD2.F32 R25, -RZ, R25.H0_H0 ;  /* 0x20000019ff197230 */ /* 0x000fe20000004100 */
[----:B0-----:R-:W-:Y:S01]  /*a890*/  HFMA2.MMA R14, -RZ, RZ, 0, 0 ;  /* 0x00000000ff0e7435 */ /* 0x001fe200000001ff */
[----:B------:R-:W-:Y:S01]  /*a8a0*/  IMAD.IADD R13, R13, 0x1, R12 ;  /* 0x000000010d0d7824 */ /* 0x000fe200078e020c */
        /* <DEDUP_REMOVED lines=8> */
[--C-:B------:R-:W-:Y:S01]  /*a930*/  HADD2.F32 R0, -RZ, R24.reuse.H1_H1 ;  /* 0x30000018ff007230 */ /* 0x100fe20000004100 */
[----:B------:R-:W-:Y:S01]  /*a940*/  IADD3 R13, R13, R12, RZ ;  /* 0x0000000c0d0d7210 */ /* 0x000fe20007ffe0ff */
[----:B------:R-:W-:Y:S01]  /*a950*/  HADD2.F32 R24, -RZ, R24.H0_H0 ;  /* 0x20000018ff187230 */ /* 0x000fe20000004100 */
[----:B------:R-:W-:Y:S01]  /*a960*/  MOV R14, RZ ;  /* 0x000000ff000e7202 */ /* 0x000fe20000000f00 */
[----:B------:R-:W-:Y:S01]  /*a970*/  IMAD.MOV.U32 R3, RZ, RZ, RZ ;  /* 0x000000ffff037224 */ /* 0x000fe200078e00ff */
[----:B------:R-:W-:Y:S02]  /*a980*/  FSETP.GTU.FTZ.AND P0, PT, |R0|, +INF , PT ;  /* 0x7f8000000000780b */ /* 0x000fe40003f1c200 */
[----:B------:R-:W-:-:S11]  /*a990*/  FSETP.GTU.FTZ.AND P1, PT, |R24|, +INF , PT ;  /* 0x7f8000001800780b */ /* 0x000fd60003f3c200 */
[----:B------:R-:W-:Y:S02]  /*a9a0*/  @!P0 MOV R14, R0 ;  /* 0x00000000000e8202 */ /* 0x000fe40000000f00 */
[----:B------:R-:W-:Y:S02]  /*a9b0*/  ISETP.GE.U32.AND P0, PT, R13, R22, PT ;  /* 0x000000160d00720c */ /* 0x000fe40003f06070 */
[----:B------:R-:W-:Y:S01]  /*a9c0*/  @!P1 MOV R3, R24 ;  /* 0x0000001800039202 */ /* 0x000fe20000000f00 */
[----:B------:R-:W-:-:S04]  /*a9d0*/  FADD.FTZ R7, R7, R14 ;  /* 0x0000000e07077221 */ /* 0x000fc80000010000 */
[----:B------:R-:W-:-:S06]  /*a9e0*/  FADD.FTZ R6, R6, R3 ;  /* 0x0000000306067221 */ /* 0x000fcc0000010000 */
[----:B------:R-:W-:Y:S05]  /*a9f0*/  @P0 BRA `(.L_x_4267) ;  /* 0x00000000005c0947 */ /* 0x000fea0003800000 */
[--C-:B------:R-:W-:Y:S01]  /*aa00*/  HADD2.F32 R0, -RZ, R26.reuse.H1_H1 ;  /* 0x3000001aff007230 */ /* 0x100fe20000004100 */
[----:B------:R-:W-:Y:S01]  /*aa10*/  HFMA2.MMA R3, -RZ, RZ, 0, 0 ;  /* 0x00000000ff037435 */ /* 0x000fe200000001ff */
[----:B------:R-:W-:Y:S02]  /*aa20*/  HADD2.F32 R26, -RZ, R26.H0_H0 ;  /* 0x2000001aff1a7230 */ /* 0x000fe40000004100 */
[----:B------:R-:W-:Y:S01]  /*aa30*/  IMAD.IADD R13, R13, 0x1, R12 ;  /* 0x000000010d0d7824 */ /* 0x000fe200078e020c */
[----:B------:R-:W-:Y:S02]  /*aa40*/  FSETP.GTU.FTZ.AND P0, PT, |R0|, +INF , PT ;  /* 0x7f8000000000780b */ /* 0x000fe40003f1c200 */
[----:B------:R-:W-:Y:S02]  /*aa50*/  FSETP.GTU.FTZ.AND P1, PT, |R26|, +INF , PT ;  /* 0x7f8000001a00780b */ /* 0x000fe40003f3c200 */
[----:B------:R-:W-:Y:S02]  /*aa60*/  ISETP.GE.U32.AND P2, PT, R13, R22, PT ;  /* 0x000000160d00720c */ /* 0x000fe40003f46070 */
[----:B------:R-:W-:-:S07]  /*aa70*/  MOV R12, RZ ;  /* 0x000000ff000c7202 */ /* 0x000fce0000000f00 */
[----:B------:R-:W-:Y:S02]  /*aa80*/  @!P0 IMAD.MOV.U32 R3, RZ, RZ, R0 ;  /* 0x000000ffff038224 */ /* 0x000fe400078e0000 */
[----:B------:R-:W-:Y:S02]  /*aa90*/  @!P1 MOV R12, R26 ;  /* 0x0000001a000c9202 */ /* 0x000fe40000000f00 */
[----:B------:R-:W-:-:S03]  /*aaa0*/  FADD.FTZ R8, R8, R3 ;  /* 0x0000000308087221 */ /* 0x000fc60000010000 */
[----:B------:R-:W-:Y:S01]  /*aab0*/  FADD.FTZ R9, R9, R12 ;  /* 0x0000000c09097221 */ /* 0x000fe20000010000 */
[----:B------:R-:W-:Y:S06]  /*aac0*/  @P2 BRA `(.L_x_4267) ;  /* 0x0000000000282947 */ /* 0x000fec0003800000 */
[--C-:B------:R-:W-:Y:S01]  /*aad0*/  HADD2.F32 R0, -RZ, R30.reuse.H0_H0 ;  /* 0x2000001eff007230 */ /* 0x100fe20000004100 */
[----:B------:R-:W-:Y:S01]  /*aae0*/  MOV R3, RZ ;  /* 0x000000ff00037202 */ /* 0x000fe20000000f00 */
[----:B------:R-:W-:Y:S02]  /*aaf0*/  HADD2.F32 R30, -RZ, R30.H1_H1 ;  /* 0x3000001eff1e7230 */ /* 0x000fe40000004100 */
[----:B------:R-:W-:Y:S01]  /*ab00*/  IMAD.MOV.U32 R12, RZ, RZ, RZ ;  /* 0x000000ffff0c7224 */ /* 0x000fe200078e00ff */
[----:B------:R-:W-:Y:S02]  /*ab10*/  FSETP.GTU.FTZ.AND P0, PT, |R0|, +INF , PT ;  /* 0x7f8000000000780b */ /* 0x000fe40003f1c200 */
[----:B------:R-:W-:-:S11]  /*ab20*/  FSETP.GTU.FTZ.AND P1, PT, |R30|, +INF , PT ;  /* 0x7f8000001e00780b */ /* 0x000fd60003f3c200 */
[----:B------:R-:W-:Y:S02]  /*ab30*/  @!P0 MOV R3, R0 ;  /* 0x0000000000038202 */ /* 0x000fe40000000f00 */
[----:B------:R-:W-:-:S03]  /*ab40*/  @!P1 MOV R12, R30 ;  /* 0x0000001e000c9202 */ /* 0x000fc60000000f00 */
[----:B------:R-:W-:Y:S02]  /*ab50*/  FADD.FTZ R10, R10, R3 ;  /* 0x000000030a0a7221 */ /* 0x000fe40000010000 */
[----:B------:R-:W-:-:S07]  /*ab60*/  FADD.FTZ R11, R11, R12 ;  /* 0x0000000c0b0b7221 */ /* 0x000fce0000010000 */
.L_x_4267:
[----:B------:R-:W-:Y:S05]  /*ab70*/  BSYNC B0 ;  /* 0x0000000000007941 */ /* 0x000fea0003800000 */
.L_x_4266:
[----:B------:R-:W-:Y:S01]  /*ab80*/  FADD.FTZ R6, R6, R5 ;  /* 0x0000000506067221 */ /* 0x000fe20000010000 */
[----:B------:R-:W-:-:S03]  /*ab90*/  FADD.FTZ R7, R7, R4 ;  /* 0x0000000407077221 */ /* 0x000fc60000010000 */
[----:B------:R-:W-:Y:S01]  /*aba0*/  FADD.FTZ R6, R6, R9 ;  /* 0x0000000906067221 */ /* 0x000fe20000010000 */
[----:B------:R-:W-:-:S03]  /*abb0*/  FADD.FTZ R7, R7, R8 ;  /* 0x0000000807077221 */ /* 0x000fc60000010000 */
[----:B------:R-:W-:Y:S01]  /*abc0*/  FADD.FTZ R19, R6, R11 ;  /* 0x0000000b06137221 */ /* 0x000fe20000010000 */
[----:B------:R-:W-:Y:S01]  /*abd0*/  FADD.FTZ R18, R7, R10 ;  /* 0x0000000a07127221 */ /* 0x000fe20000010000 */
[----:B------:R-:W-:Y:S06]  /*abe0*/  BRA `(.L_x_4235) ;  /* 0x0000001400807947 */ /* 0x000fec0003800000 */
.L_x_4252:
        /* <DEDUP_REMOVED lines=9> */
[----:B------:R-:W0:Y:S01]  /*ac80*/  LDC R12, c[0x0][0x224] ;  /* 0x00008900ff0c7b82 */ /* 0x000e220000000800 */
[--C-:B------:R-:W-:Y:S01]  /*ac90*/  IMAD.MOV.U32 R0, RZ, RZ, R6.reuse ;  /* 0x000000ffff007224 */ /* 0x100fe200078e0006 */
[-C--:B------:R-:W-:Y:S01]  /*aca0*/  MOV R10, R6.reuse ;  /* 0x00000006000a7202 */ /* 0x080fe20000000f00 */
[----:B------:R-:W-:Y:S01]  /*acb0*/  IMAD.MOV.U32 R7, RZ, RZ, R6 ;  /* 0x000000ffff077224 */ /* 0x000fe200078e0006 */
[-C--:B------:R-:W-:Y:S02]  /*acc0*/  MOV R9, R6.reuse ;  /* 0x0000000600097202 */ /* 0x080fe40000000f00 */
[-C--:B------:R-:W-:Y:S02]  /*acd0*/  MOV R8, R6.reuse ;  /* 0x0000000600087202 */ /* 0x080fe40000000f00 */
[----:B------:R-:W1:Y:S01]  /*ace0*/  LDC R22, c[0x0][0x21c] ;  /* 0x00008700ff167b82 */ /* 0x000e620000000800 */
[----:B------:R-:W-:-:S07]  /*acf0*/  MOV R3, R6 ;  /* 0x0000000600037202 */ /* 0x000fce0000000f00 */
.L_x_4270:
[----:B0-----:R-:W-:-:S04]  /*ad00*/  IMAD.IADD R5, R12, 0x1, R13 ;  /* 0x000000010c057824 */ /* 0x001fc800078e020d */
[----:B------:R-:W-:Y:S01]  /*ad10*/  IMAD R4, R14, R5, RZ ;  /* 0x000000050e047224 */ /* 0x000fe200078e02ff */
[----:B------:R-:W-:-:S04]  /*ad20*/  IADD3 R5, R5, R12, RZ ;  /* 0x0000000c05057210 */ /* 0x000fc80007ffe0ff */
[----:B------:R-:W-:Y:S01]  /*ad30*/  SHF.R.U32.HI R21, RZ, 0x1, R4 ;  /* 0x00000001ff157819 */ /* 0x000fe20000011604 */
[----:B------:R-:W-:-:S04]  /*ad40*/  IMAD R4, R14, R5, RZ ;  /* 0x000000050e047224 */ /* 0x000fc800078e02ff */
[----:B------:R-:W-:Y:S01]  /*ad50*/  IMAD.WIDE.U32 R20, R21, 0x4, R18 ;  /* 0x0000000415147825 */ /* 0x000fe200078e0012 */
[----:B------:R-:W-:-:S04]  /*ad60*/  IADD3 R27, R5, R12, RZ ;  /* 0x0000000c051b7210 */ /* 0x000fc80007ffe0ff */
[----:B------:R0:W2:Y:S01]  /*ad70*/  LDG.E R15, desc[UR60][R20.64] ;  /* 0x0000003c140f7981 */ /* 0x0000a2000c1e1900 */
[----:B------:R-:W-:Y:S01]  /*ad80*/  SHF.R.U32.HI R25, RZ, 0x1, R4 ;  /* 0x00000001ff197819 */ /* 0x000fe20000011604 */
[C---:B------:R-:W-:Y:S02]  /*ad90*/  IMAD R4, R14.reuse, R27, RZ ;  /* 0x0000001b0e047224 */ /* 0x040fe400078e02ff */
[----:B------:R-:W-:Y:S02]  /*ada0*/  IMAD R13, R14, R13, RZ ;  /* 0x0000000d0e0d7224 */ /* 0x000fe400078e02ff */
[----:B------:R-:W-:Y:S01]  /*adb0*/  IMAD.WIDE.U32 R24, R25, 0x4, R18 ;  /* 0x0000000419187825 */ /* 0x000fe200078e0012 */
[----:B------:R-:W-:Y:S02]  /*adc0*/  SHF.R.U32.HI R5, RZ, 0x1, R4 ;  /* 0x00000001ff057819 */ /* 0x000fe40000011604 */
[----:B------:R-:W-:-:S03]  /*add0*/  SHF.R.U32.HI R13, RZ, 0x1, R13 ;  /* 0x00000001ff0d7819 */ /* 0x000fc6000001160d */
[--C-:B------:R-:W-:Y:S01]  /*ade0*/  IMAD.WIDE.U32 R4, R5, 0x4, R18.reuse ;  /* 0x0000000405047825 */ /* 0x100fe200078e0012 */
[----:B------:R3:W4:Y:S03]  /*adf0*/  LDG.E R24, desc[UR60][R24.64] ;  /* 0x0000003c18187981 */ /* 0x000726000c1e1900 */
[----:B0-----:R-:W-:Y:S02]  /*ae00*/  IMAD.WIDE.U32 R20, R13, 0x4, R18 ;  /* 0x000000040d147825 */ /* 0x001fe400078e0012 */
[----:B------:R0:W5:Y:S04]  /*ae10*/  LDG.E R5, desc[UR60][R4.64] ;  /* 0x0000003c04057981 */ /* 0x000168000c1e1900 */
[----:B------:R2:W5:Y:S01]  /*ae20*/  LDG.E R26, desc[UR60][R20.64] ;  /* 0x0000003c141a7981 */ /* 0x000562000c1e1900 */
[----:B------:R-:W-:Y:S01]  /*ae30*/  IMAD.IADD R13, R27, 0x1, R12 ;  /* 0x000000011b0d7824 */ /* 0x000fe200078e020c */
[----:B---3--:R-:W-:-:S02]  /*ae40*/  HFMA2.MMA R25, -RZ, RZ, 0, 0 ;  /* 0x00000000ff197435 */ /* 0x008fc400000001ff */
[----:B------:R-:W-:Y:S01]  /*ae50*/  HFMA2.MMA R32, -RZ, RZ, 0, 0 ;  /* 0x00000000ff207435 */ /* 0x000fe200000001ff */
[----:B------:R-:W-:Y:S01]  /*ae60*/  IMAD R27, R12, 0x3, R13 ;  /* 0x000000030c1b7824 */ /* 0x000fe200078e020d */
[----:B0-----:R-:W-:-:S04]  /*ae70*/  MOV R4, RZ ;  /* 0x000000ff00047202 */ /* 0x001fc80000000f00 */
[----:B-1----:R-:W-:Y:S02]  /*ae80*/  ISETP.GE.U32.AND P0, PT, R27, R22, PT ;  /* 0x000000161b00720c */ /* 0x002fe40003f06070 */
[----:B--2---:R-:W-:Y:S01]  /*ae90*/  PRMT R21, R15, 0x7632, R21 ;  /* 0x000076320f157816 */ /* 0x004fe20000000015 */
[----:B------:R-:W-:-:S04]  /*aea0*/  HADD2.F32 R28, -RZ, R15.H0_H0 ;  /* 0x2000000fff1c7230 */ /* 0x000fc80000004100 */
[----:B------:R-:W-:Y:S01]  /*aeb0*/  HADD2.F32 R29, -RZ, R21.H0_H0 ;  /* 0x20000015ff1d7230 */ /* 0x000fe20000004100 */
[----:B------:R-:W-:-:S04]  /*aec0*/  FSETP.GTU.FTZ.AND P1, PT, |R28|, +INF , PT ;  /* 0x7f8000001c00780b */ /* 0x000fc80003f3c200 */
[----:B------:R-:W-:Y:S02]  /*aed0*/  FSETP.GTU.FTZ.AND P2, PT, |R29|, +INF , PT ;  /* 0x7f8000001d00780b */ /* 0x000fe40003f5c200 */
[--C-:B----4-:R-:W-:Y:S02]  /*aee0*/  PRMT R21, R21, 0x5410, R24.reuse ;  /* 0x0000541015157816 */ /* 0x110fe40000000018 */
[----:B------:R-:W-:Y:S02]  /*aef0*/  PRMT R24, R24, 0x7632, R24 ;  /* 0x0000763218187816 */ /* 0x000fe40000000018 */
[----:B-----5:R-:W-:-:S03]  /*af00*/  PRMT R15, R15, 0x5410, R5 ;  /* 0x000054100f0f7816 */ /* 0x020fc60000000005 */
[----:B------:R-:W-:Y:S01]  /*af10*/  @!P1 IMAD.MOV.U32 R25, RZ, RZ, R28 ;  /* 0x000000ffff199224 */ /* 0x000fe200078e001c */
[----:B------:R-:W-:Y:S01]  /*af20*/  HFMA2.MMA R28, -RZ, RZ, 0, 0 ;  /* 0x00000000ff1c7435 */ /* 0x000fe200000001ff */
[----:B------:R-:W-:Y:S01]  /*af30*/  HADD2.F32 R27, -RZ, R21.H1_H1 ;  /* 0x30000015ff1b7230 */ /* 0x000fe20000004100 */
[----:B------:R-:W-:Y:S01]  /*af40*/  PRMT R20, R5, 0x7632, R26 ;  /* 0x0000763205147816 */ /* 0x000fe2000000001a */
[----:B------:R-:W-:Y:S01]  /*af50*/  HADD2.F32 R5, -RZ, R26.H0_H0 ;  /* 0x2000001aff057230 */ /* 0x000fe20000004100 */
[----:B------:R-:W-:Y:S01]  /*af60*/  @!P2 MOV R4, R29 ;  /* 0x0000001d0004a202 */ /* 0x000fe20000000f00 */
[----:B------:R-:W-:Y:S02]  /*af70*/  HADD2.F32 R29, -RZ, R24.H0_H0 ;  /* 0x20000018ff1d7230 */ /* 0x000fe40000004100 */
[----:B------:R-:W-:Y:S01]  /*af80*/  FADD.FTZ R8, R25, R8 ;  /* 0x0000000819087221 */ /* 0x000fe20000010000 */
[----:B------:R-:W-:Y:S01]  /*af90*/  HADD2.F32 R31, -RZ, R15.H1_H1 ;  /* 0x3000000fff1f7230 */ /* 0x000fe20000004100 */
[----:B------:R-:W-:Y:S01]  /*afa0*/  FSETP.GTU.FTZ.AND P3, PT, |R27|, +INF , PT ;  /* 0x7f8000001b00780b */ /* 0x000fe20003f7c200 */
[--C-:B------:R-:W-:Y:S01]  /*afb0*/  HADD2.F32 R30, -RZ, R20.reuse.H0_H0 ;  /* 0x20000014ff1e7230 */ /* 0x100fe20000004100 */
[----:B------:R-:W-:Y:S01]  /*afc0*/  FSETP.GTU.FTZ.AND P4, PT, |R29|, +INF , PT ;  /* 0x7f8000001d00780b */ /* 0x000fe20003f9c200 */
[----:B------:R-:W-:Y:S01]  /*afd0*/  HADD2.F32 R25, -RZ, R20.H1_H1 ;  /* 0x30000014ff197230 */ /* 0x000fe20000004100 */
[----:B------:R-:W-:Y:S01]  /*afe0*/  FSETP.GTU.FTZ.AND P1, PT, |R5|, +INF , PT ;  /* 0x7f8000000500780b */ /* 0x000fe20003f3c200 */
[----:B------:R-:W-:Y:S01]  /*aff0*/  IMAD.MOV.U32 R5, RZ, RZ, RZ ;  /* 0x000000ffff057224 */ /* 0x000fe200078e00ff */
[----:B------:R-:W-:Y:S01]  /*b000*/  FSETP.GTU.FTZ.AND P5, PT, |R31|, +INF , PT ;  /* 0x7f8000001f00780b */ /* 0x000fe20003fbc200 */
[----:B------:R-:W-:Y:S01]  /*b010*/  FADD.FTZ R7, R4, R7 ;  /* 0x0000000704077221 */ /* 0x000fe20000010000 */
[----:B------:R-:W-:-:S02]  /*b020*/  FSETP.GTU.FTZ.AND P6, PT, |R30|, +INF , PT ;  /* 0x7f8000001e00780b */ /* 0x000fc40003fdc200 */
[----:B------:R-:W-:Y:S02]  /*b030*/  FSETP.GTU.FTZ.AND P2, PT, |R25|, +INF , PT ;  /* 0x7f8000001900780b */ /* 0x000fe40003f5c200 */
[----:B------:R-:W-:Y:S02]  /*b040*/  MOV R4, RZ ;  /* 0x000000ff00047202 */ /* 0x000fe40000000f00 */
[----:B------:R-:W-:Y:S01]  /*b050*/  @!P3 MOV R28, R27 ;  /* 0x0000001b001cb202 */ /* 0x000fe20000000f00 */
[----:B------:R-:W-:Y:S01]  /*b060*/  IMAD.MOV.U32 R27, RZ, RZ, RZ ;  /* 0x000000ffff1b7224 */ /* 0x000fe200078e00ff */
[----:B------:R-:W-:Y:S01]  /*b070*/  @!P4 MOV R5, R29 ;  /* 0x0000001d0005c202 */ /* 0x000fe20000000f00 */
[----:B------:R-:W-:Y:S02]  /*b080*/  IMAD.MOV.U32 R29, RZ, RZ, RZ ;  /* 0x000000ffff1d7224 */ /* 0x000fe400078e00ff */
[----:B------:R-:W-:Y:S01]  /*b090*/  @!P5 MOV R29, R31 ;  /* 0x0000001f001dd202 */ /* 0x000fe20000000f00 */
[----:B------:R-:W-:Y:S01]  /*b0a0*/  @!P1 HADD2.F32 R4, -RZ, R26.H0_H0 ;  /* 0x2000001aff049230 */ /* 0x000fe20000004100 */
[----:B------:R-:W-:Y:S01]  /*b0b0*/  @!P6 MOV R32, R30 ;  /* 0x0000001e0020e202 */ /* 0x000fe20000000f00 */
[----:B------:R-:W-:Y:S01]  /*b0c0*/  FADD.FTZ R9, R28, R9 ;  /* 0x000000091c097221 */ /* 0x000fe20000010000 */
[----:B------:R-:W-:-:S02]  /*b0d0*/  @!P2 IMAD.MOV.U32 R27, RZ, RZ, R25 ;  /* 0x000000ffff1ba224 */ /* 0x000fc400078e0019 */
[----:B------:R-:W-:Y:S01]  /*b0e0*/  FADD.FTZ R10, R5, R10 ;  /* 0x0000000a050a7221 */ /* 0x000fe20000010000 */
[----:B------:R-:W-:Y:S01]  /*b0f0*/  FADD.FTZ R0, R29, R0 ;  /* 0x000000001d007221 */ /* 0x000fe20000010000 */
[----:B------:R-:W-:Y:S01]  /*b100*/  FADD.FTZ R11, R32, R11 ;  /* 0x0000000b200b7221 */ /* 0x000fe20000010000 */
[----:B------:R-:W-:Y:S01]  /*b110*/  FADD.FTZ R3, R4, R3 ;  /* 0x0000000304037221 */ /* 0x000fe20000010000 */
[----:B------:R-:W-:Y:S01]  /*b120*/  FADD.FTZ R6, R27, R6 ;  /* 0x000000061b067221 */ /* 0x000fe20000010000 */
[----:B------:R-:W-:Y:S06]  /*b130*/  @!P0 BRA `(.L_x_4270) ;  /* 0xfffffff800f08947 */ /* 0x000fec000383ffff */
.L_x_4269:
[----:B------:R-:W-:Y:S05]  /*b140*/  BSYNC B0 ;  /* 0x0000000000007941 */ /* 0x000fea0003800000 */
.L_x_4268:
        /* <DEDUP_REMOVED lines=33> */
[----:B---3--:R-:W-:-:S02]  /*b360*/  @!P0 PRMT R15, R15, 0x5410, R18 ;  /* 0x000054100f0f8816 */ /* 0x008fc40000000012 */
[----:B------:R-:W-:-:S07]  /*b370*/  @!P0 PRMT R20, R18, 0x7632, R20 ;  /* 0x0000763212148816 */ /* 0x000fce0000000014 */
.L_x_4272:
[----:B------:R-:W-:Y:S05]  /*b380*/  BSYNC B0 ;  /* 0x0000000000007941 */ /* 0x000fea0003800000 */
.L_x_4271:
[----:B------:R-:W-:Y:S04]  /*b390*/  BSSY B0, `(.L_x_4273) ;  /* 0x0000030000007945 */ /* 0x000fe80003800000 */
[----:B------:R-:W-:Y:S05]  /*b3a0*/  @P1 BRA `(.L_x_4274) ;  /* 0x0000000000b81947 */ /* 0x000fea0003800000 */
[----:B------:R-:W-:Y:S01]  /*b3b0*/  HADD2.F32 R26, -RZ, R26.H0_H0 ;  /* 0x2000001aff1a7230 */ /* 0x000fe20000004100 */
[----:B------:R-:W-:Y:S01]  /*b3c0*/  IADD3 R19, R13, R12, RZ ;  /* 0x0000000c0d137210 */ /* 0x000fe20007ffe0ff */
[----:B------:R-:W-:Y:S01]  /*b3d0*/  HADD2.F32 R14, -RZ, R20.H1_H1 ;  /* 0x30000014ff0e7230 */ /* 0x000fe20000004100 */
        /* <DEDUP_REMOVED lines=9> */
[----:B------:R-:W-:Y:S01]  /*b470*/  HADD2.F32 R4, -RZ, R15.H0_H0 ;  /* 0x2000000fff047230 */ /* 0x000fe20000004100 */
[----:B------:R-:W-:Y:S01]  /*b480*/  HFMA2.MMA R5, -RZ, RZ, 0, 0 ;  /* 0x00000000ff057435 */ /* 0x000fe200000001ff */
[----:B------:R-:W-:Y:S01]  /*b490*/  HADD2.F32 R13, -RZ, R21.H0_H0 ;  /* 0x20000015ff0d7230 */ /* 0x000fe20000004100 */
[----:B------:R-:W-:Y:S01]  /*b4a0*/  IADD3 R19, R19, R12, RZ ;  /* 0x0000000c13137210 */ /* 0x000fe20007ffe0ff */
        /* <DEDUP_REMOVED lines=9> */
[----:B------:R-:W-:Y:S01]  /*b540*/  HADD2.F32 R21, -RZ, R21.H1_H1 ;  /* 0x30000015ff157230 */ /* 0x000fe20000004100 */
[----:B------:R-:W-:Y:S01]  /*b550*/  CS2R R4, SRZ ;  /* 0x0000000000047805 */ /* 0x000fe2000001ff00 */
[----:B------:R-:W-:Y:S02]  /*b560*/  HADD2.F32 R24, -RZ, R24.H0_H0 ;  /* 0x20000018ff187230 */ /* 0x000fe40000004100 */
[----:B------:R-:W-:Y:S01]  /*b570*/  IMAD.IADD R13, R19, 0x1, R12 ;  /* 0x00000001130d7824 */ /* 0x000fe200078e020c */
[----:B------:R-:W-:Y:S02]  /*b580*/  FSETP.GTU.FTZ.AND P0, PT, |R21|, +INF , PT ;  /* 0x7f8000001500780b */ /* 0x000fe40003f1c200 */
[----:B------:R-:W-:Y:S02]  /*b590*/  FSETP.GTU.FTZ.AND P1, PT, |R24|, +INF , PT ;  /* 0x7f8000001800780b */ /* 0x000fe40003f3c200 */
[----:B------:R-:W-:-:S09]  /*b5a0*/  ISETP.GE.U32.AND P2, PT, R13, R22, PT ;  /* 0x000000160d00720c */ /* 0x000fd20003f46070 */
[----:B------:R-:W-:Y:S02]  /*b5b0*/  @!P0 MOV R4, R21 ;  /* 0x0000001500048202 */ /* 0x000fe40000000f00 */
[----:B------:R-:W-:-:S03]  /*b5c0*/  @!P1 MOV R5, R24 ;  /* 0x0000001800059202 */ /* 0x000fc60000000f00 */
[----:B------:R-:W-:Y:S02]  /*b5d0*/  FADD.FTZ R9, R9, R4 ;  /* 0x0000000409097221 */ /* 0x000fe40000010000 */
[----:B------:R-:W-:Y:S01]  /*b5e0*/  FADD.FTZ R10, R10, R5 ;  /* 0x000000050a0a7221 */ /* 0x000fe20000010000 */
[----:B------:R-:W-:Y:S06]  /*b5f0*/  @P2 BRA `(.L_x_4274) ;  /* 0x0000000000242947 */ /* 0x000fec0003800000 */
[----:B------:R-:W-:Y:S01]  /*b600*/  HADD2.F32 R20, -RZ, R20.H0_H0 ;  /* 0x20000014ff147230 */ /* 0x000fe20000004100 */
[----:B------:R-:W-:Y:S01]  /*b610*/  CS2R R4, SRZ ;  /* 0x0000000000047805 */ /* 0x000fe2000001ff00 */
[----:B------:R-:W-:-:S03]  /*b620*/  HADD2.F32 R15, -RZ, R15.H1_H1 ;  /* 0x3000000fff0f7230 */ /* 0x000fc60000004100 */
[----:B------:R-:W-:Y:S02]  /*b630*/  FSETP.GTU.FTZ.AND P1, PT, |R20|, +INF , PT ;  /* 0x7f8000001400780b */ /* 0x000fe40003f3c200 */
[----:B------:R-:W-:-:S11]  /*b640*/  FSETP.GTU.FTZ.AND P0, PT, |R15|, +INF , PT ;  /* 0x7f8000000f00780b */ /* 0x000fd60003f1c200 */
[----:B------:R-:W-:Y:S02]  /*b650*/  @!P1 MOV R4, R20 ;  /* 0x0000001400049202 */ /* 0x000fe40000000f00 */
[----:B------:R-:W-:-:S03]  /*b660*/  @!P0 IMAD.MOV.U32 R5, RZ, RZ, R15 ;  /* 0x000000ffff058224 */ /* 0x000fc600078e000f */
[----:B------:R-:W-:Y:S01]  /*b670*/  FADD.FTZ R11, R11, R4 ;  /* 0x000000040b0b7221 */ /* 0x000fe20000010000 */
[----:B------:R-:W-:-:S07]  /*b680*/  FADD.FTZ R0, R0, R5 ;  /* 0x0000000500007221 */ /* 0x000fce0000010000 */
.L_x_4274:
[----:B------:R-:W-:Y:S05]  /*b690*/  BSYNC B0 ;  /* 0x0000000000007941 */ /* 0x000fea0003800000 */
.L_x_4273:
[----:B------:R-:W-:Y:S01]  /*b6a0*/  FADD.FTZ R7, R7, R6 ;  /* 0x0000000607077221 */ /* 0x000fe20000010000 */
[----:B------:R-:W-:-:S03]  /*b6b0*/  FADD.FTZ R8, R8, R3 ;  /* 0x0000000308087221 */ /* 0x000fc60000010000 */
[----:B------:R-:W-:Y:S01]  /*b6c0*/  FADD.FTZ R10, R7, R10 ;  /* 0x0000000a070a7221 */ /* 0x000fe20000010000 */
[----:B------:R-:W-:-:S03]  /*b6d0*/  FADD.FTZ R9, R8, R9 ;  /* 0x0000000908097221 */ /* 0x000fc60000010000 */
[----:B------:R-:W-:Y:S01]  /*b6e0*/  FADD.FTZ R19, R10, R11 ;  /* 0x0000000b0a137221 */ /* 0x000fe20000010000 */
[----:B------:R-:W-:Y:S01]  /*b6f0*/  FADD.FTZ R18, R9, R0 ;  /* 0x0000000009127221 */ /* 0x000fe20000010000 */
[----:B------:R-:W-:Y:S06]  /*b700*/  BRA `(.L_x_4235) ;  /* 0x0000000800b87947 */ /* 0x000fec0003800000 */
.L_x_4251:
[----:B------:R-:W-:Y:S01]  /*b710*/  ULDC UR4, c[0x0][0x224] ;  /* 0x0000890000047ab9 */ /* 0x000fe20000000800 */
[----:B------:R-:W0:Y:S01]  /*b720*/  LDC R0, c[0x0][0x214] ;  /* 0x00008500ff007b82 */ /* 0x000e220000000800 */
[----:B------:R-:W-:Y:S01]  /*b730*/  MOV R12, UR4 ;  /* 0x00000004000c7c02 */ /* 0x000fe20008000f00 */
[----:B------:R-:W-:Y:S04]  /*b740*/  BSSY B0, `(.L_x_4275) ;  /* 0x0000052000007945 */ /* 0x000fe80003800000 */
[----:B------:R-:W-:-:S05]  /*b750*/  IMAD R3, R12, 0x3, R13 ;  /* 0x000000030c037824 */ /* 0x000fca00078e020d */
[----:B------:R-:W-:Y:S01]  /*b760*/  ISETP.GE.U32.AND P0, PT, R3, R22, PT ;  /* 0x000000160300720c */ /* 0x000fe20003f06070 */
[--C-:B0-----:R-:W-:Y:S01]  /*b770*/  IMAD.MOV.U32 R11, RZ, RZ, R0.reuse ;  /* 0x000000ffff0b7224 */ /* 0x101fe200078e0000 */
[-C--:B------:R-:W-:Y:S01]  /*b780*/  MOV R10, R0.reuse ;  /* 0x00000000000a7202 */ /* 0x080fe20000000f00 */
[--C-:B------:R-:W-:Y:S01]  /*b790*/  IMAD.MOV.U32 R7, RZ, RZ, R0.reuse ;  /* 0x000000ffff077224 */ /* 0x100fe200078e0000 */
[-C--:B------:R-:W-:Y:S01]  /*b7a0*/  MOV R9, R0.reuse ;  /* 0x0000000000097202 */ /* 0x080fe20000000f00 */
[----:B------:R-:W-:Y:S01]  /*b7b0*/  IMAD.MOV.U32 R3, RZ, RZ, R0 ;  /* 0x000000ffff037224 */ /* 0x000fe200078e0000 */
[-C--:B------:R-:W-:Y:S02]  /*b7c0*/  MOV R8, R0.reuse ;  /* 0x0000000000087202 */ /* 0x080fe40000000f00 */
[----:B------:R-:W-:-:S05]  /*b7d0*/  MOV R6, R0 ;  /* 0x0000000000067202 */ /* 0x000fca0000000f00 */
[----:B------:R-:W-:Y:S05]  /*b7e0*/  @P0 BRA `(.L_x_4276) ;  /* 0x00000004001c0947 */ /* 0x000fea0003800000 */
[----:B------:R-:W0:Y:S01]  /*b7f0*/  LDC R12, c[0x0][0x224] ;  /* 0x00008900ff0c7b82 */ /* 0x000e220000000800 */
[-C--:B------:R-:W-:Y:S01]  /*b800*/  MOV R10, R0.reuse ;  /* 0x00000000000a7202 */ /* 0x080fe20000000f00 */
[--C-:B------:R-:W-:Y:S01]  /*b810*/  IMAD.MOV.U32 R7, RZ, RZ, R0.reuse ;  /* 0x000000ffff077224 */ /* 0x100fe200078e0000 */
[-C--:B------:R-:W-:Y:S01]  /*b820*/  MOV R9, R0.reuse ;  /* 0x0000000000097202 */ /* 0x080fe20000000f00 */
[----:B------:R-:W-:Y:S01]  /*b830*/  IMAD.MOV.U32 R3, RZ, RZ, R0 ;  /* 0x000000ffff037224 */ /* 0x000fe200078e0000 */
[-C--:B------:R-:W-:Y:S02]  /*b840*/  MOV R8, R0.reuse ;  /* 0x0000000000087202 */ /* 0x080fe40000000f00 */
[----:B------:R-:W-:Y:S01]  /*b850*/  MOV R6, R0 ;  /* 0x0000000000067202 */ /* 0x000fe20000000f00 */
[----:B------:R-:W1:Y:S06]  /*b860*/  LDC R22, c[0x0][0x21c] ;  /* 0x00008700ff167b82 */ /* 0x000e6c0000000800 */
.L_x_4277:
[----:B0-----:R-:W-:-:S04]  /*b870*/  IADD3 R5, R13, R12, RZ ;  /* 0x0000000c0d057210 */ /* 0x001fc80007ffe0ff */
[----:B------:R-:W-:-:S05]  /*b880*/  SHF.R.U32.HI R27, RZ, 0x1, R5 ;  /* 0x00000001ff1b7819 */ /* 0x000fca0000011605 */
[----:B------:R-:W-:Y:S01]  /*b890*/  IMAD.WIDE.U32 R26, R27, 0x4, R18 ;  /* 0x000000041b1a7825 */ /* 0x000fe200078e0012 */
[----:B------:R-:W-:-:S05]  /*b8a0*/  IADD3 R5, R5, R12, RZ ;  /* 0x0000000c05057210 */ /* 0x000fca0007ffe0ff */
[----:B------:R-:W2:Y:S01]  /*b8b0*/  LDG.E R26, desc[UR60][R26.64] ;  /* 0x0000003c1a1a7981 */ /* 0x000ea2000c1e1900 */
[----:B------:R-:W-:Y:S01]  /*b8c0*/  SHF.R.U32.HI R25, RZ, 0x1, R5 ;  /* 0x00000001ff197819 */ /* 0x000fe20000011605 */
[----:B------:R-:W-:Y:S01]  /*b8d0*/  IMAD.IADD R29, R5, 0x1, R12 ;  /* 0x00000001051d7824 */ /* 0x000fe200078e020c */
[----:B------:R-:W-:-:S03]  /*b8e0*/  SHF.R.U32.HI R5, RZ, 0x1, R13 ;  /* 0x00000001ff057819 */ /* 0x000fc6000001160d */
[----:B------:R-:W-:Y:S01]  /*b8f0*/  IMAD.WIDE.U32 R24, R25, 0x4, R18 ;  /* 0x0000000419187825 */ /* 0x000fe200078e0012 */
[----:B------:R-:W-:-:S03]  /*b900*/  SHF.R.U32.HI R21, RZ, 0x1, R29 ;  /* 0x00000001ff157819 */ /* 0x000fc6000001161d */
[--C-:B------:R-:W-:Y:S02]  /*b910*/  IMAD.WIDE.U32 R4, R5, 0x4, R18.reuse ;  /* 0x0000000405047825 */ /* 0x100fe400078e0012 */
[----:B------:R0:W3:Y:S02]  /*b920*/  LDG.E R24, desc[UR60][R24.64] ;  /* 0x0000003c18187981 */ /* 0x0000e4000c1e1900 */
[----:B------:R-:W-:Y:S02]  /*b930*/  IMAD.WIDE.U32 R20, R21, 0x4, R18 ;  /* 0x0000000415147825 */ /* 0x000fe400078e0012 */
[----:B------:R4:W5:Y:S04]  /*b940*/  LDG.E R5, desc[UR60][R4.64] ;  /* 0x0000003c04057981 */ /* 0x000968000c1e1900 */
[----:B------:R3:W5:Y:S01]  /*b950*/  LDG.E R14, desc[UR60][R20.64] ;  /* 0x0000003c140e7981 */ /* 0x000762000c1e1900 */
[----:B0-----:R-:W-:Y:S01]  /*b960*/  HFMA2.MMA R25, -RZ, RZ, 0, 0 ;  /* 0x00000000ff197435 */ /* 0x001fe200000001ff */
[----:B------:R-:W-:-:S05]  /*b970*/  IADD3 R13, R29, R12, RZ ;  /* 0x0000000c1d0d7210 */ /* 0x000fca0007ffe0ff */
[----:B------:R-:W-:Y:S02]  /*b980*/  IMAD R29, R12, 0x3, R13 ;  /* 0x000000030c1d7824 */ /* 0x000fe400078e020d */
[----:B----4-:R-:W-:-:S03]  /*b990*/  IMAD.MOV.U32 R4, RZ, RZ, RZ ;  /* 0x000000ffff047224 */ /* 0x010fc600078e00ff */
[----:B-1----:R-:W-:Y:S01]  /*b9a0*/  ISETP.GE.U32.AND P0, PT, R29, R22, PT ;  /* 0x000000161d00720c */ /* 0x002fe20003f06070 */
[----:B------:R-:W-:Y:S01]  /*b9b0*/  HFMA2.MMA R31, -RZ, RZ, 0, 0 ;  /* 0x00000000ff1f7435 */ /* 0x000fe200000001ff */
[----:B--2---:R-:W-:-:S05]  /*b9c0*/  PRMT R15, R26, 0x5432, R26 ;  /* 0x000054321a0f7816 */ /* 0x004fca000000001a */
[--C-:B------:R-:W-:Y:S02]  /*b9d0*/  HADD2.F32 R26, -RZ, R15.reuse.H1_H1 ;  /* 0x3000000fff1a7230 */ /* 0x100fe40000004100 */
[----:B------:R-:W-:-:S03]  /*b9e0*/  HADD2.F32 R27, -RZ, R15.H0_H0 ;  /* 0x2000000fff1b7230 */ /* 0x000fc60000004100 */
[----:B------:R-:W-:Y:S02]  /*b9f0*/  FSETP.GTU.FTZ.AND P1, PT, |R26|, +INF , PT ;  /* 0x7f8000001a00780b */ /* 0x000fe40003f3c200 */
[----:B------:R-:W-:Y:S02]  /*ba00*/  FSETP.GTU.FTZ.AND P2, PT, |R27|, +INF , PT ;  /* 0x7f8000001b00780b */ /* 0x000fe40003f5c200 */
[C---:B---3--:R-:W-:Y:S02]  /*ba10*/  PRMT R20, R24.reuse, 0x7610, R20 ;  /* 0x0000761018147816 */ /* 0x048fe40000000014 */
[----:B------:R-:W-:-:S07]  /*ba20*/  PRMT R21, R24, 0x7632, R21 ;  /* 0x0000763218157816 */ /* 0x000fce0000000015 */
[----:B------:R-:W-:Y:S01]  /*ba30*/  @!P1 MOV R25, R26 ;  /* 0x0000001a00199202 */ /* 0x000fe20000000f00 */
[----:B------:R-:W-:Y:S01]  /*ba40*/  HADD2.F32 R26, -RZ, R20.H0_H0 ;  /* 0x20000014ff1a7230 */ /* 0x000fe20000004100 */
[----:B-----5:R-:W-:Y:S01]  /*ba50*/  PRMT R20, R20, 0x7610, R5 ;  /* 0x0000761014147816 */ /* 0x020fe20000000005 */
[----:B------:R-:W-:Y:S01]  /*ba60*/  HADD2.F32 R24, -RZ, R5.H0_H0 ;  /* 0x20000005ff187230 */ /* 0x000fe20000004100 */
[----:B------:R-:W-:Y:S01]  /*ba70*/  @!P2 MOV R4, R27 ;  /* 0x0000001b0004a202 */ /* 0x000fe20000000f00 */
[----:B------:R-:W-:Y:S02]  /*ba80*/  HADD2.F32 R28, -RZ, R14.H1_H1 ;  /* 0x3000000eff1c7230 */ /* 0x000fe40000004100 */
[----:B------:R-:W-:Y:S02]  /*ba90*/  HADD2.F32 R27, -RZ, R20.H1_H1 ;  /* 0x30000014ff1b7230 */ /* 0x000fe40000004100 */
[----:B------:R-:W-:Y:S02]  /*baa0*/  HADD2.F32 R30, -RZ, R21.H0_H0 ;  /* 0x20000015ff1e7230 */ /* 0x000fe40000004100 */
[----:B------:R-:W-:Y:S01]  /*bab0*/  HADD2.F32 R29, -RZ, R14.H0_H0 ;  /* 0x2000000eff1d7230 */ /* 0x000fe20000004100 */
[----:B------:R-:W-:-:S02]  /*bac0*/  FSETP.GTU.FTZ.AND P3, PT, |R26|, +INF , PT ;  /* 0x7f8000001a00780b */ /* 0x000fc40003f7c200 */
[----:B------:R-:W-:Y:S02]  /*bad0*/  FSETP.GTU.FTZ.AND P1, PT, |R24|, +INF , PT ;  /* 0x7f8000001800780b */ /* 0x000fe40003f3c200 */
[----:B------:R-:W-:Y:S02]  /*bae0*/  FSETP.GTU.FTZ.AND P6, PT, |R28|, +INF , PT ;  /* 0x7f8000001c00780b */ /* 0x000fe40003fdc200 */
[----:B------:R-:W-:Y:S02]  /*baf0*/  FSETP.GTU.FTZ.AND P2, PT, |R27|, +INF , PT ;  /* 0x7f8000001b00780b */ /* 0x000fe40003f5c200 */
[----:B------:R-:W-:Y:S02]  /*bb00*/  FSETP.GTU.FTZ.AND P4, PT, |R30|, +INF , PT ;  /* 0x7f8000001e00780b */ /* 0x000fe40003f9c200 */
[----:B------:R-:W-:Y:S01]  /*bb10*/  FSETP.GTU.FTZ.AND P5, PT, |R29|, +INF , PT ;  /* 0x7f8000001d00780b */ /* 0x000fe20003fbc200 */
[----:B------:R-:W-:Y:S01]  /*bb20*/  FADD.FTZ R8, R25, R8 ;  /* 0x0000000819087221 */ /* 0x000fe20000010000 */
[----:B------:R-:W-:Y:S01]  /*bb30*/  HFMA2.MMA R25, -RZ, RZ, 0, 0 ;  /* 0x00000000ff197435 */ /* 0x000fe200000001ff */
[----:B------:R-:W-:Y:S01]  /*bb40*/  PRMT R21, R21, 0x5410, R5 ;  /* 0x0000541015157816 */ /* 0x000fe20000000005 */
[----:B------:R-:W-:-:S02]  /*bb50*/  IMAD.MOV.U32 R24, RZ, RZ, RZ ;  /* 0x000000ffff187224 */ /* 0x000fc400078e00ff */
[----:B------:R-:W-:Y:S01]  /*bb60*/  FADD.FTZ R7, R4, R7 ;  /* 0x0000000704077221 */ /* 0x000fe20000010000 */
[----:B------:R-:W-:Y:S02]  /*bb70*/  @!P3 MOV R24, R26 ;  /* 0x0000001a0018b202 */ /* 0x000fe40000000f00 */
[----:B------:R-:W-:Y:S02]  /*bb80*/  CS2R R4, SRZ ;  /* 0x0000000000047805 */ /* 0x000fe4000001ff00 */
[----:B------:R-:W-:Y:S01]  /*bb90*/  MOV R26, RZ ;  /* 0x000000ff001a7202 */ /* 0x000fe20000000f00 */
[----:B------:R-:W-:Y:S01]  /*bba0*/  @!P1 HADD2.F32 R4, -RZ, R21.H1_H1 ;  /* 0x30000015ff049230 */ /* 0x000fe20000004100 */
[----:B------:R-:W-:Y:S01]  /*bbb0*/  @!P6 MOV R26, R28 ;  /* 0x0000001c001ae202 */ /* 0x000fe20000000f00 */
[----:B------:R-:W-:Y:S01]  /*bbc0*/  @!P4 IMAD.MOV.U32 R25, RZ, RZ, R30 ;  /* 0x000000ffff19c224 */ /* 0x000fe200078e001e */
[----:B------:R-:W-:Y:S01]  /*bbd0*/  @!P2 MOV R5, R27 ;  /* 0x0000001b0005a202 */ /* 0x000fe20000000f00 */
[----:B------:R-:W-:-:S02]  /*bbe0*/  @!P5 IMAD.MOV.U32 R31, RZ, RZ, R29 ;  /* 0x000000ffff1fd224 */ /* 0x000fc400078e001d */
[----:B------:R-:W-:Y:S01]  /*bbf0*/  FADD.FTZ R9, R24, R9 ;  /* 0x0000000918097221 */ /* 0x000fe20000010000 */
[----:B------:R-:W-:Y:S01]  /*bc00*/  FADD.FTZ R10, R25, R10 ;  /* 0x0000000a190a7221 */ /* 0x000fe20000010000 */
[----:B------:R-:W-:Y:S01]  /*bc10*/  FADD.FTZ R11, R26, R11 ;  /* 0x0000000b1a0b7221 */ /* 0x000fe20000010000 */
[----:B------:R-:W-:Y:S01]  /*bc20*/  FADD.FTZ R0, R31, R0 ;  /* 0x000000001f007221 */ /* 0x000fe20000010000 */
[----:B------:R-:W-:Y:S01]  /*bc30*/  FADD.FTZ R3, R4, R3 ;  /* 0x0000000304037221 */ /* 0x000fe20000010000 */
[----:B------:R-:W-:Y:S01]  /*bc40*/  FADD.FTZ R6, R5, R6 ;  /* 0x0000000605067221 */ /* 0x000fe20000010000 */
[----:B------:R-:W-:Y:S06]  /*bc50*/  @!P0 BRA `(.L_x_4277) ;  /* 0xfffffffc00048947 */ /* 0x000fec000383ffff */
.L_x_4276:
[----:B------:R-:W-:Y:S05]  /*bc60*/  BSYNC B0 ;  /* 0x0000000000007941 */ /* 0x000fea0003800000 */
.L_x_4275:
        /* <DEDUP_REMOVED lines=8> */
[--C-:B--2---:R-:W-:Y:S02]  /*bcf0*/  PRMT R21, R21, 0x5410, R4.reuse ;  /* 0x0000541015157816 */ /* 0x104fe40000000004 */
        /* <DEDUP_REMOVED lines=19> */
[----:B---3--:R-:W-:-:S04]  /*be30*/  @!P0 PRMT R14, R18, 0x7610, R14 ;  /* 0x00007610120e8816 */ /* 0x008fc8000000000e */
[----:B------:R-:W-:-:S07]  /*be40*/  @!P0 PRMT R14, R14, 0x7610, R18 ;  /* 0x000076100e0e8816 */ /* 0x000fce0000000012 */
.L_x_4279:
[----:B------:R-:W-:Y:S05]  /*be50*/  BSYNC B0 ;  /* 0x0000000000007941 */ /* 0x000fea0003800000 */
.L_x_4278:
[----:B------:R-:W-:Y:S04]  /*be60*/  BSSY B0, `(.L_x_4280) ;  /* 0x0000032000007945 */ /* 0x000fe80003800000 */
[----:B------:R-:W-:Y:S05]  /*be70*/  @P1 BRA `(.L_x_4281) ;  /* 0x0000000000c01947 */ /* 0x000fea0003800000 */
[----:B------:R-:W-:Y:S01]  /*be80*/  HADD2.F32 R4, -RZ, R21.H1_H1 ;  /* 0x30000015ff047230 */ /* 0x000fe20000004100 */
[----:B------:R-:W-:Y:S01]  /*be90*/  IADD3 R13, R13, R12, RZ ;  /* 0x0000000c0d0d7210 */ /* 0x000fe20007ffe0ff */
[----:B------:R-:W-:Y:S01]  /*bea0*/  HADD2.F32 R19, -RZ, R20.H1_H1 ;  /* 0x30000014ff137230 */ /* 0x000fe20000004100 */
[----:B------:R-:W-:Y:S01]  /*beb0*/  HFMA2.MMA R5, -RZ, RZ, 0, 0 ;  /* 0x00000000ff057435 */ /* 0x000fe200000001ff */
[----:B------:R-:W-:Y:S01]  /*bec0*/  IMAD.MOV.U32 R18, RZ, RZ, RZ ;  /* 0x000000ffff127224 */ /* 0x000fe200078e00ff */
        /* <DEDUP_REMOVED lines=8> */
[--C-:B------:R-:W-:Y:S01]  /*bf50*/  HADD2.F32 R4, -RZ, R15.reuse.H1_H1 ;  /* 0x3000000fff047230 */ /* 0x100fe20000004100 */
[----:B------:R-:W-:Y:S01]  /*bf60*/  MOV R5, RZ ;  /* 0x000000ff00057202 */ /* 0x000fe20000000f00 */
[----:B------:R-:W-:Y:S01]  /*bf70*/  HADD2.F32 R15, -RZ, R15.H0_H0 ;  /* 0x2000000fff0f7230 */ /* 0x000fe20000004100 */
[----:B------:R-:W-:Y:S01]  /*bf80*/  MOV R18, RZ ;  /* 0x000000ff00127202 */ /* 0x000fe20000000f00 */
        /* <DEDUP_REMOVED lines=10> */
[----:B------:R-:W-:Y:S01]  /*c030*/  IADD3 R13, R13, R12, RZ ;  /* 0x0000000c0d0d7210 */ /* 0x000fe20007ffe0ff */
[----:B------:R-:W-:Y:S01]  /*c040*/  HADD2.F32 R21, -RZ, R21.H0_H0 ;  /* 0x20000015ff157230 */ /* 0x000fe20000004100 */
[----:B------:R-:W-:Y:S02]  /*c050*/  CS2R R4, SRZ ;  /* 0x0000000000047805 */ /* 0x000fe4000001ff00 */
        /* <DEDUP_REMOVED lines=8> */
[--C-:B------:R-:W-:Y:S01]  /*c0e0*/  HADD2.F32 R4, -RZ, R14.reuse.H0_H0 ;  /* 0x2000000eff047230 */ /* 0x100fe20000004100 */
[----:B------:R-:W-:Y:S01]  /*c0f0*/  HFMA2.MMA R5, -RZ, RZ, 0, 0 ;  /* 0x00000000ff057435 */ /* 0x000fe200000001ff */
[----:B------:R-:W-:Y:S01]  /*c100*/  HADD2.F32 R14, -RZ, R14.H1_H1 ;  /* 0x3000000eff0e7230 */ /* 0x000fe20000004100 */
[----:B------:R-:W-:Y:S02]  /*c110*/  MOV R12, RZ ;  /* 0x000000ff000c7202 */ /* 0x000fe40000000f00 */
[----:B------:R-:W-:Y:S02]  /*c120*/  FSETP.GTU.FTZ.AND P0, PT, |R4|, +INF , PT ;  /* 0x7f8000000400780b */ /* 0x000fe40003f1c200 */
[----:B------:R-:W-:-:S11]  /*c130*/  FSETP.GTU.FTZ.AND P1, PT, |R14|, +INF , PT ;  /* 0x7f8000000e00780b */ /* 0x000fd60003f3c200 */
[----:B------:R-:W-:Y:S02]  /*c140*/  @!P0 IMAD.MOV.U32 R5, RZ, RZ, R4 ;  /* 0x000000ffff058224 */ /* 0x000fe400078e0004 */
[----:B------:R-:W-:Y:S02]  /*c150*/  @!P1 MOV R12, R14 ;  /* 0x0000000e000c9202 */ /* 0x000fe40000000f00 */
[----:B------:R-:W-:-:S03]  /*c160*/  FADD.FTZ R0, R0, R5 ;  /* 0x0000000500007221 */ /* 0x000fc60000010000 */
[----:B------:R-:W-:-:S07]  /*c170*/  FADD.FTZ R11, R11, R12 ;  /* 0x0000000c0b0b7221 */ /* 0x000fce0000010000 */
.L_x_4281:
[----:B------:R-:W-:Y:S05]  /*c180*/  BSYNC B0 ;  /* 0x0000000000007941 */ /* 0x000fea0003800000 */
.L_x_4280:
[----:B------:R-:W-:Y:S01]  /*c190*/  FADD.FTZ R7, R7, R6 ;  /* 0x0000000607077221 */ /* 0x000fe20000010000 */
[----:B------:R-:W-:-:S03]  /*c1a0*/  FADD.FTZ R8, R8, R3 ;  /* 0x0000000308087221 */ /* 0x000fc60000010000 */
[----:B------:R-:W-:Y:S01]  /*c1b0*/  FADD.FTZ R10, R7, R10 ;  /* 0x0000000a070a7221 */ /* 0x000fe20000010000 */
[----:B------:R-:W-:-:S03]  /*c1c0*/  FADD.FTZ R9, R8, R9 ;  /* 0x0000000908097221 */ /* 0x000fc60000010000 */
[----:B------:R-:W-:Y:S01]  /*c1d0*/  FADD.FTZ R19, R10, R11 ;  /* 0x0000000b0a137221 */ /* 0x000fe20000010000 */
[----:B------:R-:W-:-:S07]  /*c1e0*/  FADD.FTZ R18, R9, R0 ;  /* 0x0000000009127221 */ /* 0x000fce0000010000 */
.L_x_4235:
[----:B------:R-:W-:Y:S05]  /*c1f0*/  BSYNC B6 ;  /* 0x0000000000067941 */ /* 0x000fea0003800000 */
.L_x_4234:
        /* <DEDUP_REMOVED lines=15> */
.L_x_4283:
[----:B------:R-:W-:Y:S01]  /*c2f0*/  IADD3 R6, R2, R4, RZ ;  /* 0x0000000402067210 */ /* 0x000fe20007ffe0ff */
        /* <DEDUP_REMOVED lines=13> */
.L_x_4282:
        /* <DEDUP_REMOVED lines=19> */
.L_x_4286:
        /* <DEDUP_REMOVED lines=13> */
[----:B------:R-:W-:-:S07]  /*c5d0*/  MOV R0, 0x20 ;  /* 0x0000002000007802 */ /* 0x000fce0000000f00 */
.L_x_4285:
[----:B------:R-:W-:Y:S01]  /*c5e0*/  ISETP.GE.AND P0, PT, R0, 0x2, PT ;  /* 0x000000020000780c */ /* 0x000fe20003f06270 */
[----:B------:R-:W-:Y:S05]  /*c5f0*/  WARPSYNC.ALL ;  /* 0x0000000000007948 */ /* 0x000fea0003800000 */
[----:B------:R-:W-:Y:S07]  /*c600*/  BAR.SYNC.DEFER_BLOCKING 0x0 ;  /* 0x0000000000007b1d */ /* 0x000fee0000010000 */
[----:B------:R-:W-:Y:S05]  /*c610*/  @!P0 BRA `(.L_x_4284) ;  /* 0x0000000000208947 */ /* 0x000fea0003800000 */
[----:B------:R-:W-:-:S11]  /*c620*/  HFMA2.MMA R3, -RZ, RZ, 0, 5.9604644775390625e-08 ;  /* 0x00000001ff037435 */ /* 0x000fd600000001ff */
.L_x_4287:
[----:B------:R-:W1:Y:S04]  /*c630*/  SHFL.DOWN PT, R5, R18, R3, 0x1f ;  /* 0x08001f0312057589 */ /* 0x000e6800000e0000 */
[----:B------:R2:W3:Y:S02]  /*c640*/  SHFL.DOWN PT, R4, R19, R3, 0x1f ;  /* 0x08001f0313047589 */ /* 0x0004e400000e0000 */
[----:B--2---:R-:W-:-:S05]  /*c650*/  IMAD.SHL.U32 R3, R3, 0x2, RZ ;  /* 0x0000000203037824 */ /* 0x004fca00078e00ff */
[----:B------:R-:W-:Y:S01]  /*c660*/  ISETP.GE.AND P0, PT, R3, R0, PT ;  /* 0x000000000300720c */ /* 0x000fe20003f06270 */
[----:B-1----:R-:W-:Y:S01]  /*c670*/  FADD.FTZ R18, R5, R18 ;  /* 0x0000001205127221 */ /* 0x002fe20000010000 */
[----:B---3--:R-:W-:-:S11]  /*c680*/  FADD.FTZ R19, R4, R19 ;  /* 0x0000001304137221 */ /* 0x008fd60000010000 */
[----:B------:R-:W-:Y:S05]  /*c690*/  @!P0 BRA `(.L_x_4287) ;  /* 0xfffffffc00e48947 */ /* 0x000fea000383ffff */
.L_x_4284:
[----:B-1----:R-:W1:Y:S01]  /*c6a0*/  LDC R0, c[0x0][0x3ec] ;  /* 0x0000fb00ff007b82 */ /* 0x002e620000000800 */
[----:B------:R-:W-:Y:S01]  /*c6b0*/  HFMA2.MMA R24, -RZ, RZ, 0, 0 ;  /* 0x00000000ff187435 */ /* 0x000fe200000001ff */
[----:B------:R-:W-:Y:S02]  /*c6c0*/  MOV R22, RZ ;  /* 0x000000ff00167202 */ /* 0x000fe40000000f00 */
        /* <DEDUP_REMOVED lines=275> */
.L_x_4288:
        /* <DEDUP_REMOVED lines=278> */
.L_x_4289:
[----:B------:R-:W-:Y:S01]  /*e960*/  ULDC.64 UR6, c[0x0][0x600] ;  /* 0x0001800000067ab9 */ /* 0x000fe20000000a00 */
[----:B------:R-:W-:Y:S02]  /*e970*/  IADD3 R4, P1, R22, UR4, RZ ;  /* 0x0000000416047c10 */ /* 0x000fe4000ff3e0ff */
[----:B------:R-:W-:Y:S02]  /*e980*/  CS2R R8, SRZ ;  /* 0x0000000000087805 */ /* 0x000fe4000001ff00 */
[----:B------:R-:W-:Y:S02]  /*e990*/  ISETP.NE.U32.AND P0, PT, RZ, UR6, PT ;  /* 0x00000006ff007c0c */ /* 0x000fe4000bf05070 */
[----:B------:R-:W-:Y:S01]  /*e9a0*/  MOV R0, RZ ;  /* 0x000000ff00007202 */ /* 0x000fe20000000f00 */
[----:B------:R-:W-:Y:S01]  /*e9b0*/  IMAD.X R5, RZ, RZ, UR5, P1 ;  /* 0x00000005ff057e24 */ /* 0x000fe200088e06ff */
[----:B------:R-:W-:-:S13]  /*e9c0*/  ISETP.NE.AND.EX P0, PT, RZ, UR7, PT, P0 ;  /* 0x00000007ff007c0c */ /* 0x000fda000bf05300 */
[----:B------:R-:W-:Y:S05]  /*e9d0*/  @!P0 BRA `(.L_x_4290) ;  /* 0x0000000800248947 */ /* 0x000fea0003800000 */
[----:B------:R-:W-:Y:S01]  /*e9e0*/  HFMA2.MMA R10, -RZ, RZ, 0, 2.384185791015625e-07 ;  /* 0x00000004ff0a7435 */ /* 0x000fe200000001ff */
[----:B------:R-:W-:Y:S01]  /*e9f0*/  BSSY B0, `(.L_x_4291) ;  /* 0x0000028000007945 */ /* 0x000fe20003800000 */
[----:B------:R-:W-:Y:S01]  /*ea00*/  MOV R12, 0x2 ;  /* 0x00000002000c7802 */ /* 0x000fe20000000f00 */
[----:B0-----:R-:W-:Y:S01]  /*ea10*/  IMAD.MOV.U32 R14, RZ, RZ, RZ ;  /* 0x000000ffff0e7224 */ /* 0x001fe200078e00ff */
[----:B------:R-:W-:-:S07]  /*ea20*/  MOV R11, 0x0 ;  /* 0x00000000000b7802 */ /* 0x000fce0000000f00 */
.L_x_4295:
[-C--:B------:R-:W-:Y:S01]  /*ea30*/  LOP3.LUT R0, R14, R11.reuse, RZ, 0xfc, !PT ;  /* 0x0000000b0e007212 */ /* 0x080fe200078efcff */
[----:B------:R-:W-:Y:S01]  /*ea40*/  BSSY B1, `(.L_x_4292) ;  /* 0x000001d000017945 */ /* 0x000fe20003800000 */
[----:B------:R-:W-:Y:S02]  /*ea50*/  MOV R3, R11 ;  /* 0x0000000b00037202 */ /* 0x000fe40000000f00 */
[----:B------:R-:W-:Y:S01]  /*ea60*/  ISETP.NE.U32.AND P0, PT, R0, RZ, PT ;  /* 0x000000ff0000720c */ /* 0x000fe20003f05070 */
[----:B------:R-:W-:-:S12]  /*ea70*/  IMAD.MOV.U32 R0, RZ, RZ, R10 ;  /* 0x000000ffff007224 */ /* 0x000fd800078e000a */
[----:B------:R-:W-:Y:S05]  /*ea80*/  @!P0 BRA `(.L_x_4293) ;  /* 0x0000000000148947 */ /* 0x000fea0003800000 */
[----:B------:R-:W-:Y:S01]  /*ea90*/  MOV R13, R11 ;  /* 0x0000000b000d7202 */ /* 0x000fe20000000f00 */
[----:B------:R-:W-:Y:S01]  /*eaa0*/  IMAD.MOV.U32 R11, RZ, RZ, R12 ;  /* 0x000000ffff0b7224 */ /* 0x000fe200078e000c */
[----:B------:R-:W-:-:S07]  /*eab0*/  MOV R12, 0xead0 ;  /* 0x0000ead0000c7802 */ /* 0x000fce0000000f00 */
[----:B------:R-:W-:Y:S05]  /*eac0*/  CALL.REL.NOINC `($__internal_9_$__cuda_sm20_rem_u64) ;  /* 0x0000004c00287944 */ /* 0x000fea0003c00000 */
[----:B------:R-:W-:Y:S05]  /*ead0*/  BRA `(.L_x_4294) ;  /* 0x00000000004c7947 */ /* 0x000fea0003800000 */
.L_x_4293:
[----:B------:R-:W0:Y:S01]  /*eae0*/  I2F.U32.RP R11, R10 ;  /* 0x0000000a000b7306 */ /* 0x000e220000209000 */
[----:B------:R-:W-:-:S07]  /*eaf0*/  ISETP.NE.U32.AND P1, PT, R10, RZ, PT ;  /* 0x000000ff0a00720c */ /* 0x000fce0003f25070 */
[----:B0-----:R-:W0:Y:S02]  /*eb00*/  MUFU.RCP R11, R11 ;  /* 0x0000000b000b7308 */ /* 0x001e240000001000 */
[----:B0-----:R-:W-:Y:S01]  /*eb10*/  IADD3 R8, R11, 0xffffffe, RZ ;  /* 0x0ffffffe0b087810 */ /* 0x001fe20007ffe0ff */
[----:B------:R-:W-:-:S05]  /*eb20*/  HFMA2.MMA R11, -RZ, RZ, 0, 0 ;  /* 0x00000000ff0b7435 */ /* 0x000fca00000001ff */
        /* <DEDUP_REMOVED lines=14> */
.L_x_4294:
[----:B------:R-:W-:Y:S05]  /*ec10*/  BSYNC B1 ;  /* 0x0000000000017941 */ /* 0x000fea0003800000 */
.L_x_4292:
[----:B------:R-:W-:Y:S01]  /*ec20*/  ISETP.NE.U32.AND P0, PT, R10, RZ, PT ;  /* 0x000000ff0a00720c */ /* 0x000fe20003f05070 */
[----:B------:R-:W-:Y:S01]  /*ec30*/  IMAD.MOV.U32 R12, RZ, RZ, R0 ;  /* 0x000000ffff0c7224 */ /* 0x000fe200078e0000 */
[----:B------:R-:W-:Y:S02]  /*ec40*/  MOV R14, R3 ;  /* 0x00000003000e7202 */ /* 0x000fe40000000f00 */
[----:B------:R-:W-:-:S13]  /*ec50*/  ISETP.NE.AND.EX P0, PT, R11, RZ, PT, P0 ;  /* 0x000000ff0b00720c */ /* 0x000fda0003f05300 */
[----:B------:R-:W-:Y:S05]  /*ec60*/  @P0 BRA `(.L_x_4295) ;  /* 0xfffffffc00700947 */ /* 0x000fea000383ffff */
[----:B------:R-:W-:Y:S05]  /*ec70*/  BSYNC B0 ;  /* 0x0000000000007941 */ /* 0x000fea0003800000 */
.L_x_4291:
[----:B------:R-:W-:Y:S01]  /*ec80*/  ISETP.NE.U32.AND P2, PT, R3, RZ, PT ;  /* 0x000000ff0300720c */ /* 0x000fe20003f45070 */
[----:B------:R-:W-:-:S12]  /*ec90*/  BSSY B0, `(.L_x_4296) ;  /* 0x000001c000007945 */ /* 0x000fd80003800000 */
[----:B------:R-:W-:Y:S05]  /*eca0*/  @!P2 BRA `(.L_x_4297) ;  /* 0x00000000001ca947 */ /* 0x000fea0003800000 */
[----:B------:R-:W-:Y:S01]  /*ecb0*/  HFMA2.MMA R14, -RZ, RZ, 0, 2.384185791015625e-07 ;  /* 0x00000004ff0e7435 */ /* 0x000fe200000001ff */
[----:B------:R-:W-:Y:S01]  /*ecc0*/  IMAD.MOV.U32 R15, RZ, RZ, RZ ;  /* 0x000000ffff0f7224 */ /* 0x000fe200078e00ff */
[----:B------:R-:W-:-:S09]  /*ecd0*/  MOV R20, 0xecf0 ;  /* 0x0000ecf000147802 */ /* 0x000fd20000000f00 */
[----:B------:R-:W-:Y:S05]  /*ece0*/  CALL.REL.NOINC `($__internal_8_$__cuda_sm20_div_u64) ;  /* 0x00000044008c7944 */ /* 0x000fea0003c00000 */
[----:B------:R-:W-:Y:S02]  /*ecf0*/  MOV R8, R10 ;  /* 0x0000000a00087202 */ /* 0x000fe40000000f00 */
[----:B------:R-:W-:Y:S01]  /*ed00*/  MOV R9, R11 ;  /* 0x0000000b00097202 */ /* 0x000fe20000000f00 */
[----:B------:R-:W-:Y:S06]  /*ed10*/  BRA `(.L_x_4298) ;  /* 0x00000000004c7947 */ /* 0x000fec0003800000 */
.L_x_4297:
[----:B------:R-:W0:Y:S01]  /*ed20*/  I2F.U32.RP R10, R0 ;  /* 0x00000000000a7306 */ /* 0x000e220000209000 */
[----:B------:R-:W-:Y:S01]  /*ed30*/  HFMA2.MMA R8, -RZ, RZ, 0, 0 ;  /* 0x00000000ff087435 */ /* 0x000fe200000001ff */
[----:B------:R-:W-:-:S06]  /*ed40*/  ISETP.NE.U32.AND P3, PT, R0, RZ, PT ;  /* 0x000000ff0000720c */ /* 0x000fcc0003f65070 */
[----:B0-----:R-:W0:Y:S02]  /*ed50*/  MUFU.RCP R10, R10 ;  /* 0x0000000a000a7308 */ /* 0x001e240000001000 */
[----:B0-----:R-:W-:-:S06]  /*ed60*/  VIADD R11, R10, 0xffffffe ;  /* 0x0ffffffe0a0b7836 */ /* 0x001fcc0000000000 */
[----:B------:R-:W0:Y:S02]  /*ed70*/  F2I.FTZ.U32.TRUNC.NTZ R9, R11 ;  /* 0x0000000b00097305 */ /* 0x000e24000021f000 */
[----:B0-----:R-:W-:-:S05]  /*ed80*/  IADD3 R13, RZ, -R9, RZ ;  /* 0x80000009ff0d7210 */ /* 0x001fca0007ffe0ff */
        /* <DEDUP_REMOVED lines=12> */
.L_x_4298:
[----:B------:R-:W-:Y:S05]  /*ee50*/  BSYNC B0 ;  /* 0x0000000000007941 */ /* 0x000fea0003800000 */
.L_x_4296:
[----:B------:R-:W-:Y:S04]  /*ee60*/  BSSY B0, `(.L_x_4299) ;  /* 0x000001a000007945 */ /* 0x000fe80003800000 */
[----:B------:R-:W-:Y:S05]  /*ee70*/  @!P2 BRA `(.L_x_4300) ;  /* 0x000000000014a947 */ /* 0x000fea0003800000 */
[----:B------:R-:W-:Y:S01]  /*ee80*/  HFMA2.MMA R14, -RZ, RZ, 0, 1.1920928955078125e-07 ;  /* 0x00000002ff0e7435 */ /* 0x000fe200000001ff */
[----:B------:R-:W-:Y:S01]  /*ee90*/  IMAD.MOV.U32 R15, RZ, RZ, RZ ;  /* 0x000000ffff0f7224 */ /* 0x000fe200078e00ff */
[----:B------:R-:W-:-:S09]  /*eea0*/  MOV R20, 0xeec0 ;  /* 0x0000eec000147802 */ /* 0x000fd20000000f00 */
[----:B------:R-:W-:Y:S05]  /*eeb0*/  CALL.REL.NOINC `($__internal_8_$__cuda_sm20_div_u64) ;  /* 0x0000004400187944 */ /* 0x000fea0003c00000 */
[----:B------:R-:W-:Y:S05]  /*eec0*/  BRA `(.L_x_4301) ;  /* 0x00000000004c7947 */ /* 0x000fea0003800000 */
.L_x_4300:
[----:B------:R-:W0:Y:S01]  /*eed0*/  I2F.U32.RP R12, R0 ;  /* 0x00000000000c7306 */ /* 0x000e220000209000 */
[----:B------:R-:W-:Y:S01]  /*eee0*/  IMAD.MOV.U32 R10, RZ, RZ, RZ ;  /* 0x000000ffff0a7224 */ /* 0x000fe200078e00ff */
[----:B------:R-:W-:-:S06]  /*eef0*/  ISETP.NE.U32.AND P2, PT, R0, RZ, PT ;  /* 0x000000ff0000720c */ /* 0x000fcc0003f45070 */
[----:B0-----:R-:W0:Y:S02]  /*ef00*/  MUFU.RCP R12, R12 ;  /* 0x0000000c000c7308 */ /* 0x001e240000001000 */
[----:B0-----:R-:W-:-:S06]  /*ef10*/  IADD3 R11, R12, 0xffffffe, RZ ;  /* 0x0ffffffe0c0b7810 */ /* 0x001fcc0007ffe0ff */
[----:B------:R-:W0:Y:S02]  /*ef20*/  F2I.FTZ.U32.TRUNC.NTZ R11, R11 ;  /* 0x0000000b000b7305 */ /* 0x000e24000021f000 */
[----:B0-----:R-:W-:-:S05]  /*ef30*/  IADD3 R3, RZ, -R11, RZ ;  /* 0x8000000bff037210 */ /* 0x001fca0007ffe0ff */
[----:B------:R-:W-:-:S04]  /*ef40*/  IMAD R3, R3, R0, RZ ;  /* 0x0000000003037224 */ /* 0x000fc800078e02ff */
[----:B------:R-:W-:Y:S01]  /*ef50*/  IMAD.HI.U32 R3, R11, R3, R10 ;  /* 0x000000030b037227 */ /* 0x000fe200078e000a */
[----:B------:R-:W-:-:S05]  /*ef60*/  MOV R11, RZ ;  /* 0x000000ff000b7202 */ /* 0x000fca0000000f00 */
        /* <DEDUP_REMOVED lines=9> */
.L_x_4301:
[----:B------:R-:W-:Y:S05]  /*f000*/  BSYNC B0 ;  /* 0x0000000000007941 */ /* 0x000fea0003800000 */
.L_x_4299:
[-C--:B------:R-:W-:Y:S01]  /*f010*/  IMAD R3, R9, R24.reuse, RZ ;  /* 0x0000001809037224 */ /* 0x080fe200078e02ff */
[----:B------:R-:W-:Y:S01]  /*f020*/  BSSY B0, `(.L_x_4302) ;  /* 0x0000020000007945 */ /* 0x000fe20003800000 */
[----:B------:R-:W-:-:S04]  /*f030*/  IMAD.WIDE.U32 R14, R8, R24, RZ ;  /* 0x00000018080e7225 */ /* 0x000fc800078e00ff */
[----:B------:R-:W-:-:S05]  /*f040*/  IMAD.IADD R8, R15, 0x1, R3 ;  /* 0x000000010f087824 */ /* 0x000fca00078e0203 */
[----:B------:R-:W-:-:S13]  /*f050*/  LOP3.LUT P0, RZ, R8, 0x7, RZ, 0xc0, !PT ;  /* 0x0000000708ff7812 */ /* 0x000fda000780c0ff */
[----:B------:R-:W-:Y:S05]  /*f060*/  @!P0 BRA `(.L_x_4303) ;  /* 0x0000000000208947 */ /* 0x000fea0003800000 */
[----:B------:R-:W-:Y:S01]  /*f070*/  MOV R0, R10 ;  /* 0x0000000a00007202 */ /* 0x000fe20000000f00 */
[----:B------:R-:W-:Y:S01]  /*f080*/  IMAD.MOV.U32 R15, RZ, RZ, R8 ;  /* 0x000000ffff0f7224 */ /* 0x000fe200078e0008 */
[----:B------:R-:W-:Y:S02]  /*f090*/  MOV R3, R11 ;  /* 0x0000000b00037202 */ /* 0x000fe40000000f00 */
[----:B------:R-:W-:-:S07]  /*f0a0*/  MOV R20, 0xf0c0 ;  /* 0x0000f0c000147802 */ /* 0x000fce0000000f00 */
[----:B------:R-:W-:Y:S05]  /*f0b0*/  CALL.REL.NOINC `($__internal_8_$__cuda_sm20_div_u64) ;  /* 0x0000004000987944 */ /* 0x000fea0003c00000 */
[----:B------:R-:W-:Y:S02]  /*f0c0*/  MOV R8, R10 ;  /* 0x0000000a00087202 */ /* 0x000fe40000000f00 */
[----:B------:R-:W-:Y:S01]  /*f0d0*/  MOV R9, R11 ;  /* 0x0000000b00097202 */ /* 0x000fe20000000f00 */
[----:B------:R-:W-:Y:S06]  /*f0e0*/  BRA `(.L_x_4304) ;  /* 0x00000000004c7947 */ /* 0x000fec0003800000 */
.L_x_4303:
        /* <DEDUP_REMOVED lines=9> */
[----:B------:R-:W-:Y:S01]  /*f180*/  IMAD.HI.U32 R8, R9, R14, RZ ;  /* 0x0000000e09087227 */ /* 0x000fe200078e00ff */
[----:B------:R-:W-:-:S03]  /*f190*/  MOV R9, RZ ;  /* 0x000000ff00097202 */ /* 0x000fc60000000f00 */
[----:B------:R-:W-:-:S04]  /*f1a0*/  IMAD.MOV R15, RZ, RZ, -R8 ;  /* 0x000000ffff0f7224 */ /* 0x000fc800078e0a08 */
[----:B------:R-:W-:-:S05]  /*f1b0*/  IMAD R15, R10, R15, R14 ;  /* 0x0000000f0a0f7224 */ /* 0x000fca00078e020e */
[----:B------:R-:W-:-:S13]  /*f1c0*/  ISETP.GE.U32.AND P0, PT, R15, R10, PT ;  /* 0x0000000a0f00720c */ /* 0x000fda0003f06070 */
[-C--:B------:R-:W-:Y:S02]  /*f1d0*/  @P0 IADD3 R15, R15, -R10.reuse, RZ ;  /* 0x8000000a0f0f0210 */ /* 0x080fe40007ffe0ff */
[----:B------:R-:W-:Y:S02]  /*f1e0*/  @P0 IADD3 R8, R8, 0x1, RZ ;  /* 0x0000000108080810 */ /* 0x000fe40007ffe0ff */
[----:B------:R-:W-:-:S13]  /*f1f0*/  ISETP.GE.U32.AND P1, PT, R15, R10, PT ;  /* 0x0000000a0f00720c */ /* 0x000fda0003f26070 */
[----:B------:R-:W-:Y:S01]  /*f200*/  @P1 VIADD R8, R8, 0x1 ;  /* 0x0000000108081836 */ /* 0x000fe20000000000 */
[----:B------:R-:W-:-:S07]  /*f210*/  @!P2 LOP3.LUT R8, RZ, R10, RZ, 0x33, !PT ;  /* 0x0000000aff08a212 */ /* 0x000fce00078e33ff */
.L_x_4304:
[----:B------:R-:W-:Y:S05]  /*f220*/  BSYNC B0 ;  /* 0x0000000000007941 */ /* 0x000fea0003800000 */
.L_x_4302:
[----:B------:R-:W-:Y:S02]  /*f230*/  ULDC.64 UR4, c[0x0][0x600] ;  /* 0x0001800000047ab9 */ /* 0x000fe40000000a00 */
[----:B------:R-:W-:-:S04]  /*f240*/  IADD3 R8, P0, R8, UR4, RZ ;  /* 0x0000000408087c10 */ /* 0x000fc8000ff1e0ff */
[----:B------:R-:W-:-:S04]  /*f250*/  IADD3.X R9, R9, UR5, RZ, P0, !PT ;  /* 0x0000000509097c10 */ /* 0x000fc800087fe4ff */
[----:B------:R-:W-:-:S07]  /*f260*/  MOV R0, R9 ;  /* 0x0000000900007202 */ /* 0x000fce0000000f00 */
.L_x_4290:
        /* <DEDUP_REMOVED lines=12> */
[----:B-1----:R-:W-:-:S04]  /*f330*/  IMAD R4, R3, UR4, R4 ;  /* 0x0000000403047c24 */ /* 0x002fc8000f8e0204 */
[----:B------:R-:W-:-:S07]  /*f340*/  IMAD.SHL.U32 R7, R4, 0x2, RZ ;  /* 0x0000000204077824 */ /* 0x000fce00078e00ff */
[----:B------:R-:W-:Y:S05]  /*f350*/  @!P0 BRA `(.L_x_4306) ;  /* 0x0000001000448947 */ /* 0x000fea0003800000 */
        /* <DEDUP_REMOVED lines=273> */
.L_x_4306:
        /* <DEDUP_REMOVED lines=278> */
.L_x_4307:
        /* <DEDUP_REMOVED lines=16> */
.L_x_4309:
[----:B------:R-:W-:Y:S05]  /*116d0*/  BSYNC B0 ;  /* 0x0000000000007941 */ /* 0x000fea0003800000 */
.L_x_4308:
        /* <DEDUP_REMOVED lines=15> */
.L_x_4311:
[----:B------:R-:W-:Y:S05]  /*117d0*/  BSYNC B0 ;  /* 0x0000000000007941 */ /* 0x000fea0003800000 */
.L_x_4310:
        /* <DEDUP_REMOVED lines=35> */
.L_x_4313:
[----:B------:R-:W-:Y:S05]  /*11a10*/  BSYNC B0 ;  /* 0x0000000000007941 */ /* 0x000fea0003800000 */
.L_x_4312:
        /* <DEDUP_REMOVED lines=30> */
[----:B------:R-:W-:Y:S01]  /*11c00*/  IMAD.MOV.U32 R14, RZ, RZ, R12 ;  /* 0x000000ffff0e7224 */ /* 0x000fe200078e000c */
[----:B------:R-:W-:Y:S01]  /*11c10*/  MOV R19, UR9 ;  /* 0x0000000900137c02 */ /* 0x000fe20008000f00 */
[----:B------:R-:W-:-:S04]  /*11c20*/  IMAD R3, R3, UR7, RZ ;  /* 0x0000000703037c24 */ /* 0x000fc8000f8e02ff */
[----:B------:R-:W1:Y:S01]  /*11c30*/  LDC.64 R10, c[0x0][0x608] ;  /* 0x00018200ff0a7b82 */ /* 0x000e620000000a00 */
[----:B0-----:R-:W-:-:S07]  /*11c40*/  IMAD R15, R15, UR6, RZ ;  /* 0x000000060f0f7c24 */ /* 0x001fce000f8e02ff */
.L_x_4318:
[----:B------:R-:W-:-:S05]  /*11c50*/  IADD3 R13, R3, R14, RZ ;  /* 0x0000000e030d7210 */ /* 0x000fca0007ffe0ff */
[----:B-1----:R-:W-:-:S05]  /*11c60*/  IMAD.WIDE.U32 R12, R13, 0x8, R10 ;  /* 0x000000080d0c7825 */ /* 0x002fca00078e000a */
[----:B------:R-:W2:Y:S04]  /*11c70*/  LDG.E R21, desc[UR60][R12.64] ;  /* 0x0000003c0c157981 */ /* 0x000ea8000c1e1900 */
[----:B------:R-:W3:Y:S01]  /*11c80*/  LDG.E R20, desc[UR60][R12.64+0x4] ;  /* 0x0000043c0c147981 */ /* 0x000ee2000c1e1900 */
[----:B------:R-:W-:-:S05]  /*11c90*/  IMAD.IADD R14, R15, 0x1, R14 ;  /* 0x000000010f0e7824 */ /* 0x000fca00078e020e */
[----:B------:R-:W-:Y:S01]  /*11ca0*/  ISETP.GE.U32.AND P0, PT, R14, UR8, PT ;  /* 0x000000080e007c0c */ /* 0x000fe2000bf06070 */
[----:B--2---:R-:W-:Y:S01]  /*11cb0*/  FADD.FTZ R18, R21, R18 ;  /* 0x0000001215127221 */ /* 0x004fe20000010000 */
[----:B---3--:R-:W-:-:S11]  /*11cc0*/  FADD.FTZ R19, R20, R19 ;  /* 0x0000001314137221 */ /* 0x008fd60000010000 */
[----:B------:R-:W-:Y:S05]  /*11cd0*/  @!P0 BRA `(.L_x_4318) ;  /* 0xfffffffc00dc8947 */ /* 0x000fea000383ffff */
[----:B------:R-:W-:Y:S05]  /*11ce0*/  BSYNC B1 ;  /* 0x0000000000017941 */ /* 0x000fea0003800000 */
.L_x_4317:
[----:B------:R-:W-:Y:S05]  /*11cf0*/  BRA `(.L_x_4316) ;  /* 0x0000000000547947 */ /* 0x000fea0003800000 */
.L_x_4315:
[----:B------:R-:W-:Y:S01]  /*11d00*/  ULDC UR7, c[0x0][0x22c] ;  /* 0x00008b0000077ab9 */ /* 0x000fe20000000800 */
[----:B------:R-:W-:Y:S02]  /*11d10*/  MOV R19, UR9 ;  /* 0x0000000900137c02 */ /* 0x000fe40008000f00 */
[----:B------:R-:W-:-:S13]  /*11d20*/  ISETP.GE.U32.AND P0, PT, R2, UR7, PT ;  /* 0x0000000702007c0c */ /* 0x000fda000bf06070 */
[----:B------:R-:W-:Y:S05]  /*11d30*/  @P0 BRA `(.L_x_4316) ;  /* 0x0000000000440947 */ /* 0x000fea0003800000 */
[----:B------:R-:W-:Y:S01]  /*11d40*/  ULDC UR6, c[0x0][0x10] ;  /* 0x0000040000067ab9 */ /* 0x000fe20000000800 */
[----:B------:R-:W0:Y:S01]  /*11d50*/  LDC R21, c[0x0][RZ] ;  /* 0x00000000ff157b82 */ /* 0x000e220000000800 */
[----:B------:R-:W-:Y:S01]  /*11d60*/  MOV R14, R2 ;  /* 0x00000002000e7202 */ /* 0x000fe20000000f00 */
[----:B------:R-:W-:Y:S02]  /*11d70*/  IMAD.U32 R19, RZ, RZ, UR9 ;  /* 0x00000009ff137e24 */ /* 0x000fe4000f8e00ff */
[----:B------:R-:W-:-:S04]  /*11d80*/  IMAD R3, R3, UR6, RZ ;  /* 0x0000000603037c24 */ /* 0x000fc8000f8e02ff */
[----:B------:R-:W1:Y:S08]  /*11d90*/  LDC.64 R10, c[0x0][0x608] ;  /* 0x00018200ff0a7b82 */ /* 0x000e700000000a00 */
[----:B------:R-:W2:Y:S02]  /*11da0*/  LDC R25, c[0x0][0x4] ;  /* 0x00000100ff197b82 */ /* 0x000ea40000000800 */
.L_x_4319:
[----:B------:R-:W-:-:S05]  /*11db0*/  IADD3 R12, R3, R14, RZ ;  /* 0x0000000e030c7210 */ /* 0x000fca0007ffe0ff */
        /* <DEDUP_REMOVED lines=9> */
.L_x_4316:
[----:B------:R-:W-:Y:S05]  /*11e50*/  BSYNC B0 ;  /* 0x0000000000007941 */ /* 0x000fea0003800000 */
.L_x_4314:
        /* <DEDUP_REMOVED lines=12> */
[----:B------:R-:W-:-:S07]  /*11f20*/  IMAD.U32 R11, RZ, RZ, UR5 ;  /* 0x00000005ff0b7e24 */ /* 0x000fce000f8e00ff */
.L_x_4321:
        /* <DEDUP_REMOVED lines=13> */
.L_x_4320:
        /* <DEDUP_REMOVED lines=9> */
[----:B-1----:R-:W-:Y:S05]  /*12090*/  @!P0 BRA `(.L_x_4323) ;  /* 0x0000000000348947 */ /* 0x002fea0003800000 */
.L_x_4324:
[----:B------:R-:W-:Y:S01]  /*120a0*/  IADD3 R2, R23, R10, RZ ;  /* 0x0000000a17027210 */ /* 0x000fe20007ffe0ff */
[----:B------:R-:W-:Y:S03]  /*120b0*/  BAR.SYNC.DEFER_BLOCKING 0x0 ;  /* 0x0000000000007b1d */ /* 0x000fe60000010000 */
        /* <DEDUP_REMOVED lines=10> */
[----:B------:R-:W-:-:S07]  /*12160*/  IMAD.MOV.U32 R2, RZ, RZ, 0x20 ;  /* 0x00000020ff027424 */ /* 0x000fce00078e00ff */
.L_x_4323:
[----:B------:R-:W-:Y:S01]  /*12170*/  BAR.SYNC.DEFER_BLOCKING 0x0 ;  /* 0x0000000000007b1d */ /* 0x000fe20000010000 */
[----:B------:R-:W-:-:S13]  /*12180*/  ISETP.GE.AND P0, PT, R2, 0x2, PT ;  /* 0x000000020200780c */ /* 0x000fda0003f06270 */
[----:B------:R-:W-:Y:S05]  /*12190*/  @!P0 BRA `(.L_x_4322) ;  /* 0x0000000000208947 */ /* 0x000fea0003800000 */
[----:B0-----:R-:W-:-:S11]  /*121a0*/  HFMA2.MMA R3, -RZ, RZ, 0, 5.9604644775390625e-08 ;  /* 0x00000001ff037435 */ /* 0x001fd600000001ff */
.L_x_4325:
[----:B------:R-:W0:Y:S04]  /*121b0*/  SHFL.DOWN PT, R11, R18, R3, 0x1f ;  /* 0x08001f03120b7589 */ /* 0x000e2800000e0000 */
[----:B------:R1:W2:Y:S02]  /*121c0*/  SHFL.DOWN PT, R10, R19, R3, 0x1f ;  /* 0x08001f03130a7589 */ /* 0x0002a400000e0000 */
[----:B-1----:R-:W-:-:S04]  /*121d0*/  SHF.L.U32 R3, R3, 0x1, RZ ;  /* 0x0000000103037819 */ /* 0x002fc800000006ff */
[----:B------:R-:W-:Y:S01]  /*121e0*/  ISETP.GE.AND P0, PT, R3, R2, PT ;  /* 0x000000020300720c */ /* 0x000fe20003f06270 */
[----:B0-----:R-:W-:Y:S01]  /*121f0*/  FADD.FTZ R18, R11, R18 ;  /* 0x000000120b127221 */ /* 0x001fe20000010000 */
[----:B--2---:R-:W-:-:S11]  /*12200*/  FADD.FTZ R19, R10, R19 ;  /* 0x000000130a137221 */ /* 0x004fd60000010000 */
[----:B------:R-:W-:Y:S05]  /*12210*/  @!P0 BRA `(.L_x_4325) ;  /* 0xfffffffc00e48947 */ /* 0x000fea000383ffff */
.L_x_4322:
        /* <DEDUP_REMOVED lines=13> */
.L_x_4327:
[----:B------:R-:W-:Y:S05]  /*122f0*/  @!P1 BRA `(.L_x_4328) ;  /* 0x0000000000c49947 */ /* 0x000fea0003800000 */
[----:B------:R-:W1:Y:S01]  /*12300*/  LDC R22, c[0x0][0x624] ;  /* 0x00018900ff167b82 */ /* 0x000e620000000800 */
[----:B0-----:R-:W-:Y:S02]  /*12310*/  F2FP.F16.F32.PACK_AB R18, RZ, R18 ;  /* 0x00000012ff12723e */ /* 0x001fe400000000ff */
        /* <DEDUP_REMOVED lines=19> */
.L_x_4329:
[----:B------:R-:W-:Y:S01]  /*12450*/  ULDC.64 UR4, c[0x0][0x5f0] ;  /* 0x00017c0000047ab9 */ /* 0x000fe20000000a00 */
[----:B------:R-:W-:Y:S02]  /*12460*/  ISETP.NE.AND P6, PT, R22, 0x1, PT ;  /* 0x000000011600780c */ /* 0x000fe40003fc5270 */
[----:B------:R-:W-:Y:S02]  /*12470*/  IADD3 R2, P0, R17, UR4, RZ ;  /* 0x0000000411027c10 */ /* 0x000fe4000ff1e0ff */
[----:B------:R-:W-:-:S03]  /*12480*/  F2FP.F16.F32.PACK_AB R19, RZ, R19 ;  /* 0x00000013ff13723e */ /* 0x000fc600000000ff */
        /* <DEDUP_REMOVED lines=19> */
.L_x_4330:
[----:B------:R-:W-:Y:S02]  /*125c0*/  ULDC.64 UR4, c[0x0][0x5f0] ;  /* 0x00017c0000047ab9 */ /* 0x000fe40000000a00 */
[----:B------:R-:W-:-:S04]  /*125d0*/  IADD3 R16, P0, R16, UR4, RZ ;  /* 0x0000000410107c10 */ /* 0x000fc8000ff1e0ff */
[----:B------:R-:W-:-:S05]  /*125e0*/  IADD3.X R17, RZ, UR5, RZ, P0, !PT ;  /* 0x00000005ff117c10 */ /* 0x000fca00087fe4ff */
[----:B------:R-:W-:Y:S01]  /*125f0*/  STG.E.U16 desc[UR60][R16.64], R19 ;  /* 0x0000001310007986 */ /* 0x000fe2000c10153c */
[----:B------:R-:W-:Y:S05]  /*12600*/  EXIT ;  /* 0x000000000000794d */ /* 0x000fea0003800000 */
.L_x_4328:
[----:B------:R-:W-:Y:S04]  /*12610*/  STG.E desc[UR60][R8.64], R18 ;  /* 0x0000001208007986 */ /* 0x000fe8000c10193c */
[----:B------:R-:W-:Y:S01]  /*12620*/  STG.E desc[UR60][R8.64+0x4], R19 ;  /* 0x0000041308007986 */ /* 0x000fe2000c10193c */
[----:B------:R-:W-:Y:S05]  /*12630*/  EXIT ;  /* 0x000000000000794d */ /* 0x000fea0003800000 */
.L_x_4326:
[----:B------:R-:W-:Y:S01]  /*12640*/  ISETP.NE.AND P0, PT, RZ, UR36, PT ;  /* 0x00000024ff007c0c */ /* 0x000fe2000bf05270 */
[----:B------:R-:W-:Y:S02]  /*12650*/  ULDC.U8 UR4, c[0x0][0x621] ;  /* 0x0001884000047ab9 */ /* 0x000fe40000000000 */
[----:B------:R-:W-:-:S10]  /*12660*/  ISETP.NE.AND P1, PT, RZ, UR4, PT ;  /* 0x00000004ff007c0c */ /* 0x000fd4000bf25270 */
[----:B------:R-:W-:Y:S05]  /*12670*/  @!P0 BRA `(.L_x_4331) ;  /* 0x0000000000188947 */ /* 0x000fea0003800000 */
[----:B------:R-:W0:Y:S04]  /*12680*/  LDG.E.U16 R0, desc[UR60][R4.64] ;  /* 0x0000003c04007981 */ /* 0x000e28000c1e1500 */
[----:B------:R-:W2:Y:S01]  /*12690*/  LDG.E.U16 R2, desc[UR60][R6.64] ;  /* 0x0000003c06027981 */ /* 0x000ea2000c1e1500 */
[----:B0-----:R-:W-:Y:S02]  /*126a0*/  HADD2.F32 R3, -RZ, R0.H0_H0 ;  /* 0x20000000ff037230 */ /* 0x001fe40000004100 */
[----:B--2---:R-:W-:-:S03]  /*126b0*/  HADD2.F32 R2, -RZ, R2.H0_H0 ;  /* 0x20000002ff027230 */ /* 0x004fc60000004100 */
[----:B------:R-:W-:Y:S02]  /*126c0*/  FADD.FTZ R18, R18, R3 ;  /* 0x0000000312127221 */ /* 0x000fe40000010000 */
[----:B------:R-:W-:-:S07]  /*126d0*/  FADD.FTZ R19, R19, R2 ;  /* 0x0000000213137221 */ /* 0x000fce0000010000 */
.L_x_4331:
        /* <DEDUP_REMOVED lines=22> */
.L_x_4333:
[----:B------:R-:W-:Y:S01]  /*12840*/  ULDC.64 UR4, c[0x0][0x5f0] ;  /* 0x00017c0000047ab9 */ /* 0x000fe20000000a00 */
[----:B------:R-:W-:Y:S02]  /*12850*/  ISETP.NE.AND P6, PT, R22, 0x1, PT ;  /* 0x000000011600780c */ /* 0x000fe40003fc5270 */
[----:B------:R-:W-:Y:S02]  /*12860*/  IADD3 R2, P0, R17, UR4, RZ ;  /* 0x0000000411027c10 */ /* 0x000fe4000ff1e0ff */
[----:B------:R-:W-:Y:S02]  /*12870*/  F2FP.F16.F32.PACK_AB R19, RZ, R19 ;  /* 0x00000013ff13723e */ /* 0x000fe400000000ff */
        /* <DEDUP_REMOVED lines=19> */
.L_x_4334:
[----:B------:R-:W-:Y:S02]  /*129b0*/  ULDC.64 UR4, c[0x0][0x5f0] ;  /* 0x00017c0000047ab9 */ /* 0x000fe40000000a00 */
[----:B------:R-:W-:-:S05]  /*129c0*/  IADD3 R16, P0, R16, UR4, RZ ;  /* 0x0000000410107c10 */ /* 0x000fca000ff1e0ff */
[----:B------:R-:W-:-:S05]  /*129d0*/  IMAD.X R17, RZ, RZ, UR5, P0 ;  /* 0x00000005ff117e24 */ /* 0x000fca00080e06ff */
[----:B------:R-:W-:Y:S01]  /*129e0*/  STG.E.U16 desc[UR60][R16.64], R19 ;  /* 0x0000001310007986 */ /* 0x000fe2000c10153c */
[----:B------:R-:W-:Y:S05]  /*129f0*/  EXIT ;  /* 0x000000000000794d */ /* 0x000fea0003800000 */
.L_x_4332:
[----:B0-----:R-:W-:-:S04]  /*12a00*/  F2FP.F16.F32.PACK_AB R18, R19, R18 ;  /* 0x000000121312723e */ /* 0x001fc800000000ff */
[----:B------:R-:W-:Y:S01]  /*12a10*/  PRMT R3, R18, 0x7632, R3 ;  /* 0x0000763212037816 */ /* 0x000fe20000000003 */
[----:B------:R-:W-:Y:S04]  /*12a20*/  STG.E.U16 desc[UR60][R4.64], R18 ;  /* 0x0000001204007986 */ /* 0x000fe8000c10153c */
[----:B------:R-:W-:Y:S01]  /*12a30*/  STG.E.U16 desc[UR60][R6.64], R3 ;  /* 0x0000000306007986 */ /* 0x000fe2000c10153c */
[----:B------:R-:W-:Y:S05]  /*12a40*/  EXIT ;  /* 0x000000000000794d */ /* 0x000fea0003800000 */
.L_x_4305:
        /* <DEDUP_REMOVED lines=23> */
.L_x_4336:
[----:B------:R-:W-:Y:S05]  /*12bc0*/  @!P1 BRA `(.L_x_4337) ;  /* 0x0000000000c49947 */ /* 0x000fea0003800000 */
[----:B------:R-:W1:Y:S01]  /*12bd0*/  LDC R16, c[0x0][0x624] ;  /* 0x00018900ff107b82 */ /* 0x000e620000000800 */
[----:B------:R-:W-:Y:S02]  /*12be0*/  F2FP.F16.F32.PACK_AB R18, RZ, R18 ;  /* 0x00000012ff12723e */ /* 0x000fe400000000ff */
        /* <DEDUP_REMOVED lines=19> */
.L_x_4338:
        /* <DEDUP_REMOVED lines=23> */
.L_x_4339:
[----:B------:R-:W-:Y:S02]  /*12e90*/  ULDC.64 UR4, c[0x0][0x5f0] ;  /* 0x00017c0000047ab9 */ /* 0x000fe40000000a00 */
[----:B------:R-:W-:-:S04]  /*12ea0*/  IADD3 R22, P0, R22, UR4, RZ ;  /* 0x0000000416167c10 */ /* 0x000fc8000ff1e0ff */
[----:B------:R-:W-:-:S05]  /*12eb0*/  IADD3.X R23, RZ, UR5, RZ, P0, !PT ;  /* 0x00000005ff177c10 */ /* 0x000fca00087fe4ff */
[----:B------:R-:W-:Y:S01]  /*12ec0*/  STG.E.U16 desc[UR60][R22.64], R19 ;  /* 0x0000001316007986 */ /* 0x000fe2000c10153c */
[----:B------:R-:W-:Y:S05]  /*12ed0*/  EXIT ;  /* 0x000000000000794d */ /* 0x000fea0003800000 */
.L_x_4337:
[----:B------:R-:W-:Y:S04]  /*12ee0*/  STG.E desc[UR60][R8.64], R18 ;  /* 0x0000001208007986 */ /* 0x000fe8000c10193c */
[----:B------:R-:W-:Y:S01]  /*12ef0*/  STG.E desc[UR60][R8.64+0x4], R19 ;  /* 0x0000041308007986 */ /* 0x000fe2000c10193c */
[----:B------:R-:W-:Y:S05]  /*12f00*/  EXIT ;  /* 0x000000000000794d */ /* 0x000fea0003800000 */
.L_x_4335:
[----:B-1----:R-:W-:Y:S01]  /*12f10*/  ISETP.NE.AND P0, PT, R2, RZ, PT ;  /* 0x000000ff0200720c */ /* 0x002fe20003f05270 */
[----:B------:R-:W-:Y:S02]  /*12f20*/  ULDC.U8 UR4, c[0x0][0x621] ;  /* 0x0001884000047ab9 */ /* 0x000fe40000000000 */
[----:B------:R-:W-:-:S10]  /*12f30*/  ISETP.NE.AND P1, PT, RZ, UR4, PT ;  /* 0x00000004ff007c0c */ /* 0x000fd4000bf25270 */
[----:B------:R-:W-:Y:S05]  /*12f40*/  @!P0 BRA `(.L_x_4340) ;  /* 0x0000000000188947 */ /* 0x000fea0003800000 */
[----:B------:R-:W2:Y:S04]  /*12f50*/  LDG.E.U16 R0, desc[UR60][R6.64] ;  /* 0x0000003c06007981 */ /* 0x000ea8000c1e1500 */
[----:B------:R-:W3:Y:S01]  /*12f60*/  LDG.E.U16 R2, desc[UR60][R4.64] ;  /* 0x0000003c04027981 */ /* 0x000ee2000c1e1500 */
[----:B--2---:R-:W-:Y:S02]  /*12f70*/  HADD2.F32 R3, -RZ, R0.H0_H0 ;  /* 0x20000000ff037230 */ /* 0x004fe40000004100 */
[----:B---3--:R-:W-:-:S03]  /*12f80*/  HADD2.F32 R2, -RZ, R2.H0_H0 ;  /* 0x20000002ff027230 */ /* 0x008fc60000004100 */
[----:B------:R-:W-:Y:S02]  /*12f90*/  FADD.FTZ R18, R18, R3 ;  /* 0x0000000312127221 */ /* 0x000fe40000010000 */
[----:B------:R-:W-:-:S07]  /*12fa0*/  FADD.FTZ R19, R19, R2 ;  /* 0x0000000213137221 */ /* 0x000fce0000010000 */
.L_x_4340:
        /* <DEDUP_REMOVED lines=22> */
.L_x_4342:
        /* <DEDUP_REMOVED lines=23> */
.L_x_4343:
[----:B------:R-:W-:Y:S02]  /*13280*/  ULDC.64 UR4, c[0x0][0x5f0] ;  /* 0x00017c0000047ab9 */ /* 0x000fe40000000a00 */
[----:B------:R-:W-:-:S04]  /*13290*/  IADD3 R22, P0, R22, UR4, RZ ;  /* 0x0000000416167c10 */ /* 0x000fc8000ff1e0ff */
[----:B------:R-:W-:-:S05]  /*132a0*/  IADD3.X R23, RZ, UR5, RZ, P0, !PT ;  /* 0x00000005ff177c10 */ /* 0x000fca00087fe4ff */
[----:B------:R-:W-:Y:S01]  /*132b0*/  STG.E.U16 desc[UR60][R22.64], R19 ;  /* 0x0000001316007986 */ /* 0x000fe2000c10153c */
[----:B------:R-:W-:Y:S05]  /*132c0*/  EXIT ;  /* 0x000000000000794d */ /* 0x000fea0003800000 */
.L_x_4341:
[----:B------:R-:W-:-:S04]  /*132d0*/  F2FP.F16.F32.PACK_AB R18, R19, R18 ;  /* 0x000000121312723e */ /* 0x000fc800000000ff */
[----:B------:R-:W-:Y:S01]  /*132e0*/  PRMT R2, R18, 0x7632, R2 ;  /* 0x0000763212027816 */ /* 0x000fe20000000002 */
[----:B------:R-:W-:Y:S04]  /*132f0*/  STG.E.U16 desc[UR60][R6.64], R18 ;  /* 0x0000001206007986 */ /* 0x000fe8000c10153c */
[----:B------:R-:W-:Y:S01]  /*13300*/  STG.E.U16 desc[UR60][R4.64], R2 ;  /* 0x0000000204007986 */ /* 0x000fe2000c10153c */
[----:B------:R-:W-:Y:S05]  /*13310*/  EXIT ;  /* 0x000000000000794d */ /* 0x000fea0003800000 */
        .weak           $__internal_8_$__cuda_sm20_div_u64
        .type           $__internal_8_$__cuda_sm20_div_u64,@function
        .size           $__internal_8_$__cuda_sm20_div_u64,($__internal_9_$__cuda_sm20_rem_u64 - $__internal_8_$__cuda_sm20_div_u64)
$__internal_8_$__cuda_sm20_div_u64:
        /* <DEDUP_REMOVED lines=68> */
[----:B------:R-:W-:Y:S06]  /*13760*/  RET.REL.NODEC R20 `(_ZN2at6native13reduce_kernelILi256ELi2ENS0_8ReduceOpIN3c104HalfENS0_9NanSumOpsIfS4_EEjS4_Li4ELi4EEEEEvT1_) ;  /* 0xfffffec814247950 */ /* 0x000fec0003c3ffff */
        .weak           $__internal_9_$__cuda_sm20_rem_u64
        .type           $__internal_9_$__cuda_sm20_rem_u64,@function
        .size           $__internal_9_$__cuda_sm20_rem_u64,(.L_x_9791 - $__internal_9_$__cuda_sm20_rem_u64)
$__internal_9_$__cuda_sm20_rem_u64:
        /* <DEDUP_REMOVED lines=64> */
[----:B------:R-:W-:Y:S06]  /*13b70*/  RET.REL.NODEC R12 `(_ZN2at6native13reduce_kernelILi256ELi2ENS0_8ReduceOpIN3c104HalfENS0_9NanSumOpsIfS4_EEjS4_Li4ELi4EEEEEvT1_) ;  /* 0xfffffec40c207950 */ /* 0x000fec0003c3ffff */
.L_x_4344:
        /* <DEDUP_REMOVED lines=16> */
.L_x_9791:


//--------------------- .text._ZN2at6native13reduce_kernelILi128ELi4ENS0_8ReduceOpIN3c104HalfENS0_9NanSumOpsIfS4_EEjS4_Li4ELi4EEEEEvT1_ --------------------------
	.section	.text._ZN2at6native13reduce_kernelILi128ELi4ENS0_8ReduceOpIN3c104HalfENS0_9NanSumOpsIfS4_EEjS4_Li4ELi4EEEEEvT1_,"ax",@progbits
	.align	128
        .global         _ZN2at6native13reduce_kernelILi128ELi4ENS0_8ReduceOpIN3c104HalfENS0_9NanSumOpsIfS4_EEjS4_Li4ELi4EEEEEvT1_
        .type           _ZN2at6native13reduce_kernelILi128ELi4ENS0_8ReduceOpIN3c104HalfENS0_9NanSumOpsIfS4_EEjS4_Li4ELi4EEEEEvT1_,@function
        .size           _ZN2at6native13reduce_kernelILi128ELi4ENS0_8ReduceOpIN3c104HalfENS0_9NanSumOpsIfS4_EEjS4_Li4ELi4EEEEEvT1_,(.L_x_9793 - _ZN2at6native13reduce_kernelILi128ELi4ENS0_8ReduceOpIN3c104HalfENS0_9NanSumOpsIfS4_EEjS4_Li4ELi4EEEEEvT1_)
        .other          _ZN2at6native13reduce_kernelILi128ELi4ENS0_8ReduceOpIN3c104HalfENS0_9NanSumOpsIfS4_EEjS4_Li4ELi4EEEEEvT1_,@"STO_CUDA_ENTRY STV_DEFAULT"
_ZN2at6native13reduce_kernelILi128ELi4ENS0_8ReduceOpIN3c104HalfENS0_9NanSumOpsIfS4_EEjS4_Li4ELi4EEEEEvT1_:
.text._ZN2at6native13reduce_kernelILi128ELi4ENS0_8ReduceOpIN3c104HalfENS0_9NanSumOpsIfS4_EEjS4_Li4ELi4EEEEEvT1_:
        /* <DEDUP_REMOVED lines=293> */
.L_x_4345:
        /* <DEDUP_REMOVED lines=30> */
.L_x_4349:
        /* <DEDUP_REMOVED lines=25> */
.L_x_4355:
[----:B------:R-:W-:Y:S05]  /*15c0*/  BSYNC B2 ;  /* 0x0000000000027941 */ /* 0x000fea0003800000 */
.L_x_4354:
        /* <DEDUP_REMOVED lines=9> */
[----:B------:R-:W-:Y:S02]  /*1660*/  IMAD.MOV.U32 R3, RZ, RZ, RZ ;  /* 0x000000ffff037224 */ /* 0x000fe400078e00ff */
[----:B--2---:R-:W-:-:S05]  /*1670*/  HADD2.F32 R0, -RZ, R0.H0_H0 ;  /* 0x20000000ff007230 */ /* 0x004fca0000004100 */
[----:B------:R-:W-:-:S13]  /*1680*/  FSETP.GTU.FTZ.AND P0, PT, |R0|, +INF , PT ;  /* 0x7f8000000000780b */ /* 0x000fda0003f1c200 */
[----:B------:R-:W-:-:S05]  /*1690*/  @!P0 MOV R3, R0 ;  /* 0x0000000000038202 */ /* 0x000fca0000000f00 */
[----:B------:R-:W-:-:S07]  /*16a0*/  FADD.FTZ R0, R3, UR4 ;  /* 0x0000000403007e21 */ /* 0x000fce0008010000 */
.L_x_4353:
[----:B------:R-:W-:Y:S05]  /*16b0*/  BSYNC B1 ;  /* 0x0000000000017941 */ /* 0x000fea0003800000 */
.L_x_4352:
[----:B------:R-:W0:Y:S01]  /*16c0*/  LDC R3, c[0x0][0x21c] ;  /* 0x00008700ff037b82 */ /* 0x000e220000000800 */
[----:B------:R-:W-:-:S04]  /*16d0*/  IADD3 R5, P0, -R6, 0x4, RZ ;  /* 0x0000000406057810 */ /* 0x000fc80007f1e1ff */
[----:B------:R-:W-:Y:S01]  /*16e0*/  LEA R18, P1, R5, R18, 0x1 ;  /* 0x0000001205127211 */ /* 0x000fe200078208ff */
[----:B------:R-:W-:-:S05]  /*16f0*/  IMAD.X R4, RZ, RZ, -0x1, P0 ;  /* 0xffffffffff047424 */ /* 0x000fca00000e06ff */
[----:B------:R-:W-:Y:S02]  /*1700*/  LEA.HI.X R19, R5, R19, R4, 0x1, P1 ;  /* 0x0000001305137211 */ /* 0x000fe400008f0c04 */
[----:B0-----:R-:W-:-:S07]  /*1710*/  IADD3 R3, R6, -0x4, R3 ;  /* 0xfffffffc06037810 */ /* 0x001fce0007ffe003 */
.L_x_4351:
[----:B------:R-:W-:Y:S05]  /*1720*/  BSYNC B0 ;  /* 0x0000000000007941 */ /* 0x000fea0003800000 */
.L_x_4350:
[----:B------:R-:W-:Y:S01]  /*1730*/  ULDC.64 UR4, c[0x0][0x230] ;  /* 0x00008c0000047ab9 */ /* 0x000fe20000000a00 */
[----:B------:R-:W-:Y:S01]  /*1740*/  BSSY B0, `(.L_x_4356) ;  /* 0x0000025000007945 */ /* 0x000fe20003800000 */
[----:B------:R-:W-:Y:S01]  /*1750*/  IMAD R5, R17, UR4, RZ ;  /* 0x0000000411057c24 */ /* 0x000fe2000f8e02ff */
[----:B------:R-:W-:Y:S01]  /*1760*/  ULDC UR4, c[0x0][0x238] ;  /* 0x00008e0000047ab9 */ /* 0x000fe20000000800 */
[----:B------:R-:W-:Y:S01]  /*1770*/  MOV R24, R9 ;  /* 0x0000000900187202 */ /* 0x000fe20000000f00 */
[----:B------:R-:W-:Y:S02]  /*1780*/  IMAD.MOV.U32 R6, RZ, RZ, R9 ;  /* 0x000000ffff067224 */ /* 0x000fe400078e0009 */
[----:B------:R-:W-:-:S04]  /*1790*/  IMAD R5, R2, UR5, R5 ;  /* 0x0000000502057c24 */ /* 0x000fc8000f8e0205 */
[----:B------:R-:W-:-:S05]  /*17a0*/  IMAD R7, R16, UR4, R5 ;  /* 0x0000000410077c24 */ /* 0x000fca000f8e0205 */
[----:B------:R-:W-:-:S04]  /*17b0*/  LEA R4, R7, 0x3, 0x2 ;  /* 0x0000000307047811 */ /* 0x000fc800078e10ff */
[----:B------:R-:W-:-:S13]  /*17c0*/  ISETP.GE.U32.AND P0, PT, R4, R3, PT ;  /* 0x000000030400720c */ /* 0x000fda0003f06070 */
[----:B------:R-:W-:Y:S05]  /*17d0*/  @P0 BRA `(.L_x_4357) ;  /* 0x00000000006c0947 */ /* 0x000fea0003800000 */
[----:B------:R-:W-:-:S07]  /*17e0*/  MOV R6, R9 ;  /* 0x0000000900067202 */ /* 0x000fce0000000f00 */
.L_x_4358:
[----:B------:R-:W-:Y:S01]  /*17f0*/  IMAD.WIDE.U32 R4, R7, 0x8, R18 ;  /* 0x0000000807047825 */ /* 0x000fe200078e0012 */
[----:B------:R-:W-:-:S05]  /*1800*/  ULDC UR4, c[0x0][0x224] ;  /* 0x0000890000047ab9 */ /* 0x000fca0000000800 */
[----:B------:R-:W2:Y:S01]  /*1810*/  LDG.E.64 R4, desc[UR60][R4.64] ;  /* 0x0000003c04047981 */ /* 0x000ea2000c1e1b00 */
[----:B------:R-:W-:Y:S01]  /*1820*/  VIADD R7, R7, UR4 ;  /* 0x0000000407077c36 */ /* 0x000fe20008000000 */
[----:B------:R-:W-:Y:S01]  /*1830*/  HFMA2.MMA R15, -RZ, RZ, 0, 0 ;  /* 0x00000000ff0f7435 */ /* 0x000fe200000001ff */
[----:B------:R-:W-:Y:S02]  /*1840*/  IMAD.MOV.U32 R13, RZ, RZ, RZ ;  /* 0x000000ffff0d7224 */ /* 0x000fe400078e00ff */
[--C-:B--2---:R-:W-:Y:S02]  /*1850*/  HADD2.F32 R8, -RZ, R4.reuse.H0_H0 ;  /* 0x20000004ff087230 */ /* 0x104fe40000004100 */
[--C-:B------:R-:W-:Y:S02]  /*1860*/  HADD2.F32 R11, -RZ, R5.reuse.H0_H0 ;  /* 0x20000005ff0b7230 */ /* 0x100fe40000004100 */
[----:B------:R-:W-:Y:S01]  /*1870*/  HADD2.F32 R10, -RZ, R4.H1_H1 ;  /* 0x30000004ff0a7230 */ /* 0x000fe20000004100 */
[----:B------:R-:W-:Y:S01]  /*1880*/  LEA R4, R7, 0x3, 0x2 ;  /* 0x0000000307047811 */ /* 0x000fe200078e10ff */
[----:B------:R-:W-:Y:S01]  /*1890*/  HADD2.F32 R12, -RZ, R5.H1_H1 ;  /* 0x30000005ff0c7230 */ /* 0x000fe20000004100 */
[----:B------:R-:W-:-:S02]  /*18a0*/  FSETP.GTU.FTZ.AND P0, PT, |R8|, +INF , PT ;  /* 0x7f8000000800780b */ /* 0x000fc40003f1c200 */
        /* <DEDUP_REMOVED lines=14> */
.L_x_4357:
[----:B------:R-:W-:Y:S05]  /*1990*/  BSYNC B0 ;  /* 0x0000000000007941 */ /* 0x000fea0003800000 */
.L_x_4356:
        /* <DEDUP_REMOVED lines=12> */
.L_x_4360:
[----:B------:R-:W-:Y:S05]  /*1a60*/  BSYNC B0 ;  /* 0x0000000000007941 */ /* 0x000fea0003800000 */
.L_x_4359:
        /* <DEDUP_REMOVED lines=15> */
.L_x_4362:
[----:B------:R-:W-:Y:S05]  /*1b60*/  BSYNC B0 ;  /* 0x0000000000007941 */ /* 0x000fea0003800000 */
.L_x_4361:
[----:B------:R-:W-:Y:S01]  /*1b70*/  FADD.FTZ R9, R9, R0 ;  /* 0x0000000009097221 */ /* 0x000fe20000010000 */
[----:B------:R-:W-:Y:S01]  /*1b80*/  HFMA2.MMA R25, -RZ, RZ, 0, 0 ;  /* 0x00000000ff197435 */ /* 0x000fe200000001ff */
[----:B------:R-:W-:Y:S02]  /*1b90*/  CS2R R26, SRZ ;  /* 0x00000000001a7805 */ /* 0x000fe4000001ff00 */
[----:B------:R-:W-:-:S04]  /*1ba0*/  FADD.FTZ R9, R9, R6 ;  /* 0x0000000609097221 */ /* 0x000fc80000010000 */
[----:B------:R-:W-:Y:S01]  /*1bb0*/  FADD.FTZ R24, R9, R24 ;  /* 0x0000001809187221 */ /* 0x000fe20000010000 */
[----:B------:R-:W-:Y:S06]  /*1bc0*/  BRA `(.L_x_4347) ;  /* 0x000000b800207947 */ /* 0x000fec0003800000 */
.L_x_4348:
        /* <DEDUP_REMOVED lines=47> */
.L_x_4371:
        /* <DEDUP_REMOVED lines=287> */
.L_x_4367:
[----:B------:R-:W-:Y:S01]  /*30b0*/  LOP3.LUT R3, R3, 0xfffffff8, RZ, 0xc0, !PT ;  /* 0xfffffff803037812 */ /* 0x000fe200078ec0ff */
[----:B------:R-:W-:-:S03]  /*30c0*/  ULDC UR36, c[0x0][0x224] ;  /* 0x0000890000247ab9 */ /* 0x000fc60000000800 */
[----:B------:R-:W-:-:S05]  /*30d0*/  IADD3 R30, P1, R18, R3, RZ ;  /* 0x00000003121e7210 */ /* 0x000fca0007f3e0ff */
[----:B------:R-:W-:-:S06]  /*30e0*/  IMAD.X R31, RZ, RZ, R19, P1 ;  /* 0x000000ffff1f7224 */ /* 0x000fcc00008e0613 */
[----:B------:R-:W2:Y:S01]  /*30f0*/  LDG.E.64 R30, desc[UR60][R30.64] ;  /* 0x0000003c1e1e7981 */ /* 0x000ea2000c1e1b00 */
[----:B------:R-:W-:-:S05]  /*3100*/  MOV R26, UR36 ;  /* 0x00000024001a7c02 */ /* 0x000fca0008000f00 */
        /* <DEDUP_REMOVED lines=238> */
.L_x_4368:
[----:B------:R-:W-:-:S04]  /*3ff0*/  LOP3.LUT R31, R0, 0xfffffff8, RZ, 0xc0, !PT ;  /* 0xfffffff8001f7812 */ /* 0x000fc800078ec0ff */
[----:B------:R-:W-:-:S05]  /*4000*/  IADD3 R30, P1, R18, R31, RZ ;  /* 0x0000001f121e7210 */ /* 0x000fca0007f3e0ff */
[----:B------:R-:W-:-:S06]  /*4010*/  IMAD.X R31, RZ, RZ, R19, P1 ;  /* 0x000000ffff1f7224 */ /* 0x000fcc00008e0613 */
[----:B------:R-:W2:Y:S01]  /*4020*/  LDG.E.64 R30, desc[UR60][R30.64] ;  /* 0x0000003c1e1e7981 */ /* 0x000ea2000c1e1b00 */
[----:B------:R-:W-:Y:S01]  /*4030*/  MOV R0, RZ ;  /* 0x000000ff00007202 */ /* 0x000fe20000000f00 */
[----:B------:R-:W-:Y:S01]  /*4040*/  IMAD.MOV.U32 R3, RZ, RZ, RZ ;  /* 0x000000ffff037224 */ /* 0x000fe200078e00ff */
[C-C-:B--2---:R-:W-:Y:S02]  /*4050*/  PRMT R34, R30.reuse, 0x5410, R31.reuse ;  /* 0x000054101e227816 */ /* 0x144fe4000000001f */
[----:B------:R-:W-:Y:S01]  /*4060*/  PRMT R35, R30, 0x7632, R31 ;  /* 0x000076321e237816 */ /* 0x000fe2000000001f */
[----:B------:R-:W-:Y:S06]  /*4070*/  @!P0 BRA `(.L_x_4369) ;  /* 0x0000000c00a88947 */ /* 0x000fec0003800000 */
[----:B------:R-:W-:Y:S01]  /*4080*/  IADD3 R31, R25, R26, RZ ;  /* 0x0000001a191f7210 */ /* 0x000fe20007ffe0ff */
        /* <DEDUP_REMOVED lines=222> */
[----:B------:R-:W-:-:S03]  /*4e70*/  @P1 MOV R36, RZ ;  /* 0x000000ff00241202 */ /* 0x000fc60000000f00 */
        /* <DEDUP_REMOVED lines=10> */
.L_x_4369:
[----:B------:R-:W-:-:S04]  /*4f20*/  LOP3.LUT R3, R3, 0xfffffff8, RZ, 0xc0, !PT ;  /* 0xfffffff803037812 */ /* 0x000fc800078ec0ff */
[----:B------:R-:W-:-:S05]  /*4f30*/  IADD3 R30, P1, R18, R3, RZ ;  /* 0x00000003121e7210 */ /* 0x000fca0007f3e0ff */
[----:B------:R-:W-:-:S06]  /*4f40*/  IMAD.X R31, RZ, RZ, R19, P1 ;  /* 0x000000ffff1f7224 */ /* 0x000fcc00008e0613 */
[----:B------:R-:W2:Y:S02]  /*4f50*/  LDG.E.64 R30, desc[UR60][R30.64] ;  /* 0x0000003c1e1e7981 */ /* 0x000ea4000c1e1b00 */
[C-C-:B--2---:R-:W-:Y:S02]  /*4f60*/  PRMT R36, R30.reuse, 0x5410, R31.reuse ;  /* 0x000054101e247816 */ /* 0x144fe4000000001f */
        /* <DEDUP_REMOVED lines=237> */
.L_x_4370:
[----:B------:R-:W-:Y:S01]  /*5e40*/  LOP3.LUT R31, R0, 0xfffffff8, RZ, 0xc0, !PT ;  /* 0xfffffff8001f7812 */ /* 0x000fe200078ec0ff */
[----:B------:R-:W-:Y:S02]  /*5e50*/  HADD2.F32 R3, -RZ, R27.H1_H1 ;  /* 0x3000001bff037230 */ /* 0x000fe40000004100 */
[--C-:B------:R-:W-:Y:S01]  /*5e60*/  HADD2.F32 R43, -RZ, R33.reuse.H1_H1 ;  /* 0x30000021ff2b7230 */ /* 0x100fe20000004100 */
[----:B------:R-:W-:Y:S01]  /*5e70*/  IADD3 R30, P1, R18, R31, RZ ;  /* 0x0000001f121e7210 */ /* 0x000fe20007f3e0ff */
[----:B------:R-:W-:Y:S02]  /*5e80*/  HADD2.F32 R42, -RZ, R33.H0_H0 ;  /* 0x20000021ff2a7230 */ /* 0x000fe40000004100 */
[----:B------:R-:W-:Y:S01]  /*5e90*/  HADD2.F32 R37, -RZ, R34.H0_H0 ;  /* 0x20000022ff257230 */ /* 0x000fe20000004100 */
[----:B------:R-:W-:Y:S01]  /*5ea0*/  IADD3.X R31, RZ, R19, RZ, P1, !PT ;  /* 0x00000013ff1f7210 */ /* 0x000fe20000ffe4ff */
[----:B------:R-:W-:Y:S01]  /*5eb0*/  HADD2.F32 R38, -RZ, R35.H0_H0 ;  /* 0x20000023ff267230 */ /* 0x000fe20000004100 */
[----:B------:R-:W-:Y:S01]  /*5ec0*/  MOV R32, RZ ;  /* 0x000000ff00207202 */ /* 0x000fe20000000f00 */
[----:B------:R-:W-:Y:S01]  /*5ed0*/  IMAD.MOV.U32 R39, RZ, RZ, RZ ;  /* 0x000000ffff277224 */ /* 0x000fe200078e00ff */
[----:B------:R-:W-:Y:S01]  /*5ee0*/  CS2R R40, SRZ ;  /* 0x0000000000287805 */ /* 0x000fe2000001ff00 */
[----:B------:R-:W-:Y:S01]  /*5ef0*/  HADD2.F32 R44, -RZ, R36.H0_H0 ;  /* 0x20000024ff2c7230 */ /* 0x000fe20000004100 */
[----:B------:R-:W2:Y:S01]  /*5f00*/  LDG.E.64 R30, desc[UR60][R30.64] ;  /* 0x0000003c1e1e7981 */ /* 0x000ea2000c1e1b00 */
[----:B------:R-:W-:Y:S01]  /*5f10*/  HADD2.F32 R0, -RZ, R27.H0_H0 ;  /* 0x2000001bff007230 */ /* 0x000fe20000004100 */
[----:B------:R-:W-:Y:S01]  /*5f20*/  FSETP.GTU.FTZ.AND P2, PT, |R3|, +INF , PT ;  /* 0x7f8000000300780b */ /* 0x000fe20003f5c200 */
[----:B------:R-:W-:Y:S01]  /*5f30*/  HADD2.F32 R45, -RZ, R50.H0_H0 ;  /* 0x20000032ff2d7230 */ /* 0x000fe20000004100 */
[----:B------:R-:W-:Y:S01]  /*5f40*/  FSETP.GTU.FTZ.AND P4, PT, |R43|, +INF , PT ;  /* 0x7f8000002b00780b */ /* 0x000fe20003f9c200 */
[----:B------:R-:W-:Y:S01]  /*5f50*/  HADD2.F32 R46, -RZ, R36.H1_H1 ;  /* 0x30000024ff2e7230 */ /* 0x000fe20000004100 */
[----:B------:R-:W-:Y:S01]  /*5f60*/  FSETP.GTU.FTZ.AND P1, PT, |R0|, +INF , PT ;  /* 0x7f8000000000780b */ /* 0x000fe20003f3c200 */
[----:B------:R-:W-:Y:S01]  /*5f70*/  IMAD R25, R26, 0x2, R25 ;  /* 0x000000021a197824 */ /* 0x000fe200078e0219 */
[----:B------:R-:W-:Y:S01]  /*5f80*/  FSETP.GTU.FTZ.AND P3, PT, |R42|, +INF , PT ;  /* 0x7f8000002a00780b */ /* 0x000fe20003f7c200 */
[----:B------:R-:W-:Y:S01]  /*5f90*/  HADD2.F32 R47, -RZ, R50.H1_H1 ;  /* 0x30000032ff2f7230 */ /* 0x000fe20000004100 */
[----:B------:R-:W-:-:S02]  /*5fa0*/  FSETP.GTU.FTZ.AND P5, PT, |R37|, +INF , PT ;  /* 0x7f8000002500780b */ /* 0x000fc40003fbc200 */
[----:B------:R-:W-:Y:S02]  /*5fb0*/  CS2R R48, SRZ ;  /* 0x0000000000307805 */ /* 0x000fe4000001ff00 */
[----:B------:R-:W-:Y:S01]  /*5fc0*/  FSETP.GTU.FTZ.AND P6, PT, |R38|, +INF , PT ;  /* 0x7f8000002600780b */ /* 0x000fe20003fdc200 */
[----:B------:R-:W-:Y:S01]  /*5fd0*/  ULDC UR4, c[0x0][0x21c] ;  /* 0x0000870000047ab9 */ /* 0x000fe20000000800 */
[----:B------:R-:W-:Y:S02]  /*5fe0*/  IADD3 R25, R25, R26, RZ ;  /* 0x0000001a19197210 */ /* 0x000fe40007ffe0ff */
[----:B------:R-:W-:Y:S01]  /*5ff0*/  @!P2 MOV R32, R3 ;  /* 0x000000030020a202 */ /* 0x000fe20000000f00 */
[----:B------:R-:W-:Y:S01]  /*6000*/  HADD2.F32 R3, -RZ, R35.H1_H1 ;  /* 0x30000023ff037230 */ /* 0x000fe20000004100 */
[----:B------:R-:W-:Y:S01]  /*6010*/  @!P4 MOV R40, R43 ;  /* 0x0000002b0028c202 */ /* 0x000fe20000000f00 */
[----:B------:R-:W-:Y:S01]  /*6020*/  @!P1 IMAD.MOV.U32 R39, RZ, RZ, R0 ;  /* 0x000000ffff279224 */ /* 0x000fe200078e0000 */
[----:B------:R-:W-:Y:S01]  /*6030*/  FSETP.GTU.FTZ.AND P4, PT, |R45|, +INF , PT ;  /* 0x7f8000002d00780b */ /* 0x000fe20003f9c200 */
[----:B------:R-:W-:Y:S01]  /*6040*/  HADD2.F32 R0, -RZ, R34.H1_H1 ;  /* 0x30000022ff007230 */ /* 0x000fe20000004100 */
[----:B------:R-:W-:Y:S01]  /*6050*/  FSETP.GTU.FTZ.AND P2, PT, |R3|, +INF , PT ;  /* 0x7f8000000300780b */ /* 0x000fe20003f5c200 */
[----:B------:R-:W-:Y:S01]  /*6060*/  @!P3 IMAD.MOV.U32 R41, RZ, RZ, R42 ;  /* 0x000000ffff29b224 */ /* 0x000fe200078e002a */
[----:B------:R-:W-:-:S02]  /*6070*/  CS2R R42, SRZ ;  /* 0x00000000002a7805 */ /* 0x000fc4000001ff00 */
[----:B------:R-:W-:Y:S01]  /*6080*/  FSETP.GTU.FTZ.AND P3, PT, |R44|, +INF , PT ;  /* 0x7f8000002c00780b */ /* 0x000fe20003f7c200 */
[----:B------:R-:W-:Y:S01]  /*6090*/  @!P5 IMAD.MOV.U32 R42, RZ, RZ, R37 ;  /* 0x000000ffff2ad224 */ /* 0x000fe200078e0025 */
[----:B------:R-:W-:Y:S01]  /*60a0*/  FSETP.GTU.FTZ.AND P1, PT, |R0|, +INF , PT ;  /* 0x7f8000000000780b */ /* 0x000fe20003f3c200 */
[----:B------:R-:W-:Y:S01]  /*60b0*/  FADD.FTZ R7, R40, R7 ;  /* 0x0000000728077221 */ /* 0x000fe20000010000 */
[----:B------:R-:W-:Y:S01]  /*60c0*/  FSETP.GTU.FTZ.AND P5, PT, |R46|, +INF , PT ;  /* 0x7f8000002e00780b */ /* 0x000fe20003fbc200 */
[----:B------:R-:W-:Y:S01]  /*60d0*/  FADD.FTZ R6, R41, R6 ;  /* 0x0000000629067221 */ /* 0x000fe20000010000 */
[----:B------:R-:W-:Y:S01]  /*60e0*/  @!P6 MOV R43, R38 ;  /* 0x00000026002be202 */ /* 0x000fe20000000f00 */
[----:B------:R-:W-:Y:S01]  /*60f0*/  FADD.FTZ R4, R39, R4 ;  /* 0x0000000427047221 */ /* 0x000fe20000010000 */
[----:B------:R-:W-:Y:S01]  /*6100*/  FADD.FTZ R9, R42, R9 ;  /* 0x000000092a097221 */ /* 0x000fe20000010000 */
[----:B------:R-:W-:Y:S01]  /*6110*/  FADD.FTZ R5, R32, R5 ;  /* 0x0000000520057221 */ /* 0x000fe20000010000 */
[----:B------:R-:W-:Y:S01]  /*6120*/  @!P2 MOV R49, R3 ;  /* 0x000000030031a202 */ /* 0x000fe20000000f00 */
[----:B------:R-:W-:Y:S01]  /*6130*/  FADD.FTZ R8, R43, R8 ;  /* 0x000000082b087221 */ /* 0x000fe20000010000 */
[----:B------:R-:W-:Y:S01]  /*6140*/  IMAD.U32 R32, RZ, RZ, UR4 ;  /* 0x00000004ff207e24 */ /* 0x000fe2000f8e00ff */
[----:B------:R-:W-:Y:S01]  /*6150*/  FSETP.GTU.FTZ.AND P6, PT, |R47|, +INF , PT ;  /* 0x7f8000002f00780b */ /* 0x000fe20003fdc200 */
[----:B------:R-:W-:Y:S01]  /*6160*/  IMAD.MOV.U32 R3, RZ, RZ, RZ ;  /* 0x000000ffff037224 */ /* 0x000fe200078e00ff */
[----:B------:R-:W-:Y:S01]  /*6170*/  MOV R38, RZ ;  /* 0x000000ff00267202 */ /* 0x000fe20000000f00 */
[----:B------:R-:W-:Y:S01]  /*6180*/  @!P1 IMAD.MOV.U32 R48, RZ, RZ, R0 ;  /* 0x000000ffff309224 */ /* 0x000fe200078e0000 */
[----:B------:R-:W-:Y:S01]  /*6190*/  MOV R0, RZ ;  /* 0x000000ff00007202 */ /* 0x000fe20000000f00 */
[----:B------:R-:W-:Y:S01]  /*61a0*/  @!P3 IMAD.MOV.U32 R3, RZ, RZ, R44 ;  /* 0x000000ffff03b224 */ /* 0x000fe200078e002c */
[----:B------:R-:W-:Y:S01]  /*61b0*/  @!P4 MOV R0, R45 ;  /* 0x0000002d0000c202 */ /* 0x000fe20000000f00 */
[----:B------:R-:W-:-:S02]  /*61c0*/  IMAD.MOV.U32 R37, RZ, RZ, RZ ;  /* 0x000000ffff257224 */ /* 0x000fc400078e00ff */
[----:B------:R-:W-:Y:S01]  /*61d0*/  FADD.FTZ R11, R48, R11 ;  /* 0x0000000b300b7221 */ /* 0x000fe20000010000 */
[----:B------:R-:W-:Y:S02]  /*61e0*/  @!P5 IMAD.MOV.U32 R37, RZ, RZ, R46 ;  /* 0x000000ffff25d224 */ /* 0x000fe400078e002e */
[----:B------:R-:W-:Y:S01]  /*61f0*/  FADD.FTZ R12, R3, R12 ;  /* 0x0000000c030c7221 */ /* 0x000fe20000010000 */
[----:B------:R-:W-:Y:S01]  /*6200*/  FADD.FTZ R13, R0, R13 ;  /* 0x0000000d000d7221 */ /* 0x000fe20000010000 */
[----:B------:R-:W-:Y:S01]  /*6210*/  MOV R3, RZ ;  /* 0x000000ff00037202 */ /* 0x000fe20000000f00 */
[----:B------:R-:W-:Y:S01]  /*6220*/  FADD.FTZ R14, R37, R14 ;  /* 0x0000000e250e7221 */ /* 0x000fe20000010000 */
[----:B------:R-:W-:Y:S01]  /*6230*/  @!P6 MOV R38, R47 ;  /* 0x0000002f0026e202 */ /* 0x000fe20000000f00 */
[----:B------:R-:W-:Y:S02]  /*6240*/  IMAD.MOV.U32 R37, RZ, RZ, RZ ;  /* 0x000000ffff257224 */ /* 0x000fe400078e00ff */
[----:B------:R-:W-:Y:S01]  /*6250*/  FADD.FTZ R10, R49, R10 ;  /* 0x0000000a310a7221 */ /* 0x000fe20000010000 */
[----:B------:R-:W-:-:S02]  /*6260*/  IMAD.MOV.U32 R0, RZ, RZ, RZ ;  /* 0x000000ffff007224 */ /* 0x000fc400078e00ff */
[----:B------:R-:W-:Y:S01]  /*6270*/  FADD.FTZ R15, R38, R15 ;  /* 0x0000000f260f7221 */ /* 0x000fe20000010000 */
[----:B--2---:R-:W-:Y:S02]  /*6280*/  PRMT R40, R30, 0x7610, R30 ;  /* 0x000076101e287816 */ /* 0x004fe4000000001e */
[----:B------:R-:W-:Y:S01]  /*6290*/  PRMT R41, R31, 0x7610, R31 ;  /* 0x000076101f297816 */ /* 0x000fe2000000001f */
[----:B------:R-:W-:Y:S02]  /*62a0*/  IMAD R31, R26, 0x3, R25 ;  /* 0x000000031a1f7824 */ /* 0x000fe400078e0219 */
[--C-:B------:R-:W-:Y:S02]  /*62b0*/  HADD2.F32 R42, -RZ, R40.reuse.H1_H1 ;  /* 0x30000028ff2a7230 */ /* 0x100fe40000004100 */
[----:B------:R-:W-:Y:S01]  /*62c0*/  HADD2.F32 R39, -RZ, R40.H0_H0 ;  /* 0x20000028ff277230 */ /* 0x000fe20000004100 */
[----:B------:R-:W-:Y:S01]  /*62d0*/  ISETP.GE.U32.AND P5, PT, R31, R32, PT ;  /* 0x000000201f00720c */ /* 0x000fe20003fa6070 */
[--C-:B------:R-:W-:Y:S01]  /*62e0*/  HADD2.F32 R43, -RZ, R41.reuse.H1_H1 ;  /* 0x30000029ff2b7230 */ /* 0x100fe20000004100 */
[----:B------:R-:W-:Y:S01]  /*62f0*/  FSETP.GTU.FTZ.AND P2, PT, |R42|, +INF , PT ;  /* 0x7f8000002a00780b */ /* 0x000fe20003f5c200 */
[----:B------:R-:W-:Y:S01]  /*6300*/  HADD2.F32 R30, -RZ, R41.H0_H0 ;  /* 0x20000029ff1e7230 */ /* 0x000fe20000004100 */
[----:B------:R-:W-:-:S02]  /*6310*/  FSETP.GTU.FTZ.AND P1, PT, |R39|, +INF , PT ;  /* 0x7f8000002700780b */ /* 0x000fc40003f3c200 */
[----:B------:R-:W-:Y:S02]  /*6320*/  FSETP.GTU.FTZ.AND P4, PT, |R43|, +INF , PT ;  /* 0x7f8000002b00780b */ /* 0x000fe40003f9c200 */
[----:B------:R-:W-:Y:S02]  /*6330*/  FSETP.GTU.FTZ.AND P3, PT, |R30|, +INF , PT ;  /* 0x7f8000001e00780b */ /* 0x000fe40003f7c200 */
        /* <DEDUP_REMOVED lines=10> */
.L_x_4366:
[----:B------:R-:W-:Y:S05]  /*63e0*/  BSYNC B0 ;  /* 0x0000000000007941 */ /* 0x000fea0003800000 */
.L_x_4365:
        /* <DEDUP_REMOVED lines=280> */
.L_x_4374:
        /* <DEDUP_REMOVED lines=283> */
.L_x_4375:
        /* <DEDUP_REMOVED lines=283> */
.L_x_4376:
[----:B------:R-:W-:-:S04]  /*98d0*/  LOP3.LUT R29, R0, 0xfffffff8, RZ, 0xc0, !PT ;  /* 0xfffffff8001d7812 */ /* 0x000fc800078ec0ff */
[----:B------:R-:W-:-:S04]  /*98e0*/  IADD3 R28, P2, R18, R29, RZ ;  /* 0x0000001d121c7210 */ /* 0x000fc80007f5e0ff */
[----:B------:R-:W-:-:S06]  /*98f0*/  IADD3.X R29, RZ, R19, RZ, P2, !PT ;  /* 0x00000013ff1d7210 */ /* 0x000fcc00017fe4ff */
        /* <DEDUP_REMOVED lines=280> */
.L_x_4377:
[----:B------:R-:W-:-:S04]  /*aa80*/  LOP3.LUT R3, R0, 0xfffffff8, RZ, 0xc0, !PT ;  /* 0xfffffff800037812 */ /* 0x000fc800078ec0ff */
[----:B------:R-:W-:-:S05]  /*aa90*/  IADD3 R18, P1, R18, R3, RZ ;  /* 0x0000000312127210 */ /* 0x000fca0007f3e0ff */
[----:B------:R-:W-:-:S06]  /*aaa0*/  IMAD.X R19, RZ, RZ, R19, P1 ;  /* 0x000000ffff137224 */ /* 0x000fcc00008e0613 */
[----:B------:R-:W2:Y:S02]  /*aab0*/  LDG.E.64 R18, desc[UR60][R18.64] ;  /* 0x0000003c12127981 */ /* 0x000ea4000c1e1b00 */
[----:B--2---:R-:W-:Y:S02]  /*aac0*/  PRMT R40, R18, 0x7610, R18 ;  /* 0x0000761012287816 */ /* 0x004fe40000000012 */
[----:B------:R-:W-:-:S07]  /*aad0*/  PRMT R41, R19, 0x7610, R19 ;  /* 0x0000761013297816 */ /* 0x000fce0000000013 */
.L_x_4373:
[----:B------:R-:W-:Y:S05]  /*aae0*/  BSYNC B0 ;  /* 0x0000000000007941 */ /* 0x000fea0003800000 */
.L_x_4372:
[----:B------:R-:W-:Y:S04]  /*aaf0*/  BSSY B0, `(.L_x_4378) ;  /* 0x000005b000007945 */ /* 0x000fe80003800000 */
[----:B------:R-:W-:Y:S05]  /*ab00*/  @P0 BRA `(.L_x_4379) ;  /* 0x0000000400640947 */ /* 0x000fea0003800000 */
[--C-:B------:R-:W-:Y:S01]  /*ab10*/  HADD2.F32 R0, -RZ, R27.reuse.H0_H0 ;  /* 0x2000001bff007230 */ /* 0x100fe20000004100 */
[----:B------:R-:W-:Y:S01]  /*ab20*/  HFMA2.MMA R3, -RZ, RZ, 0, 0 ;  /* 0x00000000ff037435 */ /* 0x000fe200000001ff */
[----:B------:R-:W-:Y:S01]  /*ab30*/  HADD2.F32 R27, -RZ, R27.H1_H1 ;  /* 0x3000001bff1b7230 */ /* 0x000fe20000004100 */
[----:B------:R-:W-:Y:S01]  /*ab40*/  IADD3 R25, R25, R26, RZ ;  /* 0x0000001a19197210 */ /* 0x000fe20007ffe0ff */
[--C-:B------:R-:W-:Y:S01]  /*ab50*/  HADD2.F32 R18, -RZ, R33.reuse.H0_H0 ;  /* 0x20000021ff127230 */ /* 0x100fe20000004100 */
[----:B------:R-:W-:Y:S01]  /*ab60*/  FSETP.GTU.FTZ.AND P0, PT, |R0|, +INF , PT ;  /* 0x7f8000000000780b */ /* 0x000fe20003f1c200 */
[----:B------:R-:W-:Y:S01]  /*ab70*/  HADD2.F32 R33, -RZ, R33.H1_H1 ;  /* 0x30000021ff217230 */ /* 0x000fe20000004100 */
[----:B------:R-:W-:Y:S01]  /*ab80*/  FSETP.GTU.FTZ.AND P1, PT, |R27|, +INF , PT ;  /* 0x7f8000001b00780b */ /* 0x000fe20003f3c200 */
[----:B------:R-:W-:Y:S01]  /*ab90*/  HFMA2.MMA R19, -RZ, RZ, 0, 0 ;  /* 0x00000000ff137435 */ /* 0x000fe200000001ff */
[----:B------:R-:W-:Y:S01]  /*aba0*/  FSETP.GTU.FTZ.AND P2, PT, |R18|, +INF , PT ;  /* 0x7f8000001200780b */ /* 0x000fe20003f5c200 */
[----:B0-----:R-:W-:Y:S01]  /*abb0*/  IMAD.MOV.U32 R28, RZ, RZ, RZ ;  /* 0x000000ffff1c7224 */ /* 0x001fe200078e00ff */
[----:B------:R-:W-:-:S07]  /*abc0*/  FSETP.GTU.FTZ.AND P3, PT, |R33|, +INF , PT ;  /* 0x7f8000002100780b */ /* 0x000fce0003f7c200 */
[----:B------:R-:W-:Y:S01]  /*abd0*/  @!P0 MOV R3, R0 ;  /* 0x0000000000038202 */ /* 0x000fe20000000f00 */
[----:B------:R-:W-:Y:S01]  /*abe0*/  IMAD.MOV.U32 R0, RZ, RZ, RZ ;  /* 0x000000ffff007224 */ /* 0x000fe200078e00ff */
[----:B------:R-:W-:Y:S02]  /*abf0*/  ISETP.GE.U32.AND P0, PT, R25, R32, PT ;  /* 0x000000201900720c */ /* 0x000fe40003f06070 */
[----:B------:R-:W-:Y:S01]  /*ac00*/  @!P1 MOV R0, R27 ;  /* 0x0000001b00009202 */ /* 0x000fe20000000f00 */
[----:B------:R-:W-:Y:S01]  /*ac10*/  FADD.FTZ R4, R4, R3 ;  /* 0x0000000304047221 */ /* 0x000fe20000010000 */
[----:B------:R-:W-:Y:S01]  /*ac20*/  @!P2 MOV R19, R18 ;  /* 0x000000120013a202 */ /* 0x000fe20000000f00 */
[----:B------:R-:W-:Y:S02]  /*ac30*/  @!P3 IMAD.MOV.U32 R28, RZ, RZ, R33 ;  /* 0x000000ffff1cb224 */ /* 0x000fe400078e0021 */
[----:B------:R-:W-:Y:S02]  /*ac40*/  FADD.FTZ R5, R5, R0 ;  /* 0x0000000005057221 */ /* 0x000fe40000010000 */
[----:B------:R-:W-:Y:S01]  /*ac50*/  FADD.FTZ R6, R6, R19 ;  /* 0x0000001306067221 */ /* 0x000fe20000010000 */
[----:B------:R-:W-:-:S03]  /*ac60*/  FADD.FTZ R7, R7, R28 ;  /* 0x0000001c07077221 */ /* 0x000fc60000010000 */
[----:B------:R-:W-:Y:S05]  /*ac70*/  @P0 BRA `(.L_x_4379) ;  /* 0x0000000400080947 */ /* 0x000fea0003800000 */
[--C-:B------:R-:W-:Y:S01]  /*ac80*/  HADD2.F32 R0, -RZ, R34.reuse.H0_H0 ;  /* 0x20000022ff007230 */ /* 0x100fe20000004100 */
[----:B------:R-:W-:Y:S01]  /*ac90*/  IADD3 R27, R25, R26, RZ ;  /* 0x0000001a191b7210 */ /* 0x000fe20007ffe0ff */
[--C-:B------:R-:W-:Y:S01]  /*aca0*/  HADD2.F32 R19, -RZ, R35.reuse.H0_H0 ;  /* 0x20000023ff137230 */ /* 0x100fe20000004100 */
[----:B------:R-:W-:Y:S01]  /*acb0*/  MOV R18, RZ ;  /* 0x000000ff00127202 */ /* 0x000fe20000000f00 */
[----:B------:R-:W-:Y:S01]  /*acc0*/  HADD2.F32 R34, -RZ, R34.H1_H1 ;  /* 0x30000022ff227230 */ /* 0x000fe20000004100 */
[----:B------:R-:W-:Y:S01]  /*acd0*/  FSETP.GTU.FTZ.AND P0, PT, |R0|, +INF , PT ;  /* 0x7f8000000000780b */ /* 0x000fe20003f1c200 */
[----:B------:R-:W-:Y:S01]  /*ace0*/  HADD2.F32 R35, -RZ, R35.H1_H1 ;  /* 0x30000023ff237230 */ /* 0x000fe20000004100 */
[----:B------:R-:W-:Y:S01]  /*acf0*/  FSETP.GTU.FTZ.AND P1, PT, |R19|, +INF , PT ;  /* 0x7f8000001300780b */ /* 0x000fe20003f3c200 */
[----:B------:R-:W-:Y:S01]  /*ad00*/  IMAD.MOV.U32 R3, RZ, RZ, RZ ;  /* 0x000000ffff037224 */ /* 0x000fe200078e00ff */
[----:B------:R-:W-:Y:S01]  /*ad10*/  FSETP.GTU.FTZ.AND P2, PT, |R34|, +INF , PT ;  /* 0x7f8000002200780b */ /* 0x000fe20003f5c200 */
[----:B------:R-:W-:Y:S01]  /*ad20*/  IMAD.MOV.U32 R25, RZ, RZ, RZ ;  /* 0x000000ffff197224 */ /* 0x000fe200078e00ff */
[----:B------:R-:W-:-:S07]  /*ad30*/  FSETP.GTU.FTZ.AND P3, PT, |R35|, +INF , PT ;  /* 0x7f8000002300780b */ /* 0x000fce0003f7c200 */
[----:B------:R-:W-:Y:S02]  /*ad40*/  @!P0 MOV R18, R0 ;  /* 0x0000000000128202 */ /* 0x000fe40000000f00 */
[----:B------:R-:W-:Y:S02]  /*ad50*/  ISETP.GE.U32.AND P0, PT, R27, R32, PT ;  /* 0x000000201b00720c */ /* 0x000fe40003f06070 */
[----:B------:R-:W-:Y:S01]  /*ad60*/  MOV R0, RZ ;  /* 0x000000ff00007202 */ /* 0x000fe20000000f00 */
[----:B------:R-:W-:Y:S01]  /*ad70*/  FADD.FTZ R9, R9, R18 ;  /* 0x0000001209097221 */ /* 0x000fe20000010000 */
[----:B------:R-:W-:Y:S01]  /*ad80*/  @!P1 MOV R3, R19 ;  /* 0x0000001300039202 */ /* 0x000fe20000000f00 */
[----:B------:R-:W-:Y:S01]  /*ad90*/  @!P3 IMAD.MOV.U32 R25, RZ, RZ, R35 ;  /* 0x000000ffff19b224 */ /* 0x000fe200078e0023 */
[----:B------:R-:W-:-:S03]  /*ada0*/  @!P2 MOV R0, R34 ;  /* 0x000000220000a202 */ /* 0x000fc60000000f00 */
[----:B------:R-:W-:Y:S01]  /*adb0*/  FADD.FTZ R8, R8, R3 ;  /* 0x0000000308087221 */ /* 0x000fe20000010000 */
[----:B------:R-:W-:Y:S01]  /*adc0*/  FADD.FTZ R10, R10, R25 ;  /* 0x000000190a0a7221 */ /* 0x000fe20000010000 */
[----:B------:R-:W-:Y:S02]  /*add0*/  FADD.FTZ R11, R11, R0 ;  /* 0x000000000b0b7221 */ /* 0x000fe40000010000 */
[----:B------:R-:W-:Y:S05]  /*ade0*/  @P0 BRA `(.L_x_4379) ;  /* 0x0000000000ac0947 */ /* 0x000fea0003800000 */
[----:B------:R-:W-:Y:S01]  /*adf0*/  HADD2.F32 R0, -RZ, R36.H0_H0 ;  /* 0x20000024ff007230 */ /* 0x000fe20000004100 */
[----:B------:R-:W-:Y:S01]  /*ae00*/  IADD3 R3, R27, R26, RZ ;  /* 0x0000001a1b037210 */ /* 0x000fe20007ffe0ff */
[----:B------:R-:W-:Y:S01]  /*ae10*/  HADD2.F32 R19, -RZ, R50.H0_H0 ;  /* 0x20000032ff137230 */ /* 0x000fe20000004100 */
[----:B------:R-:W-:Y:S01]  /*ae20*/  HFMA2.MMA R26, -RZ, RZ, 0, 0 ;  /* 0x00000000ff1a7435 */ /* 0x000fe200000001ff */
[----:B------:R-:W-:Y:S01]  /*ae30*/  HADD2.F32 R36, -RZ, R36.H1_H1 ;  /* 0x30000024ff247230 */ /* 0x000fe20000004100 */
[----:B------:R-:W-:Y:S01]  /*ae40*/  FSETP.GTU.FTZ.AND P0, PT, |R0|, +INF , PT ;  /* 0x7f8000000000780b */ /* 0x000fe20003f1c200 */
[----:B------:R-:W-:Y:S01]  /*ae50*/  HADD2.F32 R50, -RZ, R50.H1_H1 ;  /* 0x30000032ff327230 */ /* 0x000fe20000004100 */
[----:B------:R-:W-:Y:S01]  /*ae60*/  FSETP.GTU.FTZ.AND P1, PT, |R19|, +INF , PT ;  /* 0x7f8000001300780b */ /* 0x000fe20003f3c200 */
[----:B------:R-:W-:Y:S01]  /*ae70*/  IMAD.MOV.U32 R18, RZ, RZ, RZ ;  /* 0x000000ffff127224 */ /* 0x000fe200078e00ff */
[----:B------:R-:W-:Y:S02]  /*ae80*/  FSETP.GTU.FTZ.AND P2, PT, |R36|, +INF , PT ;  /* 0x7f8000002400780b */ /* 0x000fe40003f5c200 */
[----:B------:R-:W-:-:S02]  /*ae90*/  FSETP.GTU.FTZ.AND P3, PT, |R50|, +INF , PT ;  /* 0x7f8000003200780b */ /* 0x000fc40003f7c200 */
[----:B------:R-:W-:Y:S01]  /*aea0*/  ISETP.GE.U32.AND P4, PT, R3, R32, PT ;  /* 0x000000200300720c */ /* 0x000fe20003f86070 */
[----:B------:R-:W-:Y:S01]  /*aeb0*/  HFMA2.MMA R3, -RZ, RZ, 0, 0 ;  /* 0x00000000ff037435 */ /* 0x000fe200000001ff */
[----:B------:R-:W-:-:S05]  /*aec0*/  MOV R25, RZ ;  /* 0x000000ff00197202 */ /* 0x000fca0000000f00 */
[----:B------:R-:W-:Y:S01]  /*aed0*/  @!P1 MOV R18, R19 ;  /* 0x0000001300129202 */ /* 0x000fe20000000f00 */
[----:B------:R-:W-:Y:S01]  /*aee0*/  @!P0 IMAD.MOV.U32 R3, RZ, RZ, R0 ;  /* 0x000000ffff038224 */ /* 0x000fe200078e0000 */
[----:B------:R-:W-:Y:S02]  /*aef0*/  @!P2 MOV R25, R36 ;  /* 0x000000240019a202 */ /* 0x000fe40000000f00 */
[----:B------:R-:W-:Y:S02]  /*af00*/  @!P3 IMAD.MOV.U32 R26, RZ, RZ, R50 ;  /* 0x000000ffff1ab224 */ /* 0x000fe400078e0032 */
[----:B------:R-:W-:Y:S01]  /*af10*/  FADD.FTZ R12, R12, R3 ;  /* 0x000000030c0c7221 */ /* 0x000fe20000010000 */
[----:B------:R-:W-:Y:S01]  /*af20*/  FADD.FTZ R13, R13, R18 ;  /* 0x000000120d0d7221 */ /* 0x000fe20000010000 */
[----:B------:R-:W-:Y:S01]  /*af30*/  FADD.FTZ R14, R14, R25 ;  /* 0x000000190e0e7221 */ /* 0x000fe20000010000 */
[----:B------:R-:W-:Y:S01]  /*af40*/  FADD.FTZ R15, R15, R26 ;  /* 0x0000001a0f0f7221 */ /* 0x000fe20000010000 */
[----:B------:R-:W-:Y:S06]  /*af50*/  @P4 BRA `(.L_x_4379) ;  /* 0x0000000000504947 */ /* 0x000fec0003800000 */
[--C-:B------:R-:W-:Y:S01]  /*af60*/  HADD2.F32 R18, -RZ, R41.reuse.H0_H0 ;  /* 0x20000029ff127230 */ /* 0x100fe20000004100 */
[----:B------:R-:W-:Y:S01]  /*af70*/  MOV R19, RZ ;  /* 0x000000ff00137202 */ /* 0x000fe20000000f00 */
[--C-:B------:R-:W-:Y:S01]  /*af80*/  HADD2.F32 R0, -RZ, R40.reuse.H0_H0 ;  /* 0x20000028ff007230 */ /* 0x100fe20000004100 */
[----:B------:R-:W-:Y:S01]  /*af90*/  MOV R25, RZ ;  /* 0x000000ff00197202 */ /* 0x000fe20000000f00 */
[----:B------:R-:W-:Y:S01]  /*afa0*/  HADD2.F32 R41, -RZ, R41.H1_H1 ;  /* 0x30000029ff297230 */ /* 0x000fe20000004100 */
[----:B------:R-:W-:Y:S01]  /*afb0*/  FSETP.GTU.FTZ.AND P2, PT, |R18|, +INF , PT ;  /* 0x7f8000001200780b */ /* 0x000fe20003f5c200 */
[----:B------:R-:W-:Y:S01]  /*afc0*/  HADD2.F32 R40, -RZ, R40.H1_H1 ;  /* 0x30000028ff287230 */ /* 0x000fe20000004100 */
[----:B------:R-:W-:Y:S01]  /*afd0*/  FSETP.GTU.FTZ.AND P0, PT, |R0|, +INF , PT ;  /* 0x7f8000000000780b */ /* 0x000fe20003f1c200 */
[----:B------:R-:W-:Y:S01]  /*afe0*/  IMAD.MOV.U32 R26, RZ, RZ, RZ ;  /* 0x000000ffff1a7224 */ /* 0x000fe200078e00ff */
[----:B------:R-:W-:Y:S02]  /*aff0*/  FSETP.GTU.FTZ.AND P3, PT, |R41|, +INF , PT ;  /* 0x7f8000002900780b */ /* 0x000fe40003f7c200 */
[----:B------:R-:W-:-:S02]  /*b000*/  FSETP.GTU.FTZ.AND P1, PT, |R40|, +INF , PT ;  /* 0x7f8000002800780b */ /* 0x000fc40003f3c200 */
[----:B------:R-:W-:-:S05]  /*b010*/  MOV R3, RZ ;  /* 0x000000ff00037202 */ /* 0x000fca0000000f00 */
[----:B------:R-:W-:Y:S02]  /*b020*/  @!P2 MOV R26, R18 ;  /* 0x00000012001aa202 */ /* 0x000fe40000000f00 */
[----:B------:R-:W-:Y:S02]  /*b030*/  @!P0 MOV R19, R0 ;  /* 0x0000000000138202 */ /* 0x000fe40000000f00 */
[----:B------:R-:W-:Y:S01]  /*b040*/  @!P3 MOV R25, R41 ;  /* 0x000000290019b202 */ /* 0x000fe20000000f00 */
[----:B------:R-:W-:Y:S01]  /*b050*/  FADD.FTZ R21, R21, R26 ;  /* 0x0000001a15157221 */ /* 0x000fe20000010000 */
[----:B------:R-:W-:Y:S02]  /*b060*/  @!P1 IMAD.MOV.U32 R3, RZ, RZ, R40 ;  /* 0x000000ffff039224 */ /* 0x000fe400078e0028 */
[----:B------:R-:W-:Y:S01]  /*b070*/  FADD.FTZ R16, R16, R19 ;  /* 0x0000001310107221 */ /* 0x000fe20000010000 */
[----:B------:R-:W-:Y:S01]  /*b080*/  FADD.FTZ R24, R24, R25 ;  /* 0x0000001918187221 */ /* 0x000fe20000010000 */
[----:B------:R-:W-:-:S07]  /*b090*/  FADD.FTZ R20, R20, R3 ;  /* 0x0000000314147221 */ /* 0x000fce0000010000 */
.L_x_4379:
[----:B------:R-:W-:Y:S05]  /*b0a0*/  BSYNC B0 ;  /* 0x0000000000007941 */ /* 0x000fea0003800000 */
.L_x_4378:
        /* <DEDUP_REMOVED lines=13> */
.L_x_4364:
        /* <DEDUP_REMOVED lines=26> */
[-C--:B------:R-:W-:Y:S01]  /*b320*/  MOV R27, R12.reuse ;  /* 0x0000000c001b7202 */ /* 0x080fe20000000f00 */
[--C-:B------:R-:W-:Y:S01]  /*b330*/  IMAD.MOV.U32 R16, RZ, RZ, R12.reuse ;  /* 0x000000ffff107224 */ /* 0x100fe200078e000c */
[-C--:B------:R-:W-:Y:S01]  /*b340*/  MOV R21, R12.reuse ;  /* 0x0000000c00157202 */ /* 0x080fe20000000f00 */
[----:B------:R-:W-:Y:S01]  /*b350*/  IMAD.MOV.U32 R13, RZ, RZ, R12 ;  /* 0x000000ffff0d7224 */ /* 0x000fe200078e000c */
[----:B------:R-:W-:-:S02]  /*b360*/  MOV R20, R12 ;  /* 0x0000000c00147202 */ /* 0x000fc40000000f00 */
[-C--:B------:R-:W-:Y:S02]  /*b370*/  MOV R15, R12.reuse ;  /* 0x0000000c000f7202 */ /* 0x080fe40000000f00 */
[----:B------:R-:W-:-:S07]  /*b380*/  MOV R14, R12 ;  /* 0x0000000c000e7202 */ /* 0x000fce0000000f00 */
.L_x_4382:
[----:B0-----:R-:W-:-:S05]  /*b390*/  IADD3 R5, R26, R25, RZ ;  /* 0x000000191a057210 */ /* 0x001fca0007ffe0ff */
[----:B------:R-:W-:-:S05]  /*b3a0*/  IMAD R4, R36, R5, RZ ;  /* 0x0000000524047224 */ /* 0x000fca00078e02ff */
[----:B------:R-:W-:Y:S02]  /*b3b0*/  SHF.R.U32.HI R11, RZ, 0x2, R4 ;  /* 0x00000002ff0b7819 */ /* 0x000fe40000011604 */
[----:B------:R-:W-:-:S03]  /*b3c0*/  IADD3 R7, R5, R26, RZ ;  /* 0x0000001a05077210 */ /* 0x000fc60007ffe0ff */
[----:B------:R-:W-:-:S04]  /*b3d0*/  IMAD.WIDE.U32 R10, R11, 0x8, R18 ;  /* 0x000000080b0a7825 */ /* 0x000fc800078e0012 */
[----:B------:R-:W-:Y:S02]  /*b3e0*/  IMAD R4, R36, R7, RZ ;  /* 0x0000000724047224 */ /* 0x000fe400078e02ff */
[----:B------:R-:W2:Y:S03]  /*b3f0*/  LDG.E.64 R10, desc[UR60][R10.64] ;  /* 0x0000003c0a0a7981 */ /* 0x000ea6000c1e1b00 */
[----:B------:R-:W-:-:S05]  /*b400*/  SHF.R.U32.HI R5, RZ, 0x2, R4 ;  /* 0x00000002ff057819 */ /* 0x000fca0000011604 */
[----:B------:R-:W-:-:S04]  /*b410*/  IMAD.WIDE.U32 R4, R5, 0x8, R18 ;  /* 0x0000000805047825 */ /* 0x000fc800078e0012 */
[----:B------:R-:W-:Y:S02]  /*b420*/  IMAD.IADD R37, R7, 0x1, R26 ;  /* 0x0000000107257824 */ /* 0x000fe400078e021a */
[----:B------:R-:W3:Y:S02]  /*b430*/  LDG.E.64 R4, desc[UR60][R4.64] ;  /* 0x0000003c04047981 */ /* 0x000ee4000c1e1b00 */
[----:B------:R-:W-:-:S05]  /*b440*/  IMAD R6, R36, R37, RZ ;  /* 0x0000002524067224 */ /* 0x000fca00078e02ff */
[----:B------:R-:W-:-:S05]  /*b450*/  SHF.R.U32.HI R7, RZ, 0x2, R6 ;  /* 0x00000002ff077819 */ /* 0x000fca0000011606 */
[----:B------:R-:W-:-:S06]  /*b460*/  IMAD.WIDE.U32 R6, R7, 0x8, R18 ;  /* 0x0000000807067825 */ /* 0x000fcc00078e0012 */
[----:B------:R-:W4:Y:S01]  /*b470*/  LDG.E.64 R6, desc[UR60][R6.64] ;  /* 0x0000003c06067981 */ /* 0x000f22000c1e1b00 */
[----:B------:R-:W-:-:S05]  /*b480*/  IMAD R25, R36, R25, RZ ;  /* 0x0000001924197224 */ /* 0x000fca00078e02ff */
[----:B------:R-:W-:-:S05]  /*b490*/  SHF.R.U32.HI R9, RZ, 0x2, R25 ;  /* 0x00000002ff097819 */ /* 0x000fca0000011619 */
[----:B------:R-:W-:-:S06]  /*b4a0*/  IMAD.WIDE.U32 R8, R9, 0x8, R18 ;  /* 0x0000000809087825 */ /* 0x000fcc00078e0012 */
[----:B------:R-:W5:Y:S01]  /*b4b0*/  LDG.E.64 R8, desc[UR60][R8.64] ;  /* 0x0000003c08087981 */ /* 0x000f62000c1e1b00 */
[----:B------:R-:W-:Y:S01]  /*b4c0*/  IADD3 R25, R37, R26, RZ ;  /* 0x0000001a25197210 */ /* 0x000fe20007ffe0ff */
[----:B------:R-:W-:Y:S01]  /*b4d0*/  HFMA2.MMA R37, -RZ, RZ, 0, 0 ;  /* 0x00000000ff257435 */ /* 0x000fe200000001ff */
[----:B------:R-:W-:Y:S01]  /*b4e0*/  MOV R38, RZ ;  /* 0x000000ff00267202 */ /* 0x000fe20000000f00 */
[----:B------:R-:W-:Y:S02]  /*b4f0*/  IMAD.MOV.U32 R42, RZ, RZ, RZ ;  /* 0x000000ffff2a7224 */ /* 0x000fe400078e00ff */
[----:B------:R-:W-:-:S05]  /*b500*/  IMAD R41, R26, 0x3, R25 ;  /* 0x000000031a297824 */ /* 0x000fca00078e0219 */
[----:B-1----:R-:W-:Y:S01]  /*b510*/  ISETP.GE.U32.AND P0, PT, R41, R32, PT ;  /* 0x000000202900720c */ /* 0x002fe20003f06070 */
[----:B------:R-:W-:Y:S01]  /*b520*/  HFMA2.MMA R41, -RZ, RZ, 0, 0 ;  /* 0x00000000ff297435 */ /* 0x000fe200000001ff */
[--C-:B--2---:R-:W-:Y:S01]  /*b530*/  HADD2.F32 R35, -RZ, R10.reuse.H0_H0 ;  /* 0x2000000aff237230 */ /* 0x104fe20000004100 */
[----:B------:R-:W-:Y:S01]  /*b540*/  PRMT R34, R11, 0x7632, R34 ;  /* 0x000076320b227816 */ /* 0x000fe20000000022 */
[----:B------:R-:W-:Y:S02]  /*b550*/  HADD2.F32 R40, -RZ, R11.H0_H0 ;  /* 0x2000000bff287230 */ /* 0x000fe40000004100 */
[----:B------:R-:W-:Y:S01]  /*b560*/  HADD2.F32 R39, -RZ, R10.H1_H1 ;  /* 0x3000000aff277230 */ /* 0x000fe20000004100 */
[----:B------:R-:W-:Y:S01]  /*b570*/  FSETP.GTU.FTZ.AND P1, PT, |R35|, +INF , PT ;  /* 0x7f8000002300780b */ /* 0x000fe20003f3c200 */
[----:B------:R-:W-:Y:S01]  /*b580*/  HADD2.F32 R43, -RZ, R34.H0_H0 ;  /* 0x20000022ff2b7230 */ /* 0x000fe20000004100 */
[----:B------:R-:W-:Y:S02]  /*b590*/  FSETP.GTU.FTZ.AND P3, PT, |R40|, +INF , PT ;  /* 0x7f8000002800780b */ /* 0x000fe40003f7c200 */
[----:B------:R-:W-:-:S02]  /*b5a0*/  FSETP.GTU.FTZ.AND P2, PT, |R39|, +INF , PT ;  /* 0x7f8000002700780b */ /* 0x000fc40003f5c200 */
[----:B------:R-:W-:Y:S02]  /*b5b0*/  FSETP.GTU.FTZ.AND P4, PT, |R43|, +INF , PT ;  /* 0x7f8000002b00780b */ /* 0x000fe40003f9c200 */
[--C-:B---3--:R-:W-:Y:S02]  /*b5c0*/  PRMT R11, R11, 0x5410, R4.reuse ;  /* 0x000054100b0b7816 */ /* 0x108fe40000000004 */
[----:B------:R-:W-:-:S03]  /*b5d0*/  PRMT R34, R34, 0x7610, R4 ;  /* 0x0000761022227816 */ /* 0x000fc60000000004 */
[----:B------:R-:W-:Y:S01]  /*b5e0*/  @!P1 IMAD.MOV.U32 R37, RZ, RZ, R35 ;  /* 0x000000ffff259224 */ /* 0x000fe200078e0023 */
[----:B------:R-:W-:Y:S02]  /*b5f0*/  PRMT R35, R5, 0x7610, R5 ;  /* 0x0000761005237816 */ /* 0x000fe40000000005 */
[----:B------:R-:W-:Y:S02]  /*b600*/  CS2R R4, SRZ ;  /* 0x0000000000047805 */ /* 0x000fe4000001ff00 */
[----:B------:R-:W-:Y:S01]  /*b610*/  @!P3 MOV R41, R40 ;  /* 0x000000280029b202 */ /* 0x000fe20000000f00 */
[----:B------:R-:W-:Y:S01]  /*b620*/  HADD2.F32 R40, -RZ, R11.H1_H1 ;  /* 0x3000000bff287230 */ /* 0x000fe20000004100 */
[----:B------:R-:W-:Y:S01]  /*b630*/  @!P2 MOV R38, R39 ;  /* 0x000000270026a202 */ /* 0x000fe20000000f00 */
[----:B------:R-:W-:Y:S02]  /*b640*/  @!P4 IMAD.MOV.U32 R42, RZ, RZ, R43 ;  /* 0x000000ffff2ac224 */ /* 0x000fe400078e002b */
[----:B------:R-:W-:Y:S01]  /*b650*/  FADD.FTZ R20, R37, R20 ;  /* 0x0000001425147221 */ /* 0x000fe20000010000 */
[----:B------:R-:W-:Y:S01]  /*b660*/  HADD2.F32 R43, -RZ, R34.H1_H1 ;  /* 0x30000022ff2b7230 */ /* 0x000fe20000004100 */
[----:B------:R-:W-:Y:S01]  /*b670*/  FSETP.GTU.FTZ.AND P1, PT, |R40|, +INF , PT ;  /* 0x7f8000002800780b */ /* 0x000fe20003f3c200 */
[----:B------:R-:W-:-:S02]  /*b680*/  HADD2.F32 R39, -RZ, R35.H1_H1 ;  /* 0x30000023ff277230 */ /* 0x000fc40000004100 */
[----:B------:R-:W-:Y:S01]  /*b690*/  FADD.FTZ R21, R38, R21 ;  /* 0x0000001526157221 */ /* 0x000fe20000010000 */
[----:B------:R-:W-:Y:S01]  /*b6a0*/  HADD2.F32 R37, -RZ, R35.H0_H0 ;  /* 0x20000023ff257230 */ /* 0x000fe20000004100 */
[----:B------:R-:W-:Y:S01]  /*b6b0*/  FSETP.GTU.FTZ.AND P2, PT, |R43|, +INF , PT ;  /* 0x7f8000002b00780b */ /* 0x000fe20003f5c200 */
[----:B------:R-:W-:Y:S01]  /*b6c0*/  FADD.FTZ R28, R41, R28 ;  /* 0x0000001c291c7221 */ /* 0x000fe20000010000 */
[----:B------:R-:W-:Y:S01]  /*b6d0*/  FSETP.GTU.FTZ.AND P4, PT, |R39|, +INF , PT ;  /* 0x7f8000002700780b */ /* 0x000fe20003f9c200 */
[----:B------:R-:W-:Y:S01]  /*b6e0*/  HFMA2.MMA R38, -RZ, RZ, 0, 0 ;  /* 0x00000000ff267435 */ /* 0x000fe200000001ff */
[----:B------:R-:W-:Y:S01]  /*b6f0*/  FSETP.GTU.FTZ.AND P3, PT, |R37|, +INF , PT ;  /* 0x7f8000002500780b */ /* 0x000fe20003f7c200 */
[----:B------:R-:W-:Y:S01]  /*b700*/  FADD.FTZ R27, R42, R27 ;  /* 0x0000001b2a1b7221 */ /* 0x000fe20000010000 */
[--C-:B----4-:R-:W-:Y:S02]  /*b710*/  HADD2.F32 R41, -RZ, R6.reuse.H0_H0 ;  /* 0x20000006ff297230 */ /* 0x110fe40000004100 */
[----:B------:R-:W-:Y:S01]  /*b720*/  HADD2.F32 R42, -RZ, R6.H1_H1 ;  /* 0x30000006ff2a7230 */ /* 0x000fe20000004100 */
[----:B------:R-:W-:Y:S01]  /*b730*/  @!P1 MOV R4, R40 ;  /* 0x0000002800049202 */ /* 0x000fe20000000f00 */
[----:B------:R-:W-:Y:S01]  /*b740*/  IMAD.MOV.U32 R40, RZ, RZ, RZ ;  /* 0x000000ffff287224 */ /* 0x000fe200078e00ff */
[----:B------:R-:W-:-:S02]  /*b750*/  FSETP.GTU.FTZ.AND P1, PT, |R41|, +INF , PT ;  /* 0x7f8000002900780b */ /* 0x000fc40003f3c200 */
[----:B------:R-:W-:Y:S01]  /*b760*/  @!P2 MOV R5, R43 ;  /* 0x0000002b0005a202 */ /* 0x000fe20000000f00 */
[----:B------:R-:W-:Y:S01]  /*b770*/  FADD.FTZ R29, R4, R29 ;  /* 0x0000001d041d7221 */ /* 0x000fe20000010000 */
[----:B------:R-:W-:Y:S01]  /*b780*/  @!P4 IMAD.MOV.U32 R38, RZ, RZ, R39 ;  /* 0x000000ffff26c224 */ /* 0x000fe200078e0027 */
[----:B------:R-:W-:Y:S01]  /*b790*/  FSETP.GTU.FTZ.AND P2, PT, |R42|, +INF , PT ;  /* 0x7f8000002a00780b */ /* 0x000fe20003f5c200 */
[--C-:B------:R-:W-:Y:S01]  /*b7a0*/  HADD2.F32 R39, -RZ, R7.reuse.H0_H0 ;  /* 0x20000007ff277230 */ /* 0x100fe20000004100 */
[----:B------:R-:W-:Y:S01]  /*b7b0*/  @!P3 MOV R40, R37 ;  /* 0x000000250028b202 */ /* 0x000fe20000000f00 */
[----:B------:R-:W-:Y:S01]  /*b7c0*/  HFMA2.MMA R37, -RZ, RZ, 0, 0 ;  /* 0x00000000ff257435 */ /* 0x000fe200000001ff */
[----:B------:R-:W-:Y:S01]  /*b7d0*/  FADD.FTZ R30, R5, R30 ;  /* 0x0000001e051e7221 */ /* 0x000fe20000010000 */
[----:B------:R-:W-:Y:S02]  /*b7e0*/  CS2R R4, SRZ ;  /* 0x0000000000047805 */ /* 0x000fe4000001ff00 */
[----:B------:R-:W-:Y:S01]  /*b7f0*/  FSETP.GTU.FTZ.AND P3, PT, |R39|, +INF , PT ;  /* 0x7f8000002700780b */ /* 0x000fe20003f7c200 */
[----:B------:R-:W-:Y:S01]  /*b800*/  FADD.FTZ R33, R38, R33 ;  /* 0x0000002126217221 */ /* 0x000fe20000010000 */
[----:B------:R-:W-:Y:S01]  /*b810*/  FADD.FTZ R31, R40, R31 ;  /* 0x0000001f281f7221 */ /* 0x000fe20000010000 */
[----:B------:R-:W-:Y:S01]  /*b820*/  HADD2.F32 R38, -RZ, R7.H1_H1 ;  /* 0x30000007ff267230 */ /* 0x000fe20000004100 */
[----:B------:R-:W-:Y:S01]  /*b830*/  @!P1 MOV R37, R41 ;  /* 0x0000002900259202 */ /* 0x000fe20000000f00 */
[----:B-----5:R-:W-:-:S02]  /*b840*/  HADD2.F32 R43, -RZ, R8.H0_H0 ;  /* 0x20000008ff2b7230 */ /* 0x020fc40000004100 */
[----:B------:R-:W-:Y:S01]  /*b850*/  @!P2 IMAD.MOV.U32 R4, RZ, RZ, R42 ;  /* 0x000000ffff04a224 */ /* 0x000fe200078e002a */
[----:B------:R-:W-:Y:S01]  /*b860*/  FSETP.GTU.FTZ.AND P5, PT, |R38|, +INF , PT ;  /* 0x7f8000002600780b */ /* 0x000fe20003fbc200 */
[--C-:B------:R-:W-:Y:S01]  /*b870*/  HADD2.F32 R41, -RZ, R9.reuse.H1_H1 ;  /* 0x30000009ff297230 */ /* 0x100fe20000004100 */
[----:B------:R-:W-:Y:S01]  /*b880*/  FSETP.GTU.FTZ.AND P1, PT, |R43|, +INF , PT ;  /* 0x7f8000002b00780b */ /* 0x000fe20003f3c200 */
[--C-:B------:R-:W-:Y:S02]  /*b890*/  HADD2.F32 R40, -RZ, R8.reuse.H1_H1 ;  /* 0x30000008ff287230 */ /* 0x100fe40000004100 */
[----:B------:R-:W-:Y:S01]  /*b8a0*/  FADD.FTZ R0, R37, R0 ;  /* 0x0000000025007221 */ /* 0x000fe20000010000 */
[----:B------:R-:W-:Y:S01]  /*b8b0*/  HADD2.F32 R42, -RZ, R9.H0_H0 ;  /* 0x20000009ff2a7230 */ /* 0x000fe20000004100 */
[----:B------:R-:W-:Y:S01]  /*b8c0*/  @!P3 MOV R5, R39 ;  /* 0x000000270005b202 */ /* 0x000fe20000000f00 */
[----:B------:R-:W-:Y:S01]  /*b8d0*/  HFMA2.MMA R39, -RZ, RZ, 0, 0 ;  /* 0x00000000ff277435 */ /* 0x000fe200000001ff */
[----:B------:R-:W-:Y:S01]  /*b8e0*/  FSETP.GTU.FTZ.AND P4, PT, |R41|, +INF , PT ;  /* 0x7f8000002900780b */ /* 0x000fe20003f9c200 */
[----:B------:R-:W-:Y:S01]  /*b8f0*/  HFMA2.MMA R37, -RZ, RZ, 0, 0 ;  /* 0x00000000ff257435 */ /* 0x000fe200000001ff */
[----:B------:R-:W-:Y:S01]  /*b900*/  FSETP.GTU.FTZ.AND P2, PT, |R40|, +INF , PT ;  /* 0x7f8000002800780b */ /* 0x000fe20003f5c200 */
[----:B------:R-:W-:Y:S01]  /*b910*/  FADD.FTZ R3, R4, R3 ;  /* 0x0000000304037221 */ /* 0x000fe20000010000 */
[----:B------:R-:W-:Y:S01]  /*b920*/  FSETP.GTU.FTZ.AND P3, PT, |R42|, +INF , PT ;  /* 0x7f8000002a00780b */ /* 0x000fe20003f7c200 */
[----:B------:R-:W-:Y:S01]  /*b930*/  FADD.FTZ R12, R5, R12 ;  /* 0x0000000c050c7221 */ /* 0x000fe20000010000 */
[----:B------:R-:W-:Y:S01]  /*b940*/  CS2R R4, SRZ ;  /* 0x0000000000047805 */ /* 0x000fe2000001ff00 */
[----:B------:R-:W-:Y:S01]  /*b950*/  @!P5 IMAD.MOV.U32 R39, RZ, RZ, R38 ;  /* 0x000000ffff27d224 */ /* 0x000fe200078e0026 */
[----:B------:R-:W-:Y:S01]  /*b960*/  MOV R38, RZ ;  /* 0x000000ff00267202 */ /* 0x000fe20000000f00 */
[----:B------:R-:W-:-:S02]  /*b970*/  @!P1 HADD2.F32 R4, -RZ, R8.H0_H0 ;  /* 0x20000008ff049230 */ /* 0x000fc40000004100 */
[----:B------:R-:W-:Y:S02]  /*b980*/  FADD.FTZ R24, R39, R24 ;  /* 0x0000001827187221 */ /* 0x000fe40000010000 */
[----:B------:R-:W-:Y:S01]  /*b990*/  @!P4 MOV R37, R41 ;  /* 0x000000290025c202 */ /* 0x000fe20000000f00 */
[----:B------:R-:W-:Y:S01]  /*b9a0*/  FADD.FTZ R13, R4, R13 ;  /* 0x0000000d040d7221 */ /* 0x000fe20000010000 */
[----:B------:R-:W-:Y:S02]  /*b9b0*/  @!P2 MOV R5, R40 ;  /* 0x000000280005a202 */ /* 0x000fe40000000f00 */
[----:B------:R-:W-:Y:S02]  /*b9c0*/  @!P3 IMAD.MOV.U32 R38, RZ, RZ, R42 ;  /* 0x000000ffff26b224 */ /* 0x000fe400078e002a */
[----:B------:R-:W-:Y:S01]  /*b9d0*/  FADD.FTZ R16, R37, R16 ;  /* 0x0000001025107221 */ /* 0x000fe20000010000 */
[----:B------:R-:W-:Y:S01]  /*b9e0*/  FADD.FTZ R14, R5, R14 ;  /* 0x0000000e050e7221 */ /* 0x000fe20000010000 */
[----:B------:R-:W-:Y:S01]  /*b9f0*/  FADD.FTZ R15, R38, R15 ;  /* 0x0000000f260f7221 */ /* 0x000fe20000010000 */
[----:B------:R-:W-:Y:S06]  /*ba00*/  @!P0 BRA `(.L_x_4382) ;  /* 0xfffffff800608947 */ /* 0x000fec000383ffff */
.L_x_4381:
[----:B------:R-:W-:Y:S05]  /*ba10*/  BSYNC B0 ;  /* 0x0000000000007941 */ /* 0x000fea0003800000 */
.L_x_4380:
        /* <DEDUP_REMOVED lines=19> */
[C---:B------:R-:W-:Y:S02]  /*bb50*/  PRMT R11, R5.reuse, 0x7610, R11 ;  /* 0x00007610050b7816 */ /* 0x040fe4000000000b */
        /* <DEDUP_REMOVED lines=12> */
[--C-:B--2---:R-:W-:Y:S02]  /*bc20*/  PRMT R11, R11, 0x5410, R4.reuse ;  /* 0x000054100b0b7816 */ /* 0x104fe40000000004 */
[----:B------:R-:W-:Y:S02]  /*bc30*/  PRMT R34, R34, 0x7610, R4 ;  /* 0x0000761022227816 */ /* 0x000fe40000000004 */
[----:B---3--:R-:W-:-:S02]  /*bc40*/  @!P0 PRMT R6, R18, 0x7610, R6 ;  /* 0x0000761012068816 */ /* 0x008fc40000000006 */
[----:B------:R-:W-:Y:S02]  /*bc50*/  @!P0 PRMT R7, R19, 0x7610, R7 ;  /* 0x0000761013078816 */ /* 0x000fe40000000007 */
[----:B------:R-:W-:Y:S02]  /*bc60*/  PRMT R35, R5, 0x7610, R5 ;  /* 0x0000761005237816 */ /* 0x000fe40000000005 */
[----:B------:R-:W-:Y:S02]  /*bc70*/  @!P0 PRMT R6, R6, 0x7610, R18 ;  /* 0x0000761006068816 */ /* 0x000fe40000000012 */
[----:B------:R-:W-:-:S07]  /*bc80*/  @!P0 PRMT R7, R7, 0x7610, R19 ;  /* 0x0000761007078816 */ /* 0x000fce0000000013 */
.L_x_4384:
[----:B------:R-:W-:Y:S05]  /*bc90*/  BSYNC B0 ;  /* 0x0000000000007941 */ /* 0x000fea0003800000 */
.L_x_4383:
[----:B------:R-:W-:Y:S04]  /*bca0*/  BSSY B0, `(.L_x_4385) ;  /* 0x0000057000007945 */ /* 0x000fe80003800000 */
[----:B------:R-:W-:Y:S05]  /*bcb0*/  @P1 BRA `(.L_x_4386) ;  /* 0x0000000400541947 */ /* 0x000fea0003800000 */
[--C-:B------:R-:W-:Y:S01]  /*bcc0*/  HADD2.F32 R4, -RZ, R8.reuse.H0_H0 ;  /* 0x20000008ff047230 */ /* 0x100fe20000004100 */
[----:B------:R-:W-:Y:S01]  /*bcd0*/  IADD3 R25, R25, R26, RZ ;  /* 0x0000001a19197210 */ /* 0x000fe20007ffe0ff */
[----:B------:R-:W-:Y:S02]  /*bce0*/  HADD2.F32 R18, -RZ, R8.H1_H1 ;  /* 0x30000008ff127230 */ /* 0x000fe40000004100 */
[--C-:B------:R-:W-:Y:S01]  /*bcf0*/  HADD2.F32 R36, -RZ, R9.reuse.H1_H1 ;  /* 0x30000009ff247230 */ /* 0x100fe20000004100 */
[----:B------:R-:W-:Y:S01]  /*bd00*/  FSETP.GTU.FTZ.AND P0, PT, |R4|, +INF , PT ;  /* 0x7f8000000400780b */ /* 0x000fe20003f1c200 */
[----:B------:R-:W-:Y:S01]  /*bd10*/  HADD2.F32 R19, -RZ, R9.H0_H0 ;  /* 0x20000009ff137230 */ /* 0x000fe20000004100 */
[----:B------:R-:W-:Y:S02]  /*bd20*/  FSETP.GTU.FTZ.AND P1, PT, |R18|, +INF , PT ;  /* 0x7f8000001200780b */ /* 0x000fe40003f3c200 */
[----:B------:R-:W-:Y:S02]  /*bd30*/  CS2R R8, SRZ ;  /* 0x0000000000087805 */ /* 0x000fe4000001ff00 */
[----:B------:R-:W-:-:S02]  /*bd40*/  FSETP.GTU.FTZ.AND P3, PT, |R36|, +INF , PT ;  /* 0x7f8000002400780b */ /* 0x000fc40003f7c200 */
[----:B------:R-:W-:-:S05]  /*bd50*/  FSETP.GTU.FTZ.AND P2, PT, |R19|, +INF , PT ;  /* 0x7f8000001300780b */ /* 0x000fca0003f5c200 */
[----:B------:R-:W-:Y:S01]  /*bd60*/  @!P0 IMAD.MOV.U32 R8, RZ, RZ, R4 ;  /* 0x000000ffff088224 */ /* 0x000fe200078e0004 */
[----:B------:R-:W-:Y:S02]  /*bd70*/  ISETP.GE.U32.AND P0, PT, R25, R32, PT ;  /* 0x000000201900720c */ /* 0x000fe40003f06070 */
[----:B------:R-:W-:Y:S02]  /*bd80*/  CS2R R4, SRZ ;  /* 0x0000000000047805 */ /* 0x000fe4000001ff00 */
[----:B------:R-:W-:Y:S01]  /*bd90*/  @!P1 MOV R5, R18 ;  /* 0x0000001200059202 */ /* 0x000fe20000000f00 */
[----:B------:R-:W-:Y:S01]  /*bda0*/  FADD.FTZ R13, R13, R8 ;  /* 0x000000080d0d7221 */ /* 0x000fe20000010000 */
[----:B------:R-:W-:Y:S01]  /*bdb0*/  @!P3 MOV R9, R36 ;  /* 0x000000240009b202 */ /* 0x000fe20000000f00 */
[----:B------:R-:W-:Y:S02]  /*bdc0*/  @!P2 IMAD.MOV.U32 R4, RZ, RZ, R19 ;  /* 0x000000ffff04a224 */ /* 0x000fe400078e0013 */
[----:B------:R-:W-:-:S02]  /*bdd0*/  FADD.FTZ R14, R14, R5 ;  /* 0x000000050e0e7221 */ /* 0x000fc40000010000 */
[----:B------:R-:W-:Y:S01]  /*bde0*/  FADD.FTZ R15, R15, R4 ;  /* 0x000000040f0f7221 */ /* 0x000fe20000010000 */
[----:B------:R-:W-:Y:S01]  /*bdf0*/  FADD.FTZ R16, R16, R9 ;  /* 0x0000000910107221 */ /* 0x000fe20000010000 */
[----:B------:R-:W-:Y:S06]  /*be00*/  @P0 BRA `(.L_x_4386) ;  /* 0x0000000400000947 */ /* 0x000fec0003800000 */
[--C-:B------:R-:W-:Y:S01]  /*be10*/  HADD2.F32 R4, -RZ, R10.reuse.H0_H0 ;  /* 0x2000000aff047230 */ /* 0x100fe20000004100 */
[----:B------:R-:W-:Y:S01]  /*be20*/  HFMA2.MMA R5, -RZ, RZ, 0, 0 ;  /* 0x00000000ff057435 */ /* 0x000fe200000001ff */
[----:B------:R-:W-:Y:S01]  /*be30*/  HADD2.F32 R10, -RZ, R10.H1_H1 ;  /* 0x3000000aff0a7230 */ /* 0x000fe20000004100 */
[----:B------:R-:W-:Y:S01]  /*be40*/  HFMA2.MMA R9, -RZ, RZ, 0, 0 ;  /* 0x00000000ff097435 */ /* 0x000fe200000001ff */
[----:B------:R-:W-:Y:S01]  /*be50*/  HADD2.F32 R19, -RZ, R34.H0_H0 ;  /* 0x20000022ff137230 */ /* 0x000fe20000004100 */
[----:B------:R-:W-:Y:S01]  /*be60*/  FSETP.GTU.FTZ.AND P0, PT, |R4|, +INF , PT ;  /* 0x7f8000000400780b */ /* 0x000fe20003f1c200 */
[----:B------:R-:W-:Y:S01]  /*be70*/  HADD2.F32 R8, -RZ, R11.H0_H0 ;  /* 0x2000000bff087230 */ /* 0x000fe20000004100 */
[----:B------:R-:W-:Y:S01]  /*be80*/  FSETP.GTU.FTZ.AND P1, PT, |R10|, +INF , PT ;  /* 0x7f8000000a00780b */ /* 0x000fe20003f3c200 */
[----:B------:R-:W-:Y:S01]  /*be90*/  IMAD.IADD R25, R25, 0x1, R26 ;  /* 0x0000000119197824 */ /* 0x000fe200078e021a */
[----:B------:R-:W-:Y:S02]  /*bea0*/  FSETP.GTU.FTZ.AND P3, PT, |R19|, +INF , PT ;  /* 0x7f8000001300780b */ /* 0x000fe40003f7c200 */
[----:B------:R-:W-:-:S02]  /*beb0*/  FSETP.GTU.FTZ.AND P2, PT, |R8|, +INF , PT ;  /* 0x7f8000000800780b */ /* 0x000fc40003f5c200 */
[----:B------:R-:W-:-:S05]  /*bec0*/  MOV R18, RZ ;  /* 0x000000ff00127202 */ /* 0x000fca0000000f00 */
[----:B------:R-:W-:Y:S01]  /*bed0*/  @!P0 IMAD.MOV.U32 R5, RZ, RZ, R4 ;  /* 0x000000ffff058224 */ /* 0x000fe200078e0004 */
        /* <DEDUP_REMOVED lines=12> */
[----:B------:R-:W-:Y:S01]  /*bfa0*/  HADD2.F32 R11, -RZ, R11.H1_H1 ;  /* 0x3000000bff0b7230 */ /* 0x000fe20000004100 */
        /* <DEDUP_REMOVED lines=8> */
[----:B------:R-:W-:Y:S02]  /*c030*/  ISETP.GE.U32.AND P4, PT, R5, R32, PT ;  /* 0x000000200500720c */ /* 0x000fe40003f86070 */
[----:B------:R-:W-:-:S03]  /*c040*/  CS2R R4, SRZ ;  /* 0x0000000000047805 */ /* 0x000fc6000001ff00 */
[----:B------:R-:W-:Y:S02]  /*c050*/  @!P2 MOV R18, R8 ;  /* 0x000000080012a202 */ /* 0x000fe40000000f00 */
[----:B------:R-:W-:Y:S02]  /*c060*/  @!P0 MOV R4, R11 ;  /* 0x0000000b00048202 */ /* 0x000fe40000000f00 */
[----:B------:R-:W-:Y:S01]  /*c070*/  @!P3 MOV R10, R35 ;  /* 0x00000023000ab202 */ /* 0x000fe20000000f00 */
[----:B------:R-:W-:Y:S01]  /*c080*/  FADD.FTZ R31, R31, R18 ;  /* 0x000000121f1f7221 */ /* 0x000fe20000010000 */
[----:B------:R-:W-:Y:S02]  /*c090*/  @!P1 IMAD.MOV.U32 R5, RZ, RZ, R34 ;  /* 0x000000ffff059224 */ /* 0x000fe400078e0022 */
[----:B------:R-:W-:Y:S01]  /*c0a0*/  FADD.FTZ R29, R29, R4 ;  /* 0x000000041d1d7221 */ /* 0x000fe20000010000 */
[----:B------:R-:W-:Y:S01]  /*c0b0*/  FADD.FTZ R33, R33, R10 ;  /* 0x0000000a21217221 */ /* 0x000fe20000010000 */
[----:B------:R-:W-:Y:S01]  /*c0c0*/  FADD.FTZ R30, R30, R5 ;  /* 0x000000051e1e7221 */ /* 0x000fe20000010000 */
[----:B------:R-:W-:Y:S06]  /*c0d0*/  @P4 BRA `(.L_x_4386) ;  /* 0x00000000004c4947 */ /* 0x000fec0003800000 */
[--C-:B------:R-:W-:Y:S01]  /*c0e0*/  HADD2.F32 R4, -RZ, R6.reuse.H0_H0 ;  /* 0x20000006ff047230 */ /* 0x100fe20000004100 */
[----:B------:R-:W-:Y:S01]  /*c0f0*/  HFMA2.MMA R11, -RZ, RZ, 0, 0 ;  /* 0x00000000ff0b7435 */ /* 0x000fe200000001ff */
[--C-:B------:R-:W-:Y:S02]  /*c100*/  HADD2.F32 R9, -RZ, R7.reuse.H0_H0 ;  /* 0x20000007ff097230 */ /* 0x100fe40000004100 */
[----:B------:R-:W-:Y:S01]  /*c110*/  HADD2.F32 R10, -RZ, R7.H1_H1 ;  /* 0x30000007ff0a7230 */ /* 0x000fe20000004100 */
[----:B------:R-:W-:Y:S01]  /*c120*/  FSETP.GTU.FTZ.AND P0, PT, |R4|, +INF , PT ;  /* 0x7f8000000400780b */ /* 0x000fe20003f1c200 */
[----:B------:R-:W-:Y:S01]  /*c130*/  HADD2.F32 R8, -RZ, R6.H1_H1 ;  /* 0x30000006ff087230 */ /* 0x000fe20000004100 */
[----:B------:R-:W-:Y:S02]  /*c140*/  FSETP.GTU.FTZ.AND P2, PT, |R9|, +INF , PT ;  /* 0x7f8000000900780b */ /* 0x000fe40003f5c200 */
[----:B------:R-:W-:Y:S02]  /*c150*/  CS2R R6, SRZ ;  /* 0x0000000000067805 */ /* 0x000fe4000001ff00 */
[----:B------:R-:W-:Y:S01]  /*c160*/  FSETP.GTU.FTZ.AND P3, PT, |R10|, +INF , PT ;  /* 0x7f8000000a00780b */ /* 0x000fe20003f7c200 */
[----:B------:R-:W-:Y:S01]  /*c170*/  IMAD.MOV.U32 R5, RZ, RZ, RZ ;  /* 0x000000ffff057224 */ /* 0x000fe200078e00ff */
[----:B------:R-:W-:-:S05]  /*c180*/  FSETP.GTU.FTZ.AND P1, PT, |R8|, +INF , PT ;  /* 0x7f8000000800780b */ /* 0x000fca0003f3c200 */
[----:B------:R-:W-:Y:S02]  /*c190*/  @!P0 MOV R5, R4 ;  /* 0x0000000400058202 */ /* 0x000fe40000000f00 */
[----:B------:R-:W-:-:S04]  /*c1a0*/  @!P2 MOV R11, R9 ;  /* 0x00000009000ba202 */ /* 0x000fc80000000f00 */
[----:B------:R-:W-:Y:S01]  /*c1b0*/  @!P3 MOV R7, R10 ;  /* 0x0000000a0007b202 */ /* 0x000fe20000000f00 */
[----:B------:R-:W-:Y:S01]  /*c1c0*/  FADD.FTZ R0, R0, R5 ;  /* 0x0000000500007221 */ /* 0x000fe20000010000 */
[----:B------:R-:W-:Y:S02]  /*c1d0*/  @!P1 IMAD.MOV.U32 R6, RZ, RZ, R8 ;  /* 0x000000ffff069224 */ /* 0x000fe400078e0008 */
[----:B------:R-:W-:Y:S01]  /*c1e0*/  FADD.FTZ R12, R12, R11 ;  /* 0x0000000b0c0c7221 */ /* 0x000fe20000010000 */
[----:B------:R-:W-:Y:S01]  /*c1f0*/  FADD.FTZ R24, R24, R7 ;  /* 0x0000000718187221 */ /* 0x000fe20000010000 */
[----:B------:R-:W-:-:S07]  /*c200*/  FADD.FTZ R3, R3, R6 ;  /* 0x0000000603037221 */ /* 0x000fce0000010000 */
.L_x_4386:
[----:B------:R-:W-:Y:S05]  /*c210*/  BSYNC B0 ;  /* 0x0000000000007941 */ /* 0x000fea0003800000 */
.L_x_4385:
        /* <DEDUP_REMOVED lines=13> */
.L_x_4363:
[----:B------:R-:W-:Y:S01]  /*c2f0*/  ULDC UR4, c[0x0][0x224] ;  /* 0x0000890000047ab9 */ /* 0x000fe20000000800 */
[----:B------:R-:W0:Y:S01]  /*c300*/  LDC R0, c[0x0][0x214] ;  /* 0x00008500ff007b82 */ /* 0x000e220000000800 */
[----:B------:R-:W-:Y:S01]  /*c310*/  IMAD.U32 R34, RZ, RZ, UR4 ;  /* 0x00000004ff227e24 */ /* 0x000fe2000f8e00ff */
[----:B------:R-:W-:Y:S03]  /*c320*/  BSSY B0, `(.L_x_4387) ;  /* 0x0000089000007945 */ /* 0x000fe60003800000 */
        /* <DEDUP_REMOVED lines=28> */
[----:B------:R-:W-:Y:S01]  /*c4f0*/  IMAD.MOV.U32 R13, RZ, RZ, R0 ;  /* 0x000000ffff0d7224 */ /* 0x000fe200078e0000 */
[----:B------:R-:W-:-:S02]  /*c500*/  MOV R16, R0 ;  /* 0x0000000000107202 */ /* 0x000fc40000000f00 */
[-C--:B------:R-:W-:Y:S02]  /*c510*/  MOV R14, R0.reuse ;  /* 0x00000000000e7202 */ /* 0x080fe40000000f00 */
[-C--:B------:R-:W-:Y:S02]  /*c520*/  MOV R15, R0.reuse ;  /* 0x00000000000f7202 */ /* 0x080fe40000000f00 */
[-C--:B------:R-:W-:Y:S02]  /*c530*/  MOV R12, R0.reuse ;  /* 0x00000000000c7202 */ /* 0x080fe40000000f00 */
[----:B------:R-:W-:-:S07]  /*c540*/  MOV R3, R0 ;  /* 0x0000000000037202 */ /* 0x000fce0000000f00 */
.L_x_4389:
[----:B0-----:R-:W-:-:S05]  /*c550*/  IMAD.IADD R5, R31, 0x1, R34 ;  /* 0x000000011f057824 */ /* 0x001fca00078e0222 */
[----:B------:R-:W-:-:S05]  /*c560*/  SHF.R.U32.HI R11, RZ, 0x2, R5 ;  /* 0x00000002ff0b7819 */ /* 0x000fca0000011605 */
[----:B------:R-:W-:Y:S01]  /*c570*/  IMAD.WIDE.U32 R10, R11, 0x8, R18 ;  /* 0x000000080b0a7825 */ /* 0x000fe200078e0012 */
[----:B------:R-:W-:-:S05]  /*c580*/  IADD3 R7, R5, R34, RZ ;  /* 0x0000002205077210 */ /* 0x000fca0007ffe0ff */
[----:B------:R-:W2:Y:S01]  /*c590*/  LDG.E.64 R10, desc[UR60][R10.64] ;  /* 0x0000003c0a0a7981 */ /* 0x000ea2000c1e1b00 */
[----:B------:R-:W-:-:S05]  /*c5a0*/  SHF.R.U32.HI R5, RZ, 0x2, R7 ;  /* 0x00000002ff057819 */ /* 0x000fca0000011607 */
[----:B------:R-:W-:-:S06]  /*c5b0*/  IMAD.WIDE.U32 R4, R5, 0x8, R18 ;  /* 0x0000000805047825 */ /* 0x000fcc00078e0012 */
[----:B------:R-:W3:Y:S01]  /*c5c0*/  LDG.E.64 R4, desc[UR60][R4.64] ;  /* 0x0000003c04047981 */ /* 0x000ee2000c1e1b00 */
[----:B------:R-:W-:-:S04]  /*c5d0*/  IADD3 R37, R7, R34, RZ ;  /* 0x0000002207257210 */ /* 0x000fc80007ffe0ff */
[----:B------:R-:W-:-:S05]  /*c5e0*/  SHF.R.U32.HI R7, RZ, 0x2, R37 ;  /* 0x00000002ff077819 */ /* 0x000fca0000011625 */
[----:B------:R-:W-:-:S06]  /*c5f0*/  IMAD.WIDE.U32 R6, R7, 0x8, R18 ;  /* 0x0000000807067825 */ /* 0x000fcc00078e0012 */
[----:B------:R-:W4:Y:S01]  /*c600*/  LDG.E.64 R6, desc[UR60][R6.64] ;  /* 0x0000003c06067981 */ /* 0x000f22000c1e1b00 */
[----:B------:R-:W-:-:S05]  /*c610*/  SHF.R.U32.HI R9, RZ, 0x2, R31 ;  /* 0x00000002ff097819 */ /* 0x000fca000001161f */
[----:B------:R-:W-:-:S06]  /*c620*/  IMAD.WIDE.U32 R8, R9, 0x8, R18 ;  /* 0x0000000809087825 */ /* 0x000fcc00078e0012 */
[----:B------:R-:W5:Y:S01]  /*c630*/  LDG.E.64 R8, desc[UR60][R8.64] ;  /* 0x0000003c08087981 */ /* 0x000f62000c1e1b00 */
[----:B------:R-:W-:Y:S01]  /*c640*/  IMAD.IADD R31, R37, 0x1, R34 ;  /* 0x00000001251f7824 */ /* 0x000fe200078e0222 */
[----:B------:R-:W-:Y:S01]  /*c650*/  HFMA2.MMA R36, -RZ, RZ, 0, 0 ;  /* 0x00000000ff247435 */ /* 0x000fe200000001ff */
[----:B------:R-:W-:Y:S02]  /*c660*/  CS2R R40, SRZ ;  /* 0x0000000000287805 */ /* 0x000fe4000001ff00 */
[----:B------:R-:W-:-:S05]  /*c670*/  IMAD R37, R34, 0x3, R31 ;  /* 0x0000000322257824 */ /* 0x000fca00078e021f */
[----:B-1----:R-:W-:Y:S01]  /*c680*/  ISETP.GE.U32.AND P0, PT, R37, R32, PT ;  /* 0x000000202500720c */ /* 0x002fe20003f06070 */
[----:B------:R-:W-:Y:S01]  /*c690*/  IMAD.MOV.U32 R37, RZ, RZ, RZ ;  /* 0x000000ffff257224 */ /* 0x000fe200078e00ff */
[C---:B--2---:R-:W-:Y:S01]  /*c6a0*/  PRMT R33, R10.reuse, 0x7632, R33 ;  /* 0x000076320a217816 */ /* 0x044fe20000000021 */
[----:B------:R-:W-:Y:S01]  /*c6b0*/  HADD2.F32 R35, -RZ, R10.H0_H0 ;  /* 0x2000000aff237230 */ /* 0x000fe20000004100 */
[----:B------:R-:W-:Y:S01]  /*c6c0*/  PRMT R10, R10, 0x5410, R11 ;  /* 0x000054100a0a7816 */ /* 0x000fe2000000000b */
[----:B------:R-:W-:Y:S02]  /*c6d0*/  HADD2.F32 R42, -RZ, R11.H1_H1 ;  /* 0x3000000bff2a7230 */ /* 0x000fe40000004100 */
[----:B------:R-:W-:Y:S01]  /*c6e0*/  HADD2.F32 R38, -RZ, R33.H0_H0 ;  /* 0x20000021ff267230 */ /* 0x000fe20000004100 */
[----:B------:R-:W-:Y:S01]  /*c6f0*/  FSETP.GTU.FTZ.AND P1, PT, |R35|, +INF , PT ;  /* 0x7f8000002300780b */ /* 0x000fe20003f3c200 */
[----:B------:R-:W-:Y:S01]  /*c700*/  HADD2.F32 R39, -RZ, R10.H1_H1 ;  /* 0x3000000aff277230 */ /* 0x000fe20000004100 */
[----:B------:R-:W-:-:S02]  /*c710*/  FSETP.GTU.FTZ.AND P4, PT, |R42|, +INF , PT ;  /* 0x7f8000002a00780b */ /* 0x000fc40003f9c200 */
[----:B------:R-:W-:Y:S02]  /*c720*/  FSETP.GTU.FTZ.AND P2, PT, |R38|, +INF , PT ;  /* 0x7f8000002600780b */ /* 0x000fe40003f5c200 */
[----:B------:R-:W-:Y:S02]  /*c730*/  FSETP.GTU.FTZ.AND P3, PT, |R39|, +INF , PT ;  /* 0x7f8000002700780b */ /* 0x000fe40003f7c200 */
[----:B---3--:R-:W-:Y:S02]  /*c740*/  PRMT R33, R33, 0x5410, R5 ;  /* 0x0000541021217816 */ /* 0x008fe40000000005 */
[----:B------:R-:W-:-:S03]  /*c750*/  PRMT R11, R4, 0x7610, R11 ;  /* 0x00007610040b7816 */ /* 0x000fc6000000000b */
[----:B------:R-:W-:Y:S02]  /*c760*/  @!P1 MOV R36, R35 ;  /* 0x0000002300249202 */ /* 0x000fe40000000f00 */
[----:B------:R-:W-:Y:S01]  /*c770*/  PRMT R35, R4, 0x7632, R35 ;  /* 0x0000763204237816 */ /* 0x000fe20000000023 */
[----:B------:R-:W-:Y:S01]  /*c780*/  @!P4 IMAD.MOV.U32 R41, RZ, RZ, R42 ;  /* 0x000000ffff29c224 */ /* 0x000fe200078e002a */
[----:B------:R-:W-:Y:S01]  /*c790*/  @!P2 MOV R37, R38 ;  /* 0x000000260025a202 */ /* 0x000fe20000000f00 */
[----:B------:R-:W-:Y:S01]  /*c7a0*/  HADD2.F32 R38, -RZ, R33.H1_H1 ;  /* 0x30000021ff267230 */ /* 0x000fe20000004100 */
[----:B------:R-:W-:Y:S01]  /*c7b0*/  @!P3 MOV R40, R39 ;  /* 0x000000270028b202 */ /* 0x000fe20000000f00 */
[----:B------:R-:W-:Y:S01]  /*c7c0*/  HADD2.F32 R42, -RZ, R35.H0_H0 ;  /* 0x20000023ff2a7230 */ /* 0x000fe20000004100 */
[----:B------:R-:W-:Y:S01]  /*c7d0*/  PRMT R35, R35, 0x7610, R5 ;  /* 0x0000761023237816 */ /* 0x000fe20000000005 */
[----:B------:R-:W-:Y:S01]  /*c7e0*/  HADD2.F32 R39, -RZ, R11.H0_H0 ;  /* 0x2000000bff277230 */ /* 0x000fe20000004100 */
[----:B------:R-:W-:Y:S01]  /*c7f0*/  FSETP.GTU.FTZ.AND P3, PT, |R38|, +INF , PT ;  /* 0x7f8000002600780b */ /* 0x000fe20003f7c200 */
[----:B------:R-:W-:Y:S01]  /*c800*/  FADD.FTZ R15, R36, R15 ;  /* 0x0000000f240f7221 */ /* 0x000fe20000010000 */
[----:B------:R-:W-:Y:S01]  /*c810*/  FSETP.GTU.FTZ.AND P2, PT, |R42|, +INF , PT ;  /* 0x7f8000002a00780b */ /* 0x000fe20003f5c200 */
[----:B------:R-:W-:Y:S01]  /*c820*/  HADD2.F32 R43, -RZ, R35.H1_H1 ;  /* 0x30000023ff2b7230 */ /* 0x000fe20000004100 */
[----:B------:R-:W-:Y:S01]  /*c830*/  FSETP.GTU.FTZ.AND P1, PT, |R39|, +INF , PT ;  /* 0x7f8000002700780b */ /* 0x000fe20003f3c200 */
[----:B------:R-:W-:Y:S01]  /*c840*/  FADD.FTZ R14, R37, R14 ;  /* 0x0000000e250e7221 */ /* 0x000fe20000010000 */
[----:B------:R-:W-:Y:S01]  /*c850*/  CS2R R36, SRZ ;  /* 0x0000000000247805 */ /* 0x000fe2000001ff00 */
[----:B------:R-:W-:Y:S01]  /*c860*/  FADD.FTZ R21, R40, R21 ;  /* 0x0000001528157221 */ /* 0x000fe20000010000 */
[----:B------:R-:W-:Y:S01]  /*c870*/  FSETP.GTU.FTZ.AND P4, PT, |R43|, +INF , PT ;  /* 0x7f8000002b00780b */ /* 0x000fe20003f9c200 */
[----:B----4-:R-:W-:Y:S01]  /*c880*/  HADD2.F32 R40, -RZ, R6.H0_H0 ;  /* 0x20000006ff287230 */ /* 0x010fe20000004100 */
[----:B------:R-:W-:Y:S01]  /*c890*/  CS2R R4, SRZ ;  /* 0x0000000000047805 */ /* 0x000fe2000001ff00 */
[----:B------:R-:W-:Y:S01]  /*c8a0*/  FADD.FTZ R16, R41, R16 ;  /* 0x0000001029107221 */ /* 0x000fe20000010000 */
[----:B------:R-:W-:-:S02]  /*c8b0*/  HADD2.F32 R41, -RZ, R7.H1_H1 ;  /* 0x30000007ff297230 */ /* 0x000fc40000004100 */
[----:B------:R-:W-:Y:S01]  /*c8c0*/  @!P3 IMAD.MOV.U32 R37, RZ, RZ, R38 ;  /* 0x000000ffff25b224 */ /* 0x000fe200078e0026 */
[----:B------:R-:W-:Y:S01]  /*c8d0*/  @!P2 MOV R4, R42 ;  /* 0x0000002a0004a202 */ /* 0x000fe20000000f00 */
[----:B------:R-:W-:Y:S01]  /*c8e0*/  HADD2.F32 R38, -RZ, R7.H0_H0 ;  /* 0x20000007ff267230 */ /* 0x000fe20000004100 */
[----:B------:R-:W-:Y:S01]  /*c8f0*/  @!P1 MOV R5, R39 ;  /* 0x0000002700059202 */ /* 0x000fe20000000f00 */
[----:B------:R-:W-:Y:S01]  /*c900*/  HADD2.F32 R42, -RZ, R6.H1_H1 ;  /* 0x30000006ff2a7230 */ /* 0x000fe20000004100 */
[----:B------:R-:W-:Y:S01]  /*c910*/  FSETP.GTU.FTZ.AND P1, PT, |R40|, +INF , PT ;  /* 0x7f8000002800780b */ /* 0x000fe20003f3c200 */
[----:B------:R-:W-:Y:S01]  /*c920*/  HFMA2.MMA R39, -RZ, RZ, 0, 0 ;  /* 0x00000000ff277435 */ /* 0x000fe200000001ff */
[----:B------:R-:W-:Y:S01]  /*c930*/  FSETP.GTU.FTZ.AND P3, PT, |R38|, +INF , PT ;  /* 0x7f8000002600780b */ /* 0x000fe20003f7c200 */
[----:B------:R-:W-:Y:S01]  /*c940*/  FADD.FTZ R28, R37, R28 ;  /* 0x0000001c251c7221 */ /* 0x000fe20000010000 */
[----:B------:R-:W-:Y:S01]  /*c950*/  FSETP.GTU.FTZ.AND P2, PT, |R42|, +INF , PT ;  /* 0x7f8000002a00780b */ /* 0x000fe20003f5c200 */
[----:B------:R-:W-:Y:S01]  /*c960*/  IMAD.MOV.U32 R37, RZ, RZ, RZ ;  /* 0x000000ffff257224 */ /* 0x000fe200078e00ff */
[----:B------:R-:W-:Y:S01]  /*c970*/  @!P4 MOV R36, R43 ;  /* 0x0000002b0024c202 */ /* 0x000fe20000000f00 */
[----:B------:R-:W-:Y:S01]  /*c980*/  FADD.FTZ R20, R5, R20 ;  /* 0x0000001405147221 */ /* 0x000fe20000010000 */
[----:B-----5:R-:W-:-:S02]  /*c990*/  HADD2.F32 R5, -RZ, R8.H0_H0 ;  /* 0x20000008ff057230 */ /* 0x020fc40000004100 */
[----:B------:R-:W-:Y:S01]  /*c9a0*/  FADD.FTZ R27, R4, R27 ;  /* 0x0000001b041b7221 */ /* 0x000fe20000010000 */
[----:B------:R-:W-:Y:S02]  /*c9b0*/  IMAD.MOV.U32 R4, RZ, RZ, RZ ;  /* 0x000000ffff047224 */ /* 0x000fe400078e00ff */
[----:B------:R-:W-:Y:S01]  /*c9c0*/  FADD.FTZ R29, R36, R29 ;  /* 0x0000001d241d7221 */ /* 0x000fe20000010000 */
[----:B------:R-:W-:Y:S01]  /*c9d0*/  HADD2.F32 R36, -RZ, R8.H1_H1 ;  /* 0x30000008ff247230 */ /* 0x000fe20000004100 */
[----:B------:R-:W-:Y:S01]  /*c9e0*/  @!P1 MOV R39, R40 ;  /* 0x0000002800279202 */ /* 0x000fe20000000f00 */
[--C-:B------:R-:W-:Y:S01]  /*c9f0*/  HADD2.F32 R40, -RZ, R9.reuse.H1_H1 ;  /* 0x30000009ff287230 */ /* 0x100fe20000004100 */
[----:B------:R-:W-:Y:S01]  /*ca00*/  @!P3 MOV R37, R38 ;  /* 0x000000260025b202 */ /* 0x000fe20000000f00 */
[----:B------:R-:W-:Y:S01]  /*ca10*/  HADD2.F32 R38, -RZ, R9.H0_H0 ;  /* 0x20000009ff267230 */ /* 0x000fe20000004100 */
[----:B------:R-:W-:Y:S01]  /*ca20*/  @!P2 MOV R4, R42 ;  /* 0x0000002a0004a202 */ /* 0x000fe20000000f00 */
[----:B------:R-:W-:Y:S01]  /*ca30*/  FADD.FTZ R24, R39, R24 ;  /* 0x0000001827187221 */ /* 0x000fe20000010000 */
[----:B------:R-:W-:Y:S01]  /*ca40*/  FSETP.GTU.FTZ.AND P1, PT, |R5|, +INF , PT ;  /* 0x7f8000000500780b */ /* 0x000fe20003f3c200 */
[----:B------:R-:W-:Y:S01]  /*ca50*/  FADD.FTZ R26, R37, R26 ;  /* 0x0000001a251a7221 */ /* 0x000fe20000010000 */
[----:B------:R-:W-:Y:S01]  /*ca60*/  FSETP.GTU.FTZ.AND P3, PT, |R38|, +INF , PT ;  /* 0x7f8000002600780b */ /* 0x000fe20003f7c200 */
[----:B------:R-:W-:Y:S01]  /*ca70*/  HFMA2.MMA R37, -RZ, RZ, 0, 0 ;  /* 0x00000000ff257435 */ /* 0x000fe200000001ff */
[----:B------:R-:W-:Y:S01]  /*ca80*/  FSETP.GTU.FTZ.AND P2, PT, |R36|, +INF , PT ;  /* 0x7f8000002400780b */ /* 0x000fe20003f5c200 */
[----:B------:R-:W-:Y:S01]  /*ca90*/  HFMA2.MMA R5, -RZ, RZ, 0, 0 ;  /* 0x00000000ff057435 */ /* 0x000fe200000001ff */
[----:B------:R-:W-:Y:S01]  /*caa0*/  FSETP.GTU.FTZ.AND P5, PT, |R41|, +INF , PT ;  /* 0x7f8000002900780b */ /* 0x000fe20003fbc200 */
[----:B------:R-:W-:Y:S01]  /*cab0*/  FADD.FTZ R25, R4, R25 ;  /* 0x0000001904197221 */ /* 0x000fe20000010000 */
[----:B------:R-:W-:Y:S01]  /*cac0*/  FSETP.GTU.FTZ.AND P4, PT, |R40|, +INF , PT ;  /* 0x7f8000002800780b */ /* 0x000fe20003f9c200 */
[----:B------:R-:W-:Y:S01]  /*cad0*/  IMAD.MOV.U32 R42, RZ, RZ, RZ ;  /* 0x000000ffff2a7224 */ /* 0x000fe200078e00ff */
[----:B------:R-:W-:-:S02]  /*cae0*/  MOV R39, RZ ;  /* 0x000000ff00277202 */ /* 0x000fc40000000f00 */
[----:B------:R-:W-:Y:S01]  /*caf0*/  MOV R4, RZ ;  /* 0x000000ff00047202 */ /* 0x000fe20000000f00 */
[----:B------:R-:W-:Y:S02]  /*cb00*/  @!P1 HADD2.F32 R39, -RZ, R8.H0_H0 ;  /* 0x20000008ff279230 */ /* 0x000fe40000004100 */
[----:B------:R-:W-:Y:S02]  /*cb10*/  @!P3 MOV R37, R38 ;  /* 0x000000260025b202 */ /* 0x000fe40000000f00 */
[----:B------:R-:W-:Y:S01]  /*cb20*/  @!P2 MOV R4, R36 ;  /* 0x000000240004a202 */ /* 0x000fe20000000f00 */
        /* <DEDUP_REMOVED lines=8> */
.L_x_4388:
[----:B------:R-:W-:Y:S05]  /*cbb0*/  BSYNC B0 ;  /* 0x0000000000007941 */ /* 0x000fea0003800000 */
.L_x_4387:
        /* <DEDUP_REMOVED lines=18> */
[----:B------:R-:W-:-:S07]  /*cce0*/  PRMT R11, R11, 0x7610, R5 ;  /* 0x000076100b0b7816 */ /* 0x000fce0000000005 */
        /* <DEDUP_REMOVED lines=9> */
[C---:B--2---:R-:W-:Y:S02]  /*cd80*/  PRMT R11, R4.reuse, 0x7610, R11 ;  /* 0x00007610040b7816 */ /* 0x044fe4000000000b */
[--C-:B------:R-:W-:Y:S02]  /*cd90*/  PRMT R35, R4, 0x7632, R5.reuse ;  /* 0x0000763204237816 */ /* 0x100fe40000000005 */
[----:B------:R-:W-:Y:S02]  /*cda0*/  PRMT R33, R33, 0x5410, R5 ;  /* 0x0000541021217816 */ /* 0x000fe40000000005 */
[----:B---3--:R-:W-:Y:S02]  /*cdb0*/  @!P0 PRMT R6, R18, 0x7610, R6 ;  /* 0x0000761012068816 */ /* 0x008fe40000000006 */
[----:B------:R-:W-:Y:S02]  /*cdc0*/  @!P0 PRMT R7, R19, 0x7610, R7 ;  /* 0x0000761013078816 */ /* 0x000fe40000000007 */
[----:B------:R-:W-:-:S02]  /*cdd0*/  @!P0 PRMT R6, R6, 0x7610, R18 ;  /* 0x0000761006068816 */ /* 0x000fc40000000012 */
[----:B------:R-:W-:-:S07]  /*cde0*/  @!P0 PRMT R7, R7, 0x7610, R19 ;  /* 0x0000761007078816 */ /* 0x000fce0000000013 */
.L_x_4391:
[----:B------:R-:W-:Y:S05]  /*cdf0*/  BSYNC B0 ;  /* 0x0000000000007941 */ /* 0x000fea0003800000 */
.L_x_4390:
[----:B------:R-:W-:Y:S04]  /*ce00*/  BSSY B0, `(.L_x_4392) ;  /* 0x0000058000007945 */ /* 0x000fe80003800000 */
[----:B------:R-:W-:Y:S05]  /*ce10*/  @P1 BRA `(.L_x_4393) ;  /* 0x0000000400581947 */ /* 0x000fea0003800000 */
[--C-:B------:R-:W-:Y:S01]  /*ce20*/  HADD2.F32 R4, -RZ, R8.reuse.H0_H0 ;  /* 0x20000008ff047230 */ /* 0x100fe20000004100 */
[----:B------:R-:W-:Y:S01]  /*ce30*/  HFMA2.MMA R5, -RZ, RZ, 0, 0 ;  /* 0x00000000ff057435 */ /* 0x000fe200000001ff */
[----:B------:R-:W-:Y:S01]  /*ce40*/  HADD2.F32 R8, -RZ, R8.H1_H1 ;  /* 0x30000008ff087230 */ /* 0x000fe20000004100 */
[----:B------:R-:W-:Y:S01]  /*ce50*/  MOV R36, RZ ;  /* 0x000000ff00247202 */ /* 0x000fe20000000f00 */
[--C-:B------:R-:W-:Y:S01]  /*ce60*/  HADD2.F32 R19, -RZ, R9.reuse.H1_H1 ;  /* 0x30000009ff137230 */ /* 0x100fe20000004100 */
[----:B------:R-:W-:Y:S01]  /*ce70*/  FSETP.GTU.FTZ.AND P0, PT, |R4|, +INF , PT ;  /* 0x7f8000000400780b */ /* 0x000fe20003f1c200 */
[----:B------:R-:W-:Y:S01]  /*ce80*/  HADD2.F32 R18, -RZ, R9.H0_H0 ;  /* 0x20000009ff127230 */ /* 0x000fe20000004100 */
[----:B------:R-:W-:Y:S01]  /*ce90*/  FSETP.GTU.FTZ.AND P1, PT, |R8|, +INF , PT ;  /* 0x7f8000000800780b */ /* 0x000fe20003f3c200 */
[----:B------:R-:W-:Y:S01]  /*cea0*/  IMAD.IADD R31, R31, 0x1, R34 ;  /* 0x000000011f1f7824 */ /* 0x000fe200078e0222 */
[----:B------:R-:W-:Y:S01]  /*ceb0*/  FSETP.GTU.FTZ.AND P3, PT, |R19|, +INF , PT ;  /* 0x7f8000001300780b */ /* 0x000fe20003f7c200 */
[----:B------:R-:W-:Y:S01]  /*cec0*/  HFMA2.MMA R9, -RZ, RZ, 0, 0 ;  /* 0x00000000ff097435 */ /* 0x000fe200000001ff */
[----:B------:R-:W-:-:S07]  /*ced0*/  FSETP.GTU.FTZ.AND P2, PT, |R18|, +INF , PT ;  /* 0x7f8000001200780b */ /* 0x000fce0003f5c200 */
        /* <DEDUP_REMOVED lines=11> */
[--C-:B------:R-:W-:Y:S01]  /*cf90*/  HADD2.F32 R4, -RZ, R10.reuse.H0_H0 ;  /* 0x2000000aff047230 */ /* 0x100fe20000004100 */
[----:B------:R-:W-:Y:S01]  /*cfa0*/  IADD3 R31, R31, R34, RZ ;  /* 0x000000221f1f7210 */ /* 0x000fe20007ffe0ff */
[----:B------:R-:W-:Y:S01]  /*cfb0*/  HADD2.F32 R10, -RZ, R10.H1_H1 ;  /* 0x3000000aff0a7230 */ /* 0x000fe20000004100 */
[----:B------:R-:W-:Y:S01]  /*cfc0*/  MOV R8, RZ ;  /* 0x000000ff00087202 */ /* 0x000fe20000000f00 */
[----:B------:R-:W-:Y:S01]  /*cfd0*/  HADD2.F32 R18, -RZ, R11.H1_H1 ;  /* 0x3000000bff127230 */ /* 0x000fe20000004100 */
[----:B------:R-:W-:Y:S01]  /*cfe0*/  FSETP.GTU.FTZ.AND P0, PT, |R4|, +INF , PT ;  /* 0x7f8000000400780b */ /* 0x000fe20003f1c200 */
[----:B------:R-:W-:Y:S01]  /*cff0*/  HADD2.F32 R9, -RZ, R33.H0_H0 ;  /* 0x20000021ff097230 */ /* 0x000fe20000004100 */
[----:B------:R-:W-:Y:S02]  /*d000*/  FSETP.GTU.FTZ.AND P2, PT, |R10|, +INF , PT ;  /* 0x7f8000000a00780b */ /* 0x000fe40003f5c200 */
[----:B------:R-:W-:Y:S02]  /*d010*/  FSETP.GTU.FTZ.AND P3, PT, |R18|, +INF , PT ;  /* 0x7f8000001200780b */ /* 0x000fe40003f7c200 */
[----:B------:R-:W-:-:S02]  /*d020*/  FSETP.GTU.FTZ.AND P1, PT, |R9|, +INF , PT ;  /* 0x7f8000000900780b */ /* 0x000fc40003f3c200 */
[----:B------:R-:W-:-:S05]  /*d030*/  MOV R19, RZ ;  /* 0x000000ff00137202 */ /* 0x000fca0000000f00 */
        /* <DEDUP_REMOVED lines=11> */
[----:B------:R-:W-:Y:S01]  /*d0f0*/  HADD2.F32 R8, -RZ, R35.H0_H0 ;  /* 0x20000023ff087230 */ /* 0x000fe20000004100 */
[----:B------:R-:W-:Y:S01]  /*d100*/  HFMA2.MMA R9, -RZ, RZ, 0, 0 ;  /* 0x00000000ff097435 */ /* 0x000fe200000001ff */
[----:B------:R-:W-:Y:S01]  /*d110*/  HADD2.F32 R33, -RZ, R33.H1_H1 ;  /* 0x30000021ff217230 */ /* 0x000fe20000004100 */
[----:B------:R-:W-:Y:S01]  /*d120*/  MOV R10, RZ ;  /* 0x000000ff000a7202 */ /* 0x000fe20000000f00 */
[----:B------:R-:W-:Y:S01]  /*d130*/  HADD2.F32 R11, -RZ, R11.H0_H0 ;  /* 0x2000000bff0b7230 */ /* 0x000fe20000004100 */
[----:B------:R-:W-:Y:S01]  /*d140*/  FSETP.GTU.FTZ.AND P1, PT, |R8|, +INF , PT ;  /* 0x7f8000000800780b */ /* 0x000fe20003f3c200 */
[----:B------:R-:W-:Y:S01]  /*d150*/  HADD2.F32 R35, -RZ, R35.H1_H1 ;  /* 0x30000023ff237230 */ /* 0x000fe20000004100 */
[----:B------:R-:W-:Y:S01]  /*d160*/  FSETP.GTU.FTZ.AND P2, PT, |R33|, +INF , PT ;  /* 0x7f8000002100780b */ /* 0x000fe20003f5c200 */
[----:B------:R-:W-:Y:S01]  /*d170*/  IMAD.IADD R5, R31, 0x1, R34 ;  /* 0x000000011f057824 */ /* 0x000fe200078e0222 */
[----:B------:R-:W-:Y:S02]  /*d180*/  FSETP.GTU.FTZ.AND P0, PT, |R11|, +INF , PT ;  /* 0x7f8000000b00780b */ /* 0x000fe40003f1c200 */
[----:B------:R-:W-:-:S02]  /*d190*/  FSETP.GTU.FTZ.AND P3, PT, |R35|, +INF , PT ;  /* 0x7f8000002300780b */ /* 0x000fc40003f7c200 */
        /* <DEDUP_REMOVED lines=11> */
[--C-:B------:R-:W-:Y:S01]  /*d250*/  HADD2.F32 R8, -RZ, R6.reuse.H1_H1 ;  /* 0x30000006ff087230 */ /* 0x100fe20000004100 */
[----:B------:R-:W-:Y:S01]  /*d260*/  MOV R11, RZ ;  /* 0x000000ff000b7202 */ /* 0x000fe20000000f00 */
[--C-:B------:R-:W-:Y:S01]  /*d270*/  HADD2.F32 R9, -RZ, R7.reuse.H0_H0 ;  /* 0x20000007ff097230 */ /* 0x100fe20000004100 */
[----:B------:R-:W-:Y:S01]  /*d280*/  MOV R5, RZ ;  /* 0x000000ff00057202 */ /* 0x000fe20000000f00 */
[----:B------:R-:W-:Y:S01]  /*d290*/  HADD2.F32 R4, -RZ, R6.H0_H0 ;  /* 0x20000006ff047230 */ /* 0x000fe20000004100 */
[----:B------:R-:W-:Y:S01]  /*d2a0*/  FSETP.GTU.FTZ.AND P1, PT, |R8|, +INF , PT ;  /* 0x7f8000000800780b */ /* 0x000fe20003f3c200 */
[----:B------:R-:W-:Y:S01]  /*d2b0*/  HADD2.F32 R10, -RZ, R7.H1_H1 ;  /* 0x30000007ff0a7230 */ /* 0x000fe20000004100 */
[----:B------:R-:W-:Y:S02]  /*d2c0*/  FSETP.GTU.FTZ.AND P2, PT, |R9|, +INF , PT ;  /* 0x7f8000000900780b */ /* 0x000fe40003f5c200 */
[----:B------:R-:W-:Y:S02]  /*d2d0*/  CS2R R6, SRZ ;  /* 0x0000000000067805 */ /* 0x000fe4000001ff00 */
[----:B------:R-:W-:-:S02]  /*d2e0*/  FSETP.GTU.FTZ.AND P0, PT, |R4|, +INF , PT ;  /* 0x7f8000000400780b */ /* 0x000fc40003f1c200 */
        /* <DEDUP_REMOVED lines=8> */
[----:B------:R-:W-:-:S07]  /*d370*/  FADD.FTZ R30, R30, R7 ;  /* 0x000000071e1e7221 */ /* 0x000fce0000010000 */
.L_x_4393:
[----:B------:R-:W-:Y:S05]  /*d380*/  BSYNC B0 ;  /* 0x0000000000007941 */ /* 0x000fea0003800000 */
.L_x_4392:
        /* <DEDUP_REMOVED lines=12> */
.L_x_4347:
[----:B------:R-:W-:Y:S05]  /*d450*/  BSYNC B6 ;  /* 0x0000000000067941 */ /* 0x000fea0003800000 */
.L_x_4346:
        /* <DEDUP_REMOVED lines=10> */
[----:B---3--:R-:W-:Y:S02]  /*d500*/  SHF.R.U32.HI R4, RZ, 0x1, R5 ;  /* 0x00000001ff047819 */ /* 0x008fe40000011605 */
[----:B------:R-:W-:Y:S02]  /*d510*/  LEA R0, R0, R3, 0x4 ;  /* 0x0000000300007211 */ /* 0x000fe400078e20ff */
[----:B------:R-:W-:-:S03]  /*d520*/  ISETP.NE.AND P0, PT, R4, RZ, PT ;  /* 0x000000ff0400720c */ /* 0x000fc60003f05270 */
[----:B------:R1:W-:Y:S10]  /*d530*/  STS.128 [R0], R24 ;  /* 0x0000001800007388 */ /* 0x0003f40000000c00 */
[----:B------:R-:W-:Y:S05]  /*d540*/  @!P0 BRA `(.L_x_4394) ;  /* 0x0000000000408947 */ /* 0x000fea0003800000 */
.L_x_4395:
        /* <DEDUP_REMOVED lines=16> */
.L_x_4394:
        /* <DEDUP_REMOVED lines=19> */
.L_x_4398:
[----:B------:R-:W-:Y:S01]  /*d780*/  IADD3 R0, R17, R4, RZ ;  /* 0x0000000411007210 */ /* 0x000fe20007ffe0ff */
        /* <DEDUP_REMOVED lines=15> */
.L_x_4397:
[----:B------:R-:W-:Y:S01]  /*d880*/  ISETP.GE.AND P0, PT, R0, 0x2, PT ;  /* 0x000000020000780c */ /* 0x000fe20003f06270 */
[----:B------:R-:W-:Y:S05]  /*d890*/  WARPSYNC.ALL ;  /* 0x0000000000007948 */ /* 0x000fea0003800000 */
[----:B------:R-:W-:Y:S07]  /*d8a0*/  BAR.SYNC.DEFER_BLOCKING 0x0 ;  /* 0x0000000000007b1d */ /* 0x000fee0000010000 */
[----:B------:R-:W-:Y:S05]  /*d8b0*/  @!P0 BRA `(.L_x_4396) ;  /* 0x0000000000308947 */ /* 0x000fea0003800000 */
[----:B-1----:R-:W-:-:S11]  /*d8c0*/  HFMA2.MMA R3, -RZ, RZ, 0, 5.9604644775390625e-08 ;  /* 0x00000001ff037435 */ /* 0x002fd600000001ff */
.L_x_4399:
        /* <DEDUP_REMOVED lines=11> */
.L_x_4396:
[----:B-12---:R-:W1:Y:S01]  /*d980*/  LDC R0, c[0x0][0x3ec] ;  /* 0x0000fb00ff007b82 */ /* 0x006e620000000800 */
[----:B------:R-:W-:Y:S01]  /*d990*/  IMAD.MOV.U32 R19, RZ, RZ, RZ ;  /* 0x000000ffff137224 */ /* 0x000fe200078e00ff */
[----:B0-----:R-:W-:Y:S02]  /*d9a0*/  MOV R28, RZ ;  /* 0x000000ff001c7202 */ /* 0x001fe40000000f00 */
        /* <DEDUP_REMOVED lines=276> */
.L_x_4400:
        /* <DEDUP_REMOVED lines=278> */
.L_x_4401:
        /* <DEDUP_REMOVED lines=279> */
.L_x_4402:
        /* <DEDUP_REMOVED lines=277> */
.L_x_4403:
[----:B------:R-:W-:Y:S01]  /*11f10*/  ULDC.64 UR6, c[0x0][0x600] ;  /* 0x0001800000067ab9 */ /* 0x000fe20000000a00 */
[----:B------:R-:W-:Y:S02]  /*11f20*/  IADD3 R6, P1, R16, UR4, RZ ;  /* 0x0000000410067c10 */ /* 0x000fe4000ff3e0ff */
[----:B------:R-:W-:Y:S02]  /*11f30*/  CS2R R4, SRZ ;  /* 0x0000000000047805 */ /* 0x000fe4000001ff00 */
[----:B------:R-:W-:Y:S02]  /*11f40*/  ISETP.NE.U32.AND P0, PT, RZ, UR6, PT ;  /* 0x00000006ff007c0c */ /* 0x000fe4000bf05070 */
[----:B------:R-:W-:Y:S02]  /*11f50*/  IADD3.X R7, RZ, UR5, RZ, P1, !PT ;  /* 0x00000005ff077c10 */ /* 0x000fe40008ffe4ff */
[----:B------:R-:W-:Y:S02]  /*11f60*/  ISETP.NE.AND.EX P0, PT, RZ, UR7, PT, P0 ;  /* 0x00000007ff007c0c */ /* 0x000fe4000bf05300 */
[----:B------:R-:W-:-:S11]  /*11f70*/  MOV R0, RZ ;  /* 0x000000ff00007202 */ /* 0x000fd60000000f00 */
[----:B------:R-:W-:Y:S05]  /*11f80*/  @!P0 BRA `(.L_x_4404) ;  /* 0x0000000800308947 */ /* 0x000fea0003800000 */
[----:B------:R-:W-:Y:S01]  /*11f90*/  HFMA2.MMA R21, -RZ, RZ, 0, 0 ;  /* 0x00000000ff157435 */ /* 0x000fe200000001ff */
[----:B------:R-:W-:Y:S01]  /*11fa0*/  BSSY B0, `(.L_x_4405) ;  /* 0x0000029000007945 */ /* 0x000fe20003800000 */
[----:B------:R-:W-:Y:S01]  /*11fb0*/  IMAD.MOV.U32 R20, RZ, RZ, 0x2 ;  /* 0x00000002ff147424 */ /* 0x000fe200078e00ff */
[----:B------:R-:W-:Y:S01]  /*11fc0*/  MOV R4, 0x4 ;  /* 0x0000000400047802 */ /* 0x000fe20000000f00 */
[----:B------:R-:W-:-:S07]  /*11fd0*/  IMAD.MOV.U32 R5, RZ, RZ, 0x0 ;  /* 0x00000000ff057424 */ /* 0x000fce00078e00ff */
.L_x_4409:
[-C--:B------:R-:W-:Y:S01]  /*11fe0*/  LOP3.LUT R0, R21, R5.reuse, RZ, 0xfc, !PT ;  /* 0x0000000515007212 */ /* 0x080fe200078efcff */
[----:B------:R-:W-:Y:S01]  /*11ff0*/  BSSY B1, `(.L_x_4406) ;  /* 0x000001e000017945 */ /* 0x000fe20003800000 */
[----:B------:R-:W-:Y:S02]  /*12000*/  MOV R3, R5 ;  /* 0x0000000500037202 */ /* 0x000fe40000000f00 */
[----:B------:R-:W-:Y:S02]  /*12010*/  ISETP.NE.U32.AND P0, PT, R0, RZ, PT ;  /* 0x000000ff0000720c */ /* 0x000fe40003f05070 */
[----:B------:R-:W-:-:S11]  /*12020*/  MOV R0, R4 ;  /* 0x0000000400007202 */ /* 0x000fd60000000f00 */
[----:B------:R-:W-:Y:S05]  /*12030*/  @!P0 BRA `(.L_x_4407) ;  /* 0x0000000000188947 */ /* 0x000fea0003800000 */
[----:B------:R-:W-:Y:S01]  /*12040*/  IMAD.MOV.U32 R15, RZ, RZ, R5 ;  /* 0x000000ffff0f7224 */ /* 0x000fe200078e0005 */
[----:B------:R-:W-:Y:S02]  /*12050*/  MOV R5, R20 ;  /* 0x0000001400057202 */ /* 0x000fe40000000f00 */
[----:B------:R-:W-:Y:S02]  /*12060*/  MOV R20, R21 ;  /* 0x0000001500147202 */ /* 0x000fe40000000f00 */
[----:B------:R-:W-:-:S07]  /*12070*/  MOV R14, 0x12090 ;  /* 0x00012090000e7802 */ /* 0x000fce0000000f00 */
[----:B------:R-:W-:Y:S05]  /*12080*/  CALL.REL.NOINC `($__internal_11_$__cuda_sm20_rem_u64) ;  /* 0x0000007c00b07944 */ /* 0x000fea0003c00000 */
[----:B------:R-:W-:Y:S05]  /*12090*/  BRA `(.L_x_4408) ;  /* 0x00000000004c7947 */ /* 0x000fea0003800000 */
.L_x_4407:
        /* <DEDUP_REMOVED lines=19> */
.L_x_4408:
[----:B------:R-:W-:Y:S05]  /*121d0*/  BSYNC B1 ;  /* 0x0000000000017941 */ /* 0x000fea0003800000 */
.L_x_4406:
[----:B------:R-:W-:Y:S01]  /*121e0*/  ISETP.NE.U32.AND P0, PT, R4, RZ, PT ;  /* 0x000000ff0400720c */ /* 0x000fe20003f05070 */
[----:B------:R-:W-:Y:S01]  /*121f0*/  IMAD.MOV.U32 R21, RZ, RZ, R3 ;  /* 0x000000ffff157224 */ /* 0x000fe200078e0003 */
[----:B------:R-:W-:Y:S02]  /*12200*/  MOV R20, R0 ;  /* 0x0000000000147202 */ /* 0x000fe40000000f00 */
[----:B------:R-:W-:-:S13]  /*12210*/  ISETP.NE.AND.EX P0, PT, R5, RZ, PT, P0 ;  /* 0x000000ff0500720c */ /* 0x000fda0003f05300 */
[----:B------:R-:W-:Y:S05]  /*12220*/  @P0 BRA `(.L_x_4409) ;  /* 0xfffffffc006c0947 */ /* 0x000fea000383ffff */
[----:B------:R-:W-:Y:S05]  /*12230*/  BSYNC B0 ;  /* 0x0000000000007941 */ /* 0x000fea0003800000 */
.L_x_4405:
[----:B------:R-:W-:Y:S01]  /*12240*/  ISETP.NE.U32.AND P2, PT, R3, RZ, PT ;  /* 0x000000ff0300720c */ /* 0x000fe20003f45070 */
[----:B------:R-:W-:-:S12]  /*12250*/  BSSY B0, `(.L_x_4410) ;  /* 0x000001c000007945 */ /* 0x000fd80003800000 */
[----:B------:R-:W-:Y:S05]  /*12260*/  @!P2 BRA `(.L_x_4411) ;  /* 0x00000000001ca947 */ /* 0x000fea0003800000 */
[----:B------:R-:W-:Y:S01]  /*12270*/  HFMA2.MMA R14, -RZ, RZ, 0, 2.384185791015625e-07 ;  /* 0x00000004ff0e7435 */ /* 0x000fe200000001ff */
[----:B------:R-:W-:Y:S02]  /*12280*/  MOV R15, RZ ;  /* 0x000000ff000f7202 */ /* 0x000fe40000000f00 */
[----:B------:R-:W-:-:S08]  /*12290*/  MOV R20, 0x122b0 ;  /* 0x000122b000147802 */ /* 0x000fd00000000f00 */
[----:B------:R-:W-:Y:S05]  /*122a0*/  CALL.REL.NOINC `($__internal_10_$__cuda_sm20_div_u64) ;  /* 0x0000007800147944 */ /* 0x000fea0003c00000 */
[----:B------:R-:W-:Y:S01]  /*122b0*/  IMAD.MOV.U32 R4, RZ, RZ, R14 ;  /* 0x000000ffff047224 */ /* 0x000fe200078e000e */
[----:B------:R-:W-:Y:S01]  /*122c0*/  MOV R5, R15 ;  /* 0x0000000f00057202 */ /* 0x000fe20000000f00 */
[----:B------:R-:W-:Y:S06]  /*122d0*/  BRA `(.L_x_4412) ;  /* 0x00000000004c7947 */ /* 0x000fec0003800000 */
.L_x_4411:
        /* <DEDUP_REMOVED lines=19> */
.L_x_4412:
[----:B------:R-:W-:Y:S05]  /*12410*/  BSYNC B0 ;  /* 0x0000000000007941 */ /* 0x000fea0003800000 */
.L_x_4410:
[----:B------:R-:W-:Y:S04]  /*12420*/  BSSY B0, `(.L_x_4413) ;  /* 0x000001c000007945 */ /* 0x000fe80003800000 */
[----:B------:R-:W-:Y:S05]  /*12430*/  @!P2 BRA `(.L_x_4414) ;  /* 0x00000000001ca947 */ /* 0x000fea0003800000 */
[----:B------:R-:W-:Y:S01]  /*12440*/  HFMA2.MMA R15, -RZ, RZ, 0, 0 ;  /* 0x00000000ff0f7435 */ /* 0x000fe200000001ff */
[----:B------:R-:W-:Y:S02]  /*12450*/  MOV R14, 0x2 ;  /* 0x00000002000e7802 */ /* 0x000fe40000000f00 */
[----:B------:R-:W-:-:S08]  /*12460*/  MOV R20, 0x12480 ;  /* 0x0001248000147802 */ /* 0x000fd00000000f00 */
[----:B------:R-:W-:Y:S05]  /*12470*/  CALL.REL.NOINC `($__internal_10_$__cuda_sm20_div_u64) ;  /* 0x0000007400a07944 */ /* 0x000fea0003c00000 */
[----:B------:R-:W-:Y:S01]  /*12480*/  IMAD.MOV.U32 R20, RZ, RZ, R14 ;  /* 0x000000ffff147224 */ /* 0x000fe200078e000e */
[----:B------:R-:W-:Y:S01]  /*12490*/  MOV R21, R15 ;  /* 0x0000000f00157202 */ /* 0x000fe20000000f00 */
[----:B------:R-:W-:Y:S06]  /*124a0*/  BRA `(.L_x_4415) ;  /* 0x00000000004c7947 */ /* 0x000fec0003800000 */
.L_x_4414:
[----:B------:R-:W0:Y:S01]  /*124b0*/  I2F.U32.RP R21, R0 ;  /* 0x0000000000157306 */ /* 0x000e220000209000 */
[----:B------:R-:W-:-:S07]  /*124c0*/  ISETP.NE.U32.AND P2, PT, R0, RZ, PT ;  /* 0x000000ff0000720c */ /* 0x000fce0003f45070 */
[----:B0-----:R-:W0:Y:S02]  /*124d0*/  MUFU.RCP R21, R21 ;  /* 0x0000001500157308 */ /* 0x001e240000001000 */
[----:B0-----:R-:W-:Y:S01]  /*124e0*/  IADD3 R14, R21, 0xffffffe, RZ ;  /* 0x0ffffffe150e7810 */ /* 0x001fe20007ffe0ff */
[----:B------:R-:W-:-:S05]  /*124f0*/  IMAD.MOV.U32 R21, RZ, RZ, RZ ;  /* 0x000000ffff157224 */ /* 0x000fca00078e00ff */
[----:B------:R0:W1:Y:S02]  /*12500*/  F2I.FTZ.U32.TRUNC.NTZ R15, R14 ;  /* 0x0000000e000f7305 */ /* 0x000064000021f000 */
[----:B0-----:R-:W-:Y:S01]  /*12510*/  HFMA2.MMA R14, -RZ, RZ, 0, 0 ;  /* 0x00000000ff0e7435 */ /* 0x001fe200000001ff */
[----:B-1----:R-:W-:-:S04]  /*12520*/  IMAD.MOV R3, RZ, RZ, -R15 ;  /* 0x000000ffff037224 */ /* 0x002fc800078e0a0f */
[----:B------:R-:W-:-:S05]  /*12530*/  IMAD R3, R3, R0, RZ ;  /* 0x0000000003037224 */ /* 0x000fca00078e02ff */
[----:B------:R-:W-:-:S06]  /*12540*/  IMAD.HI.U32 R3, R15, R3, R14 ;  /* 0x000000030f037227 */ /* 0x000fcc00078e000e */
[----:B------:R-:W-:-:S05]  /*12550*/  IMAD.HI.U32 R20, R3, 0x2, RZ ;  /* 0x0000000203147827 */ /* 0x000fca00078e00ff */
[----:B------:R-:W-:-:S05]  /*12560*/  IADD3 R3, -R20, RZ, RZ ;  /* 0x000000ff14037210 */ /* 0x000fca0007ffe1ff */
[----:B------:R-:W-:-:S05]  /*12570*/  IMAD R3, R0, R3, 0x2 ;  /* 0x0000000200037424 */ /* 0x000fca00078e0203 */
[----:B------:R-:W-:-:S13]  /*12580*/  ISETP.GE.U32.AND P0, PT, R3, R0, PT ;  /* 0x000000000300720c */ /* 0x000fda0003f06070 */
[----:B------:R-:W-:Y:S01]  /*12590*/  @P0 IMAD.IADD R3, R3, 0x1, -R0 ;  /* 0x0000000103030824 */ /* 0x000fe200078e0a00 */
[----:B------:R-:W-:-:S04]  /*125a0*/  @P0 IADD3 R20, R20, 0x1, RZ ;  /* 0x0000000114140810 */ /* 0x000fc80007ffe0ff */
[----:B------:R-:W-:-:S13]  /*125b0*/  ISETP.GE.U32.AND P1, PT, R3, R0, PT ;  /* 0x000000000300720c */ /* 0x000fda0003f26070 */
[----:B------:R-:W-:Y:S02]  /*125c0*/  @P1 IADD3 R20, R20, 0x1, RZ ;  /* 0x0000000114141810 */ /* 0x000fe40007ffe0ff */
[----:B------:R-:W-:-:S07]  /*125d0*/  @!P2 LOP3.LUT R20, RZ, R0, RZ, 0x33, !PT ;  /* 0x00000000ff14a212 */ /* 0x000fce00078e33ff */
.L_x_4415:
[----:B------:R-:W-:Y:S05]  /*125e0*/  BSYNC B0 ;  /* 0x0000000000007941 */ /* 0x000fea0003800000 */
.L_x_4413:
[-C--:B------:R-:W-:Y:S01]  /*125f0*/  IMAD R3, R5, R28.reuse, RZ ;  /* 0x0000001c05037224 */ /* 0x080fe200078e02ff */
[----:B------:R-:W-:Y:S01]  /*12600*/  BSSY B0, `(.L_x_4416) ;  /* 0x0000020000007945 */ /* 0x000fe20003800000 */
[----:B------:R-:W-:-:S05]  /*12610*/  IMAD.WIDE.U32 R14, R4, R28, RZ ;  /* 0x0000001c040e7225 */ /* 0x000fca00078e00ff */
[----:B------:R-:W-:-:S04]  /*12620*/  IADD3 R4, R15, R3, RZ ;  /* 0x000000030f047210 */ /* 0x000fc80007ffe0ff */
[----:B------:R-:W-:-:S13]  /*12630*/  LOP3.LUT P0, RZ, R4, 0x7, RZ, 0xc0, !PT ;  /* 0x0000000704ff7812 */ /* 0x000fda000780c0ff */
[----:B------:R-:W-:Y:S05]  /*12640*/  @!P0 BRA `(.L_x_4417) ;  /* 0x0000000000208947 */ /* 0x000fea0003800000 */
[----:B------:R-:W-:Y:S01]  /*12650*/  MOV R0, R20 ;  /* 0x0000001400007202 */ /* 0x000fe20000000f00 */
[----:B------:R-:W-:Y:S01]  /*12660*/  IMAD.MOV.U32 R3, RZ, RZ, R21 ;  /* 0x000000ffff037224 */ /* 0x000fe200078e0015 */
[----:B------:R-:W-:Y:S02]  /*12670*/  MOV R15, R4 ;  /* 0x00000004000f7202 */ /* 0x000fe40000000f00 */
[----:B------:R-:W-:-:S07]  /*12680*/  MOV R20, 0x126a0 ;  /* 0x000126a000147802 */ /* 0x000fce0000000f00 */
[----:B------:R-:W-:Y:S05]  /*12690*/  CALL.REL.NOINC `($__internal_10_$__cuda_sm20_div_u64) ;  /* 0x0000007400187944 */ /* 0x000fea0003c00000 */
[----:B------:R-:W-:Y:S01]  /*126a0*/  MOV R4, R14 ;  /* 0x0000000e00047202 */ /* 0x000fe20000000f00 */
[----:B------:R-:W-:Y:S01]  /*126b0*/  IMAD.MOV.U32 R5, RZ, RZ, R15 ;  /* 0x000000ffff057224 */ /* 0x000fe200078e000f */
[----:B------:R-:W-:Y:S06]  /*126c0*/  BRA `(.L_x_4418) ;  /* 0x00000000004c7947 */ /* 0x000fec0003800000 */
.L_x_4417:
        /* <DEDUP_REMOVED lines=9> */
[----:B------:R-:W-:Y:S01]  /*12760*/  IMAD.HI.U32 R4, R5, R14, RZ ;  /* 0x0000000e05047227 */ /* 0x000fe200078e00ff */
[----:B------:R-:W-:-:S04]  /*12770*/  HFMA2.MMA R5, -RZ, RZ, 0, 0 ;  /* 0x00000000ff057435 */ /* 0x000fc800000001ff */
[----:B------:R-:W-:-:S05]  /*12780*/  IADD3 R15, -R4, RZ, RZ ;  /* 0x000000ff040f7210 */ /* 0x000fca0007ffe1ff */
[----:B------:R-:W-:-:S05]  /*12790*/  IMAD R15, R20, R15, R14 ;  /* 0x0000000f140f7224 */ /* 0x000fca00078e020e */
[----:B------:R-:W-:-:S13]  /*127a0*/  ISETP.GE.U32.AND P0, PT, R15, R20, PT ;  /* 0x000000140f00720c */ /* 0x000fda0003f06070 */
[----:B------:R-:W-:Y:S01]  /*127b0*/  @P0 IADD3 R15, R15, -R20, RZ ;  /* 0x800000140f0f0210 */ /* 0x000fe20007ffe0ff */
[----:B------:R-:W-:-:S03]  /*127c0*/  @P0 VIADD R4, R4, 0x1 ;  /* 0x0000000104040836 */ /* 0x000fc60000000000 */
[----:B------:R-:W-:-:S13]  /*127d0*/  ISETP.GE.U32.AND P1, PT, R15, R20, PT ;  /* 0x000000140f00720c */ /* 0x000fda0003f26070 */
[----:B------:R-:W-:Y:S02]  /*127e0*/  @P1 IADD3 R4, R4, 0x1, RZ ;  /* 0x0000000104041810 */ /* 0x000fe40007ffe0ff */
[----:B------:R-:W-:-:S07]  /*127f0*/  @!P2 LOP3.LUT R4, RZ, R20, RZ, 0x33, !PT ;  /* 0x00000014ff04a212 */ /* 0x000fce00078e33ff */
.L_x_4418:
[----:B------:R-:W-:Y:S05]  /*12800*/  BSYNC B0 ;  /* 0x0000000000007941 */ /* 0x000fea0003800000 */
.L_x_4416:
[----:B------:R-:W-:Y:S02]  /*12810*/  ULDC.64 UR4, c[0x0][0x600] ;  /* 0x0001800000047ab9 */ /* 0x000fe40000000a00 */
[----:B------:R-:W-:-:S04]  /*12820*/  IADD3 R4, P0, R4, UR4, RZ ;  /* 0x0000000404047c10 */ /* 0x000fc8000ff1e0ff */
[----:B------:R-:W-:-:S05]  /*12830*/  IADD3.X R5, R5, UR5, RZ, P0, !PT ;  /* 0x0000000505057c10 */ /* 0x000fca00087fe4ff */
[----:B------:R-:W-:-:S07]  /*12840*/  IMAD.MOV.U32 R0, RZ, RZ, R5 ;  /* 0x000000ffff007224 */ /* 0x000fce00078e0005 */
.L_x_4404:
[----:B------:R-:W-:Y:S02]  /*12850*/  ULDC UR4, c[0x0][0x238] ;  /* 0x00008e0000047ab9 */ /* 0x000fe40000000800 */
[----:B------:R-:W-:-:S13]  /*12860*/  ISETP.NE.AND P0, PT, RZ, UR4, PT ;  /* 0x00000004ff007c0c */ /* 0x000fda000bf05270 */
[----:B------:R-:W-:Y:S05]  /*12870*/  @!P0 BRA `(.L_x_4419) ;  /* 0x0000006000bc8947 */ /* 0x000fea0003800000 */
[----:B------:R-:W0:Y:S01]  /*12880*/  LDC R20, c[0x0][0x3ec] ;  /* 0x0000fb00ff147b82 */ /* 0x000e220000000800 */
[----:B------:R-:W1:Y:S01]  /*12890*/  S2R R3, SR_CTAID.X ;  /* 0x0000000000037919 */ /* 0x000e620000002500 */
[----:B------:R-:W-:Y:S01]  /*128a0*/  ULDC UR4, c[0x0][0x23c] ;  /* 0x00008f0000047ab9 */ /* 0x000fe20000000800 */
[----:B------:R-:W-:Y:S01]  /*128b0*/  HFMA2.MMA R22, -RZ, RZ, 0, 0 ;  /* 0x00000000ff167435 */ /* 0x000fe200000001ff */
[----:B------:R-:W-:Y:S01]  /*128c0*/  IMAD R7, R17, UR4, RZ ;  /* 0x0000000411077c24 */ /* 0x000fe2000f8e02ff */
[----:B------:R-:W-:Y:S01]  /*128d0*/  ULDC UR4, c[0x0][0x240] ;  /* 0x0000900000047ab9 */ /* 0x000fe20000000800 */
[----:B------:R-:W-:Y:S02]  /*128e0*/  MOV R19, RZ ;  /* 0x000000ff00137202 */ /* 0x000fe40000000f00 */
[----:B------:R-:W-:Y:S01]  /*128f0*/  IMAD R6, R2, UR4, R7 ;  /* 0x0000000402067c24 */ /* 0x000fe2000f8e0207 */
[----:B------:R-:W-:Y:S01]  /*12900*/  ULDC UR4, c[0x0][0x228] ;  /* 0x00008a0000047ab9 */ /* 0x000fe20000000800 */
[----:B0-----:R-:W-:-:S02]  /*12910*/  ISETP.NE.AND P0, PT, R20, RZ, PT ;  /* 0x000000ff1400720c */ /* 0x001fc40003f05270 */
[----:B-1----:R-:W-:-:S04]  /*12920*/  IMAD R6, R3, UR4, R6 ;  /* 0x0000000403067c24 */ /* 0x002fc8000f8e0206 */
[----:B------:R-:W-:-:S07]  /*12930*/  IMAD.SHL.U32 R9, R6, 0x4, RZ ;  /* 0x0000000406097824 */ /* 0x000fce00078e00ff */
        /* <DEDUP_REMOVED lines=274> */
.L_x_4420:
        /* <DEDUP_REMOVED lines=278> */
.L_x_4421:
[----:B------:R-:W-:Y:S01]  /*14bc0*/  IADD3 R12, P1, R19, UR4, RZ ;  /* 0x00000004130c7c10 */ /* 0x000fe2000ff3e0ff */
[----:B------:R-:W-:Y:S01]  /*14bd0*/  IMAD.MOV.U32 R18, RZ, RZ, RZ ;  /* 0x000000ffff127224 */ /* 0x000fe200078e00ff */
[----:B------:R-:W-:Y:S02]  /*14be0*/  MOV R16, RZ ;  /* 0x000000ff00107202 */ /* 0x000fe40000000f00 */
[----:B------:R-:W-:Y:S01]  /*14bf0*/  IADD3.X R13, RZ, UR5, RZ, P1, !PT ;  /* 0x00000005ff0d7c10 */ /* 0x000fe20008ffe4ff */
[----:B------:R-:W-:Y:S08]  /*14c00*/  @!P0 BRA `(.L_x_4422) ;  /* 0x0000001000488947 */ /* 0x000ff00003800000 */
[----:B------:R-:W-:Y:S01]  /*14c10*/  HFMA2.MMA R10, -RZ, RZ, 0, 0 ;  /* 0x00000000ff0a7435 */ /* 0x000fe200000001ff */
[----:B------:R-:W-:Y:S01]  /*14c20*/  IADD3 R11, R9, 0x2, RZ ;  /* 0x00000002090b7810 */ /* 0x000fe20007ffe0ff */
        /* <DEDUP_REMOVED lines=272> */
.L_x_4422:
        /* <DEDUP_REMOVED lines=277> */
.L_x_4423:
        /* <DEDUP_REMOVED lines=16> */
.L_x_4425:
[----:B------:R-:W-:Y:S05]  /*16f80*/  BSYNC B0 ;  /* 0x0000000000007941 */ /* 0x000fea0003800000 */
.L_x_4424:
        /* <DEDUP_REMOVED lines=17> */
.L_x_4427:
[----:B------:R-:W-:Y:S05]  /*170a0*/  BSYNC B0 ;  /* 0x0000000000007941 */ /* 0x000fea0003800000 */
.L_x_4426:
        /* <DEDUP_REMOVED lines=35> */
.L_x_4429:
[----:B------:R-:W-:Y:S05]  /*172e0*/  BSYNC B0 ;  /* 0x0000000000007941 */ /* 0x000fea0003800000 */
.L_x_4428:
        /* <DEDUP_REMOVED lines=36> */
[----:B------:R-:W-:Y:S02]  /*17530*/  IMAD R3, R3, UR7, RZ ;  /* 0x0000000703037c24 */ /* 0x000fe4000f8e02ff */
[----:B0-----:R-:W-:-:S07]  /*17540*/  IMAD R11, R11, UR6, RZ ;  /* 0x000000060b0b7c24 */ /* 0x001fce000f8e02ff */
.L_x_4434:
[----:B------:R-:W0:Y:S01]  /*17550*/  LDC.64 R8, c[0x0][0x608] ;  /* 0x00018200ff087b82 */ /* 0x000e220000000a00 */
[----:B------:R-:W-:-:S05]  /*17560*/  IADD3 R23, R3, R10, RZ ;  /* 0x0000000a03177210 */ /* 0x000fca0007ffe0ff */
[----:B0-----:R-:W-:-:S05]  /*17570*/  IMAD.WIDE.U32 R8, R23, 0x10, R8 ;  /* 0x0000001017087825 */ /* 0x001fca00078e0008 */
[----:B------:R-:W2:Y:S04]  /*17580*/  LDG.E R23, desc[UR60][R8.64] ;  /* 0x0000003c08177981 */ /* 0x000ea8000c1e1900 */
[----:B------:R-:W3:Y:S04]  /*17590*/  LDG.E R28, desc[UR60][R8.64+0x4] ;  /* 0x0000043c081c7981 */ /* 0x000ee8000c1e1900 */
[----:B------:R-:W4:Y:S04]  /*175a0*/  LDG.E R29, desc[UR60][R8.64+0x8] ;  /* 0x0000083c081d7981 */ /* 0x000f28000c1e1900 */
[----:B------:R-:W5:Y:S01]  /*175b0*/  LDG.E R30, desc[UR60][R8.64+0xc] ;  /* 0x00000c3c081e7981 */ /* 0x000f62000c1e1900 */
[----:B------:R-:W-:-:S04]  /*175c0*/  IADD3 R10, R11, R10, RZ ;  /* 0x0000000a0b0a7210 */ /* 0x000fc80007ffe0ff */
[----:B------:R-:W-:Y:S01]  /*175d0*/  ISETP.GE.U32.AND P0, PT, R10, UR8, PT ;  /* 0x000000080a007c0c */ /* 0x000fe2000bf06070 */
[----:B--2---:R-:W-:Y:S01]  /*175e0*/  FADD.FTZ R24, R23, R24 ;  /* 0x0000001817187221 */ /* 0x004fe20000010000 */
[----:B---3--:R-:W-:Y:S01]  /*175f0*/  FADD.FTZ R25, R28, R25 ;  /* 0x000000191c197221 */ /* 0x008fe20000010000 */
[----:B----4-:R-:W-:Y:S01]  /*17600*/  FADD.FTZ R26, R29, R26 ;  /* 0x0000001a1d1a7221 */ /* 0x010fe20000010000 */
[----:B-----5:R-:W-:-:S09]  /*17610*/  FADD.FTZ R27, R30, R27 ;  /* 0x0000001b1e1b7221 */ /* 0x020fd20000010000 */
[----:B------:R-:W-:Y:S05]  /*17620*/  @!P0 BRA `(.L_x_4434) ;  /* 0xfffffffc00c88947 */ /* 0x000fea000383ffff */
[----:B------:R-:W-:Y:S05]  /*17630*/  BSYNC B1 ;  /* 0x0000000000017941 */ /* 0x000fea0003800000 */
.L_x_4433:
[----:B------:R-:W-:Y:S05]  /*17640*/  BRA `(.L_x_4432) ;  /* 0x0000000000747947 */ /* 0x000fea0003800000 */
.L_x_4431:
[----:B------:R-:W-:Y:S01]  /*17650*/  ULDC UR7, c[0x0][0x22c] ;  /* 0x00008b0000077ab9 */ /* 0x000fe20000000800 */
[----:B------:R-:W-:Y:S01]  /*17660*/  IMAD.U32 R25, RZ, RZ, UR9 ;  /* 0x00000009ff197e24 */ /* 0x000fe2000f8e00ff */
[----:B------:R-:W-:Y:S02]  /*17670*/  ISETP.GE.U32.AND P0, PT, R2, UR7, PT ;  /* 0x0000000702007c0c */ /* 0x000fe4000bf06070 */
[----:B------:R-:W-:Y:S02]  /*17680*/  MOV R26, UR9 ;  /* 0x00000009001a7c02 */ /* 0x000fe40008000f00 */
[----:B------:R-:W-:-:S09]  /*17690*/  MOV R27, UR9 ;  /* 0x00000009001b7c02 */ /* 0x000fd20008000f00 */
[----:B------:R-:W-:Y:S05]  /*176a0*/  @P0 BRA `(.L_x_4432) ;  /* 0x00000000005c0947 */ /* 0x000fea0003800000 */
[----:B------:R-:W-:Y:S01]  /*176b0*/  ULDC UR6, c[0x0][0x10] ;  /* 0x0000040000067ab9 */ /* 0x000fe20000000800 */
[----:B------:R-:W0:Y:S01]  /*176c0*/  LDC R31, c[0x0][RZ] ;  /* 0x00000000ff1f7b82 */ /* 0x000e220000000800 */
[----:B------:R-:W-:Y:S01]  /*176d0*/  IMAD.MOV.U32 R28, RZ, RZ, R2 ;  /* 0x000000ffff1c7224 */ /* 0x000fe200078e0002 */
[----:B------:R-:W-:Y:S01]  /*176e0*/  MOV R25, UR9 ;  /* 0x0000000900197c02 */ /* 0x000fe20008000f00 */
[----:B------:R-:W-:Y:S01]  /*176f0*/  IMAD.U32 R27, RZ, RZ, UR9 ;  /* 0x00000009ff1b7e24 */ /* 0x000fe2000f8e00ff */
[----:B------:R-:W-:Y:S01]  /*17700*/  MOV R26, UR9 ;  /* 0x00000009001a7c02 */ /* 0x000fe20008000f00 */
[----:B------:R-:W-:-:S03]  /*17710*/  IMAD R3, R3, UR6, RZ ;  /* 0x0000000603037c24 */ /* 0x000fc6000f8e02ff */
[----:B------:R-:W1:Y:S08]  /*17720*/  LDC.64 R8, c[0x0][0x608] ;  /* 0x00018200ff087b82 */ /* 0x000e700000000a00 */
[----:B------:R-:W2:Y:S02]  /*17730*/  LDC R33, c[0x0][0x4] ;  /* 0x00000100ff217b82 */ /* 0x000ea40000000800 */
.L_x_4435:
[----:B------:R-:W-:-:S05]  /*17740*/  IADD3 R10, R3, R28, RZ ;  /* 0x0000001c030a7210 */ /* 0x000fca0007ffe0ff */
[----:B0-----:R-:W-:-:S04]  /*17750*/  IMAD R11, R10, R31, R17 ;  /* 0x0000001f0a0b7224 */ /* 0x001fc800078e0211 */
[----:B-1----:R-:W-:-:S05]  /*17760*/  IMAD.WIDE.U32 R10, R11, 0x10, R8 ;  /* 0x000000100b0a7825 */ /* 0x002fca00078e0008 */
[----:B------:R-:W3:Y:S04]  /*17770*/  LDG.E R23, desc[UR60][R10.64] ;  /* 0x0000003c0a177981 */ /* 0x000ee8000c1e1900 */
[----:B------:R-:W4:Y:S04]  /*17780*/  LDG.E R30, desc[UR60][R10.64+0x4] ;  /* 0x0000043c0a1e7981 */ /* 0x000f28000c1e1900 */
[----:B------:R-:W5:Y:S04]  /*17790*/  LDG.E R29, desc[UR60][R10.64+0x8] ;  /* 0x0000083c0a1d7981 */ /* 0x000f68000c1e1900 */
[----:B------:R-:W5:Y:S01]  /*177a0*/  LDG.E R32, desc[UR60][R10.64+0xc] ;  /* 0x00000c3c0a207981 */ /* 0x000f62000c1e1900 */
[----:B--2---:R-:W-:-:S04]  /*177b0*/  IADD3 R28, R33, R28, RZ ;  /* 0x0000001c211c7210 */ /* 0x004fc80007ffe0ff */
[----:B------:R-:W-:Y:S01]  /*177c0*/  ISETP.GE.U32.AND P0, PT, R28, UR7, PT ;  /* 0x000000071c007c0c */ /* 0x000fe2000bf06070 */
[----:B---3--:R-:W-:Y:S01]  /*177d0*/  FADD.FTZ R24, R23, R24 ;  /* 0x0000001817187221 */ /* 0x008fe20000010000 */
[----:B----4-:R-:W-:Y:S01]  /*177e0*/  FADD.FTZ R25, R30, R25 ;  /* 0x000000191e197221 */ /* 0x010fe20000010000 */
[----:B-----5:R-:W-:Y:S01]  /*177f0*/  FADD.FTZ R26, R29, R26 ;  /* 0x0000001a1d1a7221 */ /* 0x020fe20000010000 */
[----:B------:R-:W-:-:S09]  /*17800*/  FADD.FTZ R27, R32, R27 ;  /* 0x0000001b201b7221 */ /* 0x000fd20000010000 */
[----:B------:R-:W-:Y:S05]  /*17810*/  @!P0 BRA `(.L_x_4435) ;  /* 0xfffffffc00c88947 */ /* 0x000fea000383ffff */
.L_x_4432:
[----:B------:R-:W-:Y:S05]  /*17820*/  BSYNC B0 ;  /* 0x0000000000007941 */ /* 0x000fea0003800000 */
.L_x_4430:
        /* <DEDUP_REMOVED lines=12> */
[----:B------:R-:W-:-:S07]  /*178f0*/  IMAD.U32 R23, RZ, RZ, UR5 ;  /* 0x00000005ff177e24 */ /* 0x000fce000f8e00ff */
.L_x_4437:
        /* <DEDUP_REMOVED lines=15> */
.L_x_4436:
[----:B------:R-:W-:Y:S05]  /*179f0*/  @!P2 BRA `(.L_x_4438) ;  /* 0x0000000000a0a947 */ /* 0x000fea0003800000 */
[----:B------:R-:W-:Y:S02]  /*17a00*/  ISETP.GT.AND P0, PT, R28, 0x20, PT ;  /* 0x000000201c00780c */ /* 0x000fe40003f04270 */
[----:B------:R-:W-:-:S11]  /*17a10*/  MOV R2, R28 ;  /* 0x0000001c00027202 */ /* 0x000fd60000000f00 */
[----:B------:R-:W-:Y:S05]  /*17a20*/  @!P0 BRA `(.L_x_4439) ;  /* 0x0000000000588947 */ /* 0x000fea0003800000 */
[----:B------:R-:W-:Y:S01]  /*17a30*/  LEA.HI R2, R28, R28, RZ, 0x1 ;  /* 0x0000001c1c027211 */ /* 0x000fe200078f08ff */
[----:B------:R2:W-:Y:S03]  /*17a40*/  STS.128 [R3], R24 ;  /* 0x0000001803007388 */ /* 0x0005e60000000c00 */
[----:B------:R-:W-:Y:S01]  /*17a50*/  SHF.R.S32.HI R8, RZ, 0x1, R2 ;  /* 0x00000001ff087819 */ /* 0x000fe20000011402 */
[----:B------:R-:W-:-:S03]  /*17a60*/  IMAD.MOV.U32 R2, RZ, RZ, 0x20 ;  /* 0x00000020ff027424 */ /* 0x000fc600078e00ff */
[----:B------:R-:W-:-:S13]  /*17a70*/  ISETP.GE.AND P0, PT, R8, 0x20, PT ;  /* 0x000000200800780c */ /* 0x000fda0003f06270 */
[----:B--2---:R-:W-:Y:S05]  /*17a80*/  @!P0 BRA `(.L_x_4439) ;  /* 0x0000000000408947 */ /* 0x004fea0003800000 */
[----:B------:R-:W-:-:S07]  /*17a90*/  MOV R2, R8 ;  /* 0x0000000800027202 */ /* 0x000fce0000000f00 */
.L_x_4440:
[----:B------:R-:W-:Y:S01]  /*17aa0*/  IADD3 R8, R17, R2, RZ ;  /* 0x0000000211087210 */ /* 0x000fe20007ffe0ff */
[----:B------:R-:W-:Y:S03]  /*17ab0*/  BAR.SYNC.DEFER_BLOCKING 0x0 ;  /* 0x0000000000007b1d */ /* 0x000fe60000010000 */
[----:B------:R-:W-:-:S04]  /*17ac0*/  ISETP.GE.U32.AND P0, PT, R8, R28, PT ;  /* 0x0000001c0800720c */ /* 0x000fc80003f06070 */
[----:B------:R-:W-:-:S13]  /*17ad0*/  ISETP.GE.U32.OR P0, PT, R17, R2, P0 ;  /* 0x000000021100720c */ /* 0x000fda0000706470 */
[----:B------:R-:W-:Y:S01]  /*17ae0*/  @!P0 IMAD R8, R2, 0x10, R3 ;  /* 0x0000001002088824 */ /* 0x000fe200078e0203 */
[----:B------:R-:W-:-:S05]  /*17af0*/  SHF.R.S32.HI R2, RZ, 0x1, R2 ;  /* 0x00000001ff027819 */ /* 0x000fca0000011402 */
        /* <DEDUP_REMOVED lines=8> */
[----:B------:R-:W-:-:S11]  /*17b80*/  HFMA2.MMA R2, -RZ, RZ, 0, 1.9073486328125e-06 ;  /* 0x00000020ff027435 */ /* 0x000fd600000001ff */
.L_x_4439:
[----:B------:R-:W-:Y:S01]  /*17b90*/  BAR.SYNC.DEFER_BLOCKING 0x0 ;  /* 0x0000000000007b1d */ /* 0x000fe20000010000 */
[----:B------:R-:W-:-:S13]  /*17ba0*/  ISETP.GE.AND P0, PT, R2, 0x2, PT ;  /* 0x000000020200780c */ /* 0x000fda0003f06270 */
[----:B------:R-:W-:Y:S05]  /*17bb0*/  @!P0 BRA `(.L_x_4438) ;  /* 0x0000000000308947 */ /* 0x000fea0003800000 */
[----:B012---:R-:W-:-:S07]  /*17bc0*/  MOV R3, 0x1 ;  /* 0x0000000100037802 */ /* 0x007fce0000000f00 */
.L_x_4441:
[----:B------:R-:W0:Y:S04]  /*17bd0*/  SHFL.DOWN PT, R9, R24, R3, 0x1f ;  /* 0x08001f0318097589 */ /* 0x000e2800000e0000 */
[----:B------:R-:W1:Y:S04]  /*17be0*/  SHFL.DOWN PT, R8, R25, R3, 0x1f ;  /* 0x08001f0319087589 */ /* 0x000e6800000e0000 */
[----:B------:R-:W2:Y:S04]  /*17bf0*/  SHFL.DOWN PT, R11, R26, R3, 0x1f ;  /* 0x08001f031a0b7589 */ /* 0x000ea800000e0000 */
[----:B------:R3:W4:Y:S02]  /*17c00*/  SHFL.DOWN PT, R10, R27, R3, 0x1f ;  /* 0x08001f031b0a7589 */ /* 0x00072400000e0000 */
[----:B---3--:R-:W-:-:S02]  /*17c10*/  IMAD.SHL.U32 R3, R3, 0x2, RZ ;  /* 0x0000000203037824 */ /* 0x008fc400078e00ff */
[----:B0-----:R-:W-:-:S03]  /*17c20*/  FADD.FTZ R24, R9, R24 ;  /* 0x0000001809187221 */ /* 0x001fc60000010000 */
[----:B------:R-:W-:Y:S01]  /*17c30*/  ISETP.GE.AND P0, PT, R3, R2, PT ;  /* 0x000000020300720c */ /* 0x000fe20003f06270 */
[----:B-1----:R-:W-:Y:S01]  /*17c40*/  FADD.FTZ R25, R8, R25 ;  /* 0x0000001908197221 */ /* 0x002fe20000010000 */
[----:B--2---:R-:W-:Y:S01]  /*17c50*/  FADD.FTZ R26, R11, R26 ;  /* 0x0000001a0b1a7221 */ /* 0x004fe20000010000 */
[----:B----4-:R-:W-:-:S10]  /*17c60*/  FADD.FTZ R27, R10, R27 ;  /* 0x0000001b0a1b7221 */ /* 0x010fd40000010000 */
[----:B------:R-:W-:Y:S05]  /*17c70*/  @!P0 BRA `(.L_x_4441) ;  /* 0xfffffffc00d48947 */ /* 0x000fea000383ffff */
.L_x_4438:
        /* <DEDUP_REMOVED lines=9> */
[----:B012---:R-:W2:Y:S04]  /*17d10*/  LDG.E R3, desc[UR60][R4.64] ;  /* 0x0000003c04037981 */ /* 0x007ea8000c1e1900 */
[----:B------:R-:W3:Y:S04]  /*17d20*/  LDG.E R0, desc[UR60][R4.64+0x4] ;  /* 0x0000043c04007981 */ /* 0x000ee8000c1e1900 */
[----:B------:R-:W4:Y:S04]  /*17d30*/  LDG.E R7, desc[UR60][R4.64+0x8] ;  /* 0x0000083c04077981 */ /* 0x000f28000c1e1900 */
[----:B------:R-:W5:Y:S01]  /*17d40*/  LDG.E R2, desc[UR60][R4.64+0xc] ;  /* 0x00000c3c04027981 */ /* 0x000f62000c1e1900 */
[----:B--2---:R-:W-:Y:S01]  /*17d50*/  FADD.FTZ R24, R24, R3 ;  /* 0x0000000318187221 */ /* 0x004fe20000010000 */
[----:B---3--:R-:W-:Y:S01]  /*17d60*/  FADD.FTZ R25, R25, R0 ;  /* 0x0000000019197221 */ /* 0x008fe20000010000 */
[----:B----4-:R-:W-:Y:S01]  /*17d70*/  FADD.FTZ R26, R26, R7 ;  /* 0x000000071a1a7221 */ /* 0x010fe20000010000 */
[----:B-----5:R-:W-:-:S07]  /*17d80*/  FADD.FTZ R27, R27, R2 ;  /* 0x000000021b1b7221 */ /* 0x020fce0000010000 */
.L_x_4443:
[----:B------:R-:W-:Y:S05]  /*17d90*/  @!P1 BRA `(.L_x_4444) ;  /* 0x00000004007c9947 */ /* 0x000fea0003800000 */
[----:B------:R-:W3:Y:S01]  /*17da0*/  LDC R17, c[0x0][0x624] ;  /* 0x00018900ff117b82 */ /* 0x000ee20000000800 */
[----:B012---:R-:W-:Y:S02]  /*17db0*/  F2FP.F16.F32.PACK_AB R24, RZ, R24 ;  /* 0x00000018ff18723e */ /* 0x007fe400000000ff */
[----:B---3--:R-:W-:-:S04]  /*17dc0*/  ISETP.NE.AND P0, PT, R17, 0x1, PT ;  /* 0x000000011100780c */ /* 0x008fc80003f05270 */
        /* <DEDUP_REMOVED lines=18> */
.L_x_4445:
        /* <DEDUP_REMOVED lines=23> */
.L_x_4446:
        /* <DEDUP_REMOVED lines=23> */
.L_x_4447:
        /* <DEDUP_REMOVED lines=23> */
.L_x_4448:
[----:B------:R-:W-:Y:S02]  /*18340*/  ULDC.64 UR4, c[0x0][0x5f0] ;  /* 0x00017c0000047ab9 */ /* 0x000fe40000000a00 */
[----:B------:R-:W-:-:S04]  /*18350*/  IADD3 R16, P0, R16, UR4, RZ ;  /* 0x0000000410107c10 */ /* 0x000fc8000ff1e0ff */
[----:B------:R-:W-:-:S05]  /*18360*/  IADD3.X R17, RZ, UR5, RZ, P0, !PT ;  /* 0x00000005ff117c10 */ /* 0x000fca00087fe4ff */
[----:B------:R-:W-:Y:S01]  /*18370*/  STG.E.U16 desc[UR60][R16.64], R27 ;  /* 0x0000001b10007986 */ /* 0x000fe2000c10153c */
[----:B------:R-:W-:Y:S05]  /*18380*/  EXIT ;  /* 0x000000000000794d */ /* 0x000fea0003800000 */
.L_x_4444:
[----:B------:R-:W-:Y:S04]  /*18390*/  STG.E desc[UR60][R4.64], R24 ;  /* 0x0000001804007986 */ /* 0x000fe8000c10193c */
[----:B------:R-:W-:Y:S04]  /*183a0*/  STG.E desc[UR60][R4.64+0x4], R25 ;  /* 0x0000041904007986 */ /* 0x000fe8000c10193c */
[----:B------:R-:W-:Y:S04]  /*183b0*/  STG.E desc[UR60][R4.64+0x8], R26 ;  /* 0x0000081a04007986 */ /* 0x000fe8000c10193c */
[----:B------:R-:W-:Y:S01]  /*183c0*/  STG.E desc[UR60][R4.64+0xc], R27 ;  /* 0x00000c1b04007986 */ /* 0x000fe2000c10193c */
[----:B------:R-:W-:Y:S05]  /*183d0*/  EXIT ;  /* 0x000000000000794d */ /* 0x000fea0003800000 */
.L_x_4442:
[----:B------:R-:W-:Y:S01]  /*183e0*/  ISETP.NE.AND P0, PT, RZ, UR36, PT ;  /* 0x00000024ff007c0c */ /* 0x000fe2000bf05270 */
[----:B------:R-:W-:Y:S02]  /*183f0*/  ULDC.U8 UR4, c[0x0][0x621] ;  /* 0x0001884000047ab9 */ /* 0x000fe40000000000 */
[----:B------:R-:W-:-:S10]  /*18400*/  ISETP.NE.AND P1, PT, RZ, UR4, PT ;  /* 0x00000004ff007c0c */ /* 0x000fd4000bf25270 */
[----:B------:R-:W-:Y:S05]  /*18410*/  @!P0 BRA `(.L_x_4449) ;  /* 0x0000000000308947 */ /* 0x000fea0003800000 */
[----:B------:R-:W0:Y:S04]  /*18420*/  LDG.E.U16 R0, desc[UR60][R6.64] ;  /* 0x0000003c06007981 */ /* 0x000e28000c1e1500 */
[----:B------:R-:W3:Y:S04]  /*18430*/  LDG.E.U16 R2, desc[UR60][R12.64] ;  /* 0x0000003c0c027981 */ /* 0x000ee8000c1e1500 */
[----:B------:R-:W4:Y:S04]  /*18440*/  LDG.E.U16 R4, desc[UR60][R14.64] ;  /* 0x0000003c0e047981 */ /* 0x000f28000c1e1500 */
[----:B------:R-:W5:Y:S01]  /*18450*/  LDG.E.U16 R8, desc[UR60][R20.64] ;  /* 0x0000003c14087981 */ /* 0x000f62000c1e1500 */
[----:B012---:R-:W-:-:S02]  /*18460*/  HADD2.F32 R3, -RZ, R0.H0_H0 ;  /* 0x20000000ff037230 */ /* 0x007fc40000004100 */
[----:B---3--:R-:W-:-:S03]  /*18470*/  HADD2.F32 R2, -RZ, R2.H0_H0 ;  /* 0x20000002ff027230 */ /* 0x008fc60000004100 */
[----:B------:R-:W-:Y:S01]  /*18480*/  FADD.FTZ R24, R24, R3 ;  /* 0x0000000318187221 */ /* 0x000fe20000010000 */
[----:B----4-:R-:W-:Y:S02]  /*18490*/  HADD2.F32 R5, -RZ, R4.H0_H0 ;  /* 0x20000004ff057230 */ /* 0x010fe40000004100 */
[----:B------:R-:W-:Y:S01]  /*184a0*/  FADD.FTZ R25, R25, R2 ;  /* 0x0000000219197221 */ /* 0x000fe20000010000 */
[----:B-----5:R-:W-:Y:S02]  /*184b0*/  HADD2.F32 R8, -RZ, R8.H0_H0 ;  /* 0x20000008ff087230 */ /* 0x020fe40000004100 */
[----:B------:R-:W-:-:S03]  /*184c0*/  FADD.FTZ R26, R26, R5 ;  /* 0x000000051a1a7221 */ /* 0x000fc60000010000 */
[----:B------:R-:W-:-:S07]  /*184d0*/  FADD.FTZ R27, R27, R8 ;  /* 0x000000081b1b7221 */ /* 0x000fce0000010000 */
.L_x_4449:
        /* <DEDUP_REMOVED lines=22> */
.L_x_4451:
        /* <DEDUP_REMOVED lines=23> */
.L_x_4452:
        /* <DEDUP_REMOVED lines=23> */
.L_x_4453:
        /* <DEDUP_REMOVED lines=23> */
.L_x_4454:
[----:B------:R-:W-:Y:S02]  /*18a90*/  ULDC.64 UR4, c[0x0][0x5f0] ;  /* 0x00017c0000047ab9 */ /* 0x000fe40000000a00 */
[----:B------:R-:W-:-:S04]  /*18aa0*/  IADD3 R16, P0, R16, UR4, RZ ;  /* 0x0000000410107c10 */ /* 0x000fc8000ff1e0ff */
[----:B------:R-:W-:-:S05]  /*18ab0*/  IADD3.X R17, RZ, UR5, RZ, P0, !PT ;  /* 0x00000005ff117c10 */ /* 0x000fca00087fe4ff */
[----:B------:R-:W-:Y:S01]  /*18ac0*/  STG.E.U16 desc[UR60][R16.64], R27 ;  /* 0x0000001b10007986 */ /* 0x000fe2000c10153c */
[----:B------:R-:W-:Y:S05]  /*18ad0*/  EXIT ;  /* 0x000000000000794d */ /* 0x000fea0003800000 */
.L_x_4450:
[----:B012---:R-:W-:Y:S02]  /*18ae0*/  F2FP.F16.F32.PACK_AB R24, R25, R24 ;  /* 0x000000181918723e */ /* 0x007fe400000000ff */
[----:B------:R-:W-:Y:S02]  /*18af0*/  F2FP.F16.F32.PACK_AB R26, R27, R26 ;  /* 0x0000001a1b1a723e */ /* 0x000fe400000000ff */
[----:B------:R-:W-:Y:S01]  /*18b00*/  PRMT R0, R24, 0x7632, R0 ;  /* 0x0000763218007816 */ /* 0x000fe20000000000 */
[----:B------:R-:W-:Y:S01]  /*18b10*/  STG.E.U16 desc[UR60][R6.64], R24 ;  /* 0x0000001806007986 */ /* 0x000fe2000c10153c */
[----:B------:R-:W-:-:S03]  /*18b20*/  PRMT R10, R26, 0x7632, R10 ;  /* 0x000076321a0a7816 */ /* 0x000fc6000000000a */
[----:B------:R-:W-:Y:S04]  /*18b30*/  STG.E.U16 desc[UR60][R12.64], R0 ;  /* 0x000000000c007986 */ /* 0x000fe8000c10153c */
[----:B------:R-:W-:Y:S04]  /*18b40*/  STG.E.U16 desc[UR60][R14.64], R26 ;  /* 0x0000001a0e007986 */ /* 0x000fe8000c10153c */
[----:B------:R-:W-:Y:S01]  /*18b50*/  STG.E.U16 desc[UR60][R20.64], R10 ;  /* 0x0000000a14007986 */ /* 0x000fe2000c10153c */
[----:B------:R-:W-:Y:S05]  /*18b60*/  EXIT ;  /* 0x000000000000794d */ /* 0x000fea0003800000 */
.L_x_4419:
        /* <DEDUP_REMOVED lines=27> */
.L_x_4456:
[----:B------:R-:W-:Y:S05]  /*18d20*/  @!P1 BRA `(.L_x_4457) ;  /* 0x00000004007c9947 */ /* 0x000fea0003800000 */
[----:B------:R-:W0:Y:S01]  /*18d30*/  LDC R17, c[0x0][0x624] ;  /* 0x00018900ff117b82 */ /* 0x000e220000000800 */
[----:B------:R-:W-:Y:S02]  /*18d40*/  F2FP.F16.F32.PACK_AB R24, RZ, R24 ;  /* 0x00000018ff18723e */ /* 0x000fe400000000ff */
        /* <DEDUP_REMOVED lines=19> */
.L_x_4458:
        /* <DEDUP_REMOVED lines=23> */
.L_x_4459:
        /* <DEDUP_REMOVED lines=23> */
.L_x_4460:
        /* <DEDUP_REMOVED lines=23> */
.L_x_4461:
[----:B------:R-:W-:Y:S02]  /*192d0*/  ULDC.64 UR4, c[0x0][0x5f0] ;  /* 0x00017c0000047ab9 */ /* 0x000fe40000000a00 */
[----:B------:R-:W-:-:S05]  /*192e0*/  IADD3 R16, P0, R16, UR4, RZ ;  /* 0x0000000410107c10 */ /* 0x000fca000ff1e0ff */
[----:B------:R-:W-:-:S05]  /*192f0*/  IMAD.X R17, RZ, RZ, UR5, P0 ;  /* 0x00000005ff117e24 */ /* 0x000fca00080e06ff */
[----:B------:R-:W-:Y:S01]  /*19300*/  STG.E.U16 desc[UR60][R16.64], R27 ;  /* 0x0000001b10007986 */ /* 0x000fe2000c10153c */
[----:B------:R-:W-:Y:S05]  /*19310*/  EXIT ;  /* 0x000000000000794d */ /* 0x000fea0003800000 */
.L_x_4457:
[----:B------:R-:W-:Y:S04]  /*19320*/  STG.E desc[UR60][R4.64], R24 ;  /* 0x0000001804007986 */ /* 0x000fe8000c10193c */
[----:B------:R-:W-:Y:S04]  /*19330*/  STG.E desc[UR60][R4.64+0x4], R25 ;  /* 0x0000041904007986 */ /* 0x000fe8000c10193c */
[----:B------:R-:W-:Y:S04]  /*19340*/  STG.E desc[UR60][R4.64+0x8], R26 ;  /* 0x0000081a04007986 */ /* 0x000fe8000c10193c */
[----:B------:R-:W-:Y:S01]  /*19350*/  STG.E desc[UR60][R4.64+0xc], R27 ;  /* 0x00000c1b04007986 */ /* 0x000fe2000c10193c */
[----:B------:R-:W-:Y:S05]  /*19360*/  EXIT ;  /* 0x000000000000794d */ /* 0x000fea0003800000 */
.L_x_4455:
[----:B0-----:R-:W-:Y:S01]  /*19370*/  ISETP.NE.AND P0, PT, R2, RZ, PT ;  /* 0x000000ff0200720c */ /* 0x001fe20003f05270 */
[----:B------:R-:W-:Y:S02]  /*19380*/  ULDC.U8 UR4, c[0x0][0x621] ;  /* 0x0001884000047ab9 */ /* 0x000fe40000000000 */
[----:B------:R-:W-:-:S10]  /*19390*/  ISETP.NE.AND P1, PT, RZ, UR4, PT ;  /* 0x00000004ff007c0c */ /* 0x000fd4000bf25270 */
[----:B------:R-:W-:Y:S05]  /*193a0*/  @!P0 BRA `(.L_x_4462) ;  /* 0x0000000000308947 */ /* 0x000fea0003800000 */
[----:B------:R-:W2:Y:S04]  /*193b0*/  LDG.E.U16 R0, desc[UR60][R12.64] ;  /* 0x0000003c0c007981 */ /* 0x000ea8000c1e1500 */
[----:B------:R-:W3:Y:S04]  /*193c0*/  LDG.E.U16 R2, desc[UR60][R10.64] ;  /* 0x0000003c0a027981 */ /* 0x000ee8000c1e1500 */
[----:B------:R-:W4:Y:S04]  /*193d0*/  LDG.E.U16 R4, desc[UR60][R8.64] ;  /* 0x0000003c08047981 */ /* 0x000f28000c1e1500 */
[----:B------:R-:W5:Y:S01]  /*193e0*/  LDG.E.U16 R14, desc[UR60][R6.64] ;  /* 0x0000003c060e7981 */ /* 0x000f62000c1e1500 */
[----:B--2---:R-:W-:-:S02]  /*193f0*/  HADD2.F32 R3, -RZ, R0.H0_H0 ;  /* 0x20000000ff037230 */ /* 0x004fc40000004100 */
[----:B---3--:R-:W-:-:S03]  /*19400*/  HADD2.F32 R2, -RZ, R2.H0_H0 ;  /* 0x20000002ff027230 */ /* 0x008fc60000004100 */
[----:B------:R-:W-:Y:S01]  /*19410*/  FADD.FTZ R24, R24, R3 ;  /* 0x0000000318187221 */ /* 0x000fe20000010000 */
[----:B----4-:R-:W-:Y:S02]  /*19420*/  HADD2.F32 R5, -RZ, R4.H0_H0 ;  /* 0x20000004ff057230 */ /* 0x010fe40000004100 */
[----:B------:R-:W-:Y:S01]  /*19430*/  FADD.FTZ R25, R25, R2 ;  /* 0x0000000219197221 */ /* 0x000fe20000010000 */
[----:B-----5:R-:W-:Y:S02]  /*19440*/  HADD2.F32 R14, -RZ, R14.H0_H0 ;  /* 0x2000000eff0e7230 */ /* 0x020fe40000004100 */
[----:B------:R-:W-:-:S03]  /*19450*/  FADD.FTZ R26, R26, R5 ;  /* 0x000000051a1a7221 */ /* 0x000fc60000010000 */
[----:B------:R-:W-:-:S07]  /*19460*/  FADD.FTZ R27, R27, R14 ;  /* 0x0000000e1b1b7221 */ /* 0x000fce0000010000 */
.L_x_4462:
        /* <DEDUP_REMOVED lines=22> */
.L_x_4464:
        /* <DEDUP_REMOVED lines=23> */
.L_x_4465:
        /* <DEDUP_REMOVED lines=23> */
.L_x_4466:
        /* <DEDUP_REMOVED lines=23> */
.L_x_4467:
[----:B------:R-:W-:Y:S02]  /*19a20*/  ULDC.64 UR4, c[0x0][0x5f0] ;  /* 0x00017c0000047ab9 */ /* 0x000fe40000000a00 */
[----:B------:R-:W-:-:S04]  /*19a30*/  IADD3 R16, P0, R16, UR4, RZ ;  /* 0x0000000410107c10 */ /* 0x000fc8000ff1e0ff */
[----:B------:R-:W-:-:S05]  /*19a40*/  IADD3.X R17, RZ, UR5, RZ, P0, !PT ;  /* 0x00000005ff117c10 */ /* 0x000fca00087fe4ff */
[----:B------:R-:W-:Y:S01]  /*19a50*/  STG.E.U16 desc[UR60][R16.64], R27 ;  /* 0x0000001b10007986 */ /* 0x000fe2000c10153c */
[----:B------:R-:W-:Y:S05]  /*19a60*/  EXIT ;  /* 0x000000000000794d */ /* 0x000fea0003800000 */
.L_x_4463:
[----:B------:R-:W-:Y:S02]  /*19a70*/  F2FP.F16.F32.PACK_AB R24, R25, R24 ;  /* 0x000000181918723e */ /* 0x000fe400000000ff */
        /* <DEDUP_REMOVED lines=8> */
        .weak           $__internal_10_$__cuda_sm20_div_u64
        .type           $__internal_10_$__cuda_sm20_div_u64,@function
        .size           $__internal_10_$__cuda_sm20_div_u64,($__internal_11_$__cuda_sm20_rem_u64 - $__internal_10_$__cuda_sm20_div_u64)
$__internal_10_$__cuda_sm20_div_u64:
        /* <DEDUP_REMOVED lines=68> */
[----:B------:R-:W-:Y:S06]  /*19f40*/  RET.REL.NODEC R20 `(_ZN2at6native13reduce_kernelILi128ELi4ENS0_8ReduceOpIN3c104HalfENS0_9NanSumOpsIfS4_EEjS4_Li4ELi4EEEEEvT1_) ;  /* 0xfffffe60142c7950 */ /* 0x000fec0003c3ffff */
        .weak           $__internal_11_$__cuda_sm20_rem_u64
        .type           $__internal_11_$__cuda_sm20_rem_u64,@function
        .size           $__internal_11_$__cuda_sm20_rem_u64,(.L_x_9793 - $__internal_11_$__cuda_sm20_rem_u64)
$__internal_11_$__cuda_sm20_rem_u64:
        /* <DEDUP_REMOVED lines=64> */
[----:B------:R-:W-:Y:S06]  /*1a350*/  RET.REL.NODEC R14 `(_ZN2at6native13reduce_kernelILi128ELi4ENS0_8ReduceOpIN3c104HalfENS0_9NanSumOpsIfS4_EEjS4_Li4ELi4EEEEEvT1_) ;  /* 0xfffffe5c0e287950 */ /* 0x000fec0003c3ffff */
.L_x_4468:
        /* <DEDUP_REMOVED lines=10> */
.L_x_9793:


//--------------------- .text._ZN2at6native13reduce_kernelILi512ELi1ENS0_8ReduceOpIfNS0_9NanSumOpsIffEEjfLi4ELi4EEEEEvT1_ --------------------------
	.section	.text._ZN2at6native13reduce_kernelILi512ELi1ENS0_8ReduceOpIfNS0_9NanSumOpsIffEEjfLi4ELi4EEEEEvT1_,"ax",@progbits
	.align	128
        .global         _ZN2at6native13reduce_kernelILi512ELi1ENS0_8ReduceOpIfNS0_9NanSumOpsIffEEjfLi4ELi4EEEEEvT1_
        .type           _ZN2at6native13reduce_kernelILi512ELi1ENS0_8ReduceOpIfNS0_9NanSumOpsIffEEjfLi4ELi4EEEEEvT1_,@function
        .size           _ZN2at6native13reduce_kernelILi512ELi1ENS0_8ReduceOpIfNS0_9NanSumOpsIffEEjfLi4ELi4EEEEEvT1_,(.L_x_9848 - _ZN2at6native13reduce_kernelILi512ELi1ENS0_8ReduceOpIfNS0_9NanSumOpsIffEEjfLi4ELi4EEEEEvT1_)
        .other          _ZN2at6native13reduce_kernelILi512ELi1ENS0_8ReduceOpIfNS0_9NanSumOpsIffEEjfLi4ELi4EEEEEvT1_,@"STO_CUDA_ENTRY STV_DEFAULT"
_ZN2at6native13reduce_kernelILi512ELi1ENS0_8ReduceOpIfNS0_9NanSumOpsIffEEjfLi4ELi4EEEEEvT1_:
.text._ZN2at6native13reduce_kernelILi512ELi1ENS0_8ReduceOpIfNS0_9NanSumOpsIffEEjfLi4ELi4EEEEEvT1_:
        /* <DEDUP_REMOVED lines=287> */
.L_x_4469:
        /* <DEDUP_REMOVED lines=50> */
.L_x_4478:
[----:B------:R-:W-:Y:S05]  /*1510*/  BSYNC B3 ;  /* 0x0000000000037941 */ /* 0x000fea0003800000 */
.L_x_4477:
        /* <DEDUP_REMOVED lines=8> */
[----:B------:R-:W2:Y:S02]  /*15a0*/  LDG.E R4, desc[UR36][R4.64] ;  /* 0x0000002404047981 */ /* 0x000ea4000c1e1900 */
[----:B--2---:R-:W-:-:S04]  /*15b0*/  FSETP.GTU.FTZ.AND P0, PT, |R4|, +INF , PT ;  /* 0x7f8000000400780b */ /* 0x004fc80003f1c200 */
[----:B------:R-:W-:-:S05]  /*15c0*/  FSEL R9, R4, RZ, !P0 ;  /* 0x000000ff04097208 */ /* 0x000fca0004000000 */
[----:B------:R-:W-:-:S07]  /*15d0*/  FADD.FTZ R9, R9, UR4 ;  /* 0x0000000409097e21 */ /* 0x000fce0008010000 */
.L_x_4476:
[----:B------:R-:W-:Y:S05]  /*15e0*/  BSYNC B2 ;  /* 0x0000000000027941 */ /* 0x000fea0003800000 */
.L_x_4475:
[C---:B------:R-:W-:Y:S02]  /*15f0*/  IADD3 R5, P0, -R7.reuse, 0x4, RZ ;  /* 0x0000000407057810 */ /* 0x040fe40007f1e1ff */
[----:B------:R-:W-:Y:S02]  /*1600*/  IADD3 R10, R7, -0x4, R2 ;  /* 0xfffffffc070a7810 */ /* 0x000fe40007ffe002 */
[----:B------:R-:W-:Y:S01]  /*1610*/  LEA R12, P1, R5, R12, 0x2 ;  /* 0x0000000c050c7211 */ /* 0x000fe200078210ff */
[----:B------:R-:W-:-:S05]  /*1620*/  IMAD.X R4, RZ, RZ, -0x1, P0 ;  /* 0xffffffffff047424 */ /* 0x000fca00000e06ff */
[----:B------:R-:W-:-:S07]  /*1630*/  LEA.HI.X R13, R5, R13, R4, 0x2, P1 ;  /* 0x0000000d050d7211 */ /* 0x000fce00008f1404 */
.L_x_4474:
[----:B------:R-:W-:Y:S05]  /*1640*/  BSYNC B1 ;  /* 0x0000000000017941 */ /* 0x000fea0003800000 */
.L_x_4473:
        /* <DEDUP_REMOVED lines=9> */
.L_x_4481:
[----:B------:R-:W-:Y:S01]  /*16e0*/  IMAD.WIDE.U32 R4, R17, 0x10, R12 ;  /* 0x0000001011047825 */ /* 0x000fe200078e000c */
[----:B------:R-:W-:-:S05]  /*16f0*/  ULDC UR4, c[0x0][0x224] ;  /* 0x0000890000047ab9 */ /* 0x000fca0000000800 */
[----:B------:R-:W2:Y:S01]  /*1700*/  LDG.E.128 R4, desc[UR36][R4.64] ;  /* 0x0000002404047981 */ /* 0x000ea2000c1e1d00 */
[----:B------:R-:W-:-:S05]  /*1710*/  VIADD R17, R17, UR4 ;  /* 0x0000000411117c36 */ /* 0x000fca0008000000 */
[----:B------:R-:W-:-:S04]  /*1720*/  LEA R19, R17, 0x3, 0x2 ;  /* 0x0000000311137811 */ /* 0x000fc800078e10ff */
[----:B------:R-:W-:Y:S02]  /*1730*/  ISETP.GE.U32.AND P6, PT, R19, R10, PT ;  /* 0x0000000a1300720c */ /* 0x000fe40003fc6070 */
[----:B--2---:R-:W-:Y:S02]  /*1740*/  FSETP.GTU.FTZ.AND P2, PT, |R4|, +INF , PT ;  /* 0x7f8000000400780b */ /* 0x004fe40003f5c200 */
[----:B------:R-:W-:Y:S02]  /*1750*/  FSETP.GTU.FTZ.AND P3, PT, |R5|, +INF , PT ;  /* 0x7f8000000500780b */ /* 0x000fe40003f7c200 */
[----:B------:R-:W-:Y:S02]  /*1760*/  FSETP.GTU.FTZ.AND P4, PT, |R6|, +INF , PT ;  /* 0x7f8000000600780b */ /* 0x000fe40003f9c200 */
[----:B------:R-:W-:Y:S02]  /*1770*/  FSETP.GTU.FTZ.AND P5, PT, |R7|, +INF , PT ;  /* 0x7f8000000700780b */ /* 0x000fe40003fbc200 */
[----:B------:R-:W-:-:S02]  /*1780*/  FSEL R18, R4, RZ, !P2 ;  /* 0x000000ff04127208 */ /* 0x000fc40005000000 */
        /* <DEDUP_REMOVED lines=8> */
.L_x_4480:
[----:B------:R-:W-:Y:S05]  /*1810*/  BSYNC B1 ;  /* 0x0000000000017941 */ /* 0x000fea0003800000 */
.L_x_4479:
        /* <DEDUP_REMOVED lines=8> */
.L_x_4483:
[----:B------:R-:W-:Y:S05]  /*18a0*/  BSYNC B1 ;  /* 0x0000000000017941 */ /* 0x000fea0003800000 */
.L_x_4482:
        /* <DEDUP_REMOVED lines=10> */
[----:B--2---:R-:W-:-:S04]  /*1950*/  FSETP.GTU.FTZ.AND P0, PT, |R12|, +INF , PT ;  /* 0x7f8000000c00780b */ /* 0x004fc80003f1c200 */
[----:B------:R-:W-:-:S05]  /*1960*/  FSEL R4, R12, RZ, !P0 ;  /* 0x000000ff0c047208 */ /* 0x000fca0004000000 */
[----:B------:R-:W-:-:S07]  /*1970*/  FADD.FTZ R9, R9, R4 ;  /* 0x0000000409097221 */ /* 0x000fce0000010000 */
.L_x_4485:
[----:B------:R-:W-:Y:S05]  /*1980*/  BSYNC B1 ;  /* 0x0000000000017941 */ /* 0x000fea0003800000 */
.L_x_4484:
[----:B------:R-:W-:-:S04]  /*1990*/  FADD.FTZ R2, R2, R9 ;  /* 0x0000000902027221 */ /* 0x000fc80000010000 */
[----:B------:R-:W-:-:S04]  /*19a0*/  FADD.FTZ R11, R2, R11 ;  /* 0x0000000b020b7221 */ /* 0x000fc80000010000 */
[----:B------:R-:W-:Y:S01]  /*19b0*/  FADD.FTZ R16, R11, R16 ;  /* 0x000000100b107221 */ /* 0x000fe20000010000 */
[----:B------:R-:W-:Y:S06]  /*19c0*/  BRA `(.L_x_4471) ;  /* 0x0000009800147947 */ /* 0x000fec0003800000 */
.L_x_4472:
        /* <DEDUP_REMOVED lines=24> */
.L_x_4495:
        /* <DEDUP_REMOVED lines=286> */
.L_x_4491:
        /* <DEDUP_REMOVED lines=254> */
.L_x_4492:
[----:B------:R-:W-:-:S04]  /*3d10*/  LOP3.LUT R21, R2, 0xfffffffc, RZ, 0xc0, !PT ;  /* 0xfffffffc02157812 */ /* 0x000fc800078ec0ff */
[----:B------:R-:W-:-:S04]  /*3d20*/  IADD3 R20, P1, R12, R21, RZ ;  /* 0x000000150c147210 */ /* 0x000fc80007f3e0ff */
[----:B------:R-:W-:-:S05]  /*3d30*/  IADD3.X R21, RZ, R13, RZ, P1, !PT ;  /* 0x0000000dff157210 */ /* 0x000fca0000ffe4ff */
[----:B------:R2:W5:Y:S01]  /*3d40*/  LDG.E R20, desc[UR36][R20.64] ;  /* 0x0000002414147981 */ /* 0x000562000c1e1900 */
        /* <DEDUP_REMOVED lines=250> */
.L_x_4493:
[----:B------:R-:W-:-:S04]  /*4cf0*/  LOP3.LUT R19, R10, 0xfffffffc, RZ, 0xc0, !PT ;  /* 0xfffffffc0a137812 */ /* 0x000fc800078ec0ff */
[----:B------:R-:W-:-:S04]  /*4d00*/  IADD3 R18, P1, R12, R19, RZ ;  /* 0x000000130c127210 */ /* 0x000fc80007f3e0ff */
[----:B------:R-:W-:-:S05]  /*4d10*/  IADD3.X R19, RZ, R13, RZ, P1, !PT ;  /* 0x0000000dff137210 */ /* 0x000fca0000ffe4ff */
[----:B------:R1:W5:Y:S01]  /*4d20*/  LDG.E R10, desc[UR36][R18.64] ;  /* 0x00000024120a7981 */ /* 0x000362000c1e1900 */
        /* <DEDUP_REMOVED lines=248> */
.L_x_4494:
[----:B-1----:R-:W-:Y:S01]  /*5cb0*/  LOP3.LUT R19, R2, 0xfffffffc, RZ, 0xc0, !PT ;  /* 0xfffffffc02137812 */ /* 0x002fe200078ec0ff */
[----:B------:R-:W-:Y:S01]  /*5cc0*/  IMAD.IADD R5, R5, 0x1, R4 ;  /* 0x0000000105057824 */ /* 0x000fe200078e0204 */
[----:B------:R-:W-:Y:S02]  /*5cd0*/  ULDC UR4, c[0x0][0x21c] ;  /* 0x0000870000047ab9 */ /* 0x000fe40000000800 */
[----:B------:R-:W-:-:S04]  /*5ce0*/  IADD3 R18, P1, R12, R19, RZ ;  /* 0x000000130c127210 */ /* 0x000fc80007f3e0ff */
[----:B------:R-:W-:-:S05]  /*5cf0*/  IADD3.X R19, RZ, R13, RZ, P1, !PT ;  /* 0x0000000dff137210 */ /* 0x000fca0000ffe4ff */
[----:B--2---:R1:W2:Y:S01]  /*5d00*/  LDG.E R21, desc[UR36][R18.64] ;  /* 0x0000002412157981 */ /* 0x0042a2000c1e1900 */
[----:B------:R-:W-:Y:S01]  /*5d10*/  IMAD R23, R4, 0x3, R5 ;  /* 0x0000000304177824 */ /* 0x000fe200078e0205 */
[----:B------:R-:W-:Y:S02]  /*5d20*/  MOV R2, UR4 ;  /* 0x0000000400027c02 */ /* 0x000fe40008000f00 */
[----:B-----5:R-:W-:Y:S02]  /*5d30*/  FSETP.GTU.FTZ.AND P1, PT, |R11|, +INF , PT ;  /* 0x7f8000000b00780b */ /* 0x020fe40003f3c200 */
[----:B------:R-:W-:Y:S02]  /*5d40*/  ISETP.GE.U32.AND P5, PT, R23, R2, PT ;  /* 0x000000021700720c */ /* 0x000fe40003fa6070 */
[----:B------:R-:W-:Y:S02]  /*5d50*/  FSETP.GTU.FTZ.AND P2, PT, |R20|, +INF , PT ;  /* 0x7f8000001400780b */ /* 0x000fe40003f5c200 */
[----:B------:R-:W-:-:S02]  /*5d60*/  FSETP.GTU.FTZ.AND P3, PT, |R10|, +INF , PT ;  /* 0x7f8000000a00780b */ /* 0x000fc40003f7c200 */
[----:B------:R-:W-:Y:S02]  /*5d70*/  FSEL R22, R11, RZ, !P1 ;  /* 0x000000ff0b167208 */ /* 0x000fe40004800000 */
[----:B-1----:R-:W-:Y:S02]  /*5d80*/  FSEL R19, R20, RZ, !P2 ;  /* 0x000000ff14137208 */ /* 0x002fe40005000000 */
[----:B------:R-:W-:Y:S01]  /*5d90*/  FSEL R18, R10, RZ, !P3 ;  /* 0x000000ff0a127208 */ /* 0x000fe20005800000 */
[----:B------:R-:W-:Y:S02]  /*5da0*/  FADD.FTZ R9, R22, R9 ;  /* 0x0000000916097221 */ /* 0x000fe40000010000 */
[----:B------:R-:W-:Y:S02]  /*5db0*/  FADD.FTZ R8, R19, R8 ;  /* 0x0000000813087221 */ /* 0x000fe40000010000 */
[----:B------:R-:W-:Y:S01]  /*5dc0*/  FADD.FTZ R7, R18, R7 ;  /* 0x0000000712077221 */ /* 0x000fe20000010000 */
[----:B--2---:R-:W-:-:S04]  /*5dd0*/  FSETP.GTU.FTZ.AND P4, PT, |R21|, +INF , PT ;  /* 0x7f8000001500780b */ /* 0x004fc80003f9c200 */
[----:B------:R-:W-:-:S05]  /*5de0*/  FSEL R23, R21, RZ, !P4 ;  /* 0x000000ff15177208 */ /* 0x000fca0006000000 */
[----:B------:R-:W-:Y:S01]  /*5df0*/  FADD.FTZ R6, R23, R6 ;  /* 0x0000000617067221 */ /* 0x000fe20000010000 */
[----:B------:R-:W-:Y:S06]  /*5e00*/  @!P5 BRA `(.L_x_4495) ;  /* 0xffffffbc0050d947 */ /* 0x000fec000383ffff */
[----:B------:R-:W-:Y:S05]  /*5e10*/  BSYNC B2 ;  /* 0x0000000000027941 */ /* 0x000fea0003800000 */
.L_x_4490:
[----:B------:R-:W-:-:S07]  /*5e20*/  MOV R22, R21 ;  /* 0x0000001500167202 */ /* 0x000fce0000000f00 */
.L_x_4489:
[----:B------:R-:W-:Y:S05]  /*5e30*/  BSYNC B1 ;  /* 0x0000000000017941 */ /* 0x000fea0003800000 */
.L_x_4488:
        /* <DEDUP_REMOVED lines=280> */
.L_x_4498:
[----:B------:R-:W-:-:S04]  /*6fc0*/  LOP3.LUT R11, R11, 0xfffffffc, RZ, 0xc0, !PT ;  /* 0xfffffffc0b0b7812 */ /* 0x000fc800078ec0ff */
[----:B0-----:R-:W-:-:S04]  /*6fd0*/  IADD3 R16, P2, R12, R11, RZ ;  /* 0x0000000b0c107210 */ /* 0x001fc80007f5e0ff */
[----:B------:R-:W-:-:S05]  /*6fe0*/  IADD3.X R17, RZ, R13, RZ, P2, !PT ;  /* 0x0000000dff117210 */ /* 0x000fca00017fe4ff */
[----:B------:R1:W5:Y:S01]  /*6ff0*/  LDG.E R11, desc[UR36][R16.64] ;  /* 0x00000024100b7981 */ /* 0x000362000c1e1900 */
        /* <DEDUP_REMOVED lines=277> */
.L_x_4499:
[----:B------:R-:W-:-:S04]  /*8150*/  LOP3.LUT R17, R20, 0xfffffffc, RZ, 0xc0, !PT ;  /* 0xfffffffc14117812 */ /* 0x000fc800078ec0ff */
[----:B------:R-:W-:-:S05]  /*8160*/  IADD3 R16, P2, R12, R17, RZ ;  /* 0x000000110c107210 */ /* 0x000fca0007f5e0ff */
[----:B------:R-:W-:-:S05]  /*8170*/  IMAD.X R17, RZ, RZ, R13, P2 ;  /* 0x000000ffff117224 */ /* 0x000fca00010e060d */
[----:B------:R1:W5:Y:S01]  /*8180*/  LDG.E R20, desc[UR36][R16.64] ;  /* 0x0000002410147981 */ /* 0x000362000c1e1900 */
        /* <DEDUP_REMOVED lines=277> */
.L_x_4500:
[----:B------:R-:W-:-:S04]  /*92e0*/  LOP3.LUT R25, R10, 0xfffffffc, RZ, 0xc0, !PT ;  /* 0xfffffffc0a197812 */ /* 0x000fc800078ec0ff */
[----:B------:R-:W-:-:S04]  /*92f0*/  IADD3 R24, P2, R12, R25, RZ ;  /* 0x000000190c187210 */ /* 0x000fc80007f5e0ff */
[----:B------:R-:W-:-:S05]  /*9300*/  IADD3.X R25, RZ, R13, RZ, P2, !PT ;  /* 0x0000000dff197210 */ /* 0x000fca00017fe4ff */
[----:B------:R1:W5:Y:S01]  /*9310*/  LDG.E R10, desc[UR36][R24.64] ;  /* 0x00000024180a7981 */ /* 0x000362000c1e1900 */
        /* <DEDUP_REMOVED lines=277> */
.L_x_4501:
[----:B------:R-:W-:-:S04]  /*a470*/  LOP3.LUT R23, R22, 0xfffffffc, RZ, 0xc0, !PT ;  /* 0xfffffffc16177812 */ /* 0x000fc800078ec0ff */
[----:B------:R-:W-:-:S04]  /*a480*/  IADD3 R22, P1, R12, R23, RZ ;  /* 0x000000170c167210 */ /* 0x000fc80007f3e0ff */
[----:B------:R-:W-:-:S05]  /*a490*/  IADD3.X R23, RZ, R13, RZ, P1, !PT ;  /* 0x0000000dff177210 */ /* 0x000fca0000ffe4ff */
[----:B------:R1:W5:Y:S04]  /*a4a0*/  LDG.E R22, desc[UR36][R22.64] ;  /* 0x0000002416167981 */ /* 0x000368000c1e1900 */
.L_x_4497:
[----:B------:R-:W-:Y:S05]  /*a4b0*/  BSYNC B1 ;  /* 0x0000000000017941 */ /* 0x000fea0003800000 */
.L_x_4496:
[----:B------:R-:W-:Y:S04]  /*a4c0*/  BSSY B1, `(.L_x_4502) ;  /* 0x0000016000017945 */ /* 0x000fe80003800000 */
[----:B------:R-:W-:Y:S05]  /*a4d0*/  @P0 BRA `(.L_x_4503) ;  /* 0x0000000000500947 */ /* 0x000fea0003800000 */
[----:B------:R-:W-:Y:S02]  /*a4e0*/  IADD3 R5, R5, R4, RZ ;  /* 0x0000000405057210 */ /* 0x000fe40007ffe0ff */
[----:B-----5:R-:W-:Y:S02]  /*a4f0*/  FSETP.GTU.FTZ.AND P0, PT, |R11|, +INF , PT ;  /* 0x7f8000000b00780b */ /* 0x020fe40003f1c200 */
[----:B------:R-:W-:Y:S02]  /*a500*/  ISETP.GE.U32.AND P1, PT, R5, R2, PT ;  /* 0x000000020500720c */ /* 0x000fe40003f26070 */
[----:B------:R-:W-:-:S05]  /*a510*/  FSEL R12, R11, RZ, !P0 ;  /* 0x000000ff0b0c7208 */ /* 0x000fca0004000000 */
[----:B------:R-:W-:-:S06]  /*a520*/  FADD.FTZ R9, R9, R12 ;  /* 0x0000000c09097221 */ /* 0x000fcc0000010000 */
[----:B------:R-:W-:Y:S05]  /*a530*/  @P1 BRA `(.L_x_4503) ;  /* 0x0000000000381947 */ /* 0x000fea0003800000 */
[----:B------:R-:W-:Y:S01]  /*a540*/  IMAD.IADD R11, R5, 0x1, R4 ;  /* 0x00000001050b7824 */ /* 0x000fe200078e0204 */
[----:B------:R-:W-:-:S04]  /*a550*/  FSETP.GTU.FTZ.AND P0, PT, |R20|, +INF , PT ;  /* 0x7f8000001400780b */ /* 0x000fc80003f1c200 */
[----:B------:R-:W-:Y:S02]  /*a560*/  ISETP.GE.U32.AND P1, PT, R11, R2, PT ;  /* 0x000000020b00720c */ /* 0x000fe40003f26070 */
[----:B------:R-:W-:-:S05]  /*a570*/  FSEL R5, R20, RZ, !P0 ;  /* 0x000000ff14057208 */ /* 0x000fca0004000000 */
[----:B------:R-:W-:-:S06]  /*a580*/  FADD.FTZ R8, R8, R5 ;  /* 0x0000000508087221 */ /* 0x000fcc0000010000 */
[----:B------:R-:W-:Y:S05]  /*a590*/  @P1 BRA `(.L_x_4503) ;  /* 0x0000000000201947 */ /* 0x000fea0003800000 */
[----:B------:R-:W-:Y:S02]  /*a5a0*/  IADD3 R5, R11, R4, RZ ;  /* 0x000000040b057210 */ /* 0x000fe40007ffe0ff */
[C---:B------:R-:W-:Y:S02]  /*a5b0*/  FSETP.GTU.FTZ.AND P0, PT, |R10|.reuse, +INF , PT ;  /* 0x7f8000000a00780b */ /* 0x040fe40003f1c200 */
[----:B------:R-:W-:Y:S02]  /*a5c0*/  ISETP.GE.U32.AND P1, PT, R5, R2, PT ;  /* 0x000000020500720c */ /* 0x000fe40003f26070 */
[----:B------:R-:W-:-:S05]  /*a5d0*/  FSEL R10, R10, RZ, !P0 ;  /* 0x000000ff0a0a7208 */ /* 0x000fca0004000000 */
[----:B------:R-:W-:-:S06]  /*a5e0*/  FADD.FTZ R7, R7, R10 ;  /* 0x0000000a07077221 */ /* 0x000fcc0000010000 */
[----:B------:R-:W-:-:S04]  /*a5f0*/  @!P1 FSETP.GTU.FTZ.AND P2, PT, |R22|, +INF , PT ;  /* 0x7f8000001600980b */ /* 0x000fc80003f5c200 */
[----:B------:R-:W-:-:S05]  /*a600*/  @!P1 FSEL R5, R22, RZ, !P2 ;  /* 0x000000ff16059208 */ /* 0x000fca0005000000 */
[----:B------:R-:W-:-:S07]  /*a610*/  @!P1 FADD.FTZ R6, R6, R5 ;  /* 0x0000000506069221 */ /* 0x000fce0000010000 */
.L_x_4503:
[----:B------:R-:W-:Y:S05]  /*a620*/  BSYNC B1 ;  /* 0x0000000000017941 */ /* 0x000fea0003800000 */
.L_x_4502:
[----:B------:R-:W-:-:S04]  /*a630*/  FADD.FTZ R8, R8, R9 ;  /* 0x0000000908087221 */ /* 0x000fc80000010000 */
[----:B------:R-:W-:-:S04]  /*a640*/  FADD.FTZ R7, R8, R7 ;  /* 0x0000000708077221 */ /* 0x000fc80000010000 */
[----:B0-----:R-:W-:Y:S01]  /*a650*/  FADD.FTZ R16, R7, R6 ;  /* 0x0000000607107221 */ /* 0x001fe20000010000 */
[----:B------:R-:W-:Y:S06]  /*a660*/  BRA `(.L_x_4471) ;  /* 0x0000000800ec7947 */ /* 0x000fec0003800000 */
.L_x_4487:
        /* <DEDUP_REMOVED lines=10> */
.L_x_4507:
        /* <DEDUP_REMOVED lines=8> */
[----:B------:R-:W2:Y:S01]  /*a790*/  LDG.E R8, desc[UR36][R8.64] ;  /* 0x0000002408087981 */ /* 0x000ea2000c1e1900 */
        /* <DEDUP_REMOVED lines=9> */
[----:B--2---:R-:W-:Y:S02]  /*a830*/  FSETP.GTU.FTZ.AND P0, PT, |R8|, +INF , PT ;  /* 0x7f8000000800780b */ /* 0x004fe40003f1c200 */
[----:B---3--:R-:W-:Y:S02]  /*a840*/  FSETP.GTU.FTZ.AND P1, PT, |R11|, +INF , PT ;  /* 0x7f8000000b00780b */ /* 0x008fe40003f3c200 */
[----:B----4-:R-:W-:Y:S02]  /*a850*/  FSETP.GTU.FTZ.AND P2, PT, |R17|, +INF , PT ;  /* 0x7f8000001100780b */ /* 0x010fe40003f5c200 */
[----:B-----5:R-:W-:Y:S02]  /*a860*/  FSETP.GTU.FTZ.AND P3, PT, |R18|, +INF , PT ;  /* 0x7f8000001200780b */ /* 0x020fe40003f7c200 */
[----:B------:R-:W-:-:S02]  /*a870*/  FSEL R24, R8, RZ, !P0 ;  /* 0x000000ff08187208 */ /* 0x000fc40004000000 */
        /* <DEDUP_REMOVED lines=9> */
.L_x_4506:
[----:B------:R-:W-:Y:S01]  /*a910*/  MOV R16, R11 ;  /* 0x0000000b00107202 */ /* 0x000fe20000000f00 */
[----:B------:R-:W-:Y:S01]  /*a920*/  IMAD.MOV.U32 R10, RZ, RZ, R8 ;  /* 0x000000ffff0a7224 */ /* 0x000fe200078e0008 */
[----:B------:R-:W-:-:S07]  /*a930*/  MOV R11, R18 ;  /* 0x00000012000b7202 */ /* 0x000fce0000000f00 */
.L_x_4505:
[----:B------:R-:W-:Y:S05]  /*a940*/  BSYNC B1 ;  /* 0x0000000000017941 */ /* 0x000fea0003800000 */
.L_x_4504:
        /* <DEDUP_REMOVED lines=17> */
[----:B------:R-:W-:Y:S01]  /*aa60*/  ISETP.GE.U32.AND P0, PT, R17, R2, PT ;  /* 0x000000021100720c */ /* 0x000fe20003f06070 */
[----:B------:R-:W-:-:S12]  /*aa70*/  IMAD.WIDE.U32 R8, R9, 0x4, R12 ;  /* 0x0000000409087825 */ /* 0x000fd800078e000c */
[----:B------:R-:W-:-:S04]  /*aa80*/  @!P0 IMAD R17, R22, R17, RZ ;  /* 0x0000001116118224 */ /* 0x000fc800078e02ff */
[----:B------:R-:W-:Y:S02]  /*aa90*/  @!P0 IMAD.WIDE.U32 R12, R17, 0x4, R12 ;  /* 0x00000004110c8825 */ /* 0x000fe400078e000c */
[----:B------:R0:W5:Y:S04]  /*aaa0*/  LDG.E R17, desc[UR36][R8.64] ;  /* 0x0000002408117981 */ /* 0x000168000c1e1900 */
[----:B------:R0:W5:Y:S02]  /*aab0*/  @!P0 LDG.E R11, desc[UR36][R12.64] ;  /* 0x000000240c0b8981 */ /* 0x000164000c1e1900 */
.L_x_4509:
[----:B------:R-:W-:Y:S05]  /*aac0*/  BSYNC B1 ;  /* 0x0000000000017941 */ /* 0x000fea0003800000 */
.L_x_4508:
[----:B------:R-:W-:Y:S04]  /*aad0*/  BSSY B1, `(.L_x_4510) ;  /* 0x0000016000017945 */ /* 0x000fe80003800000 */
[----:B------:R-:W-:Y:S05]  /*aae0*/  @P1 BRA `(.L_x_4511) ;  /* 0x0000000000501947 */ /* 0x000fea0003800000 */
[----:B------:R-:W-:Y:S01]  /*aaf0*/  IMAD.IADD R5, R5, 0x1, R4 ;  /* 0x0000000105057824 */ /* 0x000fe200078e0204 */
[----:B-----5:R-:W-:-:S04]  /*ab00*/  FSETP.GTU.FTZ.AND P0, PT, |R10|, +INF , PT ;  /* 0x7f8000000a00780b */ /* 0x020fc80003f1c200 */
[----:B------:R-:W-:Y:S02]  /*ab10*/  ISETP.GE.U32.AND P1, PT, R5, R2, PT ;  /* 0x000000020500720c */ /* 0x000fe40003f26070 */
[----:B------:R-:W-:-:S05]  /*ab20*/  FSEL R10, R10, RZ, !P0 ;  /* 0x000000ff0a0a7208 */ /* 0x000fca0004000000 */
[----:B------:R-:W-:-:S06]  /*ab30*/  FADD.FTZ R21, R21, R10 ;  /* 0x0000000a15157221 */ /* 0x000fcc0000010000 */
[----:B------:R-:W-:Y:S05]  /*ab40*/  @P1 BRA `(.L_x_4511) ;  /* 0x0000000000381947 */ /* 0x000fea0003800000 */
[----:B0-----:R-:W-:Y:S02]  /*ab50*/  IADD3 R9, R5, R4, RZ ;  /* 0x0000000405097210 */ /* 0x001fe40007ffe0ff */
[C---:B------:R-:W-:Y:S02]  /*ab60*/  FSETP.GTU.FTZ.AND P0, PT, |R16|.reuse, +INF , PT ;  /* 0x7f8000001000780b */ /* 0x040fe40003f1c200 */
[----:B------:R-:W-:Y:S02]  /*ab70*/  ISETP.GE.U32.AND P1, PT, R9, R2, PT ;  /* 0x000000020900720c */ /* 0x000fe40003f26070 */
[----:B------:R-:W-:-:S05]  /*ab80*/  FSEL R5, R16, RZ, !P0 ;  /* 0x000000ff10057208 */ /* 0x000fca0004000000 */
[----:B------:R-:W-:-:S06]  /*ab90*/  FADD.FTZ R20, R20, R5 ;  /* 0x0000000514147221 */ /* 0x000fcc0000010000 */
[----:B------:R-:W-:Y:S05]  /*aba0*/  @P1 BRA `(.L_x_4511) ;  /* 0x0000000000201947 */ /* 0x000fea0003800000 */
[----:B------:R-:W-:Y:S02]  /*abb0*/  IADD3 R5, R9, R4, RZ ;  /* 0x0000000409057210 */ /* 0x000fe40007ffe0ff */
[----:B------:R-:W-:Y:S02]  /*abc0*/  FSETP.GTU.FTZ.AND P0, PT, |R17|, +INF , PT ;  /* 0x7f8000001100780b */ /* 0x000fe40003f1c200 */
[----:B------:R-:W-:Y:S02]  /*abd0*/  ISETP.GE.U32.AND P1, PT, R5, R2, PT ;  /* 0x000000020500720c */ /* 0x000fe40003f26070 */
[----:B------:R-:W-:-:S05]  /*abe0*/  FSEL R2, R17, RZ, !P0 ;  /* 0x000000ff11027208 */ /* 0x000fca0004000000 */
[----:B------:R-:W-:-:S06]  /*abf0*/  FADD.FTZ R7, R7, R2 ;  /* 0x0000000207077221 */ /* 0x000fcc0000010000 */
[----:B------:R-:W-:-:S04]  /*ac00*/  @!P1 FSETP.GTU.FTZ.AND P2, PT, |R11|, +INF , PT ;  /* 0x7f8000000b00980b */ /* 0x000fc80003f5c200 */
[----:B------:R-:W-:-:S05]  /*ac10*/  @!P1 FSEL R11, R11, RZ, !P2 ;  /* 0x000000ff0b0b9208 */ /* 0x000fca0005000000 */
[----:B------:R-:W-:-:S07]  /*ac20*/  @!P1 FADD.FTZ R6, R6, R11 ;  /* 0x0000000b06069221 */ /* 0x000fce0000010000 */
.L_x_4511:
[----:B------:R-:W-:Y:S05]  /*ac30*/  BSYNC B1 ;  /* 0x0000000000017941 */ /* 0x000fea0003800000 */
.L_x_4510:
[----:B------:R-:W-:-:S04]  /*ac40*/  FADD.FTZ R20, R21, R20 ;  /* 0x0000001415147221 */ /* 0x000fc80000010000 */
[----:B------:R-:W-:-:S04]  /*ac50*/  FADD.FTZ R7, R20, R7 ;  /* 0x0000000714077221 */ /* 0x000fc80000010000 */
[----:B-----5:R-:W-:Y:S01]  /*ac60*/  FADD.FTZ R16, R7, R6 ;  /* 0x0000000607107221 */ /* 0x020fe20000010000 */
[----:B------:R-:W-:Y:S06]  /*ac70*/  BRA `(.L_x_4471) ;  /* 0x0000000400687947 */ /* 0x000fec0003800000 */
.L_x_4486:
        /* <DEDUP_REMOVED lines=12> */
.L_x_4515:
        /* <DEDUP_REMOVED lines=8> */
[----:B------:R-:W-:-:S06]  /*adc0*/  IMAD.WIDE.U32 R20, R23, 0x4, R12 ;  /* 0x0000000417147825 */ /* 0x000fcc00078e000c */
[----:B------:R-:W4:Y:S04]  /*add0*/  LDG.E R20, desc[UR36][R20.64] ;  /* 0x0000002414147981 */ /* 0x000f28000c1e1900 */
[----:B------:R-:W5:Y:S01]  /*ade0*/  LDG.E R11, desc[UR36][R18.64] ;  /* 0x00000024120b7981 */ /* 0x000f62000c1e1900 */
[----:B------:R-:W-:-:S05]  /*adf0*/  IADD3 R17, R23, R4, RZ ;  /* 0x0000000417117210 */ /* 0x000fca0007ffe0ff */
[----:B------:R-:W-:-:S05]  /*ae00*/  IMAD R23, R4, 0x3, R17 ;  /* 0x0000000304177824 */ /* 0x000fca00078e0211 */
[----:B------:R-:W-:Y:S02]  /*ae10*/  ISETP.GE.U32.AND P4, PT, R23, R2, PT ;  /* 0x000000021700720c */ /* 0x000fe40003f86070 */
[----:B--2---:R-:W-:Y:S02]  /*ae20*/  FSETP.GTU.FTZ.AND P0, PT, |R8|, +INF , PT ;  /* 0x7f8000000800780b */ /* 0x004fe40003f1c200 */
[----:B---3--:R-:W-:Y:S02]  /*ae30*/  FSETP.GTU.FTZ.AND P1, PT, |R10|, +INF , PT ;  /* 0x7f8000000a00780b */ /* 0x008fe40003f3c200 */
[----:B------:R-:W-:Y:S02]  /*ae40*/  FSEL R22, R8, RZ, !P0 ;  /* 0x000000ff08167208 */ /* 0x000fe40004000000 */
[----:B------:R-:W-:Y:S02]  /*ae50*/  FSEL R9, R10, RZ, !P1 ;  /* 0x000000ff0a097208 */ /* 0x000fe40004800000 */
[----:B----4-:R-:W-:-:S02]  /*ae60*/  FSETP.GTU.FTZ.AND P3, PT, |R20|, +INF , PT ;  /* 0x7f8000001400780b */ /* 0x010fc40003f7c200 */
[C---:B-----5:R-:W-:Y:S02]  /*ae70*/  FSETP.GTU.FTZ.AND P2, PT, |R11|.reuse, +INF , PT ;  /* 0x7f8000000b00780b */ /* 0x060fe40003f5c200 */
        /* <DEDUP_REMOVED lines=8> */
.L_x_4514:
[----:B------:R-:W-:Y:S01]  /*af00*/  MOV R18, R10 ;  /* 0x0000000a00127202 */ /* 0x000fe20000000f00 */
[----:B------:R-:W-:Y:S01]  /*af10*/  IMAD.MOV.U32 R19, RZ, RZ, R8 ;  /* 0x000000ffff137224 */ /* 0x000fe200078e0008 */
[----:B------:R-:W-:-:S07]  /*af20*/  MOV R10, R20 ;  /* 0x00000014000a7202 */ /* 0x000fce0000000f00 */
.L_x_4513:
[----:B------:R-:W-:Y:S05]  /*af30*/  BSYNC B1 ;  /* 0x0000000000017941 */ /* 0x000fea0003800000 */
.L_x_4512:
        /* <DEDUP_REMOVED lines=13> */
[C---:B------:R-:W-:Y:S01]  /*b010*/  IADD3 R11, R21.reuse, R4, RZ ;  /* 0x00000004150b7210 */ /* 0x040fe20007ffe0ff */
[----:B------:R-:W-:-:S03]  /*b020*/  IMAD.WIDE.U32 R8, R21, 0x4, R12 ;  /* 0x0000000415087825 */ /* 0x000fc600078e000c */
[----:B------:R-:W-:-:S13]  /*b030*/  ISETP.GE.U32.AND P0, PT, R11, R2, PT ;  /* 0x000000020b00720c */ /* 0x000fda0003f06070 */
[----:B------:R-:W-:Y:S02]  /*b040*/  @!P0 IMAD.WIDE.U32 R12, R11, 0x4, R12 ;  /* 0x000000040b0c8825 */ /* 0x000fe400078e000c */
[----:B------:R0:W5:Y:S04]  /*b050*/  LDG.E R11, desc[UR36][R8.64] ;  /* 0x00000024080b7981 */ /* 0x000168000c1e1900 */
[----:B------:R0:W5:Y:S02]  /*b060*/  @!P0 LDG.E R10, desc[UR36][R12.64] ;  /* 0x000000240c0a8981 */ /* 0x000164000c1e1900 */
.L_x_4517:
[----:B------:R-:W-:Y:S05]  /*b070*/  BSYNC B1 ;  /* 0x0000000000017941 */ /* 0x000fea0003800000 */
.L_x_4516:
[----:B------:R-:W-:Y:S04]  /*b080*/  BSSY B1, `(.L_x_4518) ;  /* 0x0000016000017945 */ /* 0x000fe80003800000 */
[----:B------:R-:W-:Y:S05]  /*b090*/  @P1 BRA `(.L_x_4519) ;  /* 0x0000000000501947 */ /* 0x000fea0003800000 */
[----:B0-----:R-:W-:Y:S01]  /*b0a0*/  IMAD.IADD R13, R17, 0x1, R4 ;  /* 0x00000001110d7824 */ /* 0x001fe200078e0204 */
[----:B-----5:R-:W-:-:S04]  /*b0b0*/  FSETP.GTU.FTZ.AND P0, PT, |R19|, +INF , PT ;  /* 0x7f8000001300780b */ /* 0x020fc80003f1c200 */
        /* <DEDUP_REMOVED lines=18> */
.L_x_4519:
[----:B------:R-:W-:Y:S05]  /*b1e0*/  BSYNC B1 ;  /* 0x0000000000017941 */ /* 0x000fea0003800000 */
.L_x_4518:
[----:B------:R-:W-:-:S04]  /*b1f0*/  FADD.FTZ R6, R5, R6 ;  /* 0x0000000605067221 */ /* 0x000fc80000010000 */
[----:B------:R-:W-:-:S04]  /*b200*/  FADD.FTZ R7, R6, R7 ;  /* 0x0000000706077221 */ /* 0x000fc80000010000 */
[----:B------:R-:W-:-:S07]  /*b210*/  FADD.FTZ R16, R7, R16 ;  /* 0x0000001007107221 */ /* 0x000fce0000010000 */
.L_x_4471:
[----:B------:R-:W-:Y:S05]  /*b220*/  BSYNC B0 ;  /* 0x0000000000007941 */ /* 0x000fea0003800000 */
.L_x_4470:
        /* <DEDUP_REMOVED lines=15> */
[----:B------:R-:W-:-:S07]  /*b320*/  IMAD.U32 R2, RZ, RZ, UR5 ;  /* 0x00000005ff027e24 */ /* 0x000fce000f8e00ff */
.L_x_4521:
        /* <DEDUP_REMOVED lines=12> */
.L_x_4520:
        /* <DEDUP_REMOVED lines=19> */
.L_x_4524:
        /* <DEDUP_REMOVED lines=12> */
.L_x_4523:
[----:B------:R-:W-:Y:S01]  /*b5e0*/  BAR.SYNC.DEFER_BLOCKING 0x0 ;  /* 0x0000000000007b1d */ /* 0x000fe20000010000 */
[----:B------:R-:W-:-:S13]  /*b5f0*/  ISETP.GE.AND P0, PT, R2, 0x2, PT ;  /* 0x000000020200780c */ /* 0x000fda0003f06270 */
[----:B------:R-:W-:Y:S05]  /*b600*/  @!P0 BRA `(.L_x_4522) ;  /* 0x0000000000188947 */ /* 0x000fea0003800000 */
[----:B------:R-:W-:-:S11]  /*b610*/  HFMA2.MMA R5, -RZ, RZ, 0, 5.9604644775390625e-08 ;  /* 0x00000001ff057435 */ /* 0x000fd600000001ff */
.L_x_4525:
[----:B------:R0:W2:Y:S02]  /*b620*/  SHFL.DOWN PT, R7, R16, R5, 0x1f ;  /* 0x08001f0510077589 */ /* 0x0000a400000e0000 */
[----:B0-----:R-:W-:-:S04]  /*b630*/  SHF.L.U32 R5, R5, 0x1, RZ ;  /* 0x0000000105057819 */ /* 0x001fc800000006ff */
[----:B------:R-:W-:Y:S01]  /*b640*/  ISETP.GE.AND P0, PT, R5, R2, PT ;  /* 0x000000020500720c */ /* 0x000fe20003f06270 */
[----:B--2---:R-:W-:-:S12]  /*b650*/  FADD.FTZ R16, R7, R16 ;  /* 0x0000001007107221 */ /* 0x004fd80000010000 */
[----:B------:R-:W-:Y:S05]  /*b660*/  @!P0 BRA `(.L_x_4525) ;  /* 0xfffffffc00ec8947 */ /* 0x000fea000383ffff */
.L_x_4522:
        /* <DEDUP_REMOVED lines=277> */
.L_x_4526:
[----:B------:R-:W-:Y:S01]  /*c7c0*/  ULDC.64 UR6, c[0x0][0x600] ;  /* 0x0001800000067ab9 */ /* 0x000fe20000000a00 */
[----:B------:R-:W-:Y:S02]  /*c7d0*/  CS2R R4, SRZ ;  /* 0x0000000000047805 */ /* 0x000fe4000001ff00 */
[----:B------:R-:W-:Y:S01]  /*c7e0*/  ISETP.NE.U32.AND P0, PT, RZ, UR6, PT ;  /* 0x00000006ff007c0c */ /* 0x000fe2000bf05070 */
[----:B------:R-:W-:Y:S01]  /*c7f0*/  ULDC.64 UR4, c[0x0][0x5f0] ;  /* 0x00017c0000047ab9 */ /* 0x000fe20000000a00 */
[----:B------:R-:W-:Y:S02]  /*c800*/  MOV R12, RZ ;  /* 0x000000ff000c7202 */ /* 0x000fe40000000f00 */
[----:B------:R-:W-:Y:S02]  /*c810*/  ISETP.NE.AND.EX P0, PT, RZ, UR7, PT, P0 ;  /* 0x00000007ff007c0c */ /* 0x000fe4000bf05300 */
[----:B------:R-:W-:-:S04]  /*c820*/  IADD3 R6, P2, R17, UR4, RZ ;  /* 0x0000000411067c10 */ /* 0x000fc8000ff5e0ff */
        /* <DEDUP_REMOVED lines=289> */
.L_x_4528:
        /* <DEDUP_REMOVED lines=17> */
.L_x_4530:
[----:B0-----:R-:W-:Y:S05]  /*db50*/  BSYNC B0 ;  /* 0x0000000000007941 */ /* 0x001fea0003800000 */
.L_x_4529:
[----:B------:R-:W-:Y:S01]  /*db60*/  PRMT R8, R8, 0x9910, RZ ;  /* 0x0000991008087816 */ /* 0x000fe200000000ff */
[----:B------:R-:W-:Y:S01]  /*db70*/  BSSY B0, `(.L_x_4531) ;  /* 0x000000d000007945 */ /* 0x000fe20003800000 */
[----:B------:R-:W-:Y:S02]  /*db80*/  LOP3.LUT P0, RZ, R0, R3, RZ, 0xfc, !PT ;  /* 0x0000000300ff7212 */ /* 0x000fe4000780fcff */
[----:B------:R-:W-:-:S13]  /*db90*/  ISETP.NE.AND P1, PT, R8, RZ, PT ;  /* 0x000000ff0800720c */ /* 0x000fda0003f25270 */
[----:B------:R-:W-:Y:S05]  /*dba0*/  @!P1 BRA `(.L_x_4532) ;  /* 0x0000000000249947 */ /* 0x000fea0003800000 */
[----:B------:R-:W0:Y:S01]  /*dbb0*/  S2UR UR4, SR_CTAID.Y ;  /* 0x00000000000479c3 */ /* 0x000e220000002600 */
[----:B------:R-:W-:-:S07]  /*dbc0*/  ISETP.NE.AND P2, PT, RZ, UR9, PT ;  /* 0x00000009ff007c0c */ /* 0x000fce000bf45270 */
[----:B-----5:R-:W0:Y:S08]  /*dbd0*/  LDC R11, c[0x0][0x10] ;  /* 0x00000400ff0b7b82 */ /* 0x020e300000000800 */
[----:B------:R-:W2:Y:S01]  /*dbe0*/  LDC.64 R8, c[0x0][0x608] ;  /* 0x00018200ff087b82 */ /* 0x000ea20000000a00 */
[----:B0-----:R-:W-:Y:S01]  /*dbf0*/  IMAD R11, R2, R11, UR4 ;  /* 0x00000004020b7e24 */ /* 0x001fe2000f8e020b */
[----:B------:R-:W-:-:S03]  /*dc00*/  ULDC UR4, c[0x0][0x0] ;  /* 0x0000000000047ab9 */ /* 0x000fc60000000800 */
[----:B------:R-:W-:-:S04]  /*dc10*/  @!P2 IMAD R11, R11, UR4, R0 ;  /* 0x000000040b0bac24 */ /* 0x000fc8000f8e0200 */
[----:B--2---:R-:W-:-:S05]  /*dc20*/  IMAD.WIDE.U32 R8, R11, 0x4, R8 ;  /* 0x000000040b087825 */ /* 0x004fca00078e0008 */
[----:B------:R0:W-:Y:S02]  /*dc30*/  STG.E desc[UR36][R8.64], R16 ;  /* 0x0000001008007986 */ /* 0x0001e4000c101924 */
.L_x_4532:
[----:B------:R-:W-:Y:S05]  /*dc40*/  BSYNC B0 ;  /* 0x0000000000007941 */ /* 0x000fea0003800000 */
.L_x_4531:
        /* <DEDUP_REMOVED lines=14> */
[----:B-----5:R-:W2:Y:S01]  /*dd30*/  S2R R10, SR_LANEID ;  /* 0x00000000000a7919 */ /* 0x020ea20000000000 */
        /* <DEDUP_REMOVED lines=20> */
.L_x_4534:
[----:B------:R-:W-:Y:S05]  /*de80*/  BSYNC B0 ;  /* 0x0000000000007941 */ /* 0x000fea0003800000 */
.L_x_4533:
        /* <DEDUP_REMOVED lines=21> */
[----:B-----5:R-:W-:-:S05]  /*dfe0*/  IMAD R10, R3, UR4, R0 ;  /* 0x00000004030a7c24 */ /* 0x020fca000f8e0200 */
        /* <DEDUP_REMOVED lines=9> */
.L_x_4539:
        /* <DEDUP_REMOVED lines=8> */
.L_x_4538:
[----:B------:R-:W-:Y:S05]  /*e100*/  BRA `(.L_x_4537) ;  /* 0x0000000000447947 */ /* 0x000fea0003800000 */
.L_x_4536:
        /* <DEDUP_REMOVED lines=8> */
[----:B-----5:R-:W3:Y:S02]  /*e190*/  LDC R18, c[0x0][0x4] ;  /* 0x00000100ff127b82 */ /* 0x020ee40000000800 */
.L_x_4540:
        /* <DEDUP_REMOVED lines=8> */
.L_x_4537:
[----:B------:R-:W-:Y:S05]  /*e220*/  BSYNC B0 ;  /* 0x0000000000007941 */ /* 0x000fea0003800000 */
.L_x_4535:
        /* <DEDUP_REMOVED lines=13> */
.L_x_4542:
[----:B------:R-:W-:Y:S01]  /*e300*/  IMAD.IADD R8, R3, 0x1, R2 ;  /* 0x0000000103087824 */ /* 0x000fe200078e0202 */
[----:B------:R-:W-:Y:S04]  /*e310*/  BAR.SYNC.DEFER_BLOCKING 0x0 ;  /* 0x0000000000007b1d */ /* 0x000fe80000010000 */
[----:B------:R-:W-:-:S04]  /*e320*/  ISETP.GE.U32.AND P0, PT, R8, UR5, PT ;  /* 0x0000000508007c0c */ /* 0x000fc8000bf06070 */
[----:B------:R-:W-:-:S13]  /*e330*/  ISETP.GE.U32.OR P0, PT, R3, R2, P0 ;  /* 0x000000020300720c */ /* 0x000fda0000706470 */
[----:B------:R-:W-:-:S05]  /*e340*/  @!P0 IMAD R8, R8, R13, R0 ;  /* 0x0000000d08088224 */ /* 0x000fca00078e0200 */
[----:B------:R-:W-:-:S05]  /*e350*/  @!P0 LEA R8, R8, UR7, 0x2 ;  /* 0x0000000708088c11 */ /* 0x000fca000f8e10ff */
[----:B-----5:R-:W0:Y:S02]  /*e360*/  @!P0 LDS R11, [R8] ;  /* 0x00000000080b8984 */ /* 0x020e240000000800 */
[----:B0-----:R-:W-:-:S05]  /*e370*/  @!P0 FADD.FTZ R16, R16, R11 ;  /* 0x0000000b10108221 */ /* 0x001fca0000010000 */
[----:B------:R2:W-:Y:S01]  /*e380*/  @!P0 STS [R9], R16 ;  /* 0x0000001009008388 */ /* 0x0005e20000000800 */
[----:B------:R-:W-:Y:S02]  /*e390*/  ISETP.GT.AND P0, PT, R2, 0x1, PT ;  /* 0x000000010200780c */ /* 0x000fe40003f04270 */
[----:B------:R-:W-:-:S11]  /*e3a0*/  SHF.R.S32.HI R2, RZ, 0x1, R2 ;  /* 0x00000001ff027819 */ /* 0x000fd60000011402 */
[----:B--2---:R-:W-:Y:S05]  /*e3b0*/  @P0 BRA `(.L_x_4542) ;  /* 0xfffffffc00d00947 */ /* 0x004fea000383ffff */
.L_x_4541:
        /* <DEDUP_REMOVED lines=10> */
.L_x_4545:
[----:B------:R-:W-:Y:S01]  /*e460*/  IMAD.IADD R2, R0, 0x1, R3 ;  /* 0x0000000100027824 */ /* 0x000fe200078e0203 */
[----:B------:R-:W-:Y:S04]  /*e470*/  BAR.SYNC.DEFER_BLOCKING 0x0 ;  /* 0x0000000000007b1d */ /* 0x000fe80000010000 */
        /* <DEDUP_REMOVED lines=8> */
[----:B--2---:R-:W-:Y:S05]  /*e500*/  @P0 BRA `(.L_x_4545) ;  /* 0xfffffffc00d40947 */ /* 0x004fea000383ffff */
[----:B------:R-:W-:-:S07]  /*e510*/  MOV R2, 0x20 ;  /* 0x0000002000027802 */ /* 0x000fce0000000f00 */
.L_x_4544:
[----:B------:R-:W-:Y:S01]  /*e520*/  BAR.SYNC.DEFER_BLOCKING 0x0 ;  /* 0x0000000000007b1d */ /* 0x000fe20000010000 */
[----:B------:R-:W-:-:S13]  /*e530*/  ISETP.GE.AND P0, PT, R2, 0x2, PT ;  /* 0x000000020200780c */ /* 0x000fda0003f06270 */
[----:B------:R-:W-:Y:S05]  /*e540*/  @!P0 BRA `(.L_x_4543) ;  /* 0x0000000000188947 */ /* 0x000fea0003800000 */
[----:B------:R-:W-:-:S07]  /*e550*/  IMAD.MOV.U32 R3, RZ, RZ, 0x1 ;  /* 0x00000001ff037424 */ /* 0x000fce00078e00ff */
.L_x_4546:
[----:B0-----:R0:W2:Y:S02]  /*e560*/  SHFL.DOWN PT, R9, R16, R3, 0x1f ;  /* 0x08001f0310097589 */ /* 0x0010a400000e0000 */
[----:B0-----:R-:W-:-:S04]  /*e570*/  SHF.L.U32 R3, R3, 0x1, RZ ;  /* 0x0000000103037819 */ /* 0x001fc800000006ff */
[----:B------:R-:W-:Y:S01]  /*e580*/  ISETP.GE.AND P0, PT, R3, R2, PT ;  /* 0x000000020300720c */ /* 0x000fe20003f06270 */
[----:B--2---:R-:W-:-:S12]  /*e590*/  FADD.FTZ R16, R9, R16 ;  /* 0x0000001009107221 */ /* 0x004fd80000010000 */
[----:B------:R-:W-:Y:S05]  /*e5a0*/  @!P0 BRA `(.L_x_4546) ;  /* 0xfffffffc00ec8947 */ /* 0x000fea000383ffff */
.L_x_4543:
        /* <DEDUP_REMOVED lines=11> */
.L_x_4548:
        /* <DEDUP_REMOVED lines=13> */
[----:B-----5:R-:W-:Y:S01]  /*e730*/  IMAD.U32 R10, RZ, RZ, UR6 ;  /* 0x00000006ff0a7e24 */ /* 0x020fe2000f8e00ff */
[----:B------:R-:W-:Y:S01]  /*e740*/  MOV R7, UR5 ;  /* 0x0000000500077c02 */ /* 0x000fe20008000f00 */
[----:B------:R-:W-:Y:S01]  /*e750*/  IMAD.MOV.U32 R12, RZ, RZ, 0x1 ;  /* 0x00000001ff0c7424 */ /* 0x000fe200078e00ff */
[----:B------:R-:W-:-:S02]  /*e760*/  MOV R11, UR7 ;  /* 0x00000007000b7c02 */ /* 0x000fc40008000f00 */
[----:B------:R-:W-:-:S07]  /*e770*/  MOV R13, RZ ;  /* 0x000000ff000d7202 */ /* 0x000fce0000000f00 */
[----:B------:R-:W-:-:S07]  /*e780*/  LEPC R20, `(.L_x_4550) ;  /* 0x000000001014794e */ /* 0x000fce0000000000 */
[----:B012---:R-:W-:Y:S05]  /*e790*/  CALL.ABS.NOINC R2 ;  /* 0x0000000002007343 */ /* 0x007fea0003c00000 */
.L_x_4550:
[----:B------:R-:W-:Y:S02]  /*e7a0*/  ULDC.64 UR4, c[0x0][0x5f0] ;  /* 0x00017c0000047ab9 */ /* 0x000fe40000000a00 */
[----:B------:R-:W-:-:S04]  /*e7b0*/  IADD3 R2, P0, R17, UR4, RZ ;  /* 0x0000000411027c10 */ /* 0x000fc8000ff1e0ff */
[----:B------:R-:W-:-:S05]  /*e7c0*/  IADD3.X R3, RZ, UR5, RZ, P0, !PT ;  /* 0x00000005ff037c10 */ /* 0x000fca00087fe4ff */
[----:B------:R-:W-:Y:S01]  /*e7d0*/  STG.E desc[UR36][R2.64], R16 ;  /* 0x0000001002007986 */ /* 0x000fe2000c101924 */
[----:B------:R-:W-:Y:S05]  /*e7e0*/  EXIT ;  /* 0x000000000000794d */ /* 0x000fea0003800000 */
.L_x_4549:
[----:B------:R-:W-:Y:S01]  /*e7f0*/  STG.E desc[UR36][R4.64], R16 ;  /* 0x0000001004007986 */ /* 0x000fe2000c101924 */
[----:B------:R-:W-:Y:S05]  /*e800*/  EXIT ;  /* 0x000000000000794d */ /* 0x000fea0003800000 */
.L_x_4547:
[----:B------:R-:W-:Y:S01]  /*e810*/  ISETP.NE.AND P0, PT, RZ, UR38, PT ;  /* 0x00000026ff007c0c */ /* 0x000fe2000bf05270 */
[----:B------:R-:W-:Y:S02]  /*e820*/  ULDC.U8 UR4, c[0x0][0x621] ;  /* 0x0001884000047ab9 */ /* 0x000fe40000000000 */
[----:B------:R-:W-:-:S10]  /*e830*/  ISETP.NE.AND P1, PT, RZ, UR4, PT ;  /* 0x00000004ff007c0c */ /* 0x000fd4000bf25270 */
[----:B------:R-:W-:Y:S05]  /*e840*/  @!P0 BRA `(.L_x_4551) ;  /* 0x0000000000088947 */ /* 0x000fea0003800000 */
[----:B------:R-:W0:Y:S02]  /*e850*/  LDG.E R3, desc[UR36][R6.64] ;  /* 0x0000002406037981 */ /* 0x000e24000c1e1900 */
[----:B0-----:R-:W-:-:S07]  /*e860*/  FADD.FTZ R16, R16, R3 ;  /* 0x0000000310107221 */ /* 0x001fce0000010000 */
.L_x_4551:
        /* <DEDUP_REMOVED lines=14> */
[----:B-----5:R-:W-:Y:S01]  /*e950*/  MOV R10, UR6 ;  /* 0x00000006000a7c02 */ /* 0x020fe20008000f00 */
[----:B------:R-:W-:Y:S01]  /*e960*/  IMAD.MOV.U32 R8, RZ, RZ, 0x2ef ;  /* 0x000002efff087424 */ /* 0x000fe200078e00ff */
[----:B------:R-:W-:-:S02]  /*e970*/  MOV R11, UR7 ;  /* 0x00000007000b7c02 */ /* 0x000fc40008000f00 */
[----:B------:R-:W-:-:S07]  /*e980*/  MOV R13, RZ ;  /* 0x000000ff000d7202 */ /* 0x000fce0000000f00 */
[----:B------:R-:W-:-:S07]  /*e990*/  LEPC R20, `(.L_x_4553) ;  /* 0x000000001014794e */ /* 0x000fce0000000000 */
[----:B012---:R-:W-:Y:S05]  /*e9a0*/  CALL.ABS.NOINC R2 ;  /* 0x0000000002007343 */ /* 0x007fea0003c00000 */
.L_x_4553:
[----:B------:R-:W-:Y:S02]  /*e9b0*/  ULDC.64 UR4, c[0x0][0x5f0] ;  /* 0x00017c0000047ab9 */ /* 0x000fe40000000a00 */
[----:B------:R-:W-:-:S05]  /*e9c0*/  IADD3 R2, P0, R17, UR4, RZ ;  /* 0x0000000411027c10 */ /* 0x000fca000ff1e0ff */
[----:B------:R-:W-:-:S05]  /*e9d0*/  IMAD.X R3, RZ, RZ, UR5, P0 ;  /* 0x00000005ff037e24 */ /* 0x000fca00080e06ff */
[----:B------:R-:W-:Y:S01]  /*e9e0*/  STG.E desc[UR36][R2.64], R16 ;  /* 0x0000001002007986 */ /* 0x000fe2000c101924 */
[----:B------:R-:W-:Y:S05]  /*e9f0*/  EXIT ;  /* 0x000000000000794d */ /* 0x000fea0003800000 */
.L_x_4552:
[----:B------:R-:W-:Y:S01]  /*ea00*/  STG.E desc[UR36][R6.64], R16 ;  /* 0x0000001006007986 */ /* 0x000fe2000c101924 */
[----:B------:R-:W-:Y:S05]  /*ea10*/  EXIT ;  /* 0x000000000000794d */ /* 0x000fea0003800000 */
.L_x_4527:
        /* <DEDUP_REMOVED lines=21> */
.L_x_4555:
        /* <DEDUP_REMOVED lines=12> */
[----:B-----5:R-:W-:Y:S01]  /*ec30*/  MOV R10, UR6 ;  /* 0x00000006000a7c02 */ /* 0x020fe20008000f00 */
[----:B------:R-:W-:Y:S01]  /*ec40*/  IMAD.U32 R6, RZ, RZ, UR4 ;  /* 0x00000004ff067e24 */ /* 0x000fe2000f8e00ff */
[----:B------:R-:W-:Y:S01]  /*ec50*/  MOV R7, UR5 ;  /* 0x0000000500077c02 */ /* 0x000fe20008000f00 */
[----:B------:R-:W-:Y:S01]  /*ec60*/  IMAD.U32 R11, RZ, RZ, UR7 ;  /* 0x00000007ff0b7e24 */ /* 0x000fe2000f8e00ff */
[----:B------:R-:W-:Y:S01]  /*ec70*/  MOV R12, 0x1 ;  /* 0x00000001000c7802 */ /* 0x000fe20000000f00 */
[----:B------:R-:W-:-:S07]  /*ec80*/  IMAD.MOV.U32 R13, RZ, RZ, RZ ;  /* 0x000000ffff0d7224 */ /* 0x000fce00078e00ff */
[----:B------:R-:W-:-:S07]  /*ec90*/  LEPC R20, `(.L_x_4557) ;  /* 0x000000001014794e */ /* 0x000fce0000000000 */
[----:B01----:R-:W-:Y:S05]  /*eca0*/  CALL.ABS.NOINC R2 ;  /* 0x0000000002007343 */ /* 0x003fea0003c00000 */
.L_x_4557:
[----:B------:R-:W-:Y:S02]  /*ecb0*/  ULDC.64 UR4, c[0x0][0x5f0] ;  /* 0x00017c0000047ab9 */ /* 0x000fe40000000a00 */
[----:B------:R-:W-:-:S04]  /*ecc0*/  IADD3 R2, P0, R17, UR4, RZ ;  /* 0x0000000411027c10 */ /* 0x000fc8000ff1e0ff */
[----:B------:R-:W-:-:S05]  /*ecd0*/  IADD3.X R3, RZ, UR5, RZ, P0, !PT ;  /* 0x00000005ff037c10 */ /* 0x000fca00087fe4ff */
[----:B------:R-:W-:Y:S01]  /*ece0*/  STG.E desc[UR36][R2.64], R16 ;  /* 0x0000001002007986 */ /* 0x000fe2000c101924 */
[----:B------:R-:W-:Y:S05]  /*ecf0*/  EXIT ;  /* 0x000000000000794d */ /* 0x000fea0003800000 */
.L_x_4556:
[----:B------:R-:W-:Y:S01]  /*ed00*/  STG.E desc[UR36][R4.64], R16 ;  /* 0x0000001004007986 */ /* 0x000fe2000c101924 */
[----:B------:R-:W-:Y:S05]  /*ed10*/  EXIT ;  /* 0x000000000000794d */ /* 0x000fea0003800000 */
.L_x_4554:
[----:B------:R-:W-:Y:S01]  /*ed20*/  ISETP.NE.AND P0, PT, RZ, UR38, PT ;  /* 0x00000026ff007c0c */ /* 0x000fe2000bf05270 */
[----:B------:R-:W-:Y:S02]  /*ed30*/  ULDC.U8 UR4, c[0x0][0x621] ;  /* 0x0001884000047ab9 */ /* 0x000fe40000000000 */
[----:B------:R-:W-:-:S10]  /*ed40*/  ISETP.NE.AND P1, PT, RZ, UR4, PT ;  /* 0x00000004ff007c0c */ /* 0x000fd4000bf25270 */
[----:B------:R-:W-:Y:S05]  /*ed50*/  @!P0 BRA `(.L_x_4558) ;  /* 0x0000000000088947 */ /* 0x000fea0003800000 */
[----:B------:R-:W2:Y:S02]  /*ed60*/  LDG.E R3, desc[UR36][R6.64] ;  /* 0x0000002406037981 */ /* 0x000ea4000c1e1900 */
[----:B--2---:R-:W-:-:S07]  /*ed70*/  FADD.FTZ R16, R16, R3 ;  /* 0x0000000310107221 */ /* 0x004fce0000010000 */
.L_x_4558:
        /* <DEDUP_REMOVED lines=19> */
[----:B01----:R-:W-:Y:S05]  /*eeb0*/  CALL.ABS.NOINC R2 ;  /* 0x0000000002007343 */ /* 0x003fea0003c00000 */
.L_x_4560:
[----:B------:R-:W-:Y:S02]  /*eec0*/  ULDC.64 UR4, c[0x0][0x5f0] ;  /* 0x00017c0000047ab9 */ /* 0x000fe40000000a00 */
[----:B------:R-:W-:-:S04]  /*eed0*/  IADD3 R2, P0, R17, UR4, RZ ;  /* 0x0000000411027c10 */ /* 0x000fc8000ff1e0ff */
[----:B------:R-:W-:-:S05]  /*eee0*/  IADD3.X R3, RZ, UR5, RZ, P0, !PT ;  /* 0x00000005ff037c10 */ /* 0x000fca00087fe4ff */
[----:B------:R-:W-:Y:S01]  /*eef0*/  STG.E desc[UR36][R2.64], R16 ;  /* 0x0000001002007986 */ /* 0x000fe2000c101924 */
[----:B------:R-:W-:Y:S05]  /*ef00*/  EXIT ;  /* 0x000000000000794d */ /* 0x000fea0003800000 */
.L_x_4559:
[----:B------:R-:W-:Y:S01]  /*ef10*/  STG.E desc[UR36][R6.64], R16 ;  /* 0x0000001006007986 */ /* 0x000fe2000c101924 */
[----:B------:R-:W-:Y:S05]  /*ef20*/  EXIT ;  /* 0x000000000000794d */ /* 0x000fea0003800000 */
.L_x_4561:
        /* <DEDUP_REMOVED lines=13> */
.L_x_9848:


//--------------------- .text._ZN2at6native13reduce_kernelILi256ELi2ENS0_8ReduceOpIfNS0_9NanSumOpsIffEEjfLi4ELi4EEEEEvT1_ --------------------------
	.section	.text._ZN2at6native13reduce_kernelILi256ELi2ENS0_8ReduceOpIfNS0_9NanSumOpsIffEEjfLi4ELi4EEEEEvT1_,"ax",@progbits
	.align	128
        .global         _ZN2at6native13reduce_kernelILi256ELi2ENS0_8ReduceOpIfNS0_9NanSumOpsIffEEjfLi4ELi4EEEEEvT1_
        .type           _ZN2at6native13reduce_kernelILi256ELi2ENS0_8ReduceOpIfNS0_9NanSumOpsIffEEjfLi4ELi4EEEEEvT1_,@function
        .size           _ZN2at6native13reduce_kernelILi256ELi2ENS0_8ReduceOpIfNS0_9NanSumOpsIffEEjfLi4ELi4EEEEEvT1_,(.L_x_9849 - _ZN2at6native13reduce_kernelILi256ELi2ENS0_8ReduceOpIfNS0_9NanSumOpsIffEEjfLi4ELi4EEEEEvT1_)
        .other          _ZN2at6native13reduce_kernelILi256ELi2ENS0_8ReduceOpIfNS0_9NanSumOpsIffEEjfLi4ELi4EEEEEvT1_,@"STO_CUDA_ENTRY STV_DEFAULT"
_ZN2at6native13reduce_kernelILi256ELi2ENS0_8ReduceOpIfNS0_9NanSumOpsIffEEjfLi4ELi4EEEEEvT1_:
.text._ZN2at6native13reduce_kernelILi256ELi2ENS0_8ReduceOpIfNS0_9NanSumOpsIffEEjfLi4ELi4EEEEEvT1_:
        /* <DEDUP_REMOVED lines=288> */
.L_x_4562:
        /* <DEDUP_REMOVED lines=44> */
.L_x_4566:
        /* <DEDUP_REMOVED lines=25> */
.L_x_4572:
[----:B------:R-:W-:Y:S05]  /*1650*/  BSYNC B2 ;  /* 0x0000000000027941 */ /* 0x000fea0003800000 */
.L_x_4571:
        /* <DEDUP_REMOVED lines=8> */
[----:B------:R-:W2:Y:S02]  /*16e0*/  LDG.E R4, desc[UR60][R4.64] ;  /* 0x0000003c04047981 */ /* 0x000ea4000c1e1900 */
[----:B--2---:R-:W-:-:S04]  /*16f0*/  FSETP.GTU.FTZ.AND P0, PT, |R4|, +INF , PT ;  /* 0x7f8000000400780b */ /* 0x004fc80003f1c200 */
[----:B------:R-:W-:-:S05]  /*1700*/  FSEL R0, R4, RZ, !P0 ;  /* 0x000000ff04007208 */ /* 0x000fca0004000000 */
[----:B------:R-:W-:-:S07]  /*1710*/  FADD.FTZ R0, R0, UR4 ;  /* 0x0000000400007e21 */ /* 0x000fce0008010000 */
.L_x_4570:
[----:B------:R-:W-:Y:S05]  /*1720*/  BSYNC B1 ;  /* 0x0000000000017941 */ /* 0x000fea0003800000 */
.L_x_4569:
[----:B------:R-:W0:Y:S01]  /*1730*/  LDC R3, c[0x0][0x21c] ;  /* 0x00008700ff037b82 */ /* 0x000e220000000800 */
[----:B------:R-:W-:-:S04]  /*1740*/  IADD3 R5, P0, -R6, 0x4, RZ ;  /* 0x0000000406057810 */ /* 0x000fc80007f1e1ff */
[----:B------:R-:W-:Y:S02]  /*1750*/  LEA R18, P1, R5, R18, 0x2 ;  /* 0x0000001205127211 */ /* 0x000fe400078210ff */
[----:B------:R-:W-:-:S04]  /*1760*/  IADD3.X R4, RZ, -0x1, RZ, P0, !PT ;  /* 0xffffffffff047810 */ /* 0x000fc800007fe4ff */
[----:B------:R-:W-:Y:S02]  /*1770*/  LEA.HI.X R19, R5, R19, R4, 0x2, P1 ;  /* 0x0000001305137211 */ /* 0x000fe400008f1404 */
[----:B0-----:R-:W-:-:S07]  /*1780*/  IADD3 R3, R6, -0x4, R3 ;  /* 0xfffffffc06037810 */ /* 0x001fce0007ffe003 */
.L_x_4568:
[----:B------:R-:W-:Y:S05]  /*1790*/  BSYNC B0 ;  /* 0x0000000000007941 */ /* 0x000fea0003800000 */
.L_x_4567:
        /* <DEDUP_REMOVED lines=15> */
.L_x_4575:
        /* <DEDUP_REMOVED lines=19> */
.L_x_4574:
[----:B------:R-:W-:Y:S05]  /*19c0*/  BSYNC B0 ;  /* 0x0000000000007941 */ /* 0x000fea0003800000 */
.L_x_4573:
        /* <DEDUP_REMOVED lines=8> */
.L_x_4577:
[----:B------:R-:W-:Y:S05]  /*1a50*/  BSYNC B0 ;  /* 0x0000000000007941 */ /* 0x000fea0003800000 */
.L_x_4576:
        /* <DEDUP_REMOVED lines=13> */
.L_x_4579:
[----:B------:R-:W-:Y:S05]  /*1b30*/  BSYNC B0 ;  /* 0x0000000000007941 */ /* 0x000fea0003800000 */
.L_x_4578:
[----:B------:R-:W-:Y:S01]  /*1b40*/  FADD.FTZ R0, R13, R0 ;  /* 0x000000000d007221 */ /* 0x000fe20000010000 */
[----:B------:R-:W-:-:S03]  /*1b50*/  MOV R19, RZ ;  /* 0x000000ff00137202 */ /* 0x000fc60000000f00 */
[----:B------:R-:W-:-:S04]  /*1b60*/  FADD.FTZ R9, R0, R9 ;  /* 0x0000000900097221 */ /* 0x000fc80000010000 */
[----:B------:R-:W-:Y:S01]  /*1b70*/  FADD.FTZ R18, R9, R8 ;  /* 0x0000000809127221 */ /* 0x000fe20000010000 */
[----:B------:R-:W-:Y:S06]  /*1b80*/  BRA `(.L_x_4564) ;  /* 0x0000009c00f47947 */ /* 0x000fec0003800000 */
.L_x_4565:
        /* <DEDUP_REMOVED lines=32> */
.L_x_4588:
        /* <DEDUP_REMOVED lines=297> */
.L_x_4584:
[----:B------:R-:W-:Y:S01]  /*3020*/  LOP3.LUT R15, R10, 0xfffffff8, RZ, 0xc0, !PT ;  /* 0xfffffff80a0f7812 */ /* 0x000fe200078ec0ff */
[----:B------:R-:W-:-:S03]  /*3030*/  ULDC UR36, c[0x0][0x224] ;  /* 0x0000890000247ab9 */ /* 0x000fc60000000800 */
[----:B------:R-:W-:-:S05]  /*3040*/  IADD3 R14, P1, R18, R15, RZ ;  /* 0x0000000f120e7210 */ /* 0x000fca0007f3e0ff */
[----:B------:R-:W-:-:S06]  /*3050*/  IMAD.X R15, RZ, RZ, R19, P1 ;  /* 0x000000ffff0f7224 */ /* 0x000fcc00008e0613 */
[----:B------:R-:W5:Y:S01]  /*3060*/  LDG.E.64 R14, desc[UR60][R14.64] ;  /* 0x0000003c0e0e7981 */ /* 0x000f62000c1e1b00 */
        /* <DEDUP_REMOVED lines=248> */
.L_x_4585:
[----:B------:R-:W-:-:S04]  /*3ff0*/  LOP3.LUT R21, R22, 0xfffffff8, RZ, 0xc0, !PT ;  /* 0xfffffff816157812 */ /* 0x000fc800078ec0ff */
[----:B------:R-:W-:-:S04]  /*4000*/  IADD3 R20, P1, R18, R21, RZ ;  /* 0x0000001512147210 */ /* 0x000fc80007f3e0ff */
[----:B------:R-:W-:-:S06]  /*4010*/  IADD3.X R21, RZ, R19, RZ, P1, !PT ;  /* 0x00000013ff157210 */ /* 0x000fcc0000ffe4ff */
[----:B------:R-:W5:Y:S01]  /*4020*/  LDG.E.64 R20, desc[UR60][R20.64] ;  /* 0x0000003c14147981 */ /* 0x000f62000c1e1b00 */
        /* <DEDUP_REMOVED lines=249> */
.L_x_4586:
[----:B------:R-:W-:-:S04]  /*4fc0*/  LOP3.LUT R25, R28, 0xfffffff8, RZ, 0xc0, !PT ;  /* 0xfffffff81c197812 */ /* 0x000fc800078ec0ff */
[----:B------:R-:W-:-:S04]  /*4fd0*/  IADD3 R24, P1, R18, R25, RZ ;  /* 0x0000001912187210 */ /* 0x000fc80007f3e0ff */
[----:B------:R-:W-:-:S06]  /*4fe0*/  IADD3.X R25, RZ, R19, RZ, P1, !PT ;  /* 0x00000013ff197210 */ /* 0x000fcc0000ffe4ff */
[----:B------:R-:W5:Y:S01]  /*4ff0*/  LDG.E.64 R24, desc[UR60][R24.64] ;  /* 0x0000003c18187981 */ /* 0x000f62000c1e1b00 */
        /* <DEDUP_REMOVED lines=247> */
.L_x_4587:
[----:B------:R-:W-:Y:S01]  /*5f70*/  LOP3.LUT R27, R22, 0xfffffff8, RZ, 0xc0, !PT ;  /* 0xfffffff8161b7812 */ /* 0x000fe200078ec0ff */
[----:B------:R-:W-:Y:S01]  /*5f80*/  IMAD.IADD R11, R11, 0x1, R10 ;  /* 0x000000010b0b7824 */ /* 0x000fe200078e020a */
[----:B------:R-:W-:Y:S02]  /*5f90*/  ULDC UR4, c[0x0][0x21c] ;  /* 0x0000870000047ab9 */ /* 0x000fe40000000800 */
[----:B------:R-:W-:-:S04]  /*5fa0*/  IADD3 R26, P1, R18, R27, RZ ;  /* 0x0000001b121a7210 */ /* 0x000fc80007f3e0ff */
[----:B------:R-:W-:-:S06]  /*5fb0*/  IADD3.X R27, RZ, R19, RZ, P1, !PT ;  /* 0x00000013ff1b7210 */ /* 0x000fcc0000ffe4ff */
[----:B------:R-:W2:Y:S01]  /*5fc0*/  LDG.E.64 R26, desc[UR60][R26.64] ;  /* 0x0000003c1a1a7981 */ /* 0x000ea2000c1e1b00 */
[C---:B-----5:R-:W-:Y:S02]  /*5fd0*/  FSETP.GTU.FTZ.AND P1, PT, |R14|.reuse, +INF , PT ;  /* 0x7f8000000e00780b */ /* 0x060fe40003f3c200 */
[----:B------:R-:W-:Y:S02]  /*5fe0*/  MOV R22, UR4 ;  /* 0x0000000400167c02 */ /* 0x000fe40008000f00 */
[----:B------:R-:W-:Y:S02]  /*5ff0*/  FSEL R29, R14, RZ, !P1 ;  /* 0x000000ff0e1d7208 */ /* 0x000fe40004800000 */
[----:B------:R-:W-:Y:S02]  /*6000*/  FSETP.GTU.FTZ.AND P1, PT, |R15|, +INF , PT ;  /* 0x7f8000000f00780b */ /* 0x000fe40003f3c200 */
[----:B------:R-:W-:Y:S01]  /*6010*/  FSETP.GTU.FTZ.AND P2, PT, |R20|, +INF , PT ;  /* 0x7f8000001400780b */ /* 0x000fe20003f5c200 */
[----:B------:R-:W-:Y:S01]  /*6020*/  FADD.FTZ R0, R29, R0 ;  /* 0x000000001d007221 */ /* 0x000fe20000010000 */
[----:B------:R-:W-:Y:S01]  /*6030*/  IMAD R29, R10, 0x3, R11 ;  /* 0x000000030a1d7824 */ /* 0x000fe200078e020b */
[----:B------:R-:W-:-:S02]  /*6040*/  FSEL R28, R15, RZ, !P1 ;  /* 0x000000ff0f1c7208 */ /* 0x000fc40004800000 */
[----:B------:R-:W-:Y:S02]  /*6050*/  FSETP.GTU.FTZ.AND P1, PT, |R21|, +INF , PT ;  /* 0x7f8000001500780b */ /* 0x000fe40003f3c200 */
[----:B------:R-:W-:Y:S01]  /*6060*/  ISETP.GE.U32.AND P5, PT, R29, R22, PT ;  /* 0x000000161d00720c */ /* 0x000fe20003fa6070 */
[----:B------:R-:W-:Y:S01]  /*6070*/  FADD.FTZ R3, R28, R3 ;  /* 0x000000031c037221 */ /* 0x000fe20000010000 */
[----:B------:R-:W-:Y:S02]  /*6080*/  FSEL R30, R20, RZ, !P2 ;  /* 0x000000ff141e7208 */ /* 0x000fe40005000000 */
[----:B------:R-:W-:Y:S02]  /*6090*/  FSEL R29, R21, RZ, !P1 ;  /* 0x000000ff151d7208 */ /* 0x000fe40004800000 */
[----:B------:R-:W-:Y:S01]  /*60a0*/  FSETP.GTU.FTZ.AND P2, PT, |R24|, +INF , PT ;  /* 0x7f8000001800780b */ /* 0x000fe20003f5c200 */
[----:B------:R-:W-:Y:S01]  /*60b0*/  FADD.FTZ R5, R30, R5 ;  /* 0x000000051e057221 */ /* 0x000fe20000010000 */
[----:B------:R-:W-:Y:S01]  /*60c0*/  FSETP.GTU.FTZ.AND P3, PT, |R25|, +INF , PT ;  /* 0x7f8000001900780b */ /* 0x000fe20003f7c200 */
[----:B------:R-:W-:Y:S01]  /*60d0*/  FADD.FTZ R4, R29, R4 ;  /* 0x000000041d047221 */ /* 0x000fe20000010000 */
[----:B------:R-:W-:-:S02]  /*60e0*/  FSEL R31, R24, RZ, !P2 ;  /* 0x000000ff181f7208 */ /* 0x000fc40005000000 */
[----:B------:R-:W-:-:S03]  /*60f0*/  FSEL R28, R25, RZ, !P3 ;  /* 0x000000ff191c7208 */ /* 0x000fc60005800000 */
[----:B------:R-:W-:Y:S02]  /*6100*/  FADD.FTZ R6, R31, R6 ;  /* 0x000000061f067221 */ /* 0x000fe40000010000 */
[----:B------:R-:W-:Y:S01]  /*6110*/  FADD.FTZ R7, R28, R7 ;  /* 0x000000071c077221 */ /* 0x000fe20000010000 */
[C---:B--2---:R-:W-:Y:S02]  /*6120*/  FSETP.GTU.FTZ.AND P1, PT, |R26|.reuse, +INF , PT ;  /* 0x7f8000001a00780b */ /* 0x044fe40003f3c200 */
[C---:B------:R-:W-:Y:S02]  /*6130*/  FSETP.GTU.FTZ.AND P4, PT, |R27|.reuse, +INF , PT ;  /* 0x7f8000001b00780b */ /* 0x040fe40003f9c200 */
[----:B------:R-:W-:Y:S02]  /*6140*/  FSEL R33, R26, RZ, !P1 ;  /* 0x000000ff1a217208 */ /* 0x000fe40004800000 */
[----:B------:R-:W-:-:S03]  /*6150*/  FSEL R30, R27, RZ, !P4 ;  /* 0x000000ff1b1e7208 */ /* 0x000fc60006000000 */
[----:B------:R-:W-:Y:S02]  /*6160*/  FADD.FTZ R8, R33, R8 ;  /* 0x0000000821087221 */ /* 0x000fe40000010000 */
[----:B------:R-:W-:Y:S01]  /*6170*/  FADD.FTZ R9, R30, R9 ;  /* 0x000000091e097221 */ /* 0x000fe20000010000 */
[----:B------:R-:W-:Y:S06]  /*6180*/  @!P5 BRA `(.L_x_4588) ;  /* 0xffffffbc0000d947 */ /* 0x000fec000383ffff */
[----:B------:R-:W-:Y:S05]  /*6190*/  BSYNC B1 ;  /* 0x0000000000017941 */ /* 0x000fea0003800000 */
.L_x_4583:
[----:B------:R-:W-:Y:S05]  /*61a0*/  BSYNC B0 ;  /* 0x0000000000007941 */ /* 0x000fea0003800000 */
.L_x_4582:
        /* <DEDUP_REMOVED lines=280> */
.L_x_4591:
        /* <DEDUP_REMOVED lines=281> */
.L_x_4592:
        /* <DEDUP_REMOVED lines=281> */
.L_x_4593:
[----:B------:R-:W-:-:S04]  /*9650*/  LOP3.LUT R25, R29, 0xfffffff8, RZ, 0xc0, !PT ;  /* 0xfffffff81d197812 */ /* 0x000fc800078ec0ff */
[----:B------:R-:W-:-:S05]  /*9660*/  IADD3 R24, P2, R18, R25, RZ ;  /* 0x0000001912187210 */ /* 0x000fca0007f5e0ff */
[----:B------:R-:W-:-:S06]  /*9670*/  IMAD.X R25, RZ, RZ, R19, P2 ;  /* 0x000000ffff197224 */ /* 0x000fcc00010e0613 */
[----:B------:R-:W5:Y:S01]  /*9680*/  LDG.E.64 R24, desc[UR60][R24.64] ;  /* 0x0000003c18187981 */ /* 0x000f62000c1e1b00 */
[----:B0-----:R-:W-:-:S04]  /*9690*/  IADD3 R13, R31, R10, RZ ;  /* 0x0000000a1f0d7210 */ /* 0x001fc80007ffe0ff */
        /* <DEDUP_REMOVED lines=276> */
.L_x_4594:
[----:B------:R-:W-:-:S04]  /*a7e0*/  LOP3.LUT R27, R29, 0xfffffff8, RZ, 0xc0, !PT ;  /* 0xfffffff81d1b7812 */ /* 0x000fc800078ec0ff */
[----:B------:R-:W-:-:S04]  /*a7f0*/  IADD3 R26, P1, R18, R27, RZ ;  /* 0x0000001b121a7210 */ /* 0x000fc80007f3e0ff */
[----:B------:R-:W-:-:S06]  /*a800*/  IADD3.X R27, RZ, R19, RZ, P1, !PT ;  /* 0x00000013ff1b7210 */ /* 0x000fcc0000ffe4ff */
[----:B------:R-:W5:Y:S03]  /*a810*/  LDG.E.64 R26, desc[UR60][R26.64] ;  /* 0x0000003c1a1a7981 */ /* 0x000f66000c1e1b00 */
.L_x_4590:
[----:B------:R-:W-:Y:S05]  /*a820*/  BSYNC B0 ;  /* 0x0000000000007941 */ /* 0x000fea0003800000 */
.L_x_4589:
[----:B------:R-:W-:Y:S04]  /*a830*/  BSSY B0, `(.L_x_4595) ;  /* 0x0000022000007945 */ /* 0x000fe80003800000 */
[----:B------:R-:W-:Y:S05]  /*a840*/  @P0 BRA `(.L_x_4596) ;  /* 0x0000000000800947 */ /* 0x000fea0003800000 */
[C---:B-----5:R-:W-:Y:S01]  /*a850*/  FSETP.GTU.FTZ.AND P0, PT, |R14|.reuse, +INF , PT ;  /* 0x7f8000000e00780b */ /* 0x060fe20003f1c200 */
[----:B0-----:R-:W-:Y:S01]  /*a860*/  IMAD.IADD R13, R11, 0x1, R10 ;  /* 0x000000010b0d7824 */ /* 0x001fe200078e020a */
[----:B------:R-:W-:Y:S02]  /*a870*/  FSETP.GTU.FTZ.AND P1, PT, |R15|, +INF , PT ;  /* 0x7f8000000f00780b */ /* 0x000fe40003f3c200 */
[----:B------:R-:W-:Y:S02]  /*a880*/  FSEL R11, R14, RZ, !P0 ;  /* 0x000000ff0e0b7208 */ /* 0x000fe40004000000 */
[----:B------:R-:W-:Y:S02]  /*a890*/  ISETP.GE.U32.AND P0, PT, R13, R22, PT ;  /* 0x000000160d00720c */ /* 0x000fe40003f06070 */
[----:B------:R-:W-:Y:S01]  /*a8a0*/  FSEL R12, R15, RZ, !P1 ;  /* 0x000000ff0f0c7208 */ /* 0x000fe20004800000 */
[----:B------:R-:W-:-:S04]  /*a8b0*/  FADD.FTZ R0, R0, R11 ;  /* 0x0000000b00007221 */ /* 0x000fc80000010000 */
[----:B------:R-:W-:-:S06]  /*a8c0*/  FADD.FTZ R3, R3, R12 ;  /* 0x0000000c03037221 */ /* 0x000fcc0000010000 */
[----:B------:R-:W-:Y:S05]  /*a8d0*/  @P0 BRA `(.L_x_4596) ;  /* 0x00000000005c0947 */ /* 0x000fea0003800000 */
[C---:B------:R-:W-:Y:S02]  /*a8e0*/  FSETP.GTU.FTZ.AND P0, PT, |R20|.reuse, +INF , PT ;  /* 0x7f8000001400780b */ /* 0x040fe40003f1c200 */
[----:B------:R-:W-:Y:S02]  /*a8f0*/  IADD3 R11, R13, R10, RZ ;  /* 0x0000000a0d0b7210 */ /* 0x000fe40007ffe0ff */
[----:B------:R-:W-:Y:S02]  /*a900*/  FSEL R20, R20, RZ, !P0 ;  /* 0x000000ff14147208 */ /* 0x000fe40004000000 */
[----:B------:R-:W-:Y:S02]  /*a910*/  ISETP.GE.U32.AND P0, PT, R11, R22, PT ;  /* 0x000000160b00720c */ /* 0x000fe40003f06070 */
[----:B------:R-:W-:Y:S01]  /*a920*/  FSETP.GTU.FTZ.AND P1, PT, |R21|, +INF , PT ;  /* 0x7f8000001500780b */ /* 0x000fe20003f3c200 */
[----:B------:R-:W-:-:S03]  /*a930*/  FADD.FTZ R5, R5, R20 ;  /* 0x0000001405057221 */ /* 0x000fc60000010000 */
[----:B------:R-:W-:-:S05]  /*a940*/  FSEL R21, R21, RZ, !P1 ;  /* 0x000000ff15157208 */ /* 0x000fca0004800000 */
[----:B------:R-:W-:Y:S02]  /*a950*/  FADD.FTZ R4, R4, R21 ;  /* 0x0000001504047221 */ /* 0x000fe40000010000 */
[----:B------:R-:W-:Y:S05]  /*a960*/  @P0 BRA `(.L_x_4596) ;  /* 0x0000000000380947 */ /* 0x000fea0003800000 */
[----:B------:R-:W-:Y:S02]  /*a970*/  IADD3 R11, R11, R10, RZ ;  /* 0x0000000a0b0b7210 */ /* 0x000fe40007ffe0ff */
[C---:B------:R-:W-:Y:S02]  /*a980*/  FSETP.GTU.FTZ.AND P0, PT, |R24|.reuse, +INF , PT ;  /* 0x7f8000001800780b */ /* 0x040fe40003f1c200 */
[----:B------:R-:W-:Y:S02]  /*a990*/  ISETP.GE.U32.AND P2, PT, R11, R22, PT ;  /* 0x000000160b00720c */ /* 0x000fe40003f46070 */
[C---:B------:R-:W-:Y:S02]  /*a9a0*/  FSETP.GTU.FTZ.AND P1, PT, |R25|.reuse, +INF , PT ;  /* 0x7f8000001900780b */ /* 0x040fe40003f3c200 */
[----:B------:R-:W-:Y:S02]  /*a9b0*/  FSEL R11, R24, RZ, !P0 ;  /* 0x000000ff180b7208 */ /* 0x000fe40004000000 */
[----:B------:R-:W-:-:S03]  /*a9c0*/  FSEL R10, R25, RZ, !P1 ;  /* 0x000000ff190a7208 */ /* 0x000fc60004800000 */
[----:B------:R-:W-:Y:S02]  /*a9d0*/  FADD.FTZ R6, R6, R11 ;  /* 0x0000000b06067221 */ /* 0x000fe40000010000 */
[----:B------:R-:W-:Y:S02]  /*a9e0*/  FADD.FTZ R7, R7, R10 ;  /* 0x0000000a07077221 */ /* 0x000fe40000010000 */
[C---:B------:R-:W-:Y:S02]  /*a9f0*/  @!P2 FSETP.GTU.FTZ.AND P3, PT, |R26|.reuse, +INF , PT ;  /* 0x7f8000001a00a80b */ /* 0x040fe40003f7c200 */
[C---:B------:R-:W-:Y:S02]  /*aa00*/  @!P2 FSETP.GTU.FTZ.AND P4, PT, |R27|.reuse, +INF , PT ;  /* 0x7f8000001b00a80b */ /* 0x040fe40003f9c200 */
[----:B------:R-:W-:Y:S02]  /*aa10*/  @!P2 FSEL R13, R26, RZ, !P3 ;  /* 0x000000ff1a0da208 */ /* 0x000fe40005800000 */
[----:B------:R-:W-:-:S03]  /*aa20*/  @!P2 FSEL R12, R27, RZ, !P4 ;  /* 0x000000ff1b0ca208 */ /* 0x000fc60006000000 */
[----:B------:R-:W-:Y:S02]  /*aa30*/  @!P2 FADD.FTZ R8, R8, R13 ;  /* 0x0000000d0808a221 */ /* 0x000fe40000010000 */
[----:B------:R-:W-:-:S07]  /*aa40*/  @!P2 FADD.FTZ R9, R9, R12 ;  /* 0x0000000c0909a221 */ /* 0x000fce0000010000 */
.L_x_4596:
[----:B------:R-:W-:Y:S05]  /*aa50*/  BSYNC B0 ;  /* 0x0000000000007941 */ /* 0x000fea0003800000 */
.L_x_4595:
[----:B------:R-:W-:Y:S01]  /*aa60*/  FADD.FTZ R4, R4, R3 ;  /* 0x0000000304047221 */ /* 0x000fe20000010000 */
[----:B------:R-:W-:-:S03]  /*aa70*/  FADD.FTZ R5, R5, R0 ;  /* 0x0000000005057221 */ /* 0x000fc60000010000 */
[----:B------:R-:W-:Y:S01]  /*aa80*/  FADD.FTZ R4, R4, R7 ;  /* 0x0000000704047221 */ /* 0x000fe20000010000 */
[----:B------:R-:W-:-:S03]  /*aa90*/  FADD.FTZ R5, R5, R6 ;  /* 0x0000000605057221 */ /* 0x000fc60000010000 */
[----:B------:R-:W-:Y:S01]  /*aaa0*/  FADD.FTZ R19, R4, R9 ;  /* 0x0000000904137221 */ /* 0x000fe20000010000 */
[----:B------:R-:W-:Y:S01]  /*aab0*/  FADD.FTZ R18, R5, R8 ;  /* 0x0000000805127221 */ /* 0x000fe20000010000 */
[----:B------:R-:W-:Y:S06]  /*aac0*/  BRA `(.L_x_4564) ;  /* 0x0000001000247947 */ /* 0x000fec0003800000 */
.L_x_4581:
        /* <DEDUP_REMOVED lines=16> */
.L_x_4599:
[----:B------:R-:W-:Y:S02]  /*abd0*/  IMAD.IADD R15, R10, 0x1, R11 ;  /* 0x000000010a0f7824 */ /* 0x000fe400078e020b */
[C---:B------:R-:W-:Y:S02]  /*abe0*/  IMAD R11, R26.reuse, R11, RZ ;  /* 0x0000000b1a0b7224 */ /* 0x040fe400078e02ff */
[C---:B------:R-:W-:Y:S01]  /*abf0*/  IMAD R12, R26.reuse, R15, RZ ;  /* 0x0000000f1a0c7224 */ /* 0x040fe200078e02ff */
[-C--:B------:R-:W-:Y:S02]  /*ac00*/  IADD3 R21, R15, R10.reuse, RZ ;  /* 0x0000000a0f157210 */ /* 0x080fe40007ffe0ff */
[----:B------:R-:W-:Y:S02]  /*ac10*/  SHF.R.U32.HI R13, RZ, 0x1, R11 ;  /* 0x00000001ff0d7819 */ /* 0x000fe4000001160b */
[----:B------:R-:W-:Y:S01]  /*ac20*/  IADD3 R11, R21, R10, RZ ;  /* 0x0000000a150b7210 */ /* 0x000fe20007ffe0ff */
[----:B------:R-:W-:Y:S01]  /*ac30*/  IMAD R21, R26, R21, RZ ;  /* 0x000000151a157224 */ /* 0x000fe200078e02ff */
[----:B------:R-:W-:Y:S01]  /*ac40*/  SHF.R.U32.HI R15, RZ, 0x1, R12 ;  /* 0x00000001ff0f7819 */ /* 0x000fe2000001160c */
[----:B------:R-:W-:-:S04]  /*ac50*/  IMAD.WIDE.U32 R12, R13, 0x8, R18 ;  /* 0x000000080d0c7825 */ /* 0x000fc800078e0012 */
[----:B------:R-:W-:Y:S01]  /*ac60*/  IMAD R20, R26, R11, RZ ;  /* 0x0000000b1a147224 */ /* 0x000fe200078e02ff */
[----:B------:R-:W-:Y:S01]  /*ac70*/  SHF.R.U32.HI R21, RZ, 0x1, R21 ;  /* 0x00000001ff157819 */ /* 0x000fe20000011615 */
        /* <DEDUP_REMOVED lines=11> */
[C---:B--2---:R-:W-:Y:S02]  /*ad30*/  FSETP.GTU.FTZ.AND P0, PT, |R12|.reuse, +INF , PT ;  /* 0x7f8000000c00780b */ /* 0x044fe40003f1c200 */
[----:B------:R-:W-:Y:S02]  /*ad40*/  FSETP.GTU.FTZ.AND P1, PT, |R13|, +INF , PT ;  /* 0x7f8000000d00780b */ /* 0x000fe40003f3c200 */
[----:B------:R-:W-:Y:S02]  /*ad50*/  FSEL R28, R12, RZ, !P0 ;  /* 0x000000ff0c1c7208 */ /* 0x000fe40004000000 */
[----:B---3--:R-:W-:Y:S02]  /*ad60*/  FSETP.GTU.FTZ.AND P2, PT, |R14|, +INF , PT ;  /* 0x7f8000000e00780b */ /* 0x008fe40003f5c200 */
[----:B------:R-:W-:Y:S01]  /*ad70*/  FSETP.GTU.FTZ.AND P0, PT, |R15|, +INF , PT ;  /* 0x7f8000000f00780b */ /* 0x000fe20003f1c200 */
[----:B------:R-:W-:Y:S01]  /*ad80*/  FADD.FTZ R7, R28, R7 ;  /* 0x000000071c077221 */ /* 0x000fe20000010000 */
[----:B------:R-:W-:-:S02]  /*ad90*/  FSEL R27, R13, RZ, !P1 ;  /* 0x000000ff0d1b7208 */ /* 0x000fc40004800000 */
[----:B------:R-:W-:Y:S02]  /*ada0*/  FSEL R29, R14, RZ, !P2 ;  /* 0x000000ff0e1d7208 */ /* 0x000fe40005000000 */
[----:B------:R-:W-:Y:S01]  /*adb0*/  FSEL R28, R15, RZ, !P0 ;  /* 0x000000ff0f1c7208 */ /* 0x000fe20004000000 */
[----:B------:R-:W-:Y:S01]  /*adc0*/  FADD.FTZ R8, R27, R8 ;  /* 0x000000081b087221 */ /* 0x000fe20000010000 */
[----:B----4-:R-:W-:Y:S01]  /*add0*/  FSETP.GTU.FTZ.AND P0, PT, |R24|, +INF , PT ;  /* 0x7f8000001800780b */ /* 0x010fe20003f1c200 */
[----:B------:R-:W-:Y:S01]  /*ade0*/  FADD.FTZ R6, R29, R6 ;  /* 0x000000061d067221 */ /* 0x000fe20000010000 */
[----:B------:R-:W-:Y:S01]  /*adf0*/  FSETP.GTU.FTZ.AND P1, PT, |R25|, +INF , PT ;  /* 0x7f8000001900780b */ /* 0x000fe20003f3c200 */
[----:B------:R-:W-:Y:S01]  /*ae00*/  FADD.FTZ R5, R28, R5 ;  /* 0x000000051c057221 */ /* 0x000fe20000010000 */
[----:B-----5:R-:W-:Y:S02]  /*ae10*/  FSETP.GTU.FTZ.AND P2, PT, |R20|, +INF , PT ;  /* 0x7f8000001400780b */ /* 0x020fe40003f5c200 */
        /* <DEDUP_REMOVED lines=11> */
.L_x_4598:
[----:B------:R-:W-:Y:S05]  /*aed0*/  BSYNC B0 ;  /* 0x0000000000007941 */ /* 0x000fea0003800000 */
.L_x_4597:
        /* <DEDUP_REMOVED lines=27> */
.L_x_4601:
[----:B------:R-:W-:Y:S05]  /*b090*/  BSYNC B0 ;  /* 0x0000000000007941 */ /* 0x000fea0003800000 */
.L_x_4600:
[----:B------:R-:W-:Y:S04]  /*b0a0*/  BSSY B0, `(.L_x_4602) ;  /* 0x0000022000007945 */ /* 0x000fe80003800000 */
[----:B------:R-:W-:Y:S05]  /*b0b0*/  @P1 BRA `(.L_x_4603) ;  /* 0x0000000000801947 */ /* 0x000fea0003800000 */
[C---:B-----5:R-:W-:Y:S02]  /*b0c0*/  FSETP.GTU.FTZ.AND P0, PT, |R12|.reuse, +INF , PT ;  /* 0x7f8000000c00780b */ /* 0x060fe40003f1c200 */
        /* <DEDUP_REMOVED lines=17> */
[----:B------:R-:W-:Y:S01]  /*b1e0*/  IMAD.IADD R11, R13, 0x1, R10 ;  /* 0x000000010d0b7824 */ /* 0x000fe200078e020a */
[C---:B------:R-:W-:Y:S02]  /*b1f0*/  FSETP.GTU.FTZ.AND P0, PT, |R24|.reuse, +INF , PT ;  /* 0x7f8000001800780b */ /* 0x040fe40003f1c200 */
[----:B------:R-:W-:Y:S02]  /*b200*/  FSETP.GTU.FTZ.AND P1, PT, |R25|, +INF , PT ;  /* 0x7f8000001900780b */ /* 0x000fe40003f3c200 */
[----:B------:R-:W-:Y:S02]  /*b210*/  ISETP.GE.U32.AND P2, PT, R11, R22, PT ;  /* 0x000000160b00720c */ /* 0x000fe40003f46070 */
[----:B------:R-:W-:Y:S02]  /*b220*/  FSEL R11, R24, RZ, !P0 ;  /* 0x000000ff180b7208 */ /* 0x000fe40004000000 */
[----:B------:R-:W-:-:S03]  /*b230*/  FSEL R10, R25, RZ, !P1 ;  /* 0x000000ff190a7208 */ /* 0x000fc60004800000 */
[----:B------:R-:W-:Y:S02]  /*b240*/  FADD.FTZ R4, R4, R11 ;  /* 0x0000000b04047221 */ /* 0x000fe40000010000 */
[----:B------:R-:W-:-:S04]  /*b250*/  FADD.FTZ R3, R3, R10 ;  /* 0x0000000a03037221 */ /* 0x000fc80000010000 */
[C---:B------:R-:W-:Y:S02]  /*b260*/  @!P2 FSETP.GTU.FTZ.AND P3, PT, |R20|.reuse, +INF , PT ;  /* 0x7f8000001400a80b */ /* 0x040fe40003f7c200 */
[C---:B------:R-:W-:Y:S02]  /*b270*/  @!P2 FSETP.GTU.FTZ.AND P4, PT, |R21|.reuse, +INF , PT ;  /* 0x7f8000001500a80b */ /* 0x040fe40003f9c200 */
[----:B------:R-:W-:Y:S02]  /*b280*/  @!P2 FSEL R13, R20, RZ, !P3 ;  /* 0x000000ff140da208 */ /* 0x000fe40005800000 */
[----:B------:R-:W-:-:S03]  /*b290*/  @!P2 FSEL R12, R21, RZ, !P4 ;  /* 0x000000ff150ca208 */ /* 0x000fc60006000000 */
[----:B------:R-:W-:Y:S02]  /*b2a0*/  @!P2 FADD.FTZ R0, R0, R13 ;  /* 0x0000000d0000a221 */ /* 0x000fe40000010000 */
[----:B------:R-:W-:-:S07]  /*b2b0*/  @!P2 FADD.FTZ R9, R9, R12 ;  /* 0x0000000c0909a221 */ /* 0x000fce0000010000 */
.L_x_4603:
[----:B------:R-:W-:Y:S05]  /*b2c0*/  BSYNC B0 ;  /* 0x0000000000007941 */ /* 0x000fea0003800000 */
.L_x_4602:
[----:B------:R-:W-:Y:S01]  /*b2d0*/  FADD.FTZ R8, R8, R5 ;  /* 0x0000000508087221 */ /* 0x000fe20000010000 */
[----:B------:R-:W-:-:S03]  /*b2e0*/  FADD.FTZ R7, R7, R6 ;  /* 0x0000000607077221 */ /* 0x000fc60000010000 */
[----:B------:R-:W-:Y:S01]  /*b2f0*/  FADD.FTZ R8, R8, R3 ;  /* 0x0000000308087221 */ /* 0x000fe20000010000 */
[----:B------:R-:W-:-:S03]  /*b300*/  FADD.FTZ R7, R7, R4 ;  /* 0x0000000407077221 */ /* 0x000fc60000010000 */
[----:B0-----:R-:W-:Y:S01]  /*b310*/  FADD.FTZ R19, R8, R9 ;  /* 0x0000000908137221 */ /* 0x001fe20000010000 */
[----:B------:R-:W-:Y:S01]  /*b320*/  FADD.FTZ R18, R7, R0 ;  /* 0x0000000007127221 */ /* 0x000fe20000010000 */
[----:B------:R-:W-:Y:S06]  /*b330*/  BRA `(.L_x_4564) ;  /* 0x0000000800087947 */ /* 0x000fec0003800000 */
.L_x_4580:
        /* <DEDUP_REMOVED lines=20> */
.L_x_4606:
[----:B------:R-:W-:Y:S02]  /*b480*/  IADD3 R13, R3, R0, RZ ;  /* 0x00000000030d7210 */ /* 0x000fe40007ffe0ff */
[----:B------:R-:W-:Y:S02]  /*b490*/  SHF.R.U32.HI R11, RZ, 0x1, R3 ;  /* 0x00000001ff0b7819 */ /* 0x000fe40000011603 */
[----:B------:R-:W-:Y:S01]  /*b4a0*/  SHF.R.U32.HI R3, RZ, 0x1, R13 ;  /* 0x00000001ff037819 */ /* 0x000fe2000001160d */
[----:B------:R-:W-:Y:S02]  /*b4b0*/  IMAD.IADD R15, R13, 0x1, R0 ;  /* 0x000000010d0f7824 */ /* 0x000fe400078e0200 */
[----:B------:R-:W-:-:S04]  /*b4c0*/  IMAD.WIDE.U32 R10, R11, 0x8, R18 ;  /* 0x000000080b0a7825 */ /* 0x000fc800078e0012 */
[----:B------:R-:W-:Y:S01]  /*b4d0*/  IMAD.WIDE.U32 R12, R3, 0x8, R18 ;  /* 0x00000008030c7825 */ /* 0x000fe200078e0012 */
[----:B------:R-:W-:Y:S01]  /*b4e0*/  IADD3 R3, R15, R0, RZ ;  /* 0x000000000f037210 */ /* 0x000fe20007ffe0ff */
[----:B------:R-:W2:Y:S01]  /*b4f0*/  LDG.E.64 R10, desc[UR60][R10.64] ;  /* 0x0000003c0a0a7981 */ /* 0x000ea2000c1e1b00 */
[----:B------:R-:W-:Y:S02]  /*b500*/  SHF.R.U32.HI R21, RZ, 0x1, R15 ;  /* 0x00000001ff157819 */ /* 0x000fe4000001160f */
[----:B------:R-:W-:Y:S01]  /*b510*/  SHF.R.U32.HI R15, RZ, 0x1, R3 ;  /* 0x00000001ff0f7819 */ /* 0x000fe20000011603 */
[----:B------:R-:W3:Y:S02]  /*b520*/  LDG.E.64 R12, desc[UR60][R12.64] ;  /* 0x0000003c0c0c7981 */ /* 0x000ee4000c1e1b00 */
[----:B------:R-:W-:-:S04]  /*b530*/  IMAD.WIDE.U32 R20, R21, 0x8, R18 ;  /* 0x0000000815147825 */ /* 0x000fc800078e0012 */
[----:B------:R-:W-:Y:S02]  /*b540*/  IMAD.WIDE.U32 R14, R15, 0x8, R18 ;  /* 0x000000080f0e7825 */ /* 0x000fe400078e0012 */
[----:B------:R-:W4:Y:S04]  /*b550*/  LDG.E.64 R20, desc[UR60][R20.64] ;  /* 0x0000003c14147981 */ /* 0x000f28000c1e1b00 */
[----:B------:R-:W5:Y:S01]  /*b560*/  LDG.E.64 R14, desc[UR60][R14.64] ;  /* 0x0000003c0e0e7981 */ /* 0x000f62000c1e1b00 */
[----:B------:R-:W-:-:S05]  /*b570*/  IADD3 R3, R3, R0, RZ ;  /* 0x0000000003037210 */ /* 0x000fca0007ffe0ff */
        /* <DEDUP_REMOVED lines=28> */
.L_x_4605:
[----:B------:R-:W-:Y:S05]  /*b740*/  BSYNC B0 ;  /* 0x0000000000007941 */ /* 0x000fea0003800000 */
.L_x_4604:
        /* <DEDUP_REMOVED lines=15> */
[----:B------:R-:W-:Y:S02]  /*b840*/  IADD3 R29, R27, R0, RZ ;  /* 0x000000001b1d7210 */ /* 0x000fe40007ffe0ff */
[----:B------:R-:W-:Y:S02]  /*b850*/  SHF.R.U32.HI R21, RZ, 0x1, R27 ;  /* 0x00000001ff157819 */ /* 0x000fe4000001161b */
[----:B------:R-:W-:-:S03]  /*b860*/  ISETP.GE.U32.AND P0, PT, R29, R22, PT ;  /* 0x000000161d00720c */ /* 0x000fc60003f06070 */
[----:B------:R-:W-:-:S06]  /*b870*/  IMAD.WIDE.U32 R20, R21, 0x8, R18 ;  /* 0x0000000815147825 */ /* 0x000fcc00078e0012 */
[----:B------:R-:W5:Y:S04]  /*b880*/  LDG.E.64 R20, desc[UR60][R20.64] ;  /* 0x0000003c14147981 */ /* 0x000f68000c1e1b00 */
[----:B------:R-:W-:-:S05]  /*b890*/  @!P0 SHF.R.U32.HI R27, RZ, 0x1, R29 ;  /* 0x00000001ff1b8819 */ /* 0x000fca000001161d */
[----:B------:R-:W-:-:S05]  /*b8a0*/  @!P0 IMAD.WIDE.U32 R18, R27, 0x8, R18 ;  /* 0x000000081b128825 */ /* 0x000fca00078e0012 */
[----:B------:R0:W5:Y:S02]  /*b8b0*/  @!P0 LDG.E.64 R14, desc[UR60][R18.64] ;  /* 0x0000003c120e8981 */ /* 0x000164000c1e1b00 */
.L_x_4608:
[----:B------:R-:W-:Y:S05]  /*b8c0*/  BSYNC B0 ;  /* 0x0000000000007941 */ /* 0x000fea0003800000 */
.L_x_4607:
        /* <DEDUP_REMOVED lines=34> */
.L_x_4610:
[----:B------:R-:W-:Y:S05]  /*baf0*/  BSYNC B0 ;  /* 0x0000000000007941 */ /* 0x000fea0003800000 */
.L_x_4609:
[----:B------:R-:W-:Y:S01]  /*bb00*/  FADD.FTZ R25, R25, R8 ;  /* 0x0000000819197221 */ /* 0x000fe20000010000 */
[----:B------:R-:W-:-:S03]  /*bb10*/  FADD.FTZ R24, R24, R9 ;  /* 0x0000000918187221 */ /* 0x000fc60000010000 */
[----:B------:R-:W-:Y:S01]  /*bb20*/  FADD.FTZ R25, R25, R6 ;  /* 0x0000000619197221 */ /* 0x000fe20000010000 */
[----:B------:R-:W-:-:S03]  /*bb30*/  FADD.FTZ R24, R24, R7 ;  /* 0x0000000718187221 */ /* 0x000fc60000010000 */
[----:B0-----:R-:W-:Y:S01]  /*bb40*/  FADD.FTZ R19, R25, R4 ;  /* 0x0000000419137221 */ /* 0x001fe20000010000 */
[----:B------:R-:W-:-:S07]  /*bb50*/  FADD.FTZ R18, R24, R5 ;  /* 0x0000000518127221 */ /* 0x000fce0000010000 */
.L_x_4564:
[----:B------:R-:W-:Y:S05]  /*bb60*/  BSYNC B6 ;  /* 0x0000000000067941 */ /* 0x000fea0003800000 */
.L_x_4563:
        /* <DEDUP_REMOVED lines=15> */
.L_x_4612:
        /* <DEDUP_REMOVED lines=14> */
.L_x_4611:
        /* <DEDUP_REMOVED lines=19> */
.L_x_4615:
        /* <DEDUP_REMOVED lines=14> */
.L_x_4614:
[----:B------:R-:W-:Y:S01]  /*bf50*/  ISETP.GE.AND P0, PT, R0, 0x2, PT ;  /* 0x000000020000780c */ /* 0x000fe20003f06270 */
[----:B------:R-:W-:Y:S05]  /*bf60*/  WARPSYNC.ALL ;  /* 0x0000000000007948 */ /* 0x000fea0003800000 */
[----:B------:R-:W-:Y:S07]  /*bf70*/  BAR.SYNC.DEFER_BLOCKING 0x0 ;  /* 0x0000000000007b1d */ /* 0x000fee0000010000 */
[----:B------:R-:W-:Y:S05]  /*bf80*/  @!P0 BRA `(.L_x_4613) ;  /* 0x0000000000208947 */ /* 0x000fea0003800000 */
[----:B------:R-:W-:-:S07]  /*bf90*/  IMAD.MOV.U32 R3, RZ, RZ, 0x1 ;  /* 0x00000001ff037424 */ /* 0x000fce00078e00ff */
.L_x_4616:
[----:B------:R-:W1:Y:S04]  /*bfa0*/  SHFL.DOWN PT, R5, R18, R3, 0x1f ;  /* 0x08001f0312057589 */ /* 0x000e6800000e0000 */
[----:B------:R2:W3:Y:S02]  /*bfb0*/  SHFL.DOWN PT, R4, R19, R3, 0x1f ;  /* 0x08001f0313047589 */ /* 0x0004e400000e0000 */
[----:B--2---:R-:W-:-:S04]  /*bfc0*/  SHF.L.U32 R3, R3, 0x1, RZ ;  /* 0x0000000103037819 */ /* 0x004fc800000006ff */
[----:B------:R-:W-:Y:S01]  /*bfd0*/  ISETP.GE.AND P0, PT, R3, R0, PT ;  /* 0x000000000300720c */ /* 0x000fe20003f06270 */
[----:B-1----:R-:W-:Y:S01]  /*bfe0*/  FADD.FTZ R18, R5, R18 ;  /* 0x0000001205127221 */ /* 0x002fe20000010000 */
[----:B---3--:R-:W-:-:S11]  /*bff0*/  FADD.FTZ R19, R4, R19 ;  /* 0x0000001304137221 */ /* 0x008fd60000010000 */
[----:B------:R-:W-:Y:S05]  /*c000*/  @!P0 BRA `(.L_x_4616) ;  /* 0xfffffffc00e48947 */ /* 0x000fea000383ffff */
.L_x_4613:
[----:B-----5:R-:W2:Y:S01]  /*c010*/  LDC R14, c[0x0][0x3ec] ;  /* 0x0000fb00ff0e7b82 */ /* 0x020ea20000000800 */
[----:B------:R-:W-:Y:S01]  /*c020*/  HFMA2.MMA R22, -RZ, RZ, 0, 0 ;  /* 0x00000000ff167435 */ /* 0x000fe200000001ff */
[----:B------:R-:W-:Y:S01]  /*c030*/  IMAD.MOV.U32 R24, RZ, RZ, RZ ;  /* 0x000000ffff187224 */ /* 0x000fe200078e00ff */
        /* <DEDUP_REMOVED lines=275> */
.L_x_4617:
        /* <DEDUP_REMOVED lines=278> */
.L_x_4618:
        /* <DEDUP_REMOVED lines=13> */
[----:B-1----:R-:W1:Y:S01]  /*e3a0*/  S2R R0, SR_CTAID.X ;  /* 0x0000000000007919 */ /* 0x002e620000002500 */
        /* <DEDUP_REMOVED lines=283> */
.L_x_4620:
[----:B------:R-:W-:-:S04]  /*f560*/  IADD3 R6, P0, R24, UR4, RZ ;  /* 0x0000000418067c10 */ /* 0x000fc8000ff1e0ff */
[----:B------:R-:W-:Y:S01]  /*f570*/  IADD3.X R7, RZ, UR5, RZ, P0, !PT ;  /* 0x00000005ff077c10 */ /* 0x000fe200087fe4ff */
[----:B------:R-:W-:Y:S08]  /*f580*/  @!P1 BRA `(.L_x_4621) ;  /* 0x0000001000489947 */ /* 0x000ff00003800000 */
[----:B0-----:R-:W-:Y:S01]  /*f590*/  IADD3 R13, R9, 0x1, RZ ;  /* 0x00000001090d7810 */ /* 0x001fe20007ffe0ff */
        /* <DEDUP_REMOVED lines=273> */
.L_x_4621:
        /* <DEDUP_REMOVED lines=16> */
.L_x_4623:
[----:B------:R-:W-:Y:S05]  /*107b0*/  BSYNC B0 ;  /* 0x0000000000007941 */ /* 0x000fea0003800000 */
.L_x_4622:
[----:B------:R-:W-:Y:S01]  /*107c0*/  PRMT R10, R10, 0x9910, RZ ;  /* 0x000099100a0a7816 */ /* 0x000fe200000000ff */
[----:B------:R-:W-:Y:S01]  /*107d0*/  BSSY B0, `(.L_x_4624) ;  /* 0x000000e000007945 */ /* 0x000fe20003800000 */
[----:B------:R-:W-:Y:S02]  /*107e0*/  LOP3.LUT P0, RZ, R23, R2, RZ, 0xfc, !PT ;  /* 0x0000000217ff7212 */ /* 0x000fe4000780fcff */
[----:B------:R-:W-:-:S13]  /*107f0*/  ISETP.NE.AND P1, PT, R10, RZ, PT ;  /* 0x000000ff0a00720c */ /* 0x000fda0003f25270 */
[----:B------:R-:W-:Y:S05]  /*10800*/  @!P1 BRA `(.L_x_4625) ;  /* 0x0000000000289947 */ /* 0x000fea0003800000 */
[----:B------:R-:W1:Y:S01]  /*10810*/  S2UR UR4, SR_CTAID.Y ;  /* 0x00000000000479c3 */ /* 0x000e620000002600 */
[----:B------:R-:W-:-:S07]  /*10820*/  ISETP.NE.AND P2, PT, R16, RZ, PT ;  /* 0x000000ff1000720c */ /* 0x000fce0003f45270 */
[----:B0-----:R-:W1:Y:S08]  /*10830*/  LDC R13, c[0x0][0x10] ;  /* 0x00000400ff0d7b82 */ /* 0x001e700000000800 */
[----:B------:R-:W0:Y:S01]  /*10840*/  LDC.64 R10, c[0x0][0x608] ;  /* 0x00018200ff0a7b82 */ /* 0x000e220000000a00 */
[----:B-1----:R-:W-:Y:S01]  /*10850*/  IMAD R12, R0, R13, UR4 ;  /* 0x00000004000c7e24 */ /* 0x002fe2000f8e020d */
[----:B------:R-:W-:-:S03]  /*10860*/  ULDC UR4, c[0x0][0x0] ;  /* 0x0000000000047ab9 */ /* 0x000fc60000000800 */
[----:B------:R-:W-:-:S04]  /*10870*/  @!P2 IMAD R12, R12, UR4, R23 ;  /* 0x000000040c0cac24 */ /* 0x000fc8000f8e0217 */
[----:B0-----:R-:W-:-:S05]  /*10880*/  IMAD.WIDE.U32 R10, R12, 0x8, R10 ;  /* 0x000000080c0a7825 */ /* 0x001fca00078e000a */
[----:B------:R1:W-:Y:S04]  /*10890*/  STG.E desc[UR60][R10.64], R18 ;  /* 0x000000120a007986 */ /* 0x0003e8000c10193c */
[----:B------:R1:W-:Y:S02]  /*108a0*/  STG.E desc[UR60][R10.64+0x4], R19 ;  /* 0x000004130a007986 */ /* 0x0003e4000c10193c */
.L_x_4625:
[----:B------:R-:W-:Y:S05]  /*108b0*/  BSYNC B0 ;  /* 0x0000000000007941 */ /* 0x000fea0003800000 */
.L_x_4624:
        /* <DEDUP_REMOVED lines=18> */
[----:B0-----:R-:W0:Y:S01]  /*109e0*/  POPC R13, UR4 ;  /* 0x00000004000d7d09 */ /* 0x001e220008000000 */
[----:B-1----:R-:W-:Y:S01]  /*109f0*/  IMAD.WIDE.U32 R10, R0, 0x4, R10 ;  /* 0x00000004000a7825 */ /* 0x002fe200078e000a */
[----:B--2---:R-:W-:-:S13]  /*10a00*/  ISETP.EQ.U32.AND P0, PT, R14, R15, PT ;  /* 0x0000000f0e00720c */ /* 0x004fda0003f02070 */
[----:B0-----:R-:W2:Y:S01]  /*10a10*/  @P0 ATOMG.E.ADD.STRONG.GPU PT, R11, desc[UR60][R10.64], R13 ;  /* 0x0000000d0a0b09a8 */ /* 0x001ea200081ee1fc */
        /* <DEDUP_REMOVED lines=13> */
.L_x_4627:
[----:B------:R-:W-:Y:S05]  /*10af0*/  BSYNC B0 ;  /* 0x0000000000007941 */ /* 0x000fea0003800000 */
.L_x_4626:
        /* <DEDUP_REMOVED lines=23> */
[----:B0-----:R-:W-:Y:S02]  /*10c70*/  IMAD R12, R2, UR6, R23 ;  /* 0x00000006020c7c24 */ /* 0x001fe4000f8e0217 */
        /* <DEDUP_REMOVED lines=11> */
.L_x_4632:
        /* <DEDUP_REMOVED lines=10> */
.L_x_4631:
[----:B------:R-:W-:Y:S05]  /*10dd0*/  BRA `(.L_x_4630) ;  /* 0x0000000000547947 */ /* 0x000fea0003800000 */
.L_x_4629:
[----:B------:R-:W-:Y:S01]  /*10de0*/  ULDC UR7, c[0x0][0x22c] ;  /* 0x00008b0000077ab9 */ /* 0x000fe20000000800 */
[----:B------:R-:W-:Y:S02]  /*10df0*/  MOV R17, UR9 ;  /* 0x0000000900117c02 */ /* 0x000fe40008000f00 */
[----:B------:R-:W-:-:S13]  /*10e00*/  ISETP.GE.U32.AND P0, PT, R2, UR7, PT ;  /* 0x0000000702007c0c */ /* 0x000fda000bf06070 */
[----:B------:R-:W-:Y:S05]  /*10e10*/  @P0 BRA `(.L_x_4630) ;  /* 0x0000000000440947 */ /* 0x000fea0003800000 */
[----:B------:R-:W-:Y:S01]  /*10e20*/  ULDC UR6, c[0x0][0x10] ;  /* 0x0000040000067ab9 */ /* 0x000fe20000000800 */
[----:B------:R-:W1:Y:S01]  /*10e30*/  LDC R18, c[0x0][RZ] ;  /* 0x00000000ff127b82 */ /* 0x000e620000000800 */
[----:B------:R-:W-:Y:S01]  /*10e40*/  IMAD.MOV.U32 R15, RZ, RZ, R2 ;  /* 0x000000ffff0f7224 */ /* 0x000fe200078e0002 */
[----:B------:R-:W-:Y:S01]  /*10e50*/  MOV R17, UR9 ;  /* 0x0000000900117c02 */ /* 0x000fe20008000f00 */
[----:B------:R-:W-:-:S05]  /*10e60*/  IMAD R0, R0, UR6, RZ ;  /* 0x0000000600007c24 */ /* 0x000fca000f8e02ff */
[----:B------:R-:W2:Y:S08]  /*10e70*/  LDC.64 R10, c[0x0][0x608] ;  /* 0x00018200ff0a7b82 */ /* 0x000eb00000000a00 */
[----:B------:R-:W3:Y:S02]  /*10e80*/  LDC R20, c[0x0][0x4] ;  /* 0x00000100ff147b82 */ /* 0x000ee40000000800 */
.L_x_4633:
[----:B0-----:R-:W-:-:S05]  /*10e90*/  IADD3 R12, R0, R15, RZ ;  /* 0x0000000f000c7210 */ /* 0x001fca0007ffe0ff */
[----:B-1----:R-:W-:-:S04]  /*10ea0*/  IMAD R13, R12, R18, R23 ;  /* 0x000000120c0d7224 */ /* 0x002fc800078e0217 */
[----:B--2---:R-:W-:-:S05]  /*10eb0*/  IMAD.WIDE.U32 R12, R13, 0x8, R10 ;  /* 0x000000080d0c7825 */ /* 0x004fca00078e000a */
[----:B------:R-:W2:Y:S04]  /*10ec0*/  LDG.E R19, desc[UR60][R12.64] ;  /* 0x0000003c0c137981 */ /* 0x000ea8000c1e1900 */
[----:B------:R-:W4:Y:S01]  /*10ed0*/  LDG.E R14, desc[UR60][R12.64+0x4] ;  /* 0x0000043c0c0e7981 */ /* 0x000f22000c1e1900 */
[----:B---3--:R-:W-:-:S05]  /*10ee0*/  IMAD.IADD R15, R20, 0x1, R15 ;  /* 0x00000001140f7824 */ /* 0x008fca00078e020f */
[----:B------:R-:W-:Y:S01]  /*10ef0*/  ISETP.GE.U32.AND P0, PT, R15, UR7, PT ;  /* 0x000000070f007c0c */ /* 0x000fe2000bf06070 */
[----:B--2---:R-:W-:Y:S01]  /*10f00*/  FADD.FTZ R16, R19, R16 ;  /* 0x0000001013107221 */ /* 0x004fe20000010000 */
[----:B----4-:R-:W-:-:S11]  /*10f10*/  FADD.FTZ R17, R14, R17 ;  /* 0x000000110e117221 */ /* 0x010fd60000010000 */
[----:B------:R-:W-:Y:S05]  /*10f20*/  @!P0 BRA `(.L_x_4633) ;  /* 0xfffffffc00d88947 */ /* 0x000fea000383ffff */
.L_x_4630:
[----:B------:R-:W-:Y:S05]  /*10f30*/  BSYNC B0 ;  /* 0x0000000000007941 */ /* 0x000fea0003800000 */
.L_x_4628:
        /* <DEDUP_REMOVED lines=13> */
.L_x_4635:
[----:B------:R-:W-:Y:S01]  /*11010*/  IADD3 R10, R2, R11, RZ ;  /* 0x0000000b020a7210 */ /* 0x000fe20007ffe0ff */
[----:B------:R-:W-:Y:S03]  /*11020*/  BAR.SYNC.DEFER_BLOCKING 0x0 ;  /* 0x0000000000007b1d */ /* 0x000fe60000010000 */
[----:B------:R-:W-:-:S04]  /*11030*/  ISETP.GE.U32.AND P0, PT, R10, UR6, PT ;  /* 0x000000060a007c0c */ /* 0x000fc8000bf06070 */
[----:B------:R-:W-:-:S13]  /*11040*/  ISETP.GE.U32.OR P0, PT, R2, R11, P0 ;  /* 0x0000000b0200720c */ /* 0x000fda0000706470 */
[----:B------:R-:W-:-:S05]  /*11050*/  @!P0 IMAD R10, R10, R14, R23 ;  /* 0x0000000e0a0a8224 */ /* 0x000fca00078e0217 */
[----:B------:R-:W-:-:S05]  /*11060*/  @!P0 LEA R10, R10, UR4, 0x3 ;  /* 0x000000040a0a8c11 */ /* 0x000fca000f8e18ff */
[----:B0-----:R-:W1:Y:S02]  /*11070*/  @!P0 LDS.64 R12, [R10] ;  /* 0x000000000a0c8984 */ /* 0x001e640000000a00 */
[----:B-1----:R-:W-:Y:S01]  /*11080*/  @!P0 FADD.FTZ R16, R16, R12 ;  /* 0x0000000c10108221 */ /* 0x002fe20000010000 */
[----:B------:R-:W-:-:S05]  /*11090*/  @!P0 FADD.FTZ R17, R17, R13 ;  /* 0x0000000d11118221 */ /* 0x000fca0000010000 */
[----:B------:R2:W-:Y:S01]  /*110a0*/  @!P0 STS.64 [R0], R16 ;  /* 0x0000001000008388 */ /* 0x0005e20000000a00 */
[----:B------:R-:W-:Y:S02]  /*110b0*/  ISETP.GT.AND P0, PT, R11, 0x1, PT ;  /* 0x000000010b00780c */ /* 0x000fe40003f04270 */
[----:B------:R-:W-:-:S11]  /*110c0*/  SHF.R.S32.HI R11, RZ, 0x1, R11 ;  /* 0x00000001ff0b7819 */ /* 0x000fd6000001140b */
[----:B--2---:R-:W-:Y:S05]  /*110d0*/  @P0 BRA `(.L_x_4635) ;  /* 0xfffffffc00cc0947 */ /* 0x004fea000383ffff */
.L_x_4634:
        /* <DEDUP_REMOVED lines=10> */
.L_x_4638:
[----:B------:R-:W-:Y:S01]  /*11180*/  IADD3 R2, R23, R10, RZ ;  /* 0x0000000a17027210 */ /* 0x000fe20007ffe0ff */
[----:B------:R-:W-:Y:S03]  /*11190*/  BAR.SYNC.DEFER_BLOCKING 0x0 ;  /* 0x0000000000007b1d */ /* 0x000fe60000010000 */
[----:B------:R-:W-:-:S04]  /*111a0*/  ISETP.GE.U32.AND P0, PT, R2, R14, PT ;  /* 0x0000000e0200720c */ /* 0x000fc80003f06070 */
[----:B------:R-:W-:-:S13]  /*111b0*/  ISETP.GE.U32.OR P0, PT, R23, R10, P0 ;  /* 0x0000000a1700720c */ /* 0x000fda0000706470 */
[----:B------:R-:W-:Y:S01]  /*111c0*/  @!P0 IMAD R2, R10, 0x8, R0 ;  /* 0x000000080a028824 */ /* 0x000fe200078e0200 */
[----:B------:R-:W-:-:S04]  /*111d0*/  SHF.R.S32.HI R10, RZ, 0x1, R10 ;  /* 0x00000001ff0a7819 */ /* 0x000fc8000001140a */
[----:B0-----:R-:W1:Y:S02]  /*111e0*/  @!P0 LDS.64 R12, [R2] ;  /* 0x00000000020c8984 */ /* 0x001e640000000a00 */
[----:B-1----:R-:W-:Y:S01]  /*111f0*/  @!P0 FADD.FTZ R16, R16, R12 ;  /* 0x0000000c10108221 */ /* 0x002fe20000010000 */
[----:B------:R-:W-:-:S05]  /*11200*/  @!P0 FADD.FTZ R17, R17, R13 ;  /* 0x0000000d11118221 */ /* 0x000fca0000010000 */
[----:B------:R2:W-:Y:S01]  /*11210*/  @!P0 STS.64 [R0], R16 ;  /* 0x0000001000008388 */ /* 0x0005e20000000a00 */
[----:B------:R-:W-:-:S13]  /*11220*/  ISETP.GE.AND P0, PT, R10, 0x20, PT ;  /* 0x000000200a00780c */ /* 0x000fda0003f06270 */
[----:B--2---:R-:W-:Y:S05]  /*11230*/  @P0 BRA `(.L_x_4638) ;  /* 0xfffffffc00d00947 */ /* 0x004fea000383ffff */
[----:B------:R-:W-:-:S07]  /*11240*/  MOV R2, 0x20 ;  /* 0x0000002000027802 */ /* 0x000fce0000000f00 */
.L_x_4637:
[----:B------:R-:W-:Y:S01]  /*11250*/  BAR.SYNC.DEFER_BLOCKING 0x0 ;  /* 0x0000000000007b1d */ /* 0x000fe20000010000 */
[----:B------:R-:W-:-:S13]  /*11260*/  ISETP.GE.AND P0, PT, R2, 0x2, PT ;  /* 0x000000020200780c */ /* 0x000fda0003f06270 */
[----:B------:R-:W-:Y:S05]  /*11270*/  @!P0 BRA `(.L_x_4636) ;  /* 0x0000000000208947 */ /* 0x000fea0003800000 */
[----:B------:R-:W-:-:S11]  /*11280*/  HFMA2.MMA R11, -RZ, RZ, 0, 5.9604644775390625e-08 ;  /* 0x00000001ff0b7435 */ /* 0x000fd600000001ff */
.L_x_4639:
[----:B0-----:R-:W0:Y:S04]  /*11290*/  SHFL.DOWN PT, R13, R16, R11, 0x1f ;  /* 0x08001f0b100d7589 */ /* 0x001e2800000e0000 */
[----:B-1----:R1:W2:Y:S02]  /*112a0*/  SHFL.DOWN PT, R0, R17, R11, 0x1f ;  /* 0x08001f0b11007589 */ /* 0x0022a400000e0000 */
[----:B-1----:R-:W-:-:S05]  /*112b0*/  IMAD.SHL.U32 R11, R11, 0x2, RZ ;  /* 0x000000020b0b7824 */ /* 0x002fca00078e00ff */
[----:B------:R-:W-:Y:S01]  /*112c0*/  ISETP.GE.AND P0, PT, R11, R2, PT ;  /* 0x000000020b00720c */ /* 0x000fe20003f06270 */
[----:B0-----:R-:W-:Y:S01]  /*112d0*/  FADD.FTZ R16, R13, R16 ;  /* 0x000000100d107221 */ /* 0x001fe20000010000 */
[----:B--2---:R-:W-:-:S11]  /*112e0*/  FADD.FTZ R17, R0, R17 ;  /* 0x0000001100117221 */ /* 0x004fd60000010000 */
[----:B------:R-:W-:Y:S05]  /*112f0*/  @!P0 BRA `(.L_x_4639) ;  /* 0xfffffffc00e48947 */ /* 0x000fea000383ffff */
.L_x_4636:
        /* <DEDUP_REMOVED lines=10> */
[----:B-1----:R-:W3:Y:S01]  /*113a0*/  LDG.E R0, desc[UR60][R4.64+0x4] ;  /* 0x0000043c04007981 */ /* 0x002ee2000c1e1900 */
[----:B--2---:R-:W-:Y:S01]  /*113b0*/  FADD.FTZ R16, R16, R3 ;  /* 0x0000000310107221 */ /* 0x004fe20000010000 */
[----:B---3--:R-:W-:-:S07]  /*113c0*/  FADD.FTZ R17, R17, R0 ;  /* 0x0000000011117221 */ /* 0x008fce0000010000 */
.L_x_4641:
[----:B------:R-:W-:Y:S05]  /*113d0*/  @!P1 BRA `(.L_x_4642) ;  /* 0x0000000000bc9947 */ /* 0x000fea0003800000 */
[----:B------:R-:W2:Y:S02]  /*113e0*/  LDC R18, c[0x0][0x624] ;  /* 0x00018900ff127b82 */ /* 0x000ea40000000800 */
[----:B--2---:R-:W-:-:S04]  /*113f0*/  ISETP.NE.AND P0, PT, R18, 0x1, PT ;  /* 0x000000011200780c */ /* 0x004fc80003f05270 */
[----:B-1----:R-:W-:-:S09]  /*11400*/  P2R R0, PR, RZ, 0x1 ;  /* 0x00000001ff007803 */ /* 0x002fd20000000000 */
        /* <DEDUP_REMOVED lines=13> */
[----:B0-----:R-:W-:Y:S01]  /*114e0*/  IMAD.MOV.U32 R13, RZ, RZ, RZ ;  /* 0x000000ffff0d7224 */ /* 0x001fe200078e00ff */
[----:B-1----:R-:W-:-:S07]  /*114f0*/  MOV R12, 0x1 ;  /* 0x00000001000c7802 */ /* 0x002fce0000000f00 */
[----:B------:R-:W-:-:S07]  /*11500*/  LEPC R20, `(.L_x_4643) ;  /* 0x000000001014794e */ /* 0x000fce0000000000 */
[----:B--2---:R-:W-:Y:S05]  /*11510*/  CALL.ABS.NOINC R2 ;  /* 0x0000000002007343 */ /* 0x004fea0003c00000 */
.L_x_4643:
        /* <DEDUP_REMOVED lines=17> */
[----:B0-----:R-:W-:Y:S01]  /*11630*/  IMAD.MOV.U32 R12, RZ, RZ, 0x1 ;  /* 0x00000001ff0c7424 */ /* 0x001fe200078e00ff */
[----:B------:R-:W-:-:S02]  /*11640*/  MOV R11, UR7 ;  /* 0x00000007000b7c02 */ /* 0x000fc40008000f00 */
[----:B--2---:R-:W-:-:S07]  /*11650*/  MOV R13, RZ ;  /* 0x000000ff000d7202 */ /* 0x004fce0000000f00 */
[----:B------:R-:W-:-:S07]  /*11660*/  LEPC R20, `(.L_x_4644) ;  /* 0x000000001014794e */ /* 0x000fce0000000000 */
[----:B-1-3--:R-:W-:Y:S05]  /*11670*/  CALL.ABS.NOINC R2 ;  /* 0x0000000002007343 */ /* 0x00afea0003c00000 */
.L_x_4644:
[----:B------:R-:W-:Y:S02]  /*11680*/  ULDC.64 UR4, c[0x0][0x5f0] ;  /* 0x00017c0000047ab9 */ /* 0x000fe40000000a00 */
[----:B------:R-:W-:-:S04]  /*11690*/  IADD3 R22, P0, R22, UR4, RZ ;  /* 0x0000000416167c10 */ /* 0x000fc8000ff1e0ff */
[----:B------:R-:W-:-:S05]  /*116a0*/  IADD3.X R23, RZ, UR5, RZ, P0, !PT ;  /* 0x00000005ff177c10 */ /* 0x000fca00087fe4ff */
[----:B------:R-:W-:Y:S01]  /*116b0*/  STG.E desc[UR60][R22.64], R17 ;  /* 0x0000001116007986 */ /* 0x000fe2000c10193c */
[----:B------:R-:W-:Y:S05]  /*116c0*/  EXIT ;  /* 0x000000000000794d */ /* 0x000fea0003800000 */
.L_x_4642:
[----:B------:R-:W-:Y:S04]  /*116d0*/  STG.E desc[UR60][R4.64], R16 ;  /* 0x0000001004007986 */ /* 0x000fe8000c10193c */
[----:B------:R-:W-:Y:S01]  /*116e0*/  STG.E desc[UR60][R4.64+0x4], R17 ;  /* 0x0000041104007986 */ /* 0x000fe2000c10193c */
[----:B------:R-:W-:Y:S05]  /*116f0*/  EXIT ;  /* 0x000000000000794d */ /* 0x000fea0003800000 */
.L_x_4640:
        /* <DEDUP_REMOVED lines=8> */
.L_x_4645:
        /* <DEDUP_REMOVED lines=13> */
[----:B------:R-:W-:Y:S01]  /*11850*/  MOV R6, UR4 ;  /* 0x0000000400067c02 */ /* 0x000fe20008000f00 */
[----:B------:R-:W-:Y:S01]  /*11860*/  IMAD.U32 R7, RZ, RZ, UR5 ;  /* 0x00000005ff077e24 */ /* 0x000fe2000f8e00ff */
[----:B------:R-:W-:Y:S01]  /*11870*/  MOV R10, UR6 ;  /* 0x00000006000a7c02 */ /* 0x000fe20008000f00 */
[----:B------:R-:W-:Y:S01]  /*11880*/  IMAD.MOV.U32 R8, RZ, RZ, 0x2ef ;  /* 0x000002efff087424 */ /* 0x000fe200078e00ff */
[----:B------:R-:W-:-:S02]  /*11890*/  MOV R11, UR7 ;  /* 0x00000007000b7c02 */ /* 0x000fc40008000f00 */
[----:B-1----:R-:W-:-:S07]  /*118a0*/  MOV R13, RZ ;  /* 0x000000ff000d7202 */ /* 0x002fce0000000f00 */
[----:B------:R-:W-:-:S07]  /*118b0*/  LEPC R20, `(.L_x_4647) ;  /* 0x000000001014794e */ /* 0x000fce0000000000 */
[----:B--2---:R-:W-:Y:S05]  /*118c0*/  CALL.ABS.NOINC R2 ;  /* 0x0000000002007343 */ /* 0x004fea0003c00000 */
.L_x_4647:
        /* <DEDUP_REMOVED lines=19> */
[----:B--2---:R-:W-:-:S07]  /*11a00*/  MOV R12, 0x1 ;  /* 0x00000001000c7802 */ /* 0x004fce0000000f00 */
[----:B------:R-:W-:-:S07]  /*11a10*/  LEPC R20, `(.L_x_4648) ;  /* 0x000000001014794e */ /* 0x000fce0000000000 */
[----:B-1-3--:R-:W-:Y:S05]  /*11a20*/  CALL.ABS.NOINC R2 ;  /* 0x0000000002007343 */ /* 0x00afea0003c00000 */
.L_x_4648:
[----:B------:R-:W-:Y:S02]  /*11a30*/  ULDC.64 UR4, c[0x0][0x5f0] ;  /* 0x00017c0000047ab9 */ /* 0x000fe40000000a00 */
[----:B------:R-:W-:-:S04]  /*11a40*/  IADD3 R22, P0, R22, UR4, RZ ;  /* 0x0000000416167c10 */ /* 0x000fc8000ff1e0ff */
[----:B------:R-:W-:-:S05]  /*11a50*/  IADD3.X R23, RZ, UR5, RZ, P0, !PT ;  /* 0x00000005ff177c10 */ /* 0x000fca00087fe4ff */
[----:B------:R-:W-:Y:S01]  /*11a60*/  STG.E desc[UR60][R22.64], R17 ;  /* 0x0000001116007986 */ /* 0x000fe2000c10193c */
[----:B------:R-:W-:Y:S05]  /*11a70*/  EXIT ;  /* 0x000000000000794d */ /* 0x000fea0003800000 */
.L_x_4646:
[----:B------:R-:W-:Y:S04]  /*11a80*/  STG.E desc[UR60][R6.64], R16 ;  /* 0x0000001006007986 */ /* 0x000fe8000c10193c */
[----:B------:R-:W-:Y:S01]  /*11a90*/  STG.E desc[UR60][R8.64], R17 ;  /* 0x0000001108007986 */ /* 0x000fe2000c10193c */
[----:B------:R-:W-:Y:S05]  /*11aa0*/  EXIT ;  /* 0x000000000000794d */ /* 0x000fea0003800000 */
.L_x_4619:
        /* <DEDUP_REMOVED lines=11> */
[----:B-1----:R-:W1:Y:S01]  /*11b60*/  LDC.U8 R0, c[0x0][0x620] ;  /* 0x00018800ff007b82 */ /* 0x002e620000000000 */
        /* <DEDUP_REMOVED lines=11> */
.L_x_4650:
        /* <DEDUP_REMOVED lines=18> */
[----:B-1----:R-:W-:-:S07]  /*11d40*/  MOV R13, RZ ;  /* 0x000000ff000d7202 */ /* 0x002fce0000000f00 */
[----:B------:R-:W-:-:S07]  /*11d50*/  LEPC R20, `(.L_x_4652) ;  /* 0x000000001014794e */ /* 0x000fce0000000000 */
[----:B--2---:R-:W-:Y:S05]  /*11d60*/  CALL.ABS.NOINC R2 ;  /* 0x0000000002007343 */ /* 0x004fea0003c00000 */
.L_x_4652:
        /* <DEDUP_REMOVED lines=19> */
[----:B--2---:R-:W-:-:S07]  /*11ea0*/  MOV R13, RZ ;  /* 0x000000ff000d7202 */ /* 0x004fce0000000f00 */
[----:B------:R-:W-:-:S07]  /*11eb0*/  LEPC R20, `(.L_x_4653) ;  /* 0x000000001014794e */ /* 0x000fce0000000000 */
[----:B-1-3--:R-:W-:Y:S05]  /*11ec0*/  CALL.ABS.NOINC R2 ;  /* 0x0000000002007343 */ /* 0x00afea0003c00000 */
.L_x_4653:
[----:B------:R-:W-:Y:S02]  /*11ed0*/  ULDC.64 UR4, c[0x0][0x5f0] ;  /* 0x00017c0000047ab9 */ /* 0x000fe40000000a00 */
[----:B------:R-:W-:-:S05]  /*11ee0*/  IADD3 R22, P0, R22, UR4, RZ ;  /* 0x0000000416167c10 */ /* 0x000fca000ff1e0ff */
[----:B------:R-:W-:-:S05]  /*11ef0*/  IMAD.X R23, RZ, RZ, UR5, P0 ;  /* 0x00000005ff177e24 */ /* 0x000fca00080e06ff */
[----:B------:R-:W-:Y:S01]  /*11f00*/  STG.E desc[UR60][R22.64], R19 ;  /* 0x0000001316007986 */ /* 0x000fe2000c10193c */
[----:B------:R-:W-:Y:S05]  /*11f10*/  EXIT ;  /* 0x000000000000794d */ /* 0x000fea0003800000 */
.L_x_4651:
[----:B------:R-:W-:Y:S04]  /*11f20*/  STG.E desc[UR60][R4.64], R18 ;  /* 0x0000001204007986 */ /* 0x000fe8000c10193c */
[----:B------:R-:W-:Y:S01]  /*11f30*/  STG.E desc[UR60][R4.64+0x4], R19 ;  /* 0x0000041304007986 */ /* 0x000fe2000c10193c */
[----:B------:R-:W-:Y:S05]  /*11f40*/  EXIT ;  /* 0x000000000000794d */ /* 0x000fea0003800000 */
.L_x_4649:
        /* <DEDUP_REMOVED lines=8> */
.L_x_4654:
        /* <DEDUP_REMOVED lines=21> */
.L_x_4656:
        /* <DEDUP_REMOVED lines=22> */
.L_x_4657:
[----:B------:R-:W-:Y:S02]  /*12280*/  ULDC.64 UR4, c[0x0][0x5f0] ;  /* 0x00017c0000047ab9 */ /* 0x000fe40000000a00 */
[----:B------:R-:W-:-:S04]  /*12290*/  IADD3 R22, P0, R22, UR4, RZ ;  /* 0x0000000416167c10 */ /* 0x000fc8000ff1e0ff */
[----:B------:R-:W-:-:S05]  /*122a0*/  IADD3.X R23, RZ, UR5, RZ, P0, !PT ;  /* 0x00000005ff177c10 */ /* 0x000fca00087fe4ff */
[----:B------:R-:W-:Y:S01]  /*122b0*/  STG.E desc[UR60][R22.64], R19 ;  /* 0x0000001316007986 */ /* 0x000fe2000c10193c */
[----:B------:R-:W-:Y:S05]  /*122c0*/  EXIT ;  /* 0x000000000000794d */ /* 0x000fea0003800000 */
.L_x_4655:
[----:B------:R-:W-:Y:S04]  /*122d0*/  STG.E desc[UR60][R6.64], R18 ;  /* 0x0000001206007986 */ /* 0x000fe8000c10193c */
[----:B------:R-:W-:Y:S01]  /*122e0*/  STG.E desc[UR60][R8.64], R19 ;  /* 0x0000001308007986 */ /* 0x000fe2000c10193c */
[----:B------:R-:W-:Y:S05]  /*122f0*/  EXIT ;  /* 0x000000000000794d */ /* 0x000fea0003800000 */
.L_x_4658:
        /* <DEDUP_REMOVED lines=16> */
.L_x_9849:


//--------------------- .text._ZN2at6native13reduce_kernelILi128ELi4ENS0_8ReduceOpIfNS0_9NanSumOpsIffEEjfLi4ELi4EEEEEvT1_ --------------------------
	.section	.text._ZN2at6native13reduce_kernelILi128ELi4ENS0_8ReduceOpIfNS0_9NanSumOpsIffEEjfLi4ELi4EEEEEvT1_,"ax",@progbits
	.align	128
        .global         _ZN2at6native13reduce_kernelILi128ELi4ENS0_8ReduceOpIfNS0_9NanSumOpsIffEEjfLi4ELi4EEEEEvT1_
        .type           _ZN2at6native13reduce_kernelILi128ELi4ENS0_8ReduceOpIfNS0_9NanSumOpsIffEEjfLi4ELi4EEEEEvT1_,@function
        .size           _ZN2at6native13reduce_kernelILi128ELi4ENS0_8ReduceOpIfNS0_9NanSumOpsIffEEjfLi4ELi4EEEEEvT1_,(.L_x_9850 - _ZN2at6native13reduce_kernelILi128ELi4ENS0_8ReduceOpIfNS0_9NanSumOpsIffEEjfLi4ELi4EEEEEvT1_)
        .other          _ZN2at6native13reduce_kernelILi128ELi4ENS0_8ReduceOpIfNS0_9NanSumOpsIffEEjfLi4ELi4EEEEEvT1_,@"STO_CUDA_ENTRY STV_DEFAULT"
_ZN2at6native13reduce_kernelILi128ELi4ENS0_8ReduceOpIfNS0_9NanSumOpsIffEEjfLi4ELi4EEEEEvT1_:
.text._ZN2at6native13reduce_kernelILi128ELi4ENS0_8ReduceOpIfNS0_9NanSumOpsIffEEjfLi4ELi4EEEEEvT1_:
        /* <DEDUP_REMOVED lines=293> */
.L_x_4659:
        /* <DEDUP_REMOVED lines=30> */
.L_x_4663:
        /* <DEDUP_REMOVED lines=25> */
.L_x_4669:
[----:B------:R-:W-:Y:S05]  /*15c0*/  BSYNC B2 ;  /* 0x0000000000027941 */ /* 0x000fea0003800000 */
.L_x_4668:
        /* <DEDUP_REMOVED lines=12> */
.L_x_4667:
[----:B------:R-:W-:Y:S05]  /*1690*/  BSYNC B1 ;  /* 0x0000000000017941 */ /* 0x000fea0003800000 */
.L_x_4666:
[----:B------:R-:W0:Y:S01]  /*16a0*/  LDC R3, c[0x0][0x21c] ;  /* 0x00008700ff037b82 */ /* 0x000e220000000800 */
[----:B------:R-:W-:-:S04]  /*16b0*/  IADD3 R5, P0, -R6, 0x4, RZ ;  /* 0x0000000406057810 */ /* 0x000fc80007f1e1ff */
[----:B------:R-:W-:Y:S01]  /*16c0*/  LEA R40, P1, R5, R40, 0x2 ;  /* 0x0000002805287211 */ /* 0x000fe200078210ff */
[----:B------:R-:W-:-:S05]  /*16d0*/  IMAD.X R4, RZ, RZ, -0x1, P0 ;  /* 0xffffffffff047424 */ /* 0x000fca00000e06ff */
[----:B------:R-:W-:Y:S02]  /*16e0*/  LEA.HI.X R41, R5, R41, R4, 0x2, P1 ;  /* 0x0000002905297211 */ /* 0x000fe400008f1404 */
[----:B0-----:R-:W-:-:S07]  /*16f0*/  IADD3 R3, R6, -0x4, R3 ;  /* 0xfffffffc06037810 */ /* 0x001fce0007ffe003 */
.L_x_4665:
[----:B------:R-:W-:Y:S05]  /*1700*/  BSYNC B0 ;  /* 0x0000000000007941 */ /* 0x000fea0003800000 */
.L_x_4664:
        /* <DEDUP_REMOVED lines=14> */
.L_x_4672:
        /* <DEDUP_REMOVED lines=19> */
.L_x_4671:
[----:B------:R-:W-:Y:S05]  /*1920*/  BSYNC B0 ;  /* 0x0000000000007941 */ /* 0x000fea0003800000 */
.L_x_4670:
        /* <DEDUP_REMOVED lines=8> */
.L_x_4674:
[----:B------:R-:W-:Y:S05]  /*19b0*/  BSYNC B0 ;  /* 0x0000000000007941 */ /* 0x000fea0003800000 */
.L_x_4673:
        /* <DEDUP_REMOVED lines=13> */
.L_x_4676:
[----:B------:R-:W-:Y:S05]  /*1a90*/  BSYNC B0 ;  /* 0x0000000000007941 */ /* 0x000fea0003800000 */
.L_x_4675:
[----:B------:R-:W-:Y:S01]  /*1aa0*/  FADD.FTZ R11, R11, R0 ;  /* 0x000000000b0b7221 */ /* 0x000fe20000010000 */
[----:B------:R-:W-:Y:S02]  /*1ab0*/  MOV R25, RZ ;  /* 0x000000ff00197202 */ /* 0x000fe40000000f00 */
[----:B------:R-:W-:Y:S01]  /*1ac0*/  CS2R R26, SRZ ;  /* 0x00000000001a7805 */ /* 0x000fe2000001ff00 */
[----:B------:R-:W-:-:S04]  /*1ad0*/  FADD.FTZ R11, R11, R8 ;  /* 0x000000080b0b7221 */ /* 0x000fc80000010000 */
[----:B------:R-:W-:Y:S01]  /*1ae0*/  FADD.FTZ R24, R11, R24 ;  /* 0x000000180b187221 */ /* 0x000fe20000010000 */
[----:B------:R-:W-:Y:S06]  /*1af0*/  BRA `(.L_x_4661) ;  /* 0x000000ac00407947 */ /* 0x000fec0003800000 */
.L_x_4662:
        /* <DEDUP_REMOVED lines=48> */
.L_x_4685:
        /* <DEDUP_REMOVED lines=297> */
.L_x_4681:
        /* <DEDUP_REMOVED lines=252> */
.L_x_4682:
        /* <DEDUP_REMOVED lines=253> */
.L_x_4683:
[----:B------:R-:W-:-:S04]  /*5020*/  LOP3.LUT R9, R24, 0xfffffff0, RZ, 0xc0, !PT ;  /* 0xfffffff018097812 */ /* 0x000fc800078ec0ff */
[----:B------:R-:W-:-:S05]  /*5030*/  IADD3 R8, P1, R40, R9, RZ ;  /* 0x0000000928087210 */ /* 0x000fca0007f3e0ff */
[----:B------:R-:W-:-:S06]  /*5040*/  IMAD.X R9, RZ, RZ, R41, P1 ;  /* 0x000000ffff097224 */ /* 0x000fcc00008e0629 */
[----:B------:R-:W5:Y:S01]  /*5050*/  LDG.E.128 R8, desc[UR60][R8.64] ;  /* 0x0000003c08087981 */ /* 0x000f62000c1e1d00 */
        /* <DEDUP_REMOVED lines=246> */
.L_x_4684:
[----:B------:R-:W-:Y:S02]  /*5fc0*/  LOP3.LUT R25, R42, 0xfffffff0, RZ, 0xc0, !PT ;  /* 0xfffffff02a197812 */ /* 0x000fe400078ec0ff */
[----:B-----5:R-:W-:Y:S02]  /*5fd0*/  FSETP.GTU.FTZ.AND P2, PT, |R21|, +INF , PT ;  /* 0x7f8000001500780b */ /* 0x020fe40003f5c200 */
[----:B------:R-:W-:Y:S02]  /*5fe0*/  FSETP.GTU.FTZ.AND P3, PT, |R22|, +INF , PT ;  /* 0x7f8000001600780b */ /* 0x000fe40003f7c200 */
[----:B------:R-:W-:Y:S01]  /*5ff0*/  FSETP.GTU.FTZ.AND P4, PT, |R23|, +INF , PT ;  /* 0x7f8000001700780b */ /* 0x000fe20003f9c200 */
[----:B------:R-:W-:Y:S01]  /*6000*/  IMAD.IADD R43, R43, 0x1, R0 ;  /* 0x000000012b2b7824 */ /* 0x000fe200078e0200 */
[----:B------:R-:W-:Y:S01]  /*6010*/  IADD3 R24, P1, R40, R25, RZ ;  /* 0x0000001928187210 */ /* 0x000fe20007f3e0ff */
[----:B------:R-:W-:-:S03]  /*6020*/  ULDC UR4, c[0x0][0x21c] ;  /* 0x0000870000047ab9 */ /* 0x000fc60000000800 */
[----:B------:R-:W-:-:S06]  /*6030*/  IADD3.X R25, RZ, R41, RZ, P1, !PT ;  /* 0x00000029ff197210 */ /* 0x000fcc0000ffe4ff */
[----:B------:R-:W2:Y:S01]  /*6040*/  LDG.E.128 R24, desc[UR60][R24.64] ;  /* 0x0000003c18187981 */ /* 0x000ea2000c1e1d00 */
[----:B------:R-:W-:Y:S01]  /*6050*/  FSETP.GTU.FTZ.AND P1, PT, |R20|, +INF , PT ;  /* 0x7f8000001400780b */ /* 0x000fe20003f3c200 */
[----:B------:R-:W-:Y:S01]  /*6060*/  IMAD R49, R0, 0x3, R43 ;  /* 0x0000000300317824 */ /* 0x000fe200078e022b */
[----:B------:R-:W-:Y:S02]  /*6070*/  FSEL R42, R21, RZ, !P2 ;  /* 0x000000ff152a7208 */ /* 0x000fe40005000000 */
[----:B------:R-:W-:Y:S02]  /*6080*/  FSEL R45, R20, RZ, !P1 ;  /* 0x000000ff142d7208 */ /* 0x000fe40004800000 */
[----:B------:R-:W-:Y:S01]  /*6090*/  FSETP.GTU.FTZ.AND P1, PT, |R12|, +INF , PT ;  /* 0x7f8000000c00780b */ /* 0x000fe20003f3c200 */
[----:B------:R-:W-:Y:S01]  /*60a0*/  FADD.FTZ R39, R42, R39 ;  /* 0x000000272a277221 */ /* 0x000fe20000010000 */
[----:B------:R-:W-:Y:S01]  /*60b0*/  FSETP.GTU.FTZ.AND P2, PT, |R13|, +INF , PT ;  /* 0x7f8000000d00780b */ /* 0x000fe20003f5c200 */
[----:B------:R-:W-:Y:S01]  /*60c0*/  FADD.FTZ R38, R45, R38 ;  /* 0x000000262d267221 */ /* 0x000fe20000010000 */
[----:B------:R-:W-:-:S02]  /*60d0*/  FSEL R42, R12, RZ, !P1 ;  /* 0x000000ff0c2a7208 */ /* 0x000fc40004800000 */
[----:B------:R-:W-:Y:S02]  /*60e0*/  FSETP.GTU.FTZ.AND P1, PT, |R8|, +INF , PT ;  /* 0x7f8000000800780b */ /* 0x000fe40003f3c200 */
[----:B------:R-:W-:Y:S01]  /*60f0*/  FSEL R47, R22, RZ, !P3 ;  /* 0x000000ff162f7208 */ /* 0x000fe20005800000 */
[----:B------:R-:W-:Y:S01]  /*6100*/  FADD.FTZ R33, R42, R33 ;  /* 0x000000212a217221 */ /* 0x000fe20000010000 */
[----:B------:R-:W-:Y:S02]  /*6110*/  FSEL R42, R8, RZ, !P1 ;  /* 0x000000ff082a7208 */ /* 0x000fe40004800000 */
[----:B------:R-:W-:Y:S01]  /*6120*/  FSEL R44, R23, RZ, !P4 ;  /* 0x000000ff172c7208 */ /* 0x000fe20006000000 */
[----:B------:R-:W-:Y:S01]  /*6130*/  FADD.FTZ R34, R47, R34 ;  /* 0x000000222f227221 */ /* 0x000fe20000010000 */
[----:B------:R-:W-:Y:S01]  /*6140*/  FSETP.GTU.FTZ.AND P4, PT, |R15|, +INF , PT ;  /* 0x7f8000000f00780b */ /* 0x000fe20003f9c200 */
[----:B------:R-:W-:Y:S01]  /*6150*/  FADD.FTZ R29, R42, R29 ;  /* 0x0000001d2a1d7221 */ /* 0x000fe20000010000 */
[----:B------:R-:W-:Y:S01]  /*6160*/  FSEL R45, R13, RZ, !P2 ;  /* 0x000000ff0d2d7208 */ /* 0x000fe20005000000 */
[----:B------:R-:W-:Y:S01]  /*6170*/  FADD.FTZ R35, R44, R35 ;  /* 0x000000232c237221 */ /* 0x000fe20000010000 */
[----:B------:R-:W-:-:S02]  /*6180*/  FSETP.GTU.FTZ.AND P3, PT, |R14|, +INF , PT ;  /* 0x7f8000000e00780b */ /* 0x000fc40003f7c200 */
[----:B------:R-:W-:Y:S01]  /*6190*/  FSETP.GTU.FTZ.AND P1, PT, |R9|, +INF , PT ;  /* 0x7f8000000900780b */ /* 0x000fe20003f3c200 */
[----:B------:R-:W-:Y:S01]  /*61a0*/  FADD.FTZ R32, R45, R32 ;  /* 0x000000202d207221 */ /* 0x000fe20000010000 */
[----:B------:R-:W-:Y:S02]  /*61b0*/  MOV R42, UR4 ;  /* 0x00000004002a7c02 */ /* 0x000fe40008000f00 */
[----:B------:R-:W-:Y:S02]  /*61c0*/  FSEL R47, R15, RZ, !P4 ;  /* 0x000000ff0f2f7208 */ /* 0x000fe40006000000 */
[----:B------:R-:W-:Y:S02]  /*61d0*/  FSEL R44, R14, RZ, !P3 ;  /* 0x000000ff0e2c7208 */ /* 0x000fe40005800000 */
[----:B------:R-:W-:Y:S01]  /*61e0*/  FSETP.GTU.FTZ.AND P2, PT, |R10|, +INF , PT ;  /* 0x7f8000000a00780b */ /* 0x000fe20003f5c200 */
[----:B------:R-:W-:Y:S01]  /*61f0*/  FADD.FTZ R30, R47, R30 ;  /* 0x0000001e2f1e7221 */ /* 0x000fe20000010000 */
[----:B------:R-:W-:Y:S01]  /*6200*/  FSEL R45, R9, RZ, !P1 ;  /* 0x000000ff092d7208 */ /* 0x000fe20004800000 */
[----:B------:R-:W-:Y:S01]  /*6210*/  FADD.FTZ R31, R44, R31 ;  /* 0x0000001f2c1f7221 */ /* 0x000fe20000010000 */
[----:B------:R-:W-:-:S02]  /*6220*/  ISETP.GE.U32.AND P5, PT, R49, R42, PT ;  /* 0x0000002a3100720c */ /* 0x000fc40003fa6070 */
[----:B------:R-:W-:Y:S01]  /*6230*/  FSETP.GTU.FTZ.AND P1, PT, |R11|, +INF , PT ;  /* 0x7f8000000b00780b */ /* 0x000fe20003f3c200 */
[----:B------:R-:W-:Y:S01]  /*6240*/  FADD.FTZ R28, R45, R28 ;  /* 0x0000001c2d1c7221 */ /* 0x000fe20000010000 */
[----:B------:R-:W-:Y:S02]  /*6250*/  FSEL R47, R10, RZ, !P2 ;  /* 0x000000ff0a2f7208 */ /* 0x000fe40005000000 */
[----:B------:R-:W-:-:S03]  /*6260*/  FSEL R44, R11, RZ, !P1 ;  /* 0x000000ff0b2c7208 */ /* 0x000fc60004800000 */
[----:B------:R-:W-:Y:S02]  /*6270*/  FADD.FTZ R16, R47, R16 ;  /* 0x000000102f107221 */ /* 0x000fe40000010000 */
[----:B------:R-:W-:Y:S01]  /*6280*/  FADD.FTZ R7, R44, R7 ;  /* 0x000000072c077221 */ /* 0x000fe20000010000 */
        /* <DEDUP_REMOVED lines=14> */
.L_x_4680:
[----:B------:R-:W-:Y:S05]  /*6370*/  BSYNC B0 ;  /* 0x0000000000007941 */ /* 0x000fea0003800000 */
.L_x_4679:
        /* <DEDUP_REMOVED lines=280> */
.L_x_4688:
        /* <DEDUP_REMOVED lines=281> */
.L_x_4689:
        /* <DEDUP_REMOVED lines=281> */
.L_x_4690:
        /* <DEDUP_REMOVED lines=281> */
.L_x_4691:
[----:B------:R-:W-:-:S04]  /*a9b0*/  LOP3.LUT R25, R45, 0xfffffff0, RZ, 0xc0, !PT ;  /* 0xfffffff02d197812 */ /* 0x000fc800078ec0ff */
[----:B------:R-:W-:-:S04]  /*a9c0*/  IADD3 R24, P1, R40, R25, RZ ;  /* 0x0000001928187210 */ /* 0x000fc80007f3e0ff */
[----:B------:R-:W-:-:S06]  /*a9d0*/  IADD3.X R25, RZ, R41, RZ, P1, !PT ;  /* 0x00000029ff197210 */ /* 0x000fcc0000ffe4ff */
[----:B------:R-:W5:Y:S03]  /*a9e0*/  LDG.E.128 R24, desc[UR60][R24.64] ;  /* 0x0000003c18187981 */ /* 0x000f66000c1e1d00 */
.L_x_4687:
[----:B------:R-:W-:Y:S05]  /*a9f0*/  BSYNC B0 ;  /* 0x0000000000007941 */ /* 0x000fea0003800000 */
.L_x_4686:
[----:B------:R-:W-:Y:S04]  /*aa00*/  BSSY B0, `(.L_x_4692) ;  /* 0x000003b000007945 */ /* 0x000fe80003800000 */
[----:B------:R-:W-:Y:S05]  /*aa10*/  @P0 BRA `(.L_x_4693) ;  /* 0x0000000000e40947 */ /* 0x000fea0003800000 */
[C---:B-----5:R-:W-:Y:S01]  /*aa20*/  FSETP.GTU.FTZ.AND P0, PT, |R20|.reuse, +INF , PT ;  /* 0x7f8000001400780b */ /* 0x060fe20003f1c200 */
[----:B------:R-:W-:Y:S01]  /*aa30*/  IMAD.IADD R43, R43, 0x1, R0 ;  /* 0x000000012b2b7824 */ /* 0x000fe200078e0200 */
[----:B------:R-:W-:Y:S02]  /*aa40*/  FSETP.GTU.FTZ.AND P1, PT, |R21|, +INF , PT ;  /* 0x7f8000001500780b */ /* 0x000fe40003f3c200 */
[----:B0-----:R-:W-:Y:S02]  /*aa50*/  FSEL R37, R20, RZ, !P0 ;  /* 0x000000ff14257208 */ /* 0x001fe40004000000 */
[----:B------:R-:W-:Y:S02]  /*aa60*/  ISETP.GE.U32.AND P0, PT, R43, R42, PT ;  /* 0x0000002a2b00720c */ /* 0x000fe40003f06070 */
[----:B------:R-:W-:Y:S01]  /*aa70*/  FSETP.GTU.FTZ.AND P2, PT, |R22|, +INF , PT ;  /* 0x7f8000001600780b */ /* 0x000fe20003f5c200 */
[----:B------:R-:W-:Y:S01]  /*aa80*/  FADD.FTZ R38, R38, R37 ;  /* 0x0000002526267221 */ /* 0x000fe20000010000 */
[----:B------:R-:W-:-:S02]  /*aa90*/  FSETP.GTU.FTZ.AND P3, PT, |R23|, +INF , PT ;  /* 0x7f8000001700780b */ /* 0x000fc40003f7c200 */
[----:B------:R-:W-:Y:S02]  /*aaa0*/  FSEL R20, R21, RZ, !P1 ;  /* 0x000000ff15147208 */ /* 0x000fe40004800000 */
[----:B------:R-:W-:Y:S02]  /*aab0*/  FSEL R21, R22, RZ, !P2 ;  /* 0x000000ff16157208 */ /* 0x000fe40005000000 */
[----:B------:R-:W-:Y:S01]  /*aac0*/  FSEL R22, R23, RZ, !P3 ;  /* 0x000000ff17167208 */ /* 0x000fe20005800000 */
[----:B------:R-:W-:Y:S02]  /*aad0*/  FADD.FTZ R39, R39, R20 ;  /* 0x0000001427277221 */ /* 0x000fe40000010000 */
[----:B------:R-:W-:Y:S02]  /*aae0*/  FADD.FTZ R34, R34, R21 ;  /* 0x0000001522227221 */ /* 0x000fe40000010000 */
[----:B------:R-:W-:Y:S01]  /*aaf0*/  FADD.FTZ R35, R35, R22 ;  /* 0x0000001623237221 */ /* 0x000fe20000010000 */
[----:B------:R-:W-:Y:S06]  /*ab00*/  @P0 BRA `(.L_x_4693) ;  /* 0x0000000000a80947 */ /* 0x000fec0003800000 */
[C---:B------:R-:W-:Y:S02]  /*ab10*/  FSETP.GTU.FTZ.AND P0, PT, |R12|.reuse, +INF , PT ;  /* 0x7f8000000c00780b */ /* 0x040fe40003f1c200 */
[----:B------:R-:W-:Y:S02]  /*ab20*/  IADD3 R21, R43, R0, RZ ;  /* 0x000000002b157210 */ /* 0x000fe40007ffe0ff */
[----:B------:R-:W-:Y:S02]  /*ab30*/  FSEL R12, R12, RZ, !P0 ;  /* 0x000000ff0c0c7208 */ /* 0x000fe40004000000 */
[----:B------:R-:W-:Y:S02]  /*ab40*/  ISETP.GE.U32.AND P0, PT, R21, R42, PT ;  /* 0x0000002a1500720c */ /* 0x000fe40003f06070 */
[----:B------:R-:W-:Y:S01]  /*ab50*/  FSETP.GTU.FTZ.AND P1, PT, |R13|, +INF , PT ;  /* 0x7f8000000d00780b */ /* 0x000fe20003f3c200 */
[----:B------:R-:W-:Y:S01]  /*ab60*/  FADD.FTZ R33, R33, R12 ;  /* 0x0000000c21217221 */ /* 0x000fe20000010000 */
[----:B------:R-:W-:-:S02]  /*ab70*/  FSETP.GTU.FTZ.AND P2, PT, |R14|, +INF , PT ;  /* 0x7f8000000e00780b */ /* 0x000fc40003f5c200 */
[----:B------:R-:W-:Y:S02]  /*ab80*/  FSETP.GTU.FTZ.AND P3, PT, |R15|, +INF , PT ;  /* 0x7f8000000f00780b */ /* 0x000fe40003f7c200 */
[----:B------:R-:W-:Y:S02]  /*ab90*/  FSEL R13, R13, RZ, !P1 ;  /* 0x000000ff0d0d7208 */ /* 0x000fe40004800000 */
[----:B------:R-:W-:Y:S02]  /*aba0*/  FSEL R14, R14, RZ, !P2 ;  /* 0x000000ff0e0e7208 */ /* 0x000fe40005000000 */
[----:B------:R-:W-:Y:S01]  /*abb0*/  FSEL R15, R15, RZ, !P3 ;  /* 0x000000ff0f0f7208 */ /* 0x000fe20005800000 */
[----:B------:R-:W-:Y:S02]  /*abc0*/  FADD.FTZ R32, R32, R13 ;  /* 0x0000000d20207221 */ /* 0x000fe40000010000 */
[----:B------:R-:W-:Y:S02]  /*abd0*/  FADD.FTZ R31, R31, R14 ;  /* 0x0000000e1f1f7221 */ /* 0x000fe40000010000 */
[----:B------:R-:W-:Y:S01]  /*abe0*/  FADD.FTZ R30, R30, R15 ;  /* 0x0000000f1e1e7221 */ /* 0x000fe20000010000 */
[----:B------:R-:W-:Y:S06]  /*abf0*/  @P0 BRA `(.L_x_4693) ;  /* 0x00000000006c0947 */ /* 0x000fec0003800000 */
[----:B------:R-:W-:Y:S01]  /*ac00*/  IMAD.IADD R13, R21, 0x1, R0 ;  /* 0x00000001150d7824 */ /* 0x000fe200078e0200 */
[----:B------:R-:W-:Y:S02]  /*ac10*/  FSETP.GTU.FTZ.AND P0, PT, |R8|, +INF , PT ;  /* 0x7f8000000800780b */ /* 0x000fe40003f1c200 */
[----:B------:R-:W-:Y:S02]  /*ac20*/  FSETP.GTU.FTZ.AND P1, PT, |R9|, +INF , PT ;  /* 0x7f8000000900780b */ /* 0x000fe40003f3c200 */
[----:B------:R-:W-:Y:S02]  /*ac30*/  ISETP.GE.U32.AND P4, PT, R13, R42, PT ;  /* 0x0000002a0d00720c */ /* 0x000fe40003f86070 */
        /* <DEDUP_REMOVED lines=10> */
[----:B------:R-:W-:Y:S06]  /*ace0*/  @P4 BRA `(.L_x_4693) ;  /* 0x0000000000304947 */ /* 0x000fec0003800000 */
[----:B------:R-:W-:Y:S02]  /*acf0*/  FSETP.GTU.FTZ.AND P0, PT, |R24|, +INF , PT ;  /* 0x7f8000001800780b */ /* 0x000fe40003f1c200 */
[----:B------:R-:W-:Y:S02]  /*ad00*/  FSETP.GTU.FTZ.AND P1, PT, |R25|, +INF , PT ;  /* 0x7f8000001900780b */ /* 0x000fe40003f3c200 */
        /* <DEDUP_REMOVED lines=9> */
[----:B------:R-:W-:-:S07]  /*ada0*/  FADD.FTZ R3, R3, R8 ;  /* 0x0000000803037221 */ /* 0x000fce0000010000 */
.L_x_4693:
[----:B------:R-:W-:Y:S05]  /*adb0*/  BSYNC B0 ;  /* 0x0000000000007941 */ /* 0x000fea0003800000 */
.L_x_4692:
        /* <DEDUP_REMOVED lines=8> */
[----:B-----5:R-:W-:Y:S01]  /*ae40*/  FADD.FTZ R27, R30, R3 ;  /* 0x000000031e1b7221 */ /* 0x020fe20000010000 */
[----:B------:R-:W-:Y:S01]  /*ae50*/  FADD.FTZ R26, R31, R4 ;  /* 0x000000041f1a7221 */ /* 0x000fe20000010000 */
[----:B------:R-:W-:Y:S01]  /*ae60*/  FADD.FTZ R25, R28, R5 ;  /* 0x000000051c197221 */ /* 0x000fe20000010000 */
[----:B------:R-:W-:Y:S01]  /*ae70*/  FADD.FTZ R24, R29, R6 ;  /* 0x000000061d187221 */ /* 0x000fe20000010000 */
[----:B------:R-:W-:Y:S06]  /*ae80*/  BRA `(.L_x_4661) ;  /* 0x00000018005c7947 */ /* 0x000fec0003800000 */
.L_x_4678:
        /* <DEDUP_REMOVED lines=32> */
.L_x_4696:
[-C--:B------:R-:W-:Y:S01]  /*b090*/  IMAD R4, R38, R43.reuse, RZ ;  /* 0x0000002b26047224 */ /* 0x080fe200078e02ff */
[----:B------:R-:W-:-:S04]  /*b0a0*/  IADD3 R43, R0, R43, RZ ;  /* 0x0000002b002b7210 */ /* 0x000fc80007ffe0ff */
[----:B------:R-:W-:Y:S01]  /*b0b0*/  SHF.R.U32.HI R13, RZ, 0x2, R4 ;  /* 0x00000002ff0d7819 */ /* 0x000fe20000011604 */
[----:B------:R-:W-:-:S04]  /*b0c0*/  IMAD R4, R38, R43, RZ ;  /* 0x0000002b26047224 */ /* 0x000fc800078e02ff */
[----:B------:R-:W-:Y:S01]  /*b0d0*/  IMAD.WIDE.U32 R12, R13, 0x10, R40 ;  /* 0x000000100d0c7825 */ /* 0x000fe200078e0028 */
[----:B------:R-:W-:-:S05]  /*b0e0*/  SHF.R.U32.HI R21, RZ, 0x2, R4 ;  /* 0x00000002ff157819 */ /* 0x000fca0000011604 */
[----:B------:R-:W2:Y:S01]  /*b0f0*/  LDG.E.128 R12, desc[UR60][R12.64] ;  /* 0x0000003c0c0c7981 */ /* 0x000ea2000c1e1d00 */
[----:B------:R-:W-:Y:S02]  /*b100*/  IMAD.IADD R43, R43, 0x1, R0 ;  /* 0x000000012b2b7824 */ /* 0x000fe400078e0200 */
[----:B------:R-:W-:-:S04]  /*b110*/  IMAD.WIDE.U32 R20, R21, 0x10, R40 ;  /* 0x0000001015147825 */ /* 0x000fc800078e0028 */
[----:B------:R-:W-:Y:S02]  /*b120*/  IMAD R4, R38, R43, RZ ;  /* 0x0000002b26047224 */ /* 0x000fe400078e02ff */
[----:B------:R-:W3:Y:S01]  /*b130*/  LDG.E.128 R20, desc[UR60][R20.64] ;  /* 0x0000003c14147981 */ /* 0x000ee2000c1e1d00 */
[----:B------:R-:W-:Y:S02]  /*b140*/  IADD3 R43, R43, R0, RZ ;  /* 0x000000002b2b7210 */ /* 0x000fe40007ffe0ff */
[----:B------:R-:W-:-:S03]  /*b150*/  SHF.R.U32.HI R5, RZ, 0x2, R4 ;  /* 0x00000002ff057819 */ /* 0x000fc60000011604 */
[----:B------:R-:W-:Y:S02]  /*b160*/  IMAD R8, R38, R43, RZ ;  /* 0x0000002b26087224 */ /* 0x000fe400078e02ff */
[----:B------:R-:W-:-:S03]  /*b170*/  IMAD.WIDE.U32 R4, R5, 0x10, R40 ;  /* 0x0000001005047825 */ /* 0x000fc600078e0028 */
[----:B------:R-:W-:-:S03]  /*b180*/  SHF.R.U32.HI R9, RZ, 0x2, R8 ;  /* 0x00000002ff097819 */ /* 0x000fc60000011608 */
[----:B------:R-:W4:Y:S02]  /*b190*/  LDG.E.128 R4, desc[UR60][R4.64] ;  /* 0x0000003c04047981 */ /* 0x000f24000c1e1d00 */
[----:B------:R-:W-:-:S06]  /*b1a0*/  IMAD.WIDE.U32 R8, R9, 0x10, R40 ;  /* 0x0000001009087825 */ /* 0x000fcc00078e0028 */
[----:B------:R-:W5:Y:S01]  /*b1b0*/  LDG.E.128 R8, desc[UR60][R8.64] ;  /* 0x0000003c08087981 */ /* 0x000f62000c1e1d00 */
[----:B------:R-:W-:-:S04]  /*b1c0*/  IMAD.IADD R43, R43, 0x1, R0 ;  /* 0x000000012b2b7824 */ /* 0x000fc800078e0200 */
[----:B------:R-:W-:Y:S01]  /*b1d0*/  IMAD R45, R0, 0x3, R43 ;  /* 0x00000003002d7824 */ /* 0x000fe200078e022b */
[C---:B--2---:R-:W-:Y:S02]  /*b1e0*/  FSETP.GTU.FTZ.AND P0, PT, |R12|.reuse, +INF , PT ;  /* 0x7f8000000c00780b */ /* 0x044fe40003f1c200 */
[C---:B------:R-:W-:Y:S02]  /*b1f0*/  FSETP.GTU.FTZ.AND P1, PT, |R13|.reuse, +INF , PT ;  /* 0x7f8000000d00780b */ /* 0x040fe40003f3c200 */
[----:B------:R-:W-:Y:S02]  /*b200*/  FSEL R39, R12, RZ, !P0 ;  /* 0x000000ff0c277208 */ /* 0x000fe40004000000 */
[C---:B------:R-:W-:Y:S02]  /*b210*/  FSETP.GTU.FTZ.AND P2, PT, |R14|.reuse, +INF , PT ;  /* 0x7f8000000e00780b */ /* 0x040fe40003f5c200 */
[----:B------:R-:W-:Y:S01]  /*b220*/  FSEL R44, R13, RZ, !P1 ;  /* 0x000000ff0d2c7208 */ /* 0x000fe20004800000 */
[----:B------:R-:W-:Y:S01]  /*b230*/  FADD.FTZ R32, R39, R32 ;  /* 0x0000002027207221 */ /* 0x000fe20000010000 */
[----:B------:R-:W-:-:S02]  /*b240*/  FSEL R39, R14, RZ, !P2 ;  /* 0x000000ff0e277208 */ /* 0x000fc40005000000 */
[----:B---3--:R-:W-:Y:S01]  /*b250*/  FSETP.GTU.FTZ.AND P1, PT, |R20|, +INF , PT ;  /* 0x7f8000001400780b */ /* 0x008fe20003f3c200 */
[----:B------:R-:W-:Y:S01]  /*b260*/  FADD.FTZ R33, R44, R33 ;  /* 0x000000212c217221 */ /* 0x000fe20000010000 */
[----:B------:R-:W-:Y:S01]  /*b270*/  FSETP.GTU.FTZ.AND P2, PT, |R21|, +INF , PT ;  /* 0x7f8000001500780b */ /* 0x000fe20003f5c200 */
        /* <DEDUP_REMOVED lines=8> */
[----:B------:R-:W-:Y:S02]  /*b300*/  FSEL R39, R23, RZ, !P2 ;  /* 0x000000ff17277208 */ /* 0x000fe40005000000 */
[----:B----4-:R-:W-:Y:S01]  /*b310*/  FSETP.GTU.FTZ.AND P2, PT, |R5|, +INF , PT ;  /* 0x7f8000000500780b */ /* 0x010fe20003f5c200 */
[----:B------:R-:W-:Y:S01]  /*b320*/  FADD.FTZ R27, R44, R27 ;  /* 0x0000001b2c1b7221 */ /* 0x000fe20000010000 */
[----:B------:R-:W-:Y:S01]  /*b330*/  FSETP.GTU.FTZ.AND P3, PT, |R15|, +INF , PT ;  /* 0x7f8000000f00780b */ /* 0x000fe20003f7c200 */
[----:B------:R-:W-:Y:S01]  /*b340*/  FADD.FTZ R16, R39, R16 ;  /* 0x0000001027107221 */ /* 0x000fe20000010000 */
[----:B------:R-:W-:Y:S02]  /*b350*/  FSETP.GTU.FTZ.AND P1, PT, |R4|, +INF , PT ;  /* 0x7f8000000400780b */ /* 0x000fe40003f3c200 */
[----:B------:R-:W-:Y:S02]  /*b360*/  ISETP.GE.U32.AND P0, PT, R45, R42, PT ;  /* 0x0000002a2d00720c */ /* 0x000fe40003f06070 */
[----:B------:R-:W-:-:S02]  /*b370*/  FSEL R44, R5, RZ, !P2 ;  /* 0x000000ff052c7208 */ /* 0x000fc40005000000 */
[----:B------:R-:W-:Y:S02]  /*b380*/  FSEL R46, R15, RZ, !P3 ;  /* 0x000000ff0f2e7208 */ /* 0x000fe40005800000 */
[----:B------:R-:W-:Y:S01]  /*b390*/  FSEL R45, R4, RZ, !P1 ;  /* 0x000000ff042d7208 */ /* 0x000fe20004800000 */
[----:B------:R-:W-:Y:S01]  /*b3a0*/  FADD.FTZ R35, R44, R35 ;  /* 0x000000232c237221 */ /* 0x000fe20000010000 */
[----:B------:R-:W-:Y:S01]  /*b3b0*/  FSETP.GTU.FTZ.AND P3, PT, |R6|, +INF , PT ;  /* 0x7f8000000600780b */ /* 0x000fe20003f7c200 */
[----:B------:R-:W-:Y:S01]  /*b3c0*/  FADD.FTZ R31, R46, R31 ;  /* 0x0000001f2e1f7221 */ /* 0x000fe20000010000 */
[----:B------:R-:W-:Y:S01]  /*b3d0*/  FSETP.GTU.FTZ.AND P1, PT, |R7|, +INF , PT ;  /* 0x7f8000000700780b */ /* 0x000fe20003f3c200 */
[----:B------:R-:W-:Y:S01]  /*b3e0*/  FADD.FTZ R34, R45, R34 ;  /* 0x000000222d227221 */ /* 0x000fe20000010000 */
[----:B------:R-:W-:Y:S02]  /*b3f0*/  FSEL R47, R6, RZ, !P3 ;  /* 0x000000ff062f7208 */ /* 0x000fe40005800000 */
[----:B------:R-:W-:-:S02]  /*b400*/  FSEL R44, R7, RZ, !P1 ;  /* 0x000000ff072c7208 */ /* 0x000fc40004800000 */
[----:B-----5:R-:W-:Y:S01]  /*b410*/  FSETP.GTU.FTZ.AND P1, PT, |R8|, +INF , PT ;  /* 0x7f8000000800780b */ /* 0x020fe20003f3c200 */
[----:B------:R-:W-:Y:S01]  /*b420*/  FADD.FTZ R36, R47, R36 ;  /* 0x000000242f247221 */ /* 0x000fe20000010000 */
        /* <DEDUP_REMOVED lines=14> */
.L_x_4695:
[----:B------:R-:W-:Y:S05]  /*b510*/  BSYNC B0 ;  /* 0x0000000000007941 */ /* 0x000fea0003800000 */
.L_x_4694:
        /* <DEDUP_REMOVED lines=27> */
.L_x_4698:
[----:B------:R-:W-:Y:S05]  /*b6d0*/  BSYNC B0 ;  /* 0x0000000000007941 */ /* 0x000fea0003800000 */
.L_x_4697:
[----:B------:R-:W-:Y:S04]  /*b6e0*/  BSSY B0, `(.L_x_4699) ;  /* 0x000003b000007945 */ /* 0x000fe80003800000 */
[----:B------:R-:W-:Y:S05]  /*b6f0*/  @P1 BRA `(.L_x_4700) ;  /* 0x0000000000e41947 */ /* 0x000fea0003800000 */
[C---:B-----5:R-:W-:Y:S01]  /*b700*/  FSETP.GTU.FTZ.AND P0, PT, |R12|.reuse, +INF , PT ;  /* 0x7f8000000c00780b */ /* 0x060fe20003f1c200 */
[----:B------:R-:W-:Y:S01]  /*b710*/  IMAD.IADD R43, R43, 0x1, R0 ;  /* 0x000000012b2b7824 */ /* 0x000fe200078e0200 */
[----:B------:R-:W-:Y:S02]  /*b720*/  FSETP.GTU.FTZ.AND P1, PT, |R13|, +INF , PT ;  /* 0x7f8000000d00780b */ /* 0x000fe40003f3c200 */
[----:B------:R-:W-:Y:S02]  /*b730*/  FSEL R39, R12, RZ, !P0 ;  /* 0x000000ff0c277208 */ /* 0x000fe40004000000 */
        /* <DEDUP_REMOVED lines=53> */
.L_x_4700:
[----:B------:R-:W-:Y:S05]  /*ba90*/  BSYNC B0 ;  /* 0x0000000000007941 */ /* 0x000fea0003800000 */
.L_x_4699:
        /* <DEDUP_REMOVED lines=9> */
[----:B------:R-:W-:Y:S01]  /*bb30*/  FADD.FTZ R26, R5, R26 ;  /* 0x0000001a051a7221 */ /* 0x000fe20000010000 */
[----:B------:R-:W-:Y:S01]  /*bb40*/  FADD.FTZ R25, R28, R25 ;  /* 0x000000191c197221 */ /* 0x000fe20000010000 */
[----:B------:R-:W-:Y:S01]  /*bb50*/  FADD.FTZ R24, R29, R24 ;  /* 0x000000181d187221 */ /* 0x000fe20000010000 */
[----:B------:R-:W-:Y:S06]  /*bb60*/  BRA `(.L_x_4661) ;  /* 0x0000000c00247947 */ /* 0x000fec0003800000 */
.L_x_4677:
        /* <DEDUP_REMOVED lines=36> */
.L_x_4703:
[----:B------:R-:W-:Y:S01]  /*bdb0*/  SHF.R.U32.HI R13, RZ, 0x2, R37 ;  /* 0x00000002ff0d7819 */ /* 0x000fe20000011625 */
[----:B------:R-:W-:-:S04]  /*bdc0*/  IMAD.IADD R37, R37, 0x1, R0 ;  /* 0x0000000125257824 */ /* 0x000fc800078e0200 */
[----:B------:R-:W-:Y:S01]  /*bdd0*/  IMAD.WIDE.U32 R12, R13, 0x10, R40 ;  /* 0x000000100d0c7825 */ /* 0x000fe200078e0028 */
[----:B------:R-:W-:-:S05]  /*bde0*/  SHF.R.U32.HI R21, RZ, 0x2, R37 ;  /* 0x00000002ff157819 */ /* 0x000fca0000011625 */
[----:B------:R-:W2:Y:S01]  /*bdf0*/  LDG.E.128 R12, desc[UR60][R12.64] ;  /* 0x0000003c0c0c7981 */ /* 0x000ea2000c1e1d00 */
[----:B------:R-:W-:Y:S01]  /*be00*/  IMAD.WIDE.U32 R20, R21, 0x10, R40 ;  /* 0x0000001015147825 */ /* 0x000fe200078e0028 */
[----:B------:R-:W-:-:S04]  /*be10*/  IADD3 R37, R37, R0, RZ ;  /* 0x0000000025257210 */ /* 0x000fc80007ffe0ff */
[----:B------:R-:W-:Y:S01]  /*be20*/  SHF.R.U32.HI R5, RZ, 0x2, R37 ;  /* 0x00000002ff057819 */ /* 0x000fe20000011625 */
[----:B------:R-:W3:Y:S01]  /*be30*/  LDG.E.128 R20, desc[UR60][R20.64] ;  /* 0x0000003c14147981 */ /* 0x000ee2000c1e1d00 */
[----:B------:R-:W-:-:S03]  /*be40*/  IADD3 R37, R37, R0, RZ ;  /* 0x0000000025257210 */ /* 0x000fc60007ffe0ff */
[----:B------:R-:W-:Y:S01]  /*be50*/  IMAD.WIDE.U32 R4, R5, 0x10, R40 ;  /* 0x0000001005047825 */ /* 0x000fe200078e0028 */
[----:B------:R-:W-:-:S05]  /*be60*/  SHF.R.U32.HI R9, RZ, 0x2, R37 ;  /* 0x00000002ff097819 */ /* 0x000fca0000011625 */
[----:B------:R-:W4:Y:S01]  /*be70*/  LDG.E.128 R4, desc[UR60][R4.64] ;  /* 0x0000003c04047981 */ /* 0x000f22000c1e1d00 */
[----:B------:R-:W-:-:S06]  /*be80*/  IMAD.WIDE.U32 R8, R9, 0x10, R40 ;  /* 0x0000001009087825 */ /* 0x000fcc00078e0028 */
[----:B------:R-:W5:Y:S01]  /*be90*/  LDG.E.128 R8, desc[UR60][R8.64] ;  /* 0x0000003c08087981 */ /* 0x000f62000c1e1d00 */
[----:B------:R-:W-:-:S04]  /*bea0*/  IMAD.IADD R37, R37, 0x1, R0 ;  /* 0x0000000125257824 */ /* 0x000fc800078e0200 */
[----:B------:R-:W-:Y:S01]  /*beb0*/  IMAD R39, R0, 0x3, R37 ;  /* 0x0000000300277824 */ /* 0x000fe200078e0225 */
[C---:B--2---:R-:W-:Y:S02]  /*bec0*/  FSETP.GTU.FTZ.AND P0, PT, |R12|.reuse, +INF , PT ;  /* 0x7f8000000c00780b */ /* 0x044fe40003f1c200 */
[----:B------:R-:W-:Y:S02]  /*bed0*/  FSETP.GTU.FTZ.AND P1, PT, |R13|, +INF , PT ;  /* 0x7f8000000d00780b */ /* 0x000fe40003f3c200 */
[----:B------:R-:W-:Y:S02]  /*bee0*/  FSEL R44, R12, RZ, !P0 ;  /* 0x000000ff0c2c7208 */ /* 0x000fe40004000000 */
[----:B------:R-:W-:Y:S02]  /*bef0*/  ISETP.GE.U32.AND P0, PT, R39, R42, PT ;  /* 0x0000002a2700720c */ /* 0x000fe40003f06070 */
[----:B------:R-:W-:Y:S01]  /*bf00*/  FSEL R39, R13, RZ, !P1 ;  /* 0x000000ff0d277208 */ /* 0x000fe20004800000 */
[----:B------:R-:W-:Y:S01]  /*bf10*/  FADD.FTZ R33, R44, R33 ;  /* 0x000000212c217221 */ /* 0x000fe20000010000 */
[----:B---3--:R-:W-:-:S02]  /*bf20*/  FSETP.GTU.FTZ.AND P1, PT, |R20|, +INF , PT ;  /* 0x7f8000001400780b */ /* 0x008fc40003f3c200 */
        /* <DEDUP_REMOVED lines=15> */
[----:B------:R-:W-:Y:S02]  /*c020*/  FSEL R39, R4, RZ, !P1 ;  /* 0x000000ff04277208 */ /* 0x000fe40004800000 */
[----:B------:R-:W-:-:S02]  /*c030*/  FSEL R43, R15, RZ, !P3 ;  /* 0x000000ff0f2b7208 */ /* 0x000fc40005800000 */
[----:B------:R-:W-:Y:S01]  /*c040*/  FSEL R44, R23, RZ, !P2 ;  /* 0x000000ff172c7208 */ /* 0x000fe20005000000 */
[----:B------:R-:W-:Y:S01]  /*c050*/  FADD.FTZ R16, R39, R16 ;  /* 0x0000001027107221 */ /* 0x000fe20000010000 */
[----:B------:R-:W-:Y:S01]  /*c060*/  FSETP.GTU.FTZ.AND P2, PT, |R5|, +INF , PT ;  /* 0x7f8000000500780b */ /* 0x000fe20003f5c200 */
        /* <DEDUP_REMOVED lines=8> */
[----:B-----5:R-:W-:Y:S01]  /*c0f0*/  FSETP.GTU.FTZ.AND P1, PT, |R8|, +INF , PT ;  /* 0x7f8000000800780b */ /* 0x020fe20003f3c200 */
[----:B------:R-:W-:Y:S01]  /*c100*/  FADD.FTZ R35, R48, R35 ;  /* 0x0000002330237221 */ /* 0x000fe20000010000 */
[----:B------:R-:W-:Y:S01]  /*c110*/  FSETP.GTU.FTZ.AND P2, PT, |R9|, +INF , PT ;  /* 0x7f8000000900780b */ /* 0x000fe20003f5c200 */
[----:B------:R-:W-:Y:S01]  /*c120*/  FADD.FTZ R36, R39, R36 ;  /* 0x0000002427247221 */ /* 0x000fe20000010000 */
        /* <DEDUP_REMOVED lines=12> */
.L_x_4702:
[----:B------:R-:W-:Y:S05]  /*c1f0*/  BSYNC B0 ;  /* 0x0000000000007941 */ /* 0x000fea0003800000 */
.L_x_4701:
        /* <DEDUP_REMOVED lines=23> */
.L_x_4705:
[----:B------:R-:W-:Y:S05]  /*c370*/  BSYNC B0 ;  /* 0x0000000000007941 */ /* 0x000fea0003800000 */
.L_x_4704:
[----:B------:R-:W-:Y:S04]  /*c380*/  BSSY B0, `(.L_x_4706) ;  /* 0x000003b000007945 */ /* 0x000fe80003800000 */
[----:B------:R-:W-:Y:S05]  /*c390*/  @P1 BRA `(.L_x_4707) ;  /* 0x0000000000e41947 */ /* 0x000fea0003800000 */
[C---:B-----5:R-:W-:Y:S02]  /*c3a0*/  FSETP.GTU.FTZ.AND P0, PT, |R12|.reuse, +INF , PT ;  /* 0x7f8000000c00780b */ /* 0x060fe40003f1c200 */
        /* <DEDUP_REMOVED lines=56> */
.L_x_4707:
[----:B------:R-:W-:Y:S05]  /*c730*/  BSYNC B0 ;  /* 0x0000000000007941 */ /* 0x000fea0003800000 */
.L_x_4706:
        /* <DEDUP_REMOVED lines=12> */
.L_x_4661:
[----:B------:R-:W-:Y:S05]  /*c800*/  BSYNC B6 ;  /* 0x0000000000067941 */ /* 0x000fea0003800000 */
.L_x_4660:
[----:B------:R-:W-:Y:S02]  /*c810*/  ULDC UR4, c[0x0][0x234] ;  /* 0x00008d0000047ab9 */ /* 0x000fe40000000800 */
[----:B------:R-:W-:-:S13]  /*c820*/  ISETP.NE.AND P0, PT, RZ, UR4, PT ;  /* 0x00000004ff007c0c */ /* 0x000fda000bf05270 */
[----:B------:R-:W-:Y:S05]  /*c830*/  @!P0 BRA `(.L_x_4708) ;  /* 0x0000000000708947 */ /* 0x000fea0003800000 */
[----:B-----5:R-:W1:Y:S01]  /*c840*/  S2R R4, SR_CgaCtaId ;  /* 0x0000000000047919 */ /* 0x020e620000008800 */
        /* <DEDUP_REMOVED lines=11> */
.L_x_4709:
        /* <DEDUP_REMOVED lines=16> */
.L_x_4708:
[----:B------:R-:W-:Y:S02]  /*ca00*/  ULDC UR4, c[0x0][0x230] ;  /* 0x00008c0000047ab9 */ /* 0x000fe40000000800 */
[----:B------:R-:W-:-:S13]  /*ca10*/  ISETP.NE.AND P0, PT, RZ, UR4, PT ;  /* 0x00000004ff007c0c */ /* 0x000fda000bf05270 */
[----:B------:R-:W-:Y:S05]  /*ca20*/  @!P0 BRA `(.L_x_4710) ;  /* 0x0000000000c08947 */ /* 0x000fea0003800000 */
[----:B-----5:R-:W3:Y:S02]  /*ca30*/  LDC R5, c[0x0][RZ] ;  /* 0x00000000ff057b82 */ /* 0x020ee40000000800 */
        /* <DEDUP_REMOVED lines=15> */
.L_x_4712:
        /* <DEDUP_REMOVED lines=16> */
.L_x_4711:
[----:B------:R-:W-:Y:S01]  /*cc30*/  ISETP.GE.AND P0, PT, R0, 0x2, PT ;  /* 0x000000020000780c */ /* 0x000fe20003f06270 */
[----:B------:R-:W-:Y:S05]  /*cc40*/  WARPSYNC.ALL ;  /* 0x0000000000007948 */ /* 0x000fea0003800000 */
[----:B------:R-:W-:Y:S07]  /*cc50*/  BAR.SYNC.DEFER_BLOCKING 0x0 ;  /* 0x0000000000007b1d */ /* 0x000fee0000010000 */
[----:B------:R-:W-:Y:S05]  /*cc60*/  @!P0 BRA `(.L_x_4710) ;  /* 0x0000000000308947 */ /* 0x000fea0003800000 */
[----:B-1----:R-:W-:-:S11]  /*cc70*/  HFMA2.MMA R3, -RZ, RZ, 0, 5.9604644775390625e-08 ;  /* 0x00000001ff037435 */ /* 0x002fd600000001ff */
.L_x_4713:
        /* <DEDUP_REMOVED lines=11> */
.L_x_4710:
[----:B-----5:R-:W3:Y:S01]  /*cd30*/  LDC R20, c[0x0][0x3ec] ;  /* 0x0000fb00ff147b82 */ /* 0x020ee20000000800 */
[----:B------:R-:W-:Y:S01]  /*cd40*/  IMAD.MOV.U32 R23, RZ, RZ, RZ ;  /* 0x000000ffff177224 */ /* 0x000fe200078e00ff */
[----:B------:R-:W-:Y:S02]  /*cd50*/  MOV R28, RZ ;  /* 0x000000ff001c7202 */ /* 0x000fe40000000f00 */
        /* <DEDUP_REMOVED lines=276> */
.L_x_4714:
        /* <DEDUP_REMOVED lines=272> */
[----:B-12---:R-:W-:-:S05]  /*efa0*/  IMAD.HI.U32 R0, R7, UR9, R6 ;  /* 0x0000000907007c27 */ /* 0x006fca000f8e0006 */
[----:B------:R-:W-:Y:S01]  /*efb0*/  SHF.R.U32.HI R0, RZ, UR6, R0 ;  /* 0x00000006ff007c19 */ /* 0x000fe20008011600 */
[----:B------:R-:W-:-:S03]  /*efc0*/  ULDC UR6, c[0x0][0x5dc] ;  /* 0x0001770000067ab9 */ /* 0x000fc60000000800 */
[----:B------:R-:W-:-:S05]  /*efd0*/  IADD3 R6, -R0, RZ, RZ ;  /* 0x000000ff00067210 */ /* 0x000fca0007ffe1ff */
[----:B------:R-:W-:-:S04]  /*efe0*/  IMAD R6, R6, UR8, R7 ;  /* 0x0000000806067c24 */ /* 0x000fc8000f8e0207 */
[----:B------:R-:W-:-:S07]  /*eff0*/  IMAD R23, R6, UR6, R23 ;  /* 0x0000000606177c24 */ /* 0x000fce000f8e0217 */
.L_x_4715:
        /* <DEDUP_REMOVED lines=273> */
[----:B--2---:R-:W-:-:S05]  /*10110*/  IMAD.HI.U32 R0, R9, UR9, R8 ;  /* 0x0000000909007c27 */ /* 0x004fca000f8e0008 */
[----:B------:R-:W-:Y:S01]  /*10120*/  SHF.R.U32.HI R0, RZ, UR6, R0 ;  /* 0x00000006ff007c19 */ /* 0x000fe20008011600 */
[----:B------:R-:W-:-:S03]  /*10130*/  ULDC UR6, c[0x0][0x5dc] ;  /* 0x0001770000067ab9 */ /* 0x000fc60000000800 */
[----:B------:R-:W-:-:S05]  /*10140*/  IADD3 R3, -R0, RZ, RZ ;  /* 0x000000ff00037210 */ /* 0x000fca0007ffe1ff */
[----:B------:R-:W-:-:S04]  /*10150*/  IMAD R9, R3, UR8, R9 ;  /* 0x0000000803097c24 */ /* 0x000fc8000f8e0209 */
[----:B------:R-:W-:-:S07]  /*10160*/  IMAD R22, R9, UR6, R22 ;  /* 0x0000000609167c24 */ /* 0x000fce000f8e0216 */
.L_x_4716:
        /* <DEDUP_REMOVED lines=271> */
[----:B--2---:R-:W-:-:S05]  /*11260*/  IMAD.HI.U32 R0, R9, UR9, R8 ;  /* 0x0000000909007c27 */ /* 0x004fca000f8e0008 */
[----:B------:R-:W-:Y:S01]  /*11270*/  SHF.R.U32.HI R0, RZ, UR6, R0 ;  /* 0x00000006ff007c19 */ /* 0x000fe20008011600 */
[----:B------:R-:W-:-:S04]  /*11280*/  ULDC UR6, c[0x0][0x5dc] ;  /* 0x0001770000067ab9 */ /* 0x000fc80000000800 */
[----:B------:R-:W-:-:S04]  /*11290*/  IMAD.MOV R3, RZ, RZ, -R0 ;  /* 0x000000ffff037224 */ /* 0x000fc800078e0a00 */
[----:B------:R-:W-:-:S04]  /*112a0*/  IMAD R9, R3, UR8, R9 ;  /* 0x0000000803097c24 */ /* 0x000fc8000f8e0209 */
[----:B------:R-:W-:-:S07]  /*112b0*/  IMAD R16, R9, UR6, R16 ;  /* 0x0000000609107c24 */ /* 0x000fce000f8e0210 */
.L_x_4717:
[----:B------:R-:W-:Y:S01]  /*112c0*/  ULDC.64 UR6, c[0x0][0x600] ;  /* 0x0001800000067ab9 */ /* 0x000fe20000000a00 */
[----:B------:R-:W-:Y:S02]  /*112d0*/  CS2R R8, SRZ ;  /* 0x0000000000087805 */ /* 0x000fe4000001ff00 */
[----:B------:R-:W-:Y:S02]  /*112e0*/  ISETP.NE.U32.AND P0, PT, RZ, UR6, PT ;  /* 0x00000006ff007c0c */ /* 0x000fe4000bf05070 */
[----:B------:R-:W-:Y:S02]  /*112f0*/  IADD3 R12, P2, R16, UR4, RZ ;  /* 0x00000004100c7c10 */ /* 0x000fe4000ff5e0ff */
[----:B------:R-:W-:Y:S02]  /*11300*/  ISETP.NE.AND.EX P0, PT, RZ, UR7, PT, P0 ;  /* 0x00000007ff007c0c */ /* 0x000fe4000bf05300 */
[----:B-1----:R-:W-:Y:S01]  /*11310*/  MOV R3, RZ ;  /* 0x000000ff00037202 */ /* 0x002fe20000000f00 */
[----:B------:R-:W-:-:S10]  /*11320*/  IMAD.X R13, RZ, RZ, UR5, P2 ;  /* 0x00000005ff0d7e24 */ /* 0x000fd400090e06ff */
[----:B------:R-:W-:Y:S01]  /*11330*/  @P0 IADD3 R8, P3, R28, UR6, RZ ;  /* 0x000000061c080c10 */ /* 0x000fe2000ff7e0ff */
[----:B------:R-:W-:Y:S02]  /*11340*/  ULDC UR6, c[0x0][0x238] ;  /* 0x00008e0000067ab9 */ /* 0x000fe40000000800 */
[----:B------:R-:W-:Y:S02]  /*11350*/  ISETP.NE.AND P4, PT, RZ, UR6, PT ;  /* 0x00000006ff007c0c */ /* 0x000fe4000bf85270 */
[----:B------:R-:W-:-:S04]  /*11360*/  @P0 IADD3.X R9, RZ, UR7, RZ, P3, !PT ;  /* 0x00000007ff090c10 */ /* 0x000fc80009ffe4ff */
[----:B------:R-:W-:-:S07]  /*11370*/  @P0 MOV R3, R9 ;  /* 0x0000000900030202 */ /* 0x000fce0000000f00 */
[----:B------:R-:W-:Y:S05]  /*11380*/  @!P4 BRA `(.L_x_4718) ;  /* 0x000000600070c947 */ /* 0x000fea0003800000 */
[----:B--2---:R-:W1:Y:S01]  /*11390*/  S2R R0, SR_CTAID.X ;  /* 0x0000000000007919 */ /* 0x004e620000002500 */
        /* <DEDUP_REMOVED lines=283> */
.L_x_4719:
        /* <DEDUP_REMOVED lines=277> */
.L_x_4720:
        /* <DEDUP_REMOVED lines=279> */
.L_x_4721:
        /* <DEDUP_REMOVED lines=277> */
.L_x_4722:
        /* <DEDUP_REMOVED lines=16> */
.L_x_4724:
[----:B------:R-:W-:Y:S05]  /*15a60*/  BSYNC B0 ;  /* 0x0000000000007941 */ /* 0x000fea0003800000 */
.L_x_4723:
        /* <DEDUP_REMOVED lines=17> */
.L_x_4726:
[----:B------:R-:W-:Y:S05]  /*15b80*/  BSYNC B0 ;  /* 0x0000000000007941 */ /* 0x000fea0003800000 */
.L_x_4725:
        /* <DEDUP_REMOVED lines=35> */
.L_x_4728:
[----:B------:R-:W-:Y:S05]  /*15dc0*/  BSYNC B0 ;  /* 0x0000000000007941 */ /* 0x000fea0003800000 */
.L_x_4727:
        /* <DEDUP_REMOVED lines=38> */
.L_x_4733:
        /* <DEDUP_REMOVED lines=15> */
.L_x_4732:
[----:B------:R-:W-:Y:S05]  /*16120*/  BRA `(.L_x_4731) ;  /* 0x0000000000747947 */ /* 0x000fea0003800000 */
.L_x_4730:
        /* <DEDUP_REMOVED lines=14> */
[----:B------:R-:W3:Y:S02]  /*16210*/  LDC R34, c[0x0][0x4] ;  /* 0x00000100ff227b82 */ /* 0x000ee40000000800 */
.L_x_4734:
[----:B------:R-:W-:-:S05]  /*16220*/  IADD3 R6, R0, R23, RZ ;  /* 0x0000001700067210 */ /* 0x000fca0007ffe0ff */
[----:B-1----:R-:W-:-:S04]  /*16230*/  IMAD R7, R6, R32, R17 ;  /* 0x0000002006077224 */ /* 0x002fc800078e0211 */
[----:B--2---:R-:W-:-:S05]  /*16240*/  IMAD.WIDE.U32 R6, R7, 0x10, R4 ;  /* 0x0000001007067825 */ /* 0x004fca00078e0004 */
[----:B------:R-:W2:Y:S04]  /*16250*/  LDG.E R29, desc[UR60][R6.64] ;  /* 0x0000003c061d7981 */ /* 0x000ea8000c1e1900 */
[----:B------:R-:W4:Y:S04]  /*16260*/  LDG.E R28, desc[UR60][R6.64+0x4] ;  /* 0x0000043c061c7981 */ /* 0x000f28000c1e1900 */
[----:B------:R-:W5:Y:S04]  /*16270*/  LDG.E R31, desc[UR60][R6.64+0x8] ;  /* 0x0000083c061f7981 */ /* 0x000f68000c1e1900 */
[----:B------:R-:W5:Y:S01]  /*16280*/  LDG.E R30, desc[UR60][R6.64+0xc] ;  /* 0x00000c3c061e7981 */ /* 0x000f62000c1e1900 */
[----:B---3--:R-:W-:-:S05]  /*16290*/  IMAD.IADD R23, R34, 0x1, R23 ;  /* 0x0000000122177824 */ /* 0x008fca00078e0217 */
[----:B------:R-:W-:Y:S01]  /*162a0*/  ISETP.GE.U32.AND P0, PT, R23, UR7, PT ;  /* 0x0000000717007c0c */ /* 0x000fe2000bf06070 */
[----:B--2---:R-:W-:Y:S01]  /*162b0*/  FADD.FTZ R24, R29, R24 ;  /* 0x000000181d187221 */ /* 0x004fe20000010000 */
[----:B----4-:R-:W-:Y:S01]  /*162c0*/  FADD.FTZ R25, R28, R25 ;  /* 0x000000191c197221 */ /* 0x010fe20000010000 */
[----:B-----5:R-:W-:Y:S01]  /*162d0*/  FADD.FTZ R26, R31, R26 ;  /* 0x0000001a1f1a7221 */ /* 0x020fe20000010000 */
[----:B------:R-:W-:-:S09]  /*162e0*/  FADD.FTZ R27, R30, R27 ;  /* 0x0000001b1e1b7221 */ /* 0x000fd20000010000 */
[----:B------:R-:W-:Y:S05]  /*162f0*/  @!P0 BRA `(.L_x_4734) ;  /* 0xfffffffc00c88947 */ /* 0x000fea000383ffff */
.L_x_4731:
[----:B------:R-:W-:Y:S05]  /*16300*/  BSYNC B0 ;  /* 0x0000000000007941 */ /* 0x000fea0003800000 */
.L_x_4729:
        /* <DEDUP_REMOVED lines=13> */
.L_x_4736:
        /* <DEDUP_REMOVED lines=15> */
.L_x_4735:
        /* <DEDUP_REMOVED lines=11> */
.L_x_4739:
        /* <DEDUP_REMOVED lines=15> */
.L_x_4738:
[----:B------:R-:W-:Y:S01]  /*16670*/  BAR.SYNC.DEFER_BLOCKING 0x0 ;  /* 0x0000000000007b1d */ /* 0x000fe20000010000 */
[----:B------:R-:W-:-:S13]  /*16680*/  ISETP.GE.AND P0, PT, R2, 0x2, PT ;  /* 0x000000020200780c */ /* 0x000fda0003f06270 */
[----:B------:R-:W-:Y:S05]  /*16690*/  @!P0 BRA `(.L_x_4737) ;  /* 0x0000000000308947 */ /* 0x000fea0003800000 */
[----:B------:R-:W-:-:S07]  /*166a0*/  IMAD.MOV.U32 R5, RZ, RZ, 0x1 ;  /* 0x00000001ff057424 */ /* 0x000fce00078e00ff */
.L_x_4740:
[----:B------:R-:W4:Y:S04]  /*166b0*/  SHFL.DOWN PT, R7, R24, R5, 0x1f ;  /* 0x08001f0518077589 */ /* 0x000f2800000e0000 */
[----:B-123--:R-:W1:Y:S04]  /*166c0*/  SHFL.DOWN PT, R0, R25, R5, 0x1f ;  /* 0x08001f0519007589 */ /* 0x00ee6800000e0000 */
[----:B------:R-:W2:Y:S04]  /*166d0*/  SHFL.DOWN PT, R17, R26, R5, 0x1f ;  /* 0x08001f051a117589 */ /* 0x000ea800000e0000 */
[----:B------:R3:W5:Y:S02]  /*166e0*/  SHFL.DOWN PT, R4, R27, R5, 0x1f ;  /* 0x08001f051b047589 */ /* 0x00076400000e0000 */
[----:B---3--:R-:W-:Y:S01]  /*166f0*/  SHF.L.U32 R5, R5, 0x1, RZ ;  /* 0x0000000105057819 */ /* 0x008fe200000006ff */
[----:B----4-:R-:W-:-:S03]  /*16700*/  FADD.FTZ R24, R7, R24 ;  /* 0x0000001807187221 */ /* 0x010fc60000010000 */
[----:B------:R-:W-:Y:S01]  /*16710*/  ISETP.GE.AND P0, PT, R5, R2, PT ;  /* 0x000000020500720c */ /* 0x000fe20003f06270 */
[----:B-1----:R-:W-:Y:S01]  /*16720*/  FADD.FTZ R25, R0, R25 ;  /* 0x0000001900197221 */ /* 0x002fe20000010000 */
[----:B--2---:R-:W-:Y:S01]  /*16730*/  FADD.FTZ R26, R17, R26 ;  /* 0x0000001a111a7221 */ /* 0x004fe20000010000 */
[----:B-----5:R-:W-:-:S10]  /*16740*/  FADD.FTZ R27, R4, R27 ;  /* 0x0000001b041b7221 */ /* 0x020fd40000010000 */
[----:B------:R-:W-:Y:S05]  /*16750*/  @!P0 BRA `(.L_x_4740) ;  /* 0xfffffffc00d48947 */ /* 0x000fea000383ffff */
.L_x_4737:
        /* <DEDUP_REMOVED lines=9> */
[----:B------:R-:W4:Y:S04]  /*167f0*/  LDG.E R3, desc[UR60][R8.64] ;  /* 0x0000003c08037981 */ /* 0x000f28000c1e1900 */
[----:B-123--:R-:W2:Y:S04]  /*16800*/  LDG.E R0, desc[UR60][R8.64+0x4] ;  /* 0x0000043c08007981 */ /* 0x00eea8000c1e1900 */
[----:B------:R-:W3:Y:S04]  /*16810*/  LDG.E R5, desc[UR60][R8.64+0x8] ;  /* 0x0000083c08057981 */ /* 0x000ee8000c1e1900 */
[----:B------:R-:W5:Y:S01]  /*16820*/  LDG.E R2, desc[UR60][R8.64+0xc] ;  /* 0x00000c3c08027981 */ /* 0x000f62000c1e1900 */
[----:B----4-:R-:W-:Y:S01]  /*16830*/  FADD.FTZ R24, R24, R3 ;  /* 0x0000000318187221 */ /* 0x010fe20000010000 */
[----:B--2---:R-:W-:Y:S01]  /*16840*/  FADD.FTZ R25, R25, R0 ;  /* 0x0000000019197221 */ /* 0x004fe20000010000 */
[----:B---3--:R-:W-:Y:S01]  /*16850*/  FADD.FTZ R26, R26, R5 ;  /* 0x000000051a1a7221 */ /* 0x008fe20000010000 */
[----:B-----5:R-:W-:-:S07]  /*16860*/  FADD.FTZ R27, R27, R2 ;  /* 0x000000021b1b7221 */ /* 0x020fce0000010000 */
.L_x_4742:
[----:B------:R-:W-:Y:S05]  /*16870*/  @!P1 BRA `(.L_x_4743) ;  /* 0x00000004006c9947 */ /* 0x000fea0003800000 */
[----:B------:R-:W4:Y:S02]  /*16880*/  LDC R17, c[0x0][0x624] ;  /* 0x00018900ff117b82 */ /* 0x000f240000000800 */
[----:B----4-:R-:W-:-:S04]  /*16890*/  ISETP.NE.AND P0, PT, R17, 0x1, PT ;  /* 0x000000011100780c */ /* 0x010fc80003f05270 */
[----:B-123--:R-:W-:-:S09]  /*168a0*/  P2R R0, PR, RZ, 0x1 ;  /* 0x00000001ff007803 */ /* 0x00efd20000000000 */
        /* <DEDUP_REMOVED lines=17> */
.L_x_4744:
        /* <DEDUP_REMOVED lines=22> */
.L_x_4745:
        /* <DEDUP_REMOVED lines=22> */
.L_x_4746:
        /* <DEDUP_REMOVED lines=22> */
.L_x_4747:
[----:B------:R-:W-:Y:S02]  /*16de0*/  ULDC.64 UR4, c[0x0][0x5f0] ;  /* 0x00017c0000047ab9 */ /* 0x000fe40000000a00 */
[----:B------:R-:W-:-:S04]  /*16df0*/  IADD3 R16, P0, R16, UR4, RZ ;  /* 0x0000000410107c10 */ /* 0x000fc8000ff1e0ff */
[----:B------:R-:W-:-:S05]  /*16e00*/  IADD3.X R17, RZ, UR5, RZ, P0, !PT ;  /* 0x00000005ff117c10 */ /* 0x000fca00087fe4ff */
[----:B------:R-:W-:Y:S01]  /*16e10*/  STG.E desc[UR60][R16.64], R27 ;  /* 0x0000001b10007986 */ /* 0x000fe2000c10193c */
[----:B------:R-:W-:Y:S05]  /*16e20*/  EXIT ;  /* 0x000000000000794d */ /* 0x000fea0003800000 */
.L_x_4743:
[----:B------:R-:W-:Y:S04]  /*16e30*/  STG.E desc[UR60][R8.64], R24 ;  /* 0x0000001808007986 */ /* 0x000fe8000c10193c */
[----:B------:R-:W-:Y:S04]  /*16e40*/  STG.E desc[UR60][R8.64+0x4], R25 ;  /* 0x0000041908007986 */ /* 0x000fe8000c10193c */
[----:B------:R-:W-:Y:S04]  /*16e50*/  STG.E desc[UR60][R8.64+0x8], R26 ;  /* 0x0000081a08007986 */ /* 0x000fe8000c10193c */
[----:B------:R-:W-:Y:S01]  /*16e60*/  STG.E desc[UR60][R8.64+0xc], R27 ;  /* 0x00000c1b08007986 */ /* 0x000fe2000c10193c */
[----:B------:R-:W-:Y:S05]  /*16e70*/  EXIT ;  /* 0x000000000000794d */ /* 0x000fea0003800000 */
.L_x_4741:
        /* <DEDUP_REMOVED lines=12> */
.L_x_4748:
        /* <DEDUP_REMOVED lines=21> */
.L_x_4750:
        /* <DEDUP_REMOVED lines=22> */
.L_x_4751:
        /* <DEDUP_REMOVED lines=22> */
.L_x_4752:
        /* <DEDUP_REMOVED lines=22> */
.L_x_4753:
[----:B------:R-:W-:Y:S02]  /*174b0*/  ULDC.64 UR4, c[0x0][0x5f0] ;  /* 0x00017c0000047ab9 */ /* 0x000fe40000000a00 */
[----:B------:R-:W-:-:S05]  /*174c0*/  IADD3 R16, P0, R16, UR4, RZ ;  /* 0x0000000410107c10 */ /* 0x000fca000ff1e0ff */
[----:B------:R-:W-:-:S05]  /*174d0*/  IMAD.X R17, RZ, RZ, UR5, P0 ;  /* 0x00000005ff117e24 */ /* 0x000fca00080e06ff */
[----:B------:R-:W-:Y:S01]  /*174e0*/  STG.E desc[UR60][R16.64], R27 ;  /* 0x0000001b10007986 */ /* 0x000fe2000c10193c */
[----:B------:R-:W-:Y:S05]  /*174f0*/  EXIT ;  /* 0x000000000000794d */ /* 0x000fea0003800000 */
.L_x_4749:
[----:B------:R-:W-:Y:S04]  /*17500*/  STG.E desc[UR60][R10.64], R24 ;  /* 0x000000180a007986 */ /* 0x000fe8000c10193c */
[----:B------:R-:W-:Y:S04]  /*17510*/  STG.E desc[UR60][R12.64], R25 ;  /* 0x000000190c007986 */ /* 0x000fe8000c10193c */
[----:B------:R-:W-:Y:S04]  /*17520*/  STG.E desc[UR60][R14.64], R26 ;  /* 0x0000001a0e007986 */ /* 0x000fe8000c10193c */
[----:B------:R-:W-:Y:S01]  /*17530*/  STG.E desc[UR60][R20.64], R27 ;  /* 0x0000001b14007986 */ /* 0x000fe2000c10193c */
[----:B------:R-:W-:Y:S05]  /*17540*/  EXIT ;  /* 0x000000000000794d */ /* 0x000fea0003800000 */
.L_x_4718:
        /* <DEDUP_REMOVED lines=11> */
[----:B--2---:R-:W1:Y:S01]  /*17600*/  LDC.U8 R0, c[0x0][0x620] ;  /* 0x00018800ff007b82 */ /* 0x004e620000000000 */
        /* <DEDUP_REMOVED lines=15> */
.L_x_4755:
        /* <DEDUP_REMOVED lines=21> */
.L_x_4757:
        /* <DEDUP_REMOVED lines=22> */
.L_x_4758:
        /* <DEDUP_REMOVED lines=22> */
.L_x_4759:
        /* <DEDUP_REMOVED lines=22> */
.L_x_4760:
[----:B------:R-:W-:Y:S02]  /*17c70*/  ULDC.64 UR4, c[0x0][0x5f0] ;  /* 0x00017c0000047ab9 */ /* 0x000fe40000000a00 */
[----:B------:R-:W-:-:S04]  /*17c80*/  IADD3 R16, P0, R16, UR4, RZ ;  /* 0x0000000410107c10 */ /* 0x000fc8000ff1e0ff */
[----:B------:R-:W-:-:S05]  /*17c90*/  IADD3.X R17, RZ, UR5, RZ, P0, !PT ;  /* 0x00000005ff117c10 */ /* 0x000fca00087fe4ff */
[----:B------:R-:W-:Y:S01]  /*17ca0*/  STG.E desc[UR60][R16.64], R27 ;  /* 0x0000001b10007986 */ /* 0x000fe2000c10193c */
[----:B------:R-:W-:Y:S05]  /*17cb0*/  EXIT ;  /* 0x000000000000794d */ /* 0x000fea0003800000 */
.L_x_4756:
[----:B------:R-:W-:Y:S04]  /*17cc0*/  STG.E desc[UR60][R8.64], R24 ;  /* 0x0000001808007986 */ /* 0x000fe8000c10193c */
[----:B------:R-:W-:Y:S04]  /*17cd0*/  STG.E desc[UR60][R8.64+0x4], R25 ;  /* 0x0000041908007986 */ /* 0x000fe8000c10193c */
[----:B------:R-:W-:Y:S04]  /*17ce0*/  STG.E desc[UR60][R8.64+0x8], R26 ;  /* 0x0000081a08007986 */ /* 0x000fe8000c10193c */
[----:B------:R-:W-:Y:S01]  /*17cf0*/  STG.E desc[UR60][R8.64+0xc], R27 ;  /* 0x00000c1b08007986 */ /* 0x000fe2000c10193c */
[----:B------:R-:W-:Y:S05]  /*17d00*/  EXIT ;  /* 0x000000000000794d */ /* 0x000fea0003800000 */
.L_x_4754:
        /* <DEDUP_REMOVED lines=12> */
.L_x_4761:
        /* <DEDUP_REMOVED lines=21> */
.L_x_4763:
        /* <DEDUP_REMOVED lines=22> */
.L_x_4764:
        /* <DEDUP_REMOVED lines=22> */
.L_x_4765:
        /* <DEDUP_REMOVED lines=22> */
.L_x_4766:
[----:B------:R-:W-:Y:S02]  /*18340*/  ULDC.64 UR4, c[0x0][0x5f0] ;  /* 0x00017c0000047ab9 */ /* 0x000fe40000000a00 */
[----:B------:R-:W-:-:S04]  /*18350*/  IADD3 R16, P0, R16, UR4, RZ ;  /* 0x0000000410107c10 */ /* 0x000fc8000ff1e0ff */
[----:B------:R-:W-:-:S05]  /*18360*/  IADD3.X R17, RZ, UR5, RZ, P0, !PT ;  /* 0x00000005ff117c10 */ /* 0x000fca00087fe4ff */
[----:B------:R-:W-:Y:S01]  /*18370*/  STG.E desc[UR60][R16.64], R27 ;  /* 0x0000001b10007986 */ /* 0x000fe2000c10193c */
[----:B------:R-:W-:Y:S05]  /*18380*/  EXIT ;  /* 0x000000000000794d */ /* 0x000fea0003800000 */
.L_x_4762:
[----:B------:R-:W-:Y:S04]  /*18390*/  STG.E desc[UR60][R4.64], R24 ;  /* 0x0000001804007986 */ /* 0x000fe8000c10193c */
[----:B------:R-:W-:Y:S04]  /*183a0*/  STG.E desc[UR60][R6.64], R25 ;  /* 0x0000001906007986 */ /* 0x000fe8000c10193c */
[----:B------:R-:W-:Y:S04]  /*183b0*/  STG.E desc[UR60][R10.64], R26 ;  /* 0x0000001a0a007986 */ /* 0x000fe8000c10193c */
[----:B------:R-:W-:Y:S01]  /*183c0*/  STG.E desc[UR60][R12.64], R27 ;  /* 0x0000001b0c007986 */ /* 0x000fe2000c10193c */
[----:B------:R-:W-:Y:S05]  /*183d0*/  EXIT ;  /* 0x000000000000794d */ /* 0x000fea0003800000 */
.L_x_4767:
        /* <DEDUP_REMOVED lines=10> */
.L_x_9850:


//--------------------- .text._ZN2at6native13reduce_kernelILi512ELi1ENS0_8ReduceOpIdNS0_9NanSumOpsIddEEjdLi4ELi4EEEEEvT1_ --------------------------
	.section	.text._ZN2at6native13reduce_kernelILi512ELi1ENS0_8ReduceOpIdNS0_9NanSumOpsIddEEjdLi4ELi4EEEEEvT1_,"ax",@progbits
	.align	128
        .global         _ZN2at6native13reduce_kernelILi512ELi1ENS0_8ReduceOpIdNS0_9NanSumOpsIddEEjdLi4ELi4EEEEEvT1_
        .type           _ZN2at6native13reduce_kernelILi512ELi1ENS0_8ReduceOpIdNS0_9NanSumOpsIddEEjdLi4ELi4EEEEEvT1_,@function
        .size           _ZN2at6native13reduce_kernelILi512ELi1ENS0_8ReduceOpIdNS0_9NanSumOpsIddEEjdLi4ELi4EEEEEvT1_,(.L_x_9851 - _ZN2at6native13reduce_kernelILi512ELi1ENS0_8ReduceOpIdNS0_9NanSumOpsIddEEjdLi4ELi4EEEEEvT1_)
        .other          _ZN2at6native13reduce_kernelILi512ELi1ENS0_8ReduceOpIdNS0_9NanSumOpsIddEEjdLi4ELi4EEEEEvT1_,@"STO_CUDA_ENTRY STV_DEFAULT"
_ZN2at6native13reduce_kernelILi512ELi1ENS0_8ReduceOpIdNS0_9NanSumOpsIddEEjdLi4ELi4EEEEEvT1_:
.text._ZN2at6native13reduce_kernelILi512ELi1ENS0_8ReduceOpIdNS0_9NanSumOpsIddEEjdLi4ELi4EEEEEvT1_:
[----:B------:R-:W0:Y:S08]  /*0000*/  LDC R1, c[0x0][0x28] ;  /* 0x00000a00ff017b82 */ /* 0x000e300000000800 */
[----:B------:R-:W1:Y:S01]  /*0010*/  LDC R6, c[0x0][0x3f4] ;  /* 0x0000fd00ff067b82 */ /* 0x000e620000000800 */
[----:B------:R-:W2:Y:S01]  /*0020*/  S2R R7, SR_TID.X ;  /* 0x0000000000077919 */ /* 0x000ea20000002100 */
[----:B0-----:R-:W-:Y:S01]  /*0030*/  IADD3 R1, R1, -0x8, RZ ;  /* 0xfffffff801017810 */ /* 0x001fe20007ffe0ff */
[----:B------:R-:W-:Y:S01]  /*0040*/  IMAD.MOV.U32 R0, RZ, RZ, RZ ;  /* 0x000000ffff007224 */ /* 0x000fe200078e00ff */
[----:B-1----:R-:W-:-:S13]  /*0050*/  ISETP.NE.AND P0, PT, R6, RZ, PT ;  /* 0x000000ff0600720c */ /* 0x002fda0003f05270 */
[----:B--2---:R-:W-:Y:S05]  /*0060*/  @!P0 BRA `(.L_x_4768) ;  /* 0x0000001000648947 */ /* 0x004fea0003800000 */
        /* <DEDUP_REMOVED lines=281> */
.L_x_4768:
        /* <DEDUP_REMOVED lines=14> */
[----:B------:R-:W-:Y:S01]  /*12e0*/  MOV R3, UR6 ;  /* 0x0000000600037c02 */ /* 0x000fe20008000f00 */
[----:B--2---:R-:W-:Y:S01]  /*12f0*/  IMAD R21, R20, UR28, R21 ;  /* 0x0000001c14157c24 */ /* 0x004fe2000f8e0215 */
[----:B------:R-:W-:Y:S01]  /*1300*/  ULDC UR4, c[0x0][0x228] ;  /* 0x00008a0000047ab9 */ /* 0x000fe20000000800 */
[----:B-1----:R-:W-:-:S03]  /*1310*/  IMAD R29, R29, UR5, R28 ;  /* 0x000000051d1d7c24 */ /* 0x002fc6000f8e021c */
        /* <DEDUP_REMOVED lines=9> */
[----:B------:R-:W0:Y:S01]  /*13b0*/  LDC.64 R14, c[0x0][0x218] ;  /* 0x00008600ff0e7b82 */ /* 0x000e220000000a00 */
[----:B------:R-:W-:Y:S01]  /*13c0*/  SHF.R.U64 R2, R18, 0x3, R19 ;  /* 0x0000000312027819 */ /* 0x000fe20000001213 */
[----:B------:R-:W-:Y:S01]  /*13d0*/  ULDC UR4, c[0x0][0x224] ;  /* 0x0000890000047ab9 */ /* 0x000fe20000000800 */
[----:B------:R-:W-:Y:S01]  /*13e0*/  BSSY B1, `(.L_x_4772) ;  /* 0x0000029000017945 */ /* 0x000fe20003800000 */
[----:B------:R-:W-:Y:S02]  /*13f0*/  MOV R0, UR4 ;  /* 0x0000000400007c02 */ /* 0x000fe40008000f00 */
[----:B------:R-:W-:-:S04]  /*1400*/  LOP3.LUT R2, R2, 0x3, RZ, 0xc0, !PT ;  /* 0x0000000302027812 */ /* 0x000fc800078ec0ff */
[----:B------:R-:W-:Y:S01]  /*1410*/  ISETP.NE.AND P0, PT, R2, RZ, PT ;  /* 0x000000ff0200720c */ /* 0x000fe20003f05270 */
[----:B0-----:R-:W-:Y:S01]  /*1420*/  IMAD.MOV.U32 R12, RZ, RZ, R14 ;  /* 0x000000ffff0c7224 */ /* 0x001fe200078e000e */
[----:B------:R-:W-:-:S11]  /*1430*/  MOV R13, R15 ;  /* 0x0000000f000d7202 */ /* 0x000fd60000000f00 */
        /* <DEDUP_REMOVED lines=15> */
.L_x_4777:
[----:B------:R-:W-:Y:S05]  /*1530*/  BSYNC B3 ;  /* 0x0000000000037941 */ /* 0x000fea0003800000 */
.L_x_4776:
        /* <DEDUP_REMOVED lines=9> */
[----:B--2---:R-:W-:-:S06]  /*15d0*/  DSETP.GTU.AND P0, PT, |R4|, +INF , PT ;  /* 0x7ff000000400742a */ /* 0x004fcc0003f0c200 */
[----:B------:R-:W-:Y:S02]  /*15e0*/  FSEL R12, R4, RZ, !P0 ;  /* 0x000000ff040c7208 */ /* 0x000fe40004000000 */
[----:B------:R-:W-:-:S06]  /*15f0*/  FSEL R13, R5, RZ, !P0 ;  /* 0x000000ff050d7208 */ /* 0x000fcc0004000000 */
[----:B------:R-:W-:-:S11]  /*1600*/  DADD R12, R12, UR4 ;  /* 0x000000040c0c7e29 */ /* 0x000fd60008000000 */
.L_x_4775:
[----:B------:R-:W-:Y:S05]  /*1610*/  BSYNC B2 ;  /* 0x0000000000027941 */ /* 0x000fea0003800000 */
.L_x_4774:
[C---:B------:R-:W-:Y:S02]  /*1620*/  IADD3 R5, P0, -R2.reuse, 0x4, RZ ;  /* 0x0000000402057810 */ /* 0x040fe40007f1e1ff */
[----:B------:R-:W-:Y:S02]  /*1630*/  IADD3 R0, R2, -0x4, R3 ;  /* 0xfffffffc02007810 */ /* 0x000fe40007ffe003 */
[----:B------:R-:W-:Y:S01]  /*1640*/  LEA R18, P1, R5, R18, 0x3 ;  /* 0x0000001205127211 */ /* 0x000fe200078218ff */
[----:B------:R-:W-:-:S05]  /*1650*/  IMAD.X R4, RZ, RZ, -0x1, P0 ;  /* 0xffffffffff047424 */ /* 0x000fca00000e06ff */
[----:B------:R-:W-:-:S07]  /*1660*/  LEA.HI.X R19, R5, R19, R4, 0x3, P1 ;  /* 0x0000001305137211 */ /* 0x000fce00008f1c04 */
.L_x_4773:
[----:B------:R-:W-:Y:S05]  /*1670*/  BSYNC B1 ;  /* 0x0000000000017941 */ /* 0x000fea0003800000 */
.L_x_4772:
        /* <DEDUP_REMOVED lines=12> */
.L_x_4780:
[----:B------:R-:W-:Y:S01]  /*1740*/  IMAD.WIDE.U32 R22, R21, 0x20, R18 ;  /* 0x0000002015167825 */ /* 0x000fe200078e0012 */
[----:B------:R-:W-:-:S04]  /*1750*/  ULDC UR4, c[0x0][0x22c] ;  /* 0x00008b0000047ab9 */ /* 0x000fc80000000800 */
[----:B------:R-:W2:Y:S04]  /*1760*/  LDG.E.128 R8, desc[UR36][R22.64] ;  /* 0x0000002416087981 */ /* 0x000ea8000c1e1d00 */
[----:B------:R-:W3:Y:S01]  /*1770*/  LDG.E.128 R4, desc[UR36][R22.64+0x10] ;  /* 0x0000102416047981 */ /* 0x000ee2000c1e1d00 */
[----:B------:R-:W-:-:S04]  /*1780*/  IADD3 R21, R21, UR4, RZ ;  /* 0x0000000415157c10 */ /* 0x000fc8000fffe0ff */
[----:B------:R-:W-:-:S04]  /*1790*/  LEA R25, R21, 0x3, 0x2 ;  /* 0x0000000315197811 */ /* 0x000fc800078e10ff */
[----:B------:R-:W-:Y:S01]  /*17a0*/  ISETP.GE.U32.AND P4, PT, R25, R0, PT ;  /* 0x000000001900720c */ /* 0x000fe20003f86070 */
[----:B--2---:R-:W-:Y:S02]  /*17b0*/  DSETP.GTU.AND P2, PT, |R8|, +INF , PT ;  /* 0x7ff000000800742a */ /* 0x004fe40003f4c200 */
[----:B------:R-:W-:-:S04]  /*17c0*/  DSETP.GTU.AND P3, PT, |R10|, +INF , PT ;  /* 0x7ff000000a00742a */ /* 0x000fc80003f6c200 */
[----:B------:R-:W-:Y:S02]  /*17d0*/  FSEL R8, R8, RZ, !P2 ;  /* 0x000000ff08087208 */ /* 0x000fe40005000000 */
[----:B------:R-:W-:Y:S01]  /*17e0*/  FSEL R9, R9, RZ, !P2 ;  /* 0x000000ff09097208 */ /* 0x000fe20005000000 */
[----:B---3--:R-:W-:Y:S01]  /*17f0*/  DSETP.GTU.AND P2, PT, |R4|, +INF , PT ;  /* 0x7ff000000400742a */ /* 0x008fe20003f4c200 */
[----:B------:R-:W-:Y:S02]  /*1800*/  FSEL R10, R10, RZ, !P3 ;  /* 0x000000ff0a0a7208 */ /* 0x000fe40005800000 */
[----:B------:R-:W-:Y:S01]  /*1810*/  FSEL R11, R11, RZ, !P3 ;  /* 0x000000ff0b0b7208 */ /* 0x000fe20005800000 */
[----:B------:R-:W-:Y:S02]  /*1820*/  DSETP.GTU.AND P3, PT, |R6|, +INF , PT ;  /* 0x7ff000000600742a */ /* 0x000fe40003f6c200 */
[----:B------:R-:W-:Y:S01]  /*1830*/  FSEL R4, R4, RZ, !P2 ;  /* 0x000000ff04047208 */ /* 0x000fe20005000000 */
[----:B------:R-:W-:Y:S01]  /*1840*/  DADD R12, R12, R8 ;  /* 0x000000000c0c7229 */ /* 0x000fe20000000008 */
[----:B------:R-:W-:Y:S01]  /*1850*/  FSEL R5, R5, RZ, !P2 ;  /* 0x000000ff05057208 */ /* 0x000fe20005000000 */
[----:B------:R-:W-:Y:S01]  /*1860*/  DADD R14, R14, R10 ;  /* 0x000000000e0e7229 */ /* 0x000fe2000000000a */
[----:B------:R-:W-:-:S02]  /*1870*/  FSEL R6, R6, RZ, !P3 ;  /* 0x000000ff06067208 */ /* 0x000fc40005800000 */
[----:B------:R-:W-:Y:S02]  /*1880*/  FSEL R7, R7, RZ, !P3 ;  /* 0x000000ff07077208 */ /* 0x000fe40005800000 */
[----:B------:R-:W-:-:S04]  /*1890*/  DADD R2, R2, R4 ;  /* 0x0000000002027229 */ /* 0x000fc80000000004 */
[----:B------:R-:W-:Y:S01]  /*18a0*/  DADD R16, R16, R6 ;  /* 0x0000000010107229 */ /* 0x000fe20000000006 */
[----:B------:R-:W-:Y:S10]  /*18b0*/  @!P4 BRA `(.L_x_4780) ;  /* 0xfffffffc00a0c947 */ /* 0x000ff4000383ffff */
.L_x_4779:
[----:B------:R-:W-:Y:S05]  /*18c0*/  BSYNC B1 ;  /* 0x0000000000017941 */ /* 0x000fea0003800000 */
.L_x_4778:
        /* <DEDUP_REMOVED lines=8> */
.L_x_4782:
[----:B------:R-:W-:Y:S05]  /*1950*/  BSYNC B1 ;  /* 0x0000000000017941 */ /* 0x000fea0003800000 */
.L_x_4781:
        /* <DEDUP_REMOVED lines=11> */
[----:B--2---:R-:W-:-:S06]  /*1a10*/  DSETP.GTU.AND P0, PT, |R18|, +INF , PT ;  /* 0x7ff000001200742a */ /* 0x004fcc0003f0c200 */
[----:B------:R-:W-:Y:S02]  /*1a20*/  FSEL R4, R18, RZ, !P0 ;  /* 0x000000ff12047208 */ /* 0x000fe40004000000 */
[----:B------:R-:W-:-:S06]  /*1a30*/  FSEL R5, R19, RZ, !P0 ;  /* 0x000000ff13057208 */ /* 0x000fcc0004000000 */
[----:B------:R-:W-:-:S11]  /*1a40*/  DADD R12, R12, R4 ;  /* 0x000000000c0c7229 */ /* 0x000fd60000000004 */
.L_x_4784:
[----:B------:R-:W-:Y:S05]  /*1a50*/  BSYNC B1 ;  /* 0x0000000000017941 */ /* 0x000fea0003800000 */
.L_x_4783:
[----:B------:R-:W-:-:S08]  /*1a60*/  DADD R12, R14, R12 ;  /* 0x000000000e0c7229 */ /* 0x000fd0000000000c */
[----:B------:R-:W-:-:S08]  /*1a70*/  DADD R12, R12, R2 ;  /* 0x000000000c0c7229 */ /* 0x000fd00000000002 */
[----:B------:R-:W-:Y:S01]  /*1a80*/  DADD R16, R12, R16 ;  /* 0x000000000c107229 */ /* 0x000fe20000000010 */
[----:B------:R-:W-:Y:S10]  /*1a90*/  BRA `(.L_x_4770) ;  /* 0x000000a000587947 */ /* 0x000ff40003800000 */
.L_x_4771:
[----:B------:R-:W0:Y:S08]  /*1aa0*/  LDC R4, c[0x0][0x390] ;  /* 0x0000e400ff047b82 */ /* 0x000e300000000800 */
[----:B------:R-:W1:Y:S01]  /*1ab0*/  LDC R5, c[0x0][0x260] ;  /* 0x00009800ff057b82 */ /* 0x000e620000000800 */
[----:B0-----:R-:W-:-:S04]  /*1ac0*/  SHF.R.U32.HI R4, RZ, 0x3, R4 ;  /* 0x00000003ff047819 */ /* 0x001fc80000011604 */
[----:B------:R-:W-:Y:S02]  /*1ad0*/  ISETP.NE.AND P0, PT, R4, 0x1, PT ;  /* 0x000000010400780c */ /* 0x000fe40003f05270 */
[C---:B-1----:R-:W-:Y:S02]  /*1ae0*/  ISETP.EQ.AND P2, PT, R5.reuse, 0x1, PT ;  /* 0x000000010500780c */ /* 0x042fe40003f42270 */
[----:B------:R-:W-:-:S11]  /*1af0*/  ISETP.NE.AND P1, PT, R5, 0x1, PT ;  /* 0x000000010500780c */ /* 0x000fd60003f25270 */
[----:B------:R-:W-:Y:S05]  /*1b00*/  @!P0 BRA P2, `(.L_x_4785) ;  /* 0x0000009800a88947 */ /* 0x000fea0001000000 */
[----:B------:R-:W0:Y:S01]  /*1b10*/  LDC.64 R14, c[0x0][0x218] ;  /* 0x00008600ff0e7b82 */ /* 0x000e220000000a00 */
[----:B------:R-:W-:Y:S01]  /*1b20*/  ULDC UR4, c[0x0][0x22c] ;  /* 0x00008b0000047ab9 */ /* 0x000fe20000000800 */
[----:B------:R-:W-:Y:S01]  /*1b30*/  MOV R0, R21 ;  /* 0x0000001500007202 */ /* 0x000fe20000000f00 */
[----:B------:R-:W-:-:S04]  /*1b40*/  IMAD.U32 R2, RZ, RZ, UR4 ;  /* 0x00000004ff027e24 */ /* 0x000fc8000f8e00ff */
[----:B------:R-:W-:Y:S02]  /*1b50*/  IMAD R6, R2, 0x3, R21 ;  /* 0x0000000302067824 */ /* 0x000fe400078e0215 */
[----:B0-----:R-:W-:Y:S01]  /*1b60*/  IMAD.MOV.U32 R16, RZ, RZ, R14 ;  /* 0x000000ffff107224 */ /* 0x001fe200078e000e */
[----:B------:R-:W-:Y:S01]  /*1b70*/  MOV R17, R15 ;  /* 0x0000000f00117202 */ /* 0x000fe20000000f00 */
        /* <DEDUP_REMOVED lines=10> */
[--C-:B------:R-:W-:Y:S01]  /*1c20*/  IMAD.MOV.U32 R12, RZ, RZ, R14.reuse ;  /* 0x000000ffff0c7224 */ /* 0x100fe200078e000e */
[-C--:B------:R-:W-:Y:S01]  /*1c30*/  MOV R13, R15.reuse ;  /* 0x0000000f000d7202 */ /* 0x080fe20000000f00 */
[----:B------:R-:W-:Y:S01]  /*1c40*/  IMAD.MOV.U32 R10, RZ, RZ, R14 ;  /* 0x000000ffff0a7224 */ /* 0x000fe200078e000e */
[----:B------:R-:W-:-:S09]  /*1c50*/  MOV R11, R15 ;  /* 0x0000000f000b7202 */ /* 0x000fd20000000f00 */
.L_x_4793:
        /* <DEDUP_REMOVED lines=299> */
.L_x_4789:
[----:B------:R-:W-:Y:S01]  /*2f10*/  LOP3.LUT R9, R20, 0xfffffff8, RZ, 0xc0, !PT ;  /* 0xfffffff814097812 */ /* 0x000fe200078ec0ff */
[----:B------:R-:W-:Y:S02]  /*2f20*/  ULDC UR38, c[0x0][0x22c] ;  /* 0x00008b0000267ab9 */ /* 0x000fe40000000800 */
[----:B------:R-:W-:Y:S01]  /*2f30*/  IMAD.U32 R2, RZ, RZ, UR38 ;  /* 0x00000026ff027e24 */ /* 0x000fe2000f8e00ff */
[----:B------:R-:W-:-:S04]  /*2f40*/  IADD3 R8, P1, R18, R9, RZ ;  /* 0x0000000912087210 */ /* 0x000fc80007f3e0ff */
[----:B------:R-:W-:-:S06]  /*2f50*/  IADD3.X R9, RZ, R19, RZ, P1, !PT ;  /* 0x00000013ff097210 */ /* 0x000fcc0000ffe4ff */
[----:B------:R-:W5:Y:S01]  /*2f60*/  LDG.E.64 R8, desc[UR36][R8.64] ;  /* 0x0000002408087981 */ /* 0x000f62000c1e1b00 */
[----:B------:R-:W-:Y:S01]  /*2f70*/  IMAD.IADD R21, R0, 0x1, R2 ;  /* 0x0000000100157824 */ /* 0x000fe200078e0202 */
[----:B------:R-:W-:Y:S06]  /*2f80*/  @!P0 BRA `(.L_x_4790) ;  /* 0x0000000c00a48947 */ /* 0x000fec0003800000 */
        /* <DEDUP_REMOVED lines=233> */
.L_x_4790:
        /* <DEDUP_REMOVED lines=233> */
[----:B------:R-:W-:-:S04]  /*4cb0*/  @P1 IMAD.MOV.U32 R22, RZ, RZ, RZ ;  /* 0x000000ffff161224 */ /* 0x000fc800078e00ff */
[C---:B0-----:R-:W-:Y:S01]  /*4cc0*/  @P1 IMAD.HI.U32 R20, R23.reuse, R20, R22 ;  /* 0x0000001417141227 */ /* 0x041fe200078e0016 */
[----:B------:R-:W-:-:S04]  /*4cd0*/  IADD3 R22, -R23, RZ, RZ ;  /* 0x000000ff17167210 */ /* 0x000fc80007ffe1ff */
[----:B------:R-:W-:Y:S01]  /*4ce0*/  @P1 SHF.R.U32.HI R20, RZ, R21, R20 ;  /* 0x00000015ff141219 */ /* 0x000fe20000011614 */
[----:B------:R-:W-:Y:S01]  /*4cf0*/  IMAD R5, R22, UR38, R5 ;  /* 0x0000002616057c24 */ /* 0x000fe2000f8e0205 */
[----:B------:R-:W0:Y:S03]  /*4d00*/  @P1 LDC R21, c[0x0][0x3f0] ;  /* 0x0000fc00ff151b82 */ /* 0x000e260000000800 */
[----:B------:R-:W-:Y:S02]  /*4d10*/  @P1 IMAD.MOV R25, RZ, RZ, -R20 ;  /* 0x000000ffff191224 */ /* 0x000fe400078e0a14 */
[----:B------:R-:W-:-:S03]  /*4d20*/  IMAD R4, R5, UR25, R4 ;  /* 0x0000001905047c24 */ /* 0x000fc6000f8e0204 */
[----:B------:R-:W1:Y:S02]  /*4d30*/  @P1 LDC R22, c[0x0][0x384] ;  /* 0x0000e100ff161b82 */ /* 0x000e640000000800 */
[----:B-1----:R-:W-:-:S04]  /*4d40*/  @P1 IMAD R22, R22, R25, R23 ;  /* 0x0000001916161224 */ /* 0x002fc800078e0217 */
[----:B0-----:R-:W-:-:S07]  /*4d50*/  @P1 IMAD R4, R22, R21, R4 ;  /* 0x0000001516041224 */ /* 0x001fce00078e0204 */
.L_x_4791:
        /* <DEDUP_REMOVED lines=242> */
.L_x_4792:
[----:B------:R-:W-:Y:S01]  /*5c80*/  LOP3.LUT R3, R3, 0xfffffff8, RZ, 0xc0, !PT ;  /* 0xfffffff803037812 */ /* 0x000fe200078ec0ff */
[----:B------:R-:W-:Y:S01]  /*5c90*/  IMAD.IADD R0, R0, 0x1, R2 ;  /* 0x0000000100007824 */ /* 0x000fe200078e0202 */
[----:B------:R-:W-:Y:S02]  /*5ca0*/  ULDC UR4, c[0x0][0x224] ;  /* 0x0000890000047ab9 */ /* 0x000fe40000000800 */
[----:B------:R-:W-:-:S04]  /*5cb0*/  IADD3 R26, P1, R18, R3, RZ ;  /* 0x00000003121a7210 */ /* 0x000fc80007f3e0ff */
[----:B------:R-:W-:-:S06]  /*5cc0*/  IADD3.X R27, RZ, R19, RZ, P1, !PT ;  /* 0x00000013ff1b7210 */ /* 0x000fcc0000ffe4ff */
[----:B------:R-:W2:Y:S01]  /*5cd0*/  LDG.E.64 R26, desc[UR36][R26.64] ;  /* 0x000000241a1a7981 */ /* 0x000ea2000c1e1b00 */
[----:B-----5:R-:W-:Y:S01]  /*5ce0*/  DSETP.GTU.AND P1, PT, |R8|, +INF , PT ;  /* 0x7ff000000800742a */ /* 0x020fe20003f2c200 */
[----:B------:R-:W-:-:S05]  /*5cf0*/  MOV R3, UR4 ;  /* 0x0000000400037c02 */ /* 0x000fca0008000f00 */
[----:B------:R-:W-:Y:S02]  /*5d00*/  FSEL R20, R8, RZ, !P1 ;  /* 0x000000ff08147208 */ /* 0x000fe40004800000 */
[----:B------:R-:W-:Y:S01]  /*5d10*/  FSEL R21, R9, RZ, !P1 ;  /* 0x000000ff09157208 */ /* 0x000fe20004800000 */
[----:B------:R-:W-:-:S05]  /*5d20*/  DSETP.GTU.AND P1, PT, |R6|, +INF , PT ;  /* 0x7ff000000600742a */ /* 0x000fca0003f2c200 */
[----:B------:R-:W-:Y:S01]  /*5d30*/  DADD R10, R10, R20 ;  /* 0x000000000a0a7229 */ /* 0x000fe20000000014 */
[----:B------:R-:W-:Y:S02]  /*5d40*/  FSEL R20, R6, RZ, !P1 ;  /* 0x000000ff06147208 */ /* 0x000fe40004800000 */
[----:B------:R-:W-:Y:S01]  /*5d50*/  FSEL R21, R7, RZ, !P1 ;  /* 0x000000ff07157208 */ /* 0x000fe20004800000 */
[----:B------:R-:W-:-:S05]  /*5d60*/  DSETP.GTU.AND P1, PT, |R4|, +INF , PT ;  /* 0x7ff000000400742a */ /* 0x000fca0003f2c200 */
[----:B------:R-:W-:Y:S01]  /*5d70*/  DADD R12, R12, R20 ;  /* 0x000000000c0c7229 */ /* 0x000fe20000000014 */
[----:B------:R-:W-:Y:S02]  /*5d80*/  FSEL R20, R4, RZ, !P1 ;  /* 0x000000ff04147208 */ /* 0x000fe40004800000 */
[----:B------:R-:W-:-:S06]  /*5d90*/  FSEL R21, R5, RZ, !P1 ;  /* 0x000000ff05157208 */ /* 0x000fcc0004800000 */
[----:B------:R-:W-:Y:S02]  /*5da0*/  DADD R14, R14, R20 ;  /* 0x000000000e0e7229 */ /* 0x000fe40000000014 */
[----:B--2---:R-:W-:-:S06]  /*5db0*/  DSETP.GTU.AND P1, PT, |R26|, +INF , PT ;  /* 0x7ff000001a00742a */ /* 0x004fcc0003f2c200 */
[----:B------:R-:W-:Y:S02]  /*5dc0*/  FSEL R20, R26, RZ, !P1 ;  /* 0x000000ff1a147208 */ /* 0x000fe40004800000 */
[----:B------:R-:W-:-:S06]  /*5dd0*/  FSEL R21, R27, RZ, !P1 ;  /* 0x000000ff1b157208 */ /* 0x000fcc0004800000 */
[----:B------:R-:W-:Y:S01]  /*5de0*/  DADD R16, R16, R20 ;  /* 0x0000000010107229 */ /* 0x000fe20000000014 */
[----:B------:R-:W-:-:S05]  /*5df0*/  IMAD R20, R2, 0x3, R0 ;  /* 0x0000000302147824 */ /* 0x000fca00078e0200 */
[----:B------:R-:W-:-:S13]  /*5e00*/  ISETP.GE.U32.AND P1, PT, R20, R3, PT ;  /* 0x000000031400720c */ /* 0x000fda0003f26070 */
[----:B------:R-:W-:Y:S05]  /*5e10*/  @!P1 BRA `(.L_x_4793) ;  /* 0xffffffbc00909947 */ /* 0x000fea000383ffff */
[----:B------:R-:W-:Y:S05]  /*5e20*/  BSYNC B2 ;  /* 0x0000000000027941 */ /* 0x000fea0003800000 */
.L_x_4788:
[----:B------:R-:W-:Y:S05]  /*5e30*/  BSYNC B1 ;  /* 0x0000000000017941 */ /* 0x000fea0003800000 */
.L_x_4787:
[----:B------:R-:W-:Y:S01]  /*5e40*/  ISETP.GE.U32.AND P0, PT, R0, R3, PT ;  /* 0x000000030000720c */ /* 0x000fe20003f06070 */
[----:B------:R-:W-:-:S12]  /*5e50*/  BSSY B1, `(.L_x_4794) ;  /* 0x00004ee000017945 */ /* 0x000fd80003800000 */
[----:B------:R-:W-:Y:S05]  /*5e60*/  @P0 BRA `(.L_x_4795) ;  /* 0x0000004c00b00947 */ /* 0x000fea0003800000 */
[----:B------:R-:W0:Y:S01]  /*5e70*/  LDC R24, c[0x0][0x260] ;  /* 0x00009800ff187b82 */ /* 0x000e220000000800 */
[----:B------:R-:W-:Y:S01]  /*5e80*/  IMAD.MOV.U32 R8, RZ, RZ, RZ ;  /* 0x000000ffff087224 */ /* 0x000fe200078e00ff */
[----:B0-----:R-:W-:-:S13]  /*5e90*/  ISETP.NE.AND P1, PT, R24, RZ, PT ;  /* 0x000000ff1800720c */ /* 0x001fda0003f25270 */
        /* <DEDUP_REMOVED lines=269> */
[----:B------:R-:W-:-:S04]  /*6f70*/  @P2 SHF.R.U32.HI R20, RZ, R21, R20 ;  /* 0x00000015ff142219 */ /* 0x000fc80000011614 */
[----:B------:R-:W-:Y:S02]  /*6f80*/  @P2 IADD3 R22, -R20, RZ, RZ ;  /* 0x000000ff14162210 */ /* 0x000fe40007ffe1ff */
[----:B------:R-:W0:Y:S03]  /*6f90*/  @P2 LDC R20, c[0x0][0x3f0] ;  /* 0x0000fc00ff142b82 */ /* 0x000e260000000800 */
[----:B-1----:R-:W-:-:S04]  /*6fa0*/  @P2 IMAD R9, R9, R22, R23 ;  /* 0x0000001609092224 */ /* 0x002fc800078e0217 */
[----:B0-----:R-:W-:-:S07]  /*6fb0*/  @P2 IMAD R8, R9, R20, R8 ;  /* 0x0000001409082224 */ /* 0x001fce00078e0208 */
.L_x_4796:
        /* <DEDUP_REMOVED lines=20> */
[----:B------:R0:W-:Y:S01]  /*7100*/  STL [R1], R0 ;  /* 0x0000000001007387 */ /* 0x0001e20000100800 */
[----:B------:R-:W-:Y:S01]  /*7110*/  MOV R22, RZ ;  /* 0x000000ff00167202 */ /* 0x000fe20000000f00 */
[----:B------:R-:W-:Y:S01]  /*7120*/  ULDC.64 UR6, c[0x0][0x270] ;  /* 0x00009c0000067ab9 */ /* 0x000fe20000000a00 */
[----:B------:R-:W-:-:S03]  /*7130*/  ULDC UR4, c[0x0][0x278] ;  /* 0x00009e0000047ab9 */ /* 0x000fc60000000800 */
[----:B------:R-:W-:Y:S01]  /*7140*/  IMAD.HI.U32 R24, R23, UR7, R22 ;  /* 0x0000000717187c27 */ /* 0x000fe2000f8e0016 */
[----:B0-----:R-:W0:Y:S04]  /*7150*/  LDC R0, c[0x0][0x260] ;  /* 0x00009800ff007b82 */ /* 0x001e280000000800 */
[----:B------:R-:W-:Y:S01]  /*7160*/  SHF.R.U32.HI R25, RZ, UR4, R24 ;  /* 0x00000004ff197c19 */ /* 0x000fe20008011618 */
[----:B------:R-:W-:-:S04]  /*7170*/  ULDC UR4, c[0x0][0x394] ;  /* 0x0000e50000047ab9 */ /* 0x000fc80000000800 */
[----:B------:R-:W-:Y:S01]  /*7180*/  IMAD.MOV R7, RZ, RZ, -R25 ;  /* 0x000000ffff077224 */ /* 0x000fe200078e0a19 */
[----:B0-----:R-:W-:Y:S02]  /*7190*/  ISETP.NE.AND P2, PT, R0, 0x2, PT ;  /* 0x000000020000780c */ /* 0x001fe40003f45270 */
[----:B------:R0:W5:Y:S01]  /*71a0*/  LDL.LU R0, [R1] ;  /* 0x0000000001007983 */ /* 0x0001620000300800 */
[----:B------:R-:W-:-:S04]  /*71b0*/  IMAD R7, R7, UR6, R23 ;  /* 0x0000000607077c24 */ /* 0x000fc8000f8e0217 */
[----:B------:R-:W-:-:S06]  /*71c0*/  IMAD R6, R7, UR4, R6 ;  /* 0x0000000407067c24 */ /* 0x000fcc000f8e0206 */
[----:B0-----:R-:W-:Y:S05]  /*71d0*/  @!P2 BRA `(.L_x_4797) ;  /* 0x0000001000e8a947 */ /* 0x001fea0003800000 */
[----:B-----5:R0:W-:Y:S01]  /*71e0*/  STL [R1], R0 ;  /* 0x0000000001007387 */ /* 0x0201e20000100800 */
[----:B------:R-:W-:Y:S01]  /*71f0*/  MOV R24, RZ ;  /* 0x000000ff00187202 */ /* 0x000fe20000000f00 */
[----:B------:R-:W-:-:S04]  /*7200*/  ULDC.64 UR4, c[0x0][0x280] ;  /* 0x0000a00000047ab9 */ /* 0x000fc80000000a00 */
[----:B------:R-:W-:Y:S01]  /*7210*/  IMAD.HI.U32 R22, R25, UR4, R24 ;  /* 0x0000000419167c27 */ /* 0x000fe2000f8e0018 */
[----:B------:R-:W-:Y:S01]  /*7220*/  ULDC UR4, c[0x0][0x27c] ;  /* 0x00009f0000047ab9 */ /* 0x000fe20000000800 */
[----:B0-----:R-:W0:Y:S03]  /*7230*/  LDC R0, c[0x0][0x260] ;  /* 0x00009800ff007b82 */ /* 0x001e260000000800 */
[----:B------:R-:W-:-:S05]  /*7240*/  SHF.R.U32.HI R23, RZ, UR5, R22 ;  /* 0x00000005ff177c19 */ /* 0x000fca0008011616 */
[----:B------:R-:W-:Y:S01]  /*7250*/  IMAD.MOV R7, RZ, RZ, -R23 ;  /* 0x000000ffff077224 */ /* 0x000fe200078e0a17 */
[----:B0-----:R-:W-:Y:S02]  /*7260*/  ISETP.NE.AND P2, PT, R0, 0x3, PT ;  /* 0x000000030000780c */ /* 0x001fe40003f45270 */
[----:B------:R0:W5:Y:S01]  /*7270*/  LDL.LU R0, [R1] ;  /* 0x0000000001007983 */ /* 0x0001620000300800 */
[----:B------:R-:W-:Y:S01]  /*7280*/  IMAD R7, R7, UR4, R25 ;  /* 0x0000000407077c24 */ /* 0x000fe2000f8e0219 */
[----:B------:R-:W-:-:S03]  /*7290*/  ULDC UR4, c[0x0][0x398] ;  /* 0x0000e60000047ab9 */ /* 0x000fc60000000800 */
[----:B------:R-:W-:-:S06]  /*72a0*/  IMAD R6, R7, UR4, R6 ;  /* 0x0000000407067c24 */ /* 0x000fcc000f8e0206 */
[----:B0-----:R-:W-:Y:S05]  /*72b0*/  @!P2 BRA `(.L_x_4797) ;  /* 0x0000001000b0a947 */ /* 0x001fea0003800000 */
[----:B-----5:R0:W-:Y:S01]  /*72c0*/  STL [R1], R0 ;  /* 0x0000000001007387 */ /* 0x0201e20000100800 */
[----:B------:R-:W-:Y:S01]  /*72d0*/  HFMA2.MMA R22, -RZ, RZ, 0, 0 ;  /* 0x00000000ff167435 */ /* 0x000fe200000001ff */
[----:B------:R-:W-:Y:S01]  /*72e0*/  ULDC.64 UR6, c[0x0][0x288] ;  /* 0x0000a20000067ab9 */ /* 0x000fe20000000a00 */
[----:B------:R-:W-:Y:S01]  /*72f0*/  ULDC UR4, c[0x0][0x290] ;  /* 0x0000a40000047ab9 */ /* 0x000fe20000000800 */
[----:B0-----:R-:W0:Y:S07]  /*7300*/  LDC R0, c[0x0][0x260] ;  /* 0x00009800ff007b82 */ /* 0x001e2e0000000800 */
[----:B------:R-:W-:-:S05]  /*7310*/  IMAD.HI.U32 R24, R23, UR7, R22 ;  /* 0x0000000717187c27 */ /* 0x000fca000f8e0016 */
        /* <DEDUP_REMOVED lines=37> */
[----:B------:R-:W-:Y:S01]  /*7570*/  HFMA2.MMA R24, -RZ, RZ, 0, 0 ;  /* 0x00000000ff187435 */ /* 0x000fe200000001ff */
[----:B------:R-:W-:Y:S01]  /*7580*/  ULDC.64 UR4, c[0x0][0x2b0] ;  /* 0x0000ac0000047ab9 */ /* 0x000fe20000000a00 */
[----:B0-----:R-:W0:Y:S08]  /*7590*/  LDC R0, c[0x0][0x260] ;  /* 0x00009800ff007b82 */ /* 0x001e300000000800 */
[----:B------:R-:W-:Y:S01]  /*75a0*/  IMAD.HI.U32 R22, R25, UR4, R24 ;  /* 0x0000000419167c27 */ /* 0x000fe2000f8e0018 */
[----:B------:R-:W-:-:S04]  /*75b0*/  ULDC UR4, c[0x0][0x2ac] ;  /* 0x0000ab0000047ab9 */ /* 0x000fc80000000800 */
        /* <DEDUP_REMOVED lines=232> */
[----:B------:R-:W0:Y:S01]  /*8440*/  LDC R7, c[0x0][0x260] ;  /* 0x00009800ff077b82 */ /* 0x000e220000000800 */
[----:B------:R-:W-:Y:S01]  /*8450*/  MOV R22, RZ ;  /* 0x000000ff00167202 */ /* 0x000fe20000000f00 */
[----:B------:R-:W-:Y:S01]  /*8460*/  ULDC.64 UR6, c[0x0][0x378] ;  /* 0x0000de0000067ab9 */ /* 0x000fe20000000a00 */
[----:B------:R-:W-:-:S03]  /*8470*/  ULDC UR4, c[0x0][0x380] ;  /* 0x0000e00000047ab9 */ /* 0x000fc60000000800 */
[----:B------:R-:W-:-:S05]  /*8480*/  IMAD.HI.U32 R24, R23, UR7, R22 ;  /* 0x0000000717187c27 */ /* 0x000fca000f8e0016 */
[----:B------:R-:W-:Y:S01]  /*8490*/  SHF.R.U32.HI R25, RZ, UR4, R24 ;  /* 0x00000004ff197c19 */ /* 0x000fe20008011618 */
[----:B------:R-:W-:Y:S01]  /*84a0*/  ULDC UR4, c[0x0][0x3ec] ;  /* 0x0000fb0000047ab9 */ /* 0x000fe20000000800 */
[----:B0-----:R-:W-:-:S03]  /*84b0*/  ISETP.NE.AND P2, PT, R7, 0x18, PT ;  /* 0x000000180700780c */ /* 0x001fc60003f45270 */
[----:B------:R-:W-:-:S04]  /*84c0*/  IMAD.MOV R7, RZ, RZ, -R25 ;  /* 0x000000ffff077224 */ /* 0x000fc800078e0a19 */
[----:B------:R-:W-:-:S04]  /*84d0*/  IMAD R7, R7, UR6, R23 ;  /* 0x0000000607077c24 */ /* 0x000fc8000f8e0217 */
[----:B------:R-:W-:Y:S02]  /*84e0*/  IMAD R6, R7, UR4, R6 ;  /* 0x0000000407067c24 */ /* 0x000fe4000f8e0206 */
[----:B------:R-:W0:Y:S01]  /*84f0*/  @P2 LDC.64 R22, c[0x0][0x388] ;  /* 0x0000e200ff162b82 */ /* 0x000e220000000a00 */
[----:B------:R-:W-:-:S07]  /*8500*/  @P2 MOV R24, RZ ;  /* 0x000000ff00182202 */ /* 0x000fce0000000f00 */
[----:B------:R-:W1:Y:S01]  /*8510*/  @P2 LDC R7, c[0x0][0x384] ;  /* 0x0000e100ff072b82 */ /* 0x000e620000000800 */
[----:B0-----:R-:W-:-:S05]  /*8520*/  @P2 IMAD.HI.U32 R22, R25, R22, R24 ;  /* 0x0000001619162227 */ /* 0x001fca00078e0018 */
[----:B------:R-:W-:-:S05]  /*8530*/  @P2 SHF.R.U32.HI R22, RZ, R23, R22 ;  /* 0x00000017ff162219 */ /* 0x000fca0000011616 */
[----:B------:R-:W-:-:S04]  /*8540*/  @P2 IMAD.MOV R22, RZ, RZ, -R22 ;  /* 0x000000ffff162224 */ /* 0x000fc800078e0a16 */
[----:B-1----:R-:W-:Y:S02]  /*8550*/  @P2 IMAD R7, R7, R22, R25 ;  /* 0x0000001607072224 */ /* 0x002fe400078e0219 */
[----:B------:R-:W0:Y:S02]  /*8560*/  @P2 LDC R22, c[0x0][0x3f0] ;  /* 0x0000fc00ff162b82 */ /* 0x000e240000000800 */
[----:B0-----:R-:W-:-:S07]  /*8570*/  @P2 IMAD R6, R7, R22, R6 ;  /* 0x0000001607062224 */ /* 0x001fce00078e0206 */
.L_x_4797:
        /* <DEDUP_REMOVED lines=9> */
[----:B------:R-:W0:Y:S01]  /*8610*/  LDC R24, c[0x0][0x260] ;  /* 0x00009800ff187b82 */ /* 0x000e220000000800 */
        /* <DEDUP_REMOVED lines=9> */
[----:B0-----:R-:W-:-:S13]  /*86b0*/  ISETP.NE.AND P2, PT, R24, 0x1, PT ;  /* 0x000000011800780c */ /* 0x001fda0003f45270 */
[----:B------:R-:W-:Y:S05]  /*86c0*/  @!P2 BRA `(.L_x_4798) ;  /* 0x000000140020a947 */ /* 0x000fea0003800000 */
[----:B-----5:R0:W-:Y:S01]  /*86d0*/  STL [R1], R0 ;  /* 0x0000000001007387 */ /* 0x0201e20000100800 */
[----:B------:R-:W-:Y:S01]  /*86e0*/  IMAD.MOV.U32 R22, RZ, RZ, RZ ;  /* 0x000000ffff167224 */ /* 0x000fe200078e00ff */
[----:B------:R-:W-:Y:S01]  /*86f0*/  ULDC.64 UR6, c[0x0][0x270] ;  /* 0x00009c0000067ab9 */ /* 0x000fe20000000a00 */
[----:B------:R-:W-:Y:S02]  /*8700*/  ULDC UR4, c[0x0][0x278] ;  /* 0x00009e0000047ab9 */ /* 0x000fe40000000800 */
[----:B------:R-:W-:Y:S01]  /*8710*/  IMAD.HI.U32 R24, R23, UR7, R22 ;  /* 0x0000000717187c27 */ /* 0x000fe2000f8e0016 */
[----:B0-----:R-:W0:Y:S04]  /*8720*/  LDC R0, c[0x0][0x260] ;  /* 0x00009800ff007b82 */ /* 0x001e280000000800 */
[----:B------:R-:W-:Y:S01]  /*8730*/  SHF.R.U32.HI R25, RZ, UR4, R24 ;  /* 0x00000004ff197c19 */ /* 0x000fe20008011618 */
[----:B------:R-:W-:-:S03]  /*8740*/  ULDC UR4, c[0x0][0x394] ;  /* 0x0000e50000047ab9 */ /* 0x000fc60000000800 */
[----:B------:R-:W-:Y:S02]  /*8750*/  IADD3 R5, -R25, RZ, RZ ;  /* 0x000000ff19057210 */ /* 0x000fe40007ffe1ff */
[----:B0-----:R-:W-:Y:S02]  /*8760*/  ISETP.NE.AND P2, PT, R0, 0x2, PT ;  /* 0x000000020000780c */ /* 0x001fe40003f45270 */
[----:B------:R0:W5:Y:S01]  /*8770*/  LDL.LU R0, [R1] ;  /* 0x0000000001007983 */ /* 0x0001620000300800 */
[----:B------:R-:W-:-:S04]  /*8780*/  IMAD R5, R5, UR6, R23 ;  /* 0x0000000605057c24 */ /* 0x000fc8000f8e0217 */
[----:B------:R-:W-:-:S06]  /*8790*/  IMAD R4, R5, UR4, R4 ;  /* 0x0000000405047c24 */ /* 0x000fcc000f8e0204 */
[----:B0-----:R-:W-:Y:S05]  /*87a0*/  @!P2 BRA `(.L_x_4798) ;  /* 0x0000001000e8a947 */ /* 0x001fea0003800000 */
[----:B-----5:R0:W-:Y:S01]  /*87b0*/  STL [R1], R0 ;  /* 0x0000000001007387 */ /* 0x0201e20000100800 */
[----:B------:R-:W-:Y:S01]  /*87c0*/  IMAD.MOV.U32 R24, RZ, RZ, RZ ;  /* 0x000000ffff187224 */ /* 0x000fe200078e00ff */
[----:B------:R-:W-:-:S03]  /*87d0*/  ULDC.64 UR4, c[0x0][0x280] ;  /* 0x0000a00000047ab9 */ /* 0x000fc60000000a00 */
[----:B------:R-:W-:Y:S01]  /*87e0*/  IMAD.HI.U32 R22, R25, UR4, R24 ;  /* 0x0000000419167c27 */ /* 0x000fe2000f8e0018 */
[----:B------:R-:W-:Y:S01]  /*87f0*/  ULDC UR4, c[0x0][0x27c] ;  /* 0x00009f0000047ab9 */ /* 0x000fe20000000800 */
[----:B0-----:R-:W0:Y:S03]  /*8800*/  LDC R0, c[0x0][0x260] ;  /* 0x00009800ff007b82 */ /* 0x001e260000000800 */
[----:B------:R-:W-:-:S04]  /*8810*/  SHF.R.U32.HI R23, RZ, UR5, R22 ;  /* 0x00000005ff177c19 */ /* 0x000fc80008011616 */
[----:B------:R-:W-:Y:S02]  /*8820*/  IADD3 R5, -R23, RZ, RZ ;  /* 0x000000ff17057210 */ /* 0x000fe40007ffe1ff */
[----:B0-----:R-:W-:Y:S02]  /*8830*/  ISETP.NE.AND P2, PT, R0, 0x3, PT ;  /* 0x000000030000780c */ /* 0x001fe40003f45270 */
[----:B------:R0:W5:Y:S01]  /*8840*/  LDL.LU R0, [R1] ;  /* 0x0000000001007983 */ /* 0x0001620000300800 */
[----:B------:R-:W-:Y:S01]  /*8850*/  IMAD R5, R5, UR4, R25 ;  /* 0x0000000405057c24 */ /* 0x000fe2000f8e0219 */
[----:B------:R-:W-:-:S03]  /*8860*/  ULDC UR4, c[0x0][0x398] ;  /* 0x0000e60000047ab9 */ /* 0x000fc60000000800 */
[----:B------:R-:W-:-:S06]  /*8870*/  IMAD R4, R5, UR4, R4 ;  /* 0x0000000405047c24 */ /* 0x000fcc000f8e0204 */
[----:B0-----:R-:W-:Y:S05]  /*8880*/  @!P2 BRA `(.L_x_4798) ;  /* 0x0000001000b0a947 */ /* 0x001fea0003800000 */
        /* <DEDUP_REMOVED lines=295> */
[----:B------:R-:W-:-:S04]  /*9b00*/  @P2 SHF.R.U32.HI R22, RZ, R23, R22 ;  /* 0x00000017ff162219 */ /* 0x000fc80000011616 */
[----:B------:R-:W-:-:S05]  /*9b10*/  @P2 IADD3 R22, -R22, RZ, RZ ;  /* 0x000000ff16162210 */ /* 0x000fca0007ffe1ff */
[----:B-1----:R-:W-:Y:S02]  /*9b20*/  @P2 IMAD R5, R5, R22, R25 ;  /* 0x0000001605052224 */ /* 0x002fe400078e0219 */
[----:B------:R-:W0:Y:S02]  /*9b30*/  @P2 LDC R22, c[0x0][0x3f0] ;  /* 0x0000fc00ff162b82 */ /* 0x000e240000000800 */
[----:B0-----:R-:W-:-:S07]  /*9b40*/  @P2 IMAD R4, R5, R22, R4 ;  /* 0x0000001605042224 */ /* 0x001fce00078e0204 */
.L_x_4798:
[----:B------:R-:W-:-:S04]  /*9b50*/  LOP3.LUT R5, R4, 0xfffffff8, RZ, 0xc0, !PT ;  /* 0xfffffff804057812 */ /* 0x000fc800078ec0ff */
[----:B------:R-:W-:-:S05]  /*9b60*/  IADD3 R4, P2, R18, R5, RZ ;  /* 0x0000000512047210 */ /* 0x000fca0007f5e0ff */
[----:B------:R-:W-:-:S06]  /*9b70*/  IMAD.X R5, RZ, RZ, R19, P2 ;  /* 0x000000ffff057224 */ /* 0x000fcc00010e0613 */
[----:B------:R-:W5:Y:S01]  /*9b80*/  LDG.E.64 R4, desc[UR36][R4.64] ;  /* 0x0000002404047981 */ /* 0x000f62000c1e1b00 */
[----:B------:R-:W-:-:S04]  /*9b90*/  IADD3 R23, R21, R2, RZ ;  /* 0x0000000215177210 */ /* 0x000fc80007ffe0ff */
        /* <DEDUP_REMOVED lines=277> */
.L_x_4799:
[----:B------:R-:W-:-:S04]  /*acf0*/  LOP3.LUT R27, R26, 0xfffffff8, RZ, 0xc0, !PT ;  /* 0xfffffff81a1b7812 */ /* 0x000fc800078ec0ff */
[----:B------:R-:W-:-:S04]  /*ad00*/  IADD3 R26, P1, R18, R27, RZ ;  /* 0x0000001b121a7210 */ /* 0x000fc80007f3e0ff */
[----:B------:R-:W-:-:S06]  /*ad10*/  IADD3.X R27, RZ, R19, RZ, P1, !PT ;  /* 0x00000013ff1b7210 */ /* 0x000fcc0000ffe4ff */
[----:B------:R-:W5:Y:S03]  /*ad20*/  LDG.E.64 R26, desc[UR36][R26.64] ;  /* 0x000000241a1a7981 */ /* 0x000f66000c1e1b00 */
.L_x_4795:
[----:B------:R-:W-:Y:S05]  /*ad30*/  BSYNC B1 ;  /* 0x0000000000017941 */ /* 0x000fea0003800000 */
.L_x_4794:
[----:B------:R-:W-:Y:S04]  /*ad40*/  BSSY B1, `(.L_x_4800) ;  /* 0x000001a000017945 */ /* 0x000fe80003800000 */
[----:B------:R-:W-:Y:S05]  /*ad50*/  @P0 BRA `(.L_x_4801) ;  /* 0x0000000000600947 */ /* 0x000fea0003800000 */
[----:B-----5:R-:W-:Y:S01]  /*ad60*/  DSETP.GTU.AND P0, PT, |R8|, +INF , PT ;  /* 0x7ff000000800742a */ /* 0x020fe20003f0c200 */
[----:B------:R-:W-:-:S05]  /*ad70*/  IMAD.IADD R0, R0, 0x1, R2 ;  /* 0x0000000100007824 */ /* 0x000fca00078e0202 */
[----:B------:R-:W-:Y:S02]  /*ad80*/  FSEL R8, R8, RZ, !P0 ;  /* 0x000000ff08087208 */ /* 0x000fe40004000000 */
[----:B------:R-:W-:Y:S02]  /*ad90*/  FSEL R9, R9, RZ, !P0 ;  /* 0x000000ff09097208 */ /* 0x000fe40004000000 */
[----:B------:R-:W-:-:S04]  /*ada0*/  ISETP.GE.U32.AND P0, PT, R0, R3, PT ;  /* 0x000000030000720c */ /* 0x000fc80003f06070 */
[----:B------:R-:W-:-:S09]  /*adb0*/  DADD R10, R10, R8 ;  /* 0x000000000a0a7229 */ /* 0x000fd20000000008 */
[----:B------:R-:W-:Y:S05]  /*adc0*/  @P0 BRA `(.L_x_4801) ;  /* 0x0000000000440947 */ /* 0x000fea0003800000 */
[----:B------:R-:W-:Y:S01]  /*add0*/  DSETP.GTU.AND P0, PT, |R6|, +INF , PT ;  /* 0x7ff000000600742a */ /* 0x000fe20003f0c200 */
[----:B------:R-:W-:-:S05]  /*ade0*/  IADD3 R0, R0, R2, RZ ;  /* 0x0000000200007210 */ /* 0x000fca0007ffe0ff */
[----:B------:R-:W-:Y:S02]  /*adf0*/  FSEL R6, R6, RZ, !P0 ;  /* 0x000000ff06067208 */ /* 0x000fe40004000000 */
[----:B------:R-:W-:Y:S02]  /*ae00*/  FSEL R7, R7, RZ, !P0 ;  /* 0x000000ff07077208 */ /* 0x000fe40004000000 */
[----:B------:R-:W-:-:S04]  /*ae10*/  ISETP.GE.U32.AND P0, PT, R0, R3, PT ;  /* 0x000000030000720c */ /* 0x000fc80003f06070 */
[----:B------:R-:W-:-:S09]  /*ae20*/  DADD R12, R12, R6 ;  /* 0x000000000c0c7229 */ /* 0x000fd20000000006 */
[----:B------:R-:W-:Y:S05]  /*ae30*/  @P0 BRA `(.L_x_4801) ;  /* 0x0000000000280947 */ /* 0x000fea0003800000 */
[----:B------:R-:W-:Y:S01]  /*ae40*/  IADD3 R2, R0, R2, RZ ;  /* 0x0000000200027210 */ /* 0x000fe20007ffe0ff */
[----:B------:R-:W-:-:S03]  /*ae50*/  DSETP.GTU.AND P0, PT, |R4|, +INF , PT ;  /* 0x7ff000000400742a */ /* 0x000fc60003f0c200 */
[----:B------:R-:W-:-:S03]  /*ae60*/  ISETP.GE.U32.AND P1, PT, R2, R3, PT ;  /* 0x000000030200720c */ /* 0x000fc60003f26070 */
[----:B------:R-:W-:Y:S02]  /*ae70*/  FSEL R2, R4, RZ, !P0 ;  /* 0x000000ff04027208 */ /* 0x000fe40004000000 */
[----:B------:R-:W-:-:S06]  /*ae80*/  FSEL R3, R5, RZ, !P0 ;  /* 0x000000ff05037208 */ /* 0x000fcc0004000000 */
[----:B------:R-:W-:Y:S02]  /*ae90*/  DADD R14, R14, R2 ;  /* 0x000000000e0e7229 */ /* 0x000fe40000000002 */
[----:B------:R-:W-:-:S06]  /*aea0*/  @!P1 DSETP.GTU.AND P2, PT, |R26|, +INF , PT ;  /* 0x7ff000001a00942a */ /* 0x000fcc0003f4c200 */
[----:B------:R-:W-:Y:S02]  /*aeb0*/  @!P1 FSEL R4, R26, RZ, !P2 ;  /* 0x000000ff1a049208 */ /* 0x000fe40005000000 */
[----:B------:R-:W-:-:S06]  /*aec0*/  @!P1 FSEL R5, R27, RZ, !P2 ;  /* 0x000000ff1b059208 */ /* 0x000fcc0005000000 */
[----:B------:R-:W-:-:S11]  /*aed0*/  @!P1 DADD R16, R16, R4 ;  /* 0x0000000010109229 */ /* 0x000fd60000000004 */
.L_x_4801:
[----:B------:R-:W-:Y:S05]  /*aee0*/  BSYNC B1 ;  /* 0x0000000000017941 */ /* 0x000fea0003800000 */
.L_x_4800:
[----:B------:R-:W-:-:S08]  /*aef0*/  DADD R10, R12, R10 ;  /* 0x000000000c0a7229 */ /* 0x000fd0000000000a */
[----:B------:R-:W-:-:S08]  /*af00*/  DADD R10, R10, R14 ;  /* 0x000000000a0a7229 */ /* 0x000fd0000000000e */
[----:B------:R-:W-:Y:S01]  /*af10*/  DADD R16, R10, R16 ;  /* 0x000000000a107229 */ /* 0x000fe20000000010 */
[----:B------:R-:W-:Y:S10]  /*af20*/  BRA `(.L_x_4770) ;  /* 0x0000000c00347947 */ /* 0x000ff40003800000 */
.L_x_4786:
[----:B------:R-:W-:Y:S01]  /*af30*/  ISETP.GE.U32.AND P0, PT, R6, R3, PT ;  /* 0x000000030600720c */ /* 0x000fe20003f06070 */
[----:B------:R-:W-:Y:S01]  /*af40*/  BSSY B1, `(.L_x_4802) ;  /* 0x000002f000017945 */ /* 0x000fe20003800000 */
[----:B------:R-:W-:Y:S01]  /*af50*/  IMAD.MOV.U32 R6, RZ, RZ, R14 ;  /* 0x000000ffff067224 */ /* 0x000fe200078e000e */
[----:B------:R-:W-:Y:S01]  /*af60*/  MOV R7, R15 ;  /* 0x0000000f00077202 */ /* 0x000fe20000000f00 */
[----:B------:R-:W-:Y:S01]  /*af70*/  IMAD.MOV.U32 R9, RZ, RZ, R15 ;  /* 0x000000ffff097224 */ /* 0x000fe200078e000f */
[----:B------:R-:W-:-:S08]  /*af80*/  MOV R8, R14 ;  /* 0x0000000e00087202 */ /* 0x000fd00000000f00 */
[----:B------:R-:W-:Y:S05]  /*af90*/  @P0 BRA `(.L_x_4803) ;  /* 0x0000000000a40947 */ /* 0x000fea0003800000 */
[----:B------:R-:W-:Y:S01]  /*afa0*/  BSSY B2, `(.L_x_4803) ;  /* 0x0000028000027945 */ /* 0x000fe20003800000 */
[----:B------:R-:W-:Y:S01]  /*afb0*/  MOV R6, R14 ;  /* 0x0000000e00067202 */ /* 0x000fe20000000f00 */
[----:B------:R-:W-:Y:S01]  /*afc0*/  IMAD.MOV.U32 R8, RZ, RZ, R14 ;  /* 0x000000ffff087224 */ /* 0x000fe200078e000e */
[-C--:B------:R-:W-:Y:S02]  /*afd0*/  MOV R7, R15.reuse ;  /* 0x0000000f00077202 */ /* 0x080fe40000000f00 */
[----:B------:R-:W-:-:S07]  /*afe0*/  MOV R9, R15 ;  /* 0x0000000f00097202 */ /* 0x000fce0000000f00 */
.L_x_4804:
[-C--:B------:R-:W-:Y:S01]  /*aff0*/  IMAD R21, R4, R0.reuse, RZ ;  /* 0x0000000004157224 */ /* 0x080fe200078e02ff */
[----:B------:R-:W-:-:S03]  /*b000*/  IADD3 R5, R2, R0, RZ ;  /* 0x0000000002057210 */ /* 0x000fc60007ffe0ff */
[----:B------:R-:W-:-:S04]  /*b010*/  IMAD.WIDE.U32 R20, R21, 0x8, R18 ;  /* 0x0000000815147825 */ /* 0x000fc800078e0012 */
[----:B------:R-:W-:Y:S02]  /*b020*/  IMAD R23, R4, R5, RZ ;  /* 0x0000000504177224 */ /* 0x000fe400078e02ff */
[----:B------:R-:W2:Y:S01]  /*b030*/  LDG.E.64 R20, desc[UR36][R20.64] ;  /* 0x0000002414147981 */ /* 0x000ea2000c1e1b00 */
[----:B------:R-:W-:Y:S02]  /*b040*/  IMAD.IADD R5, R5, 0x1, R2 ;  /* 0x0000000105057824 */ /* 0x000fe400078e0202 */
[----:B------:R-:W-:-:S04]  /*b050*/  IMAD.WIDE.U32 R22, R23, 0x8, R18 ;  /* 0x0000000817167825 */ /* 0x000fc800078e0012 */
[----:B------:R-:W-:Y:S01]  /*b060*/  IMAD R13, R4, R5, RZ ;  /* 0x00000005040d7224 */ /* 0x000fe200078e02ff */
[----:B------:R-:W-:Y:S01]  /*b070*/  IADD3 R0, R5, R2, RZ ;  /* 0x0000000205007210 */ /* 0x000fe20007ffe0ff */
[----:B------:R-:W3:Y:S02]  /*b080*/  LDG.E.64 R22, desc[UR36][R22.64] ;  /* 0x0000002416167981 */ /* 0x000ee4000c1e1b00 */
[----:B------:R-:W-:-:S04]  /*b090*/  IMAD.WIDE.U32 R12, R13, 0x8, R18 ;  /* 0x000000080d0c7825 */ /* 0x000fc800078e0012 */
[----:B------:R-:W-:Y:S02]  /*b0a0*/  IMAD R11, R4, R0, RZ ;  /* 0x00000000040b7224 */ /* 0x000fe400078e02ff */
[----:B------:R-:W4:Y:S02]  /*b0b0*/  LDG.E.64 R12, desc[UR36][R12.64] ;  /* 0x000000240c0c7981 */ /* 0x000f24000c1e1b00 */
[----:B------:R-:W-:-:S06]  /*b0c0*/  IMAD.WIDE.U32 R10, R11, 0x8, R18 ;  /* 0x000000080b0a7825 */ /* 0x000fcc00078e0012 */
[----:B------:R-:W5:Y:S01]  /*b0d0*/  LDG.E.64 R10, desc[UR36][R10.64] ;  /* 0x000000240a0a7981 */ /* 0x000f62000c1e1b00 */
[----:B------:R-:W-:-:S05]  /*b0e0*/  IADD3 R0, R0, R2, RZ ;  /* 0x0000000200007210 */ /* 0x000fca0007ffe0ff */
[----:B------:R-:W-:Y:S01]  /*b0f0*/  IMAD R26, R2, 0x3, R0 ;  /* 0x00000003021a7824 */ /* 0x000fe200078e0200 */
[----:B--2---:R-:W-:-:S06]  /*b100*/  DSETP.GTU.AND P0, PT, |R20|, +INF , PT ;  /* 0x7ff000001400742a */ /* 0x004fcc0003f0c200 */
[----:B------:R-:W-:Y:S02]  /*b110*/  FSEL R24, R20, RZ, !P0 ;  /* 0x000000ff14187208 */ /* 0x000fe40004000000 */
[----:B------:R-:W-:Y:S01]  /*b120*/  FSEL R25, R21, RZ, !P0 ;  /* 0x000000ff15197208 */ /* 0x000fe20004000000 */
[----:B---3--:R-:W-:-:S05]  /*b130*/  DSETP.GTU.AND P0, PT, |R22|, +INF , PT ;  /* 0x7ff000001600742a */ /* 0x008fca0003f0c200 */
[----:B------:R-:W-:Y:S01]  /*b140*/  DADD R8, R8, R24 ;  /* 0x0000000008087229 */ /* 0x000fe20000000018 */
[----:B------:R-:W-:Y:S02]  /*b150*/  FSEL R24, R22, RZ, !P0 ;  /* 0x000000ff16187208 */ /* 0x000fe40004000000 */
[----:B------:R-:W-:Y:S01]  /*b160*/  FSEL R25, R23, RZ, !P0 ;  /* 0x000000ff17197208 */ /* 0x000fe20004000000 */
[----:B----4-:R-:W-:-:S05]  /*b170*/  DSETP.GTU.AND P0, PT, |R12|, +INF , PT ;  /* 0x7ff000000c00742a */ /* 0x010fca0003f0c200 */
[----:B------:R-:W-:Y:S01]  /*b180*/  DADD R6, R6, R24 ;  /* 0x0000000006067229 */ /* 0x000fe20000000018 */
[----:B------:R-:W-:Y:S02]  /*b190*/  FSEL R24, R12, RZ, !P0 ;  /* 0x000000ff0c187208 */ /* 0x000fe40004000000 */
[----:B------:R-:W-:Y:S01]  /*b1a0*/  FSEL R25, R13, RZ, !P0 ;  /* 0x000000ff0d197208 */ /* 0x000fe20004000000 */
[----:B-----5:R-:W-:-:S05]  /*b1b0*/  DSETP.GTU.AND P0, PT, |R10|, +INF , PT ;  /* 0x7ff000000a00742a */ /* 0x020fca0003f0c200 */
[----:B------:R-:W-:Y:S01]  /*b1c0*/  DADD R14, R14, R24 ;  /* 0x000000000e0e7229 */ /* 0x000fe20000000018 */
[----:B------:R-:W-:Y:S02]  /*b1d0*/  FSEL R24, R10, RZ, !P0 ;  /* 0x000000ff0a187208 */ /* 0x000fe40004000000 */
[----:B------:R-:W-:Y:S02]  /*b1e0*/  FSEL R25, R11, RZ, !P0 ;  /* 0x000000ff0b197208 */ /* 0x000fe40004000000 */
[----:B------:R-:W-:-:S04]  /*b1f0*/  ISETP.GE.U32.AND P0, PT, R26, R3, PT ;  /* 0x000000031a00720c */ /* 0x000fc80003f06070 */
[----:B------:R-:W-:-:S09]  /*b200*/  DADD R16, R24, R16 ;  /* 0x0000000018107229 */ /* 0x000fd20000000010 */
[----:B------:R-:W-:Y:S05]  /*b210*/  @!P0 BRA `(.L_x_4804) ;  /* 0xfffffffc00748947 */ /* 0x000fea000383ffff */
[----:B------:R-:W-:Y:S05]  /*b220*/  BSYNC B2 ;  /* 0x0000000000027941 */ /* 0x000fea0003800000 */
.L_x_4803:
[----:B------:R-:W-:Y:S05]  /*b230*/  BSYNC B1 ;  /* 0x0000000000017941 */ /* 0x000fea0003800000 */
.L_x_4802:
        /* <DEDUP_REMOVED lines=15> */
[----:B------:R-:W-:Y:S01]  /*b330*/  IADD3 R12, R5, R2, RZ ;  /* 0x00000002050c7210 */ /* 0x000fe20007ffe0ff */
[----:B------:R-:W-:-:S03]  /*b340*/  IMAD R13, R4, R5, RZ ;  /* 0x00000005040d7224 */ /* 0x000fc600078e02ff */
[----:B------:R-:W-:-:S13]  /*b350*/  ISETP.GE.U32.AND P0, PT, R12, R3, PT ;  /* 0x000000030c00720c */ /* 0x000fda0003f06070 */
[----:B------:R-:W-:Y:S02]  /*b360*/  @!P0 IMAD R5, R4, R12, RZ ;  /* 0x0000000c04058224 */ /* 0x000fe400078e02ff */
[----:B------:R-:W-:-:S04]  /*b370*/  IMAD.WIDE.U32 R12, R13, 0x8, R18 ;  /* 0x000000080d0c7825 */ /* 0x000fc800078e0012 */
[----:B------:R-:W-:Y:S02]  /*b380*/  @!P0 IMAD.WIDE.U32 R18, R5, 0x8, R18 ;  /* 0x0000000805128825 */ /* 0x000fe400078e0012 */
[----:B------:R-:W5:Y:S04]  /*b390*/  LDG.E.64 R12, desc[UR36][R12.64] ;  /* 0x000000240c0c7981 */ /* 0x000f68000c1e1b00 */
[----:B------:R0:W5:Y:S02]  /*b3a0*/  @!P0 LDG.E.64 R10, desc[UR36][R18.64] ;  /* 0x00000024120a8981 */ /* 0x000164000c1e1b00 */
.L_x_4806:
[----:B------:R-:W-:Y:S05]  /*b3b0*/  BSYNC B1 ;  /* 0x0000000000017941 */ /* 0x000fea0003800000 */
.L_x_4805:
        /* <DEDUP_REMOVED lines=26> */
.L_x_4808:
[----:B------:R-:W-:Y:S05]  /*b560*/  BSYNC B1 ;  /* 0x0000000000017941 */ /* 0x000fea0003800000 */
.L_x_4807:
[----:B------:R-:W-:-:S08]  /*b570*/  DADD R6, R8, R6 ;  /* 0x0000000008067229 */ /* 0x000fd00000000006 */
[----:B------:R-:W-:-:S08]  /*b580*/  DADD R6, R6, R14 ;  /* 0x0000000006067229 */ /* 0x000fd0000000000e */
[----:B------:R-:W-:Y:S01]  /*b590*/  DADD R16, R6, R16 ;  /* 0x0000000006107229 */ /* 0x000fe20000000010 */
[----:B------:R-:W-:Y:S10]  /*b5a0*/  BRA `(.L_x_4770) ;  /* 0x0000000400947947 */ /* 0x000ff40003800000 */
.L_x_4785:
[----:B------:R-:W0:Y:S01]  /*b5b0*/  LDC R0, c[0x0][0x22c] ;  /* 0x00008b00ff007b82 */ /* 0x000e220000000800 */
[----:B------:R-:W-:Y:S07]  /*b5c0*/  BSSY B1, `(.L_x_4809) ;  /* 0x0000031000017945 */ /* 0x000fee0003800000 */
[----:B------:R-:W1:Y:S01]  /*b5d0*/  LDC.64 R4, c[0x0][0x218] ;  /* 0x00008600ff047b82 */ /* 0x000e620000000a00 */
[----:B0-----:R-:W-:-:S05]  /*b5e0*/  IMAD R2, R0, 0x3, R21 ;  /* 0x0000000300027824 */ /* 0x001fca00078e0215 */
[----:B------:R-:W-:Y:S01]  /*b5f0*/  ISETP.GE.U32.AND P0, PT, R2, R3, PT ;  /* 0x000000030200720c */ /* 0x000fe20003f06070 */
[----:B------:R-:W-:Y:S01]  /*b600*/  IMAD.MOV.U32 R2, RZ, RZ, R21 ;  /* 0x000000ffff027224 */ /* 0x000fe200078e0015 */
[-C--:B-1----:R-:W-:Y:S01]  /*b610*/  MOV R16, R4.reuse ;  /* 0x0000000400107202 */ /* 0x082fe20000000f00 */
[----:B------:R-:W-:Y:S01]  /*b620*/  IMAD.MOV.U32 R12, RZ, RZ, R4 ;  /* 0x000000ffff0c7224 */ /* 0x000fe200078e0004 */
[-C--:B------:R-:W-:Y:S01]  /*b630*/  MOV R17, R5.reuse ;  /* 0x0000000500117202 */ /* 0x080fe20000000f00 */
[----:B------:R-:W-:Y:S01]  /*b640*/  IMAD.MOV.U32 R7, RZ, RZ, R5 ;  /* 0x000000ffff077224 */ /* 0x000fe200078e0005 */
[----:B------:R-:W-:Y:S02]  /*b650*/  MOV R13, R5 ;  /* 0x00000005000d7202 */ /* 0x000fe40000000f00 */
[----:B------:R-:W-:-:S05]  /*b660*/  MOV R6, R4 ;  /* 0x0000000400067202 */ /* 0x000fca0000000f00 */
[----:B------:R-:W-:Y:S05]  /*b670*/  @P0 BRA `(.L_x_4810) ;  /* 0x0000000000940947 */ /* 0x000fea0003800000 */
[----:B------:R-:W-:Y:S01]  /*b680*/  BSSY B2, `(.L_x_4810) ;  /* 0x0000024000027945 */ /* 0x000fe20003800000 */
[----:B------:R-:W-:Y:S01]  /*b690*/  MOV R12, R4 ;  /* 0x00000004000c7202 */ /* 0x000fe20000000f00 */
[----:B------:R-:W-:Y:S01]  /*b6a0*/  IMAD.MOV.U32 R6, RZ, RZ, R4 ;  /* 0x000000ffff067224 */ /* 0x000fe200078e0004 */
[-C--:B------:R-:W-:Y:S02]  /*b6b0*/  MOV R13, R5.reuse ;  /* 0x00000005000d7202 */ /* 0x080fe40000000f00 */
[----:B------:R-:W-:-:S07]  /*b6c0*/  MOV R7, R5 ;  /* 0x0000000500077202 */ /* 0x000fce0000000f00 */
.L_x_4811:
[C---:B------:R-:W-:Y:S01]  /*b6d0*/  IMAD.WIDE.U32 R14, R2.reuse, 0x8, R18 ;  /* 0x00000008020e7825 */ /* 0x040fe200078e0012 */
[----:B------:R-:W-:-:S05]  /*b6e0*/  IADD3 R9, R2, R0, RZ ;  /* 0x0000000002097210 */ /* 0x000fca0007ffe0ff */
[----:B------:R-:W2:Y:S01]  /*b6f0*/  LDG.E.64 R14, desc[UR36][R14.64] ;  /* 0x000000240e0e7981 */ /* 0x000ea2000c1e1b00 */
[----:B------:R-:W-:-:S04]  /*b700*/  IMAD.WIDE.U32 R20, R9, 0x8, R18 ;  /* 0x0000000809147825 */ /* 0x000fc800078e0012 */
[----:B------:R-:W-:Y:S02]  /*b710*/  IMAD.IADD R9, R9, 0x1, R0 ;  /* 0x0000000109097824 */ /* 0x000fe400078e0200 */
[----:B------:R-:W3:Y:S02]  /*b720*/  LDG.E.64 R20, desc[UR36][R20.64] ;  /* 0x0000002414147981 */ /* 0x000ee4000c1e1b00 */
[C---:B------:R-:W-:Y:S01]  /*b730*/  IMAD.WIDE.U32 R10, R9.reuse, 0x8, R18 ;  /* 0x00000008090a7825 */ /* 0x040fe200078e0012 */
[----:B------:R-:W-:-:S05]  /*b740*/  IADD3 R2, R9, R0, RZ ;  /* 0x0000000009027210 */ /* 0x000fca0007ffe0ff */
[----:B------:R-:W4:Y:S01]  /*b750*/  LDG.E.64 R10, desc[UR36][R10.64] ;  /* 0x000000240a0a7981 */ /* 0x000f22000c1e1b00 */
        /* <DEDUP_REMOVED lines=23> */
.L_x_4810:
[----:B------:R-:W-:Y:S05]  /*b8d0*/  BSYNC B1 ;  /* 0x0000000000017941 */ /* 0x000fea0003800000 */
.L_x_4809:
[----:B------:R-:W-:Y:S01]  /*b8e0*/  ISETP.GE.U32.AND P1, PT, R2, R3, PT ;  /* 0x000000030200720c */ /* 0x000fe20003f26070 */
[----:B------:R-:W-:-:S12]  /*b8f0*/  BSSY B1, `(.L_x_4812) ;  /* 0x0000012000017945 */ /* 0x000fd80003800000 */
[----:B------:R-:W-:Y:S05]  /*b900*/  @P1 BRA `(.L_x_4813) ;  /* 0x0000000000401947 */ /* 0x000fea0003800000 */
[----:B------:R-:W-:-:S06]  /*b910*/  IMAD.WIDE.U32 R14, R2, 0x8, R18 ;  /* 0x00000008020e7825 */ /* 0x000fcc00078e0012 */
[----:B------:R-:W5:Y:S01]  /*b920*/  LDG.E.64 R14, desc[UR36][R14.64] ;  /* 0x000000240e0e7981 */ /* 0x000f62000c1e1b00 */
[----:B------:R-:W-:-:S05]  /*b930*/  IMAD.IADD R23, R2, 0x1, R0 ;  /* 0x0000000102177824 */ /* 0x000fca00078e0200 */
[----:B------:R-:W-:-:S13]  /*b940*/  ISETP.GE.U32.AND P0, PT, R23, R3, PT ;  /* 0x000000031700720c */ /* 0x000fda0003f06070 */
[----:B------:R-:W-:Y:S05]  /*b950*/  @P0 BRA `(.L_x_4813) ;  /* 0x00000000002c0947 */ /* 0x000fea0003800000 */
[----:B------:R-:W-:-:S06]  /*b960*/  IMAD.WIDE.U32 R20, R23, 0x8, R18 ;  /* 0x0000000817147825 */ /* 0x000fcc00078e0012 */
[----:B------:R-:W5:Y:S01]  /*b970*/  LDG.E.64 R20, desc[UR36][R20.64] ;  /* 0x0000002414147981 */ /* 0x000f62000c1e1b00 */
[----:B------:R-:W-:-:S04]  /*b980*/  IADD3 R23, R23, R0, RZ ;  /* 0x0000000017177210 */ /* 0x000fc80007ffe0ff */
        /* <DEDUP_REMOVED lines=8> */
.L_x_4813:
[----:B------:R-:W-:Y:S05]  /*ba10*/  BSYNC B1 ;  /* 0x0000000000017941 */ /* 0x000fea0003800000 */
.L_x_4812:
        /* <DEDUP_REMOVED lines=26> */
.L_x_4815:
[----:B------:R-:W-:Y:S05]  /*bbc0*/  BSYNC B1 ;  /* 0x0000000000017941 */ /* 0x000fea0003800000 */
.L_x_4814:
[----:B------:R-:W-:-:S08]  /*bbd0*/  DADD R4, R6, R4 ;  /* 0x0000000006047229 */ /* 0x000fd00000000004 */
[----:B------:R-:W-:-:S08]  /*bbe0*/  DADD R4, R4, R12 ;  /* 0x0000000004047229 */ /* 0x000fd0000000000c */
[----:B------:R-:W-:-:S11]  /*bbf0*/  DADD R16, R4, R16 ;  /* 0x0000000004107229 */ /* 0x000fd60000000010 */
.L_x_4770:
[----:B------:R-:W-:Y:S05]  /*bc00*/  BSYNC B0 ;  /* 0x0000000000007941 */ /* 0x000fea0003800000 */
.L_x_4769:
[----:B------:R-:W-:Y:S02]  /*bc10*/  ULDC UR4, c[0x0][0x23c] ;  /* 0x00008f0000047ab9 */ /* 0x000fe40000000800 */
[----:B------:R-:W-:-:S13]  /*bc20*/  ISETP.NE.AND P0, PT, RZ, UR4, PT ;  /* 0x00000004ff007c0c */ /* 0x000fda000bf05270 */
[----:B------:R-:W-:Y:S05]  /*bc30*/  @!P0 BRA `(.L_x_4816) ;  /* 0x0000000000748947 */ /* 0x000fea0003800000 */
[----:B-----5:R-:W1:Y:S01]  /*bc40*/  S2R R0, SR_TID.Y ;  /* 0x0000000000007919 */ /* 0x020e620000002200 */
        /* <DEDUP_REMOVED lines=13> */
[----:B------:R-:W-:-:S07]  /*bd20*/  IMAD.U32 R0, RZ, RZ, UR5 ;  /* 0x00000005ff007e24 */ /* 0x000fce000f8e00ff */
.L_x_4817:
[----:B------:R-:W2:Y:S01]  /*bd30*/  S2R R4, SR_TID.Y ;  /* 0x0000000000047919 */ /* 0x000ea20000002200 */
[----:B------:R-:W3:Y:S01]  /*bd40*/  S2R R3, SR_TID.X ;  /* 0x0000000000037919 */ /* 0x000ee20000002100 */
[----:B------:R-:W-:Y:S01]  /*bd50*/  BAR.SYNC.DEFER_BLOCKING 0x0 ;  /* 0x0000000000007b1d */ /* 0x000fe20000010000 */
[----:B--2---:R-:W-:-:S04]  /*bd60*/  IADD3 R2, R4, R0, RZ ;  /* 0x0000000004027210 */ /* 0x004fc80007ffe0ff */
[----:B------:R-:W-:-:S04]  /*bd70*/  ISETP.GE.U32.AND P0, PT, R2, UR7, PT ;  /* 0x0000000702007c0c */ /* 0x000fc8000bf06070 */
[----:B------:R-:W-:-:S13]  /*bd80*/  ISETP.GE.U32.OR P0, PT, R4, R0, P0 ;  /* 0x000000000400720c */ /* 0x000fda0000706470 */
[----:B---3--:R-:W-:-:S05]  /*bd90*/  @!P0 IMAD R2, R2, UR6, R3 ;  /* 0x0000000602028c24 */ /* 0x008fca000f8e0203 */
[----:B------:R-:W-:-:S06]  /*bda0*/  @!P0 LEA R2, R2, UR4, 0x3 ;  /* 0x0000000402028c11 */ /* 0x000fcc000f8e18ff */
[----:B------:R-:W1:Y:S02]  /*bdb0*/  @!P0 LDS.64 R2, [R2] ;  /* 0x0000000002028984 */ /* 0x000e640000000a00 */
[----:B-1----:R-:W-:-:S07]  /*bdc0*/  @!P0 DADD R16, R16, R2 ;  /* 0x0000000010108229 */ /* 0x002fce0000000002 */
[----:B------:R2:W-:Y:S01]  /*bdd0*/  @!P0 STS.64 [R5], R16 ;  /* 0x0000001005008388 */ /* 0x0005e20000000a00 */
[----:B------:R-:W-:Y:S02]  /*bde0*/  ISETP.GT.AND P0, PT, R0, 0x1, PT ;  /* 0x000000010000780c */ /* 0x000fe40003f04270 */
[----:B------:R-:W-:-:S11]  /*bdf0*/  SHF.R.S32.HI R0, RZ, 0x1, R0 ;  /* 0x00000001ff007819 */ /* 0x000fd60000011400 */
[----:B--2---:R-:W-:Y:S05]  /*be00*/  @P0 BRA `(.L_x_4817) ;  /* 0xfffffffc00c80947 */ /* 0x004fea000383ffff */
.L_x_4816:
[----:B------:R-:W-:Y:S02]  /*be10*/  ULDC UR4, c[0x0][0x238] ;  /* 0x00008e0000047ab9 */ /* 0x000fe40000000800 */
[----:B------:R-:W-:-:S13]  /*be20*/  ISETP.NE.AND P0, PT, RZ, UR4, PT ;  /* 0x00000004ff007c0c */ /* 0x000fda000bf05270 */
[----:B------:R-:W-:Y:S05]  /*be30*/  @!P0 BRA `(.L_x_4818) ;  /* 0x0000000000a88947 */ /* 0x000fea0003800000 */
[----:B-----5:R-:W2:Y:S02]  /*be40*/  LDC R7, c[0x0][RZ] ;  /* 0x00000000ff077b82 */ /* 0x020ea40000000800 */
        /* <DEDUP_REMOVED lines=18> */
.L_x_4820:
        /* <DEDUP_REMOVED lines=8> */
[----:B-1----:R-:W-:-:S07]  /*bff0*/  @!P0 DADD R16, R16, R2 ;  /* 0x0000000010108229 */ /* 0x002fce0000000002 */
[----:B------:R1:W-:Y:S01]  /*c000*/  @!P0 STS.64 [R5], R16 ;  /* 0x0000001005008388 */ /* 0x0003e20000000a00 */
[----:B------:R-:W-:-:S13]  /*c010*/  ISETP.GE.AND P0, PT, R0, 0x20, PT ;  /* 0x000000200000780c */ /* 0x000fda0003f06270 */
[----:B-1----:R-:W-:Y:S05]  /*c020*/  @P0 BRA `(.L_x_4820) ;  /* 0xfffffffc00d00947 */ /* 0x002fea000383ffff */
[----:B------:R-:W-:-:S07]  /*c030*/  MOV R0, 0x20 ;  /* 0x0000002000007802 */ /* 0x000fce0000000f00 */
.L_x_4819:
[----:B------:R-:W-:Y:S01]  /*c040*/  BAR.SYNC.DEFER_BLOCKING 0x0 ;  /* 0x0000000000007b1d */ /* 0x000fe20000010000 */
[----:B------:R-:W-:-:S13]  /*c050*/  ISETP.GE.AND P0, PT, R0, 0x2, PT ;  /* 0x000000020000780c */ /* 0x000fda0003f06270 */
[----:B------:R-:W-:Y:S05]  /*c060*/  @!P0 BRA `(.L_x_4818) ;  /* 0x00000000001c8947 */ /* 0x000fea0003800000 */
[----:B-1----:R-:W-:-:S07]  /*c070*/  MOV R5, 0x1 ;  /* 0x0000000100057802 */ /* 0x002fce0000000f00 */
.L_x_4821:
[----:B------:R-:W-:Y:S04]  /*c080*/  SHFL.DOWN PT, R3, R17, R5, 0x1f ;  /* 0x08001f0511037589 */ /* 0x000fe800000e0000 */
[----:B------:R1:W2:Y:S02]  /*c090*/  SHFL.DOWN PT, R2, R16, R5, 0x1f ;  /* 0x08001f0510027589 */ /* 0x0002a400000e0000 */
[----:B-1----:R-:W-:-:S05]  /*c0a0*/  IMAD.SHL.U32 R5, R5, 0x2, RZ ;  /* 0x0000000205057824 */ /* 0x002fca00078e00ff */
[----:B------:R-:W-:Y:S01]  /*c0b0*/  ISETP.GE.AND P0, PT, R5, R0, PT ;  /* 0x000000000500720c */ /* 0x000fe20003f06270 */
[----:B--2---:R-:W-:-:S12]  /*c0c0*/  DADD R16, R2, R16 ;  /* 0x0000000002107229 */ /* 0x004fd80000000010 */
[----:B------:R-:W-:Y:S05]  /*c0d0*/  @!P0 BRA `(.L_x_4821) ;  /* 0xfffffffc00e88947 */ /* 0x000fea000383ffff */
.L_x_4818:
[----:B-----5:R-:W2:Y:S01]  /*c0e0*/  LDC R11, c[0x0][0x3f4] ;  /* 0x0000fd00ff0b7b82 */ /* 0x020ea20000000800 */
[----:B0-----:R-:W-:Y:S02]  /*c0f0*/  MOV R18, RZ ;  /* 0x000000ff00127202 */ /* 0x001fe40000000f00 */
        /* <DEDUP_REMOVED lines=9> */
[----:B-1----:R-:W-:-:S04]  /*c190*/  IMAD.MOV R5, RZ, RZ, -R3 ;  /* 0x000000ffff057224 */ /* 0x002fc800078e0a03 */
        /* <DEDUP_REMOVED lines=265> */
.L_x_4822:
        /* <DEDUP_REMOVED lines=298> */
.L_x_4824:
        /* <DEDUP_REMOVED lines=17> */
.L_x_4826:
[----:B0-----:R-:W-:Y:S05]  /*e5e0*/  BSYNC B0 ;  /* 0x0000000000007941 */ /* 0x001fea0003800000 */
.L_x_4825:
        /* <DEDUP_REMOVED lines=14> */
.L_x_4828:
[----:B------:R-:W-:Y:S05]  /*e6d0*/  BSYNC B0 ;  /* 0x0000000000007941 */ /* 0x000fea0003800000 */
.L_x_4827:
        /* <DEDUP_REMOVED lines=35> */
.L_x_4830:
[----:B------:R-:W-:Y:S05]  /*e910*/  BSYNC B0 ;  /* 0x0000000000007941 */ /* 0x000fea0003800000 */
.L_x_4829:
        /* <DEDUP_REMOVED lines=32> */
.L_x_4835:
[----:B------:R-:W-:-:S05]  /*eb20*/  IADD3 R9, R0, R11, RZ ;  /* 0x0000000b00097210 */ /* 0x000fca0007ffe0ff */
[----:B-1----:R-:W-:-:S06]  /*eb30*/  IMAD.WIDE.U32 R8, R9, 0x8, R6 ;  /* 0x0000000809087825 */ /* 0x002fcc00078e0006 */
[----:B------:R-:W2:Y:S01]  /*eb40*/  LDG.E.64 R8, desc[UR36][R8.64] ;  /* 0x0000002408087981 */ /* 0x000ea2000c1e1b00 */
[----:B------:R-:W-:-:S05]  /*eb50*/  IMAD.IADD R11, R12, 0x1, R11 ;  /* 0x000000010c0b7824 */ /* 0x000fca00078e020b */
[----:B------:R-:W-:Y:S01]  /*eb60*/  ISETP.GE.U32.AND P0, PT, R11, UR6, PT ;  /* 0x000000060b007c0c */ /* 0x000fe2000bf06070 */
[----:B--2---:R-:W-:-:S12]  /*eb70*/  DADD R16, R8, R16 ;  /* 0x0000000008107229 */ /* 0x004fd80000000010 */
[----:B------:R-:W-:Y:S05]  /*eb80*/  @!P0 BRA `(.L_x_4835) ;  /* 0xfffffffc00e48947 */ /* 0x000fea000383ffff */
[----:B------:R-:W-:Y:S05]  /*eb90*/  BSYNC B1 ;  /* 0x0000000000017941 */ /* 0x000fea0003800000 */
.L_x_4834:
[----:B------:R-:W-:Y:S05]  /*eba0*/  BRA `(.L_x_4833) ;  /* 0x00000000004c7947 */ /* 0x000fea0003800000 */
.L_x_4832:
        /* <DEDUP_REMOVED lines=10> */
.L_x_4836:
[----:B------:R-:W0:Y:S01]  /*ec50*/  S2R R9, SR_TID.X ;  /* 0x0000000000097919 */ /* 0x000e220000002100 */
[----:B------:R-:W-:-:S05]  /*ec60*/  IADD3 R8, R0, R11, RZ ;  /* 0x0000000b00087210 */ /* 0x000fca0007ffe0ff */
[----:B0-----:R-:W-:-:S04]  /*ec70*/  IMAD R9, R8, R13, R9 ;  /* 0x0000000d08097224 */ /* 0x001fc800078e0209 */
[----:B-1----:R-:W-:-:S06]  /*ec80*/  IMAD.WIDE.U32 R8, R9, 0x8, R6 ;  /* 0x0000000809087825 */ /* 0x002fcc00078e0006 */
[----:B------:R-:W3:Y:S01]  /*ec90*/  LDG.E.64 R8, desc[UR36][R8.64] ;  /* 0x0000002408087981 */ /* 0x000ee2000c1e1b00 */
[----:B--2---:R-:W-:-:S05]  /*eca0*/  IMAD.IADD R11, R12, 0x1, R11 ;  /* 0x000000010c0b7824 */ /* 0x004fca00078e020b */
[----:B------:R-:W-:Y:S01]  /*ecb0*/  ISETP.GE.U32.AND P0, PT, R11, UR5, PT ;  /* 0x000000050b007c0c */ /* 0x000fe2000bf06070 */
[----:B---3--:R-:W-:-:S12]  /*ecc0*/  DADD R16, R8, R16 ;  /* 0x0000000008107229 */ /* 0x008fd80000000010 */
[----:B------:R-:W-:Y:S05]  /*ecd0*/  @!P0 BRA `(.L_x_4836) ;  /* 0xfffffffc00dc8947 */ /* 0x000fea000383ffff */
.L_x_4833:
[----:B------:R-:W-:Y:S05]  /*ece0*/  BSYNC B0 ;  /* 0x0000000000007941 */ /* 0x000fea0003800000 */
.L_x_4831:
        /* <DEDUP_REMOVED lines=15> */
.L_x_4838:
        /* <DEDUP_REMOVED lines=9> */
[----:B0-----:R-:W-:-:S07]  /*ee70*/  @!P0 DADD R16, R16, R6 ;  /* 0x0000000010108229 */ /* 0x001fce0000000006 */
[----:B------:R1:W-:Y:S01]  /*ee80*/  @!P0 STS.64 [R9], R16 ;  /* 0x0000001009008388 */ /* 0x0003e20000000a00 */
[----:B------:R-:W-:Y:S02]  /*ee90*/  ISETP.GT.AND P0, PT, R0, 0x1, PT ;  /* 0x000000010000780c */ /* 0x000fe40003f04270 */
[----:B------:R-:W-:-:S11]  /*eea0*/  SHF.R.S32.HI R0, RZ, 0x1, R0 ;  /* 0x00000001ff007819 */ /* 0x000fd60000011400 */
[----:B-1----:R-:W-:Y:S05]  /*eeb0*/  @P0 BRA `(.L_x_4838) ;  /* 0xfffffffc00c80947 */ /* 0x002fea000383ffff */
.L_x_4837:
[----:B------:R-:W-:Y:S05]  /*eec0*/  @!P2 BRA `(.L_x_4839) ;  /* 0x000000000084a947 */ /* 0x000fea0003800000 */
[----:B------:R-:W-:Y:S01]  /*eed0*/  ISETP.GT.AND P0, PT, R11, 0x20, PT ;  /* 0x000000200b00780c */ /* 0x000fe20003f04270 */
[----:B------:R-:W-:-:S12]  /*eee0*/  IMAD.MOV.U32 R0, RZ, RZ, R11 ;  /* 0x000000ffff007224 */ /* 0x000fd800078e000b */
[----:B------:R-:W-:Y:S05]  /*eef0*/  @!P0 BRA `(.L_x_4840) ;  /* 0x0000000000508947 */ /* 0x000fea0003800000 */
[----:B------:R-:W-:Y:S01]  /*ef00*/  LEA.HI R0, R11, R11, RZ, 0x1 ;  /* 0x0000000b0b007211 */ /* 0x000fe200078f08ff */
[----:B------:R1:W-:Y:S03]  /*ef10*/  STS.64 [R9], R16 ;  /* 0x0000001009007388 */ /* 0x0003e60000000a00 */
[----:B------:R-:W-:Y:S02]  /*ef20*/  SHF.R.S32.HI R6, RZ, 0x1, R0 ;  /* 0x00000001ff067819 */ /* 0x000fe40000011400 */
[----:B------:R-:W-:Y:S02]  /*ef30*/  MOV R0, 0x20 ;  /* 0x0000002000007802 */ /* 0x000fe40000000f00 */
[----:B------:R-:W-:-:S13]  /*ef40*/  ISETP.GE.AND P0, PT, R6, 0x20, PT ;  /* 0x000000200600780c */ /* 0x000fda0003f06270 */
[----:B-1----:R-:W-:Y:S05]  /*ef50*/  @!P0 BRA `(.L_x_4840) ;  /* 0x0000000000388947 */ /* 0x002fea0003800000 */
[----:B------:R-:W-:-:S07]  /*ef60*/  MOV R0, R6 ;  /* 0x0000000600007202 */ /* 0x000fce0000000f00 */
.L_x_4841:
        /* <DEDUP_REMOVED lines=8> */
[----:B0-----:R-:W-:-:S07]  /*eff0*/  @!P0 DADD R16, R16, R6 ;  /* 0x0000000010108229 */ /* 0x001fce0000000006 */
[----:B------:R1:W-:Y:S01]  /*f000*/  @!P0 STS.64 [R9], R16 ;  /* 0x0000001009008388 */ /* 0x0003e20000000a00 */
[----:B------:R-:W-:-:S13]  /*f010*/  ISETP.GE.AND P0, PT, R0, 0x20, PT ;  /* 0x000000200000780c */ /* 0x000fda0003f06270 */
[----:B-1----:R-:W-:Y:S05]  /*f020*/  @P0 BRA `(.L_x_4841) ;  /* 0xfffffffc00d00947 */ /* 0x002fea000383ffff */
[----:B------:R-:W-:-:S07]  /*f030*/  MOV R0, 0x20 ;  /* 0x0000002000007802 */ /* 0x000fce0000000f00 */
.L_x_4840:
[----:B------:R-:W-:Y:S01]  /*f040*/  BAR.SYNC.DEFER_BLOCKING 0x0 ;  /* 0x0000000000007b1d */ /* 0x000fe20000010000 */
[----:B------:R-:W-:-:S13]  /*f050*/  ISETP.GE.AND P0, PT, R0, 0x2, PT ;  /* 0x000000020000780c */ /* 0x000fda0003f06270 */
[----:B------:R-:W-:Y:S05]  /*f060*/  @!P0 BRA `(.L_x_4839) ;  /* 0x00000000001c8947 */ /* 0x000fea0003800000 */
[----:B0-----:R-:W-:-:S07]  /*f070*/  IMAD.MOV.U32 R9, RZ, RZ, 0x1 ;  /* 0x00000001ff097424 */ /* 0x001fce00078e00ff */
.L_x_4842:
[----:B------:R-:W-:Y:S04]  /*f080*/  SHFL.DOWN PT, R7, R17, R9, 0x1f ;  /* 0x08001f0911077589 */ /* 0x000fe800000e0000 */
[----:B------:R0:W1:Y:S02]  /*f090*/  SHFL.DOWN PT, R6, R16, R9, 0x1f ;  /* 0x08001f0910067589 */ /* 0x00006400000e0000 */
[----:B0-----:R-:W-:-:S04]  /*f0a0*/  SHF.L.U32 R9, R9, 0x1, RZ ;  /* 0x0000000109097819 */ /* 0x001fc800000006ff */
[----:B------:R-:W-:Y:S01]  /*f0b0*/  ISETP.GE.AND P0, PT, R9, R0, PT ;  /* 0x000000000900720c */ /* 0x000fe20003f06270 */
[----:B-1----:R-:W-:-:S12]  /*f0c0*/  DADD R16, R6, R16 ;  /* 0x0000000006107229 */ /* 0x002fd80000000010 */
[----:B------:R-:W-:Y:S05]  /*f0d0*/  @!P0 BRA `(.L_x_4842) ;  /* 0xfffffffc00e88947 */ /* 0x000fea000383ffff */
.L_x_4839:
        /* <DEDUP_REMOVED lines=10> */
[----:B0-----:R-:W-:-:S11]  /*f180*/  DADD R16, R16, R4 ;  /* 0x0000000010107229 */ /* 0x001fd60000000004 */
.L_x_4844:
        /* <DEDUP_REMOVED lines=20> */
.L_x_4846:
[----:B------:R-:W-:Y:S02]  /*f2d0*/  ULDC.64 UR4, c[0x0][0x5f8] ;  /* 0x00017e0000047ab9 */ /* 0x000fe40000000a00 */
[----:B------:R-:W-:-:S04]  /*f2e0*/  IADD3 R18, P0, R18, UR4, RZ ;  /* 0x0000000412127c10 */ /* 0x000fc8000ff1e0ff */
[----:B------:R-:W-:-:S05]  /*f2f0*/  IADD3.X R19, RZ, UR5, RZ, P0, !PT ;  /* 0x00000005ff137c10 */ /* 0x000fca00087fe4ff */
[----:B------:R-:W-:Y:S01]  /*f300*/  STG.E.64 desc[UR36][R18.64], R16 ;  /* 0x0000001012007986 */ /* 0x000fe2000c101b24 */
[----:B------:R-:W-:Y:S05]  /*f310*/  EXIT ;  /* 0x000000000000794d */ /* 0x000fea0003800000 */
.L_x_4845:
[----:B------:R-:W-:Y:S01]  /*f320*/  STG.E.64 desc[UR36][R2.64], R16 ;  /* 0x0000001002007986 */ /* 0x000fe2000c101b24 */
[----:B------:R-:W-:Y:S05]  /*f330*/  EXIT ;  /* 0x000000000000794d */ /* 0x000fea0003800000 */
.L_x_4843:
[----:B------:R-:W-:Y:S01]  /*f340*/  ISETP.NE.AND P0, PT, RZ, UR38, PT ;  /* 0x00000026ff007c0c */ /* 0x000fe2000bf05270 */
[----:B------:R-:W-:Y:S02]  /*f350*/  ULDC.U8 UR4, c[0x0][0x629] ;  /* 0x00018a4000047ab9 */ /* 0x000fe40000000000 */
[----:B------:R-:W-:-:S10]  /*f360*/  ISETP.NE.AND P1, PT, RZ, UR4, PT ;  /* 0x00000004ff007c0c */ /* 0x000fd4000bf25270 */
[----:B------:R-:W-:Y:S05]  /*f370*/  @!P0 BRA `(.L_x_4847) ;  /* 0x0000000000088947 */ /* 0x000fea0003800000 */
[----:B------:R-:W0:Y:S02]  /*f380*/  LDG.E.64 R2, desc[UR36][R4.64] ;  /* 0x0000002404027981 */ /* 0x000e24000c1e1b00 */
[----:B0-----:R-:W-:-:S11]  /*f390*/  DADD R16, R16, R2 ;  /* 0x0000000010107229 */ /* 0x001fd60000000002 */
.L_x_4847:
        /* <DEDUP_REMOVED lines=20> */
.L_x_4849:
[----:B------:R-:W-:Y:S02]  /*f4e0*/  ULDC.64 UR4, c[0x0][0x5f8] ;  /* 0x00017e0000047ab9 */ /* 0x000fe40000000a00 */
[----:B------:R-:W-:-:S05]  /*f4f0*/  IADD3 R18, P0, R18, UR4, RZ ;  /* 0x0000000412127c10 */ /* 0x000fca000ff1e0ff */
[----:B------:R-:W-:-:S05]  /*f500*/  IMAD.X R19, RZ, RZ, UR5, P0 ;  /* 0x00000005ff137e24 */ /* 0x000fca00080e06ff */
[----:B------:R-:W-:Y:S01]  /*f510*/  STG.E.64 desc[UR36][R18.64], R16 ;  /* 0x0000001012007986 */ /* 0x000fe2000c101b24 */
[----:B------:R-:W-:Y:S05]  /*f520*/  EXIT ;  /* 0x000000000000794d */ /* 0x000fea0003800000 */
.L_x_4848:
[----:B------:R-:W-:Y:S01]  /*f530*/  STG.E.64 desc[UR36][R4.64], R16 ;  /* 0x0000001004007986 */ /* 0x000fe2000c101b24 */
[----:B------:R-:W-:Y:S05]  /*f540*/  EXIT ;  /* 0x000000000000794d */ /* 0x000fea0003800000 */
.L_x_4823:
        /* <DEDUP_REMOVED lines=22> */
[----:B--2---:R-:W-:-:S11]  /*f6b0*/  DADD R16, R16, R4 ;  /* 0x0000000010107229 */ /* 0x004fd60000000004 */
.L_x_4851:
        /* <DEDUP_REMOVED lines=20> */
.L_x_4853:
[----:B------:R-:W-:Y:S02]  /*f800*/  ULDC.64 UR4, c[0x0][0x5f8] ;  /* 0x00017e0000047ab9 */ /* 0x000fe40000000a00 */
[----:B------:R-:W-:-:S04]  /*f810*/  IADD3 R18, P0, R18, UR4, RZ ;  /* 0x0000000412127c10 */ /* 0x000fc8000ff1e0ff */
[----:B------:R-:W-:-:S05]  /*f820*/  IADD3.X R19, RZ, UR5, RZ, P0, !PT ;  /* 0x00000005ff137c10 */ /* 0x000fca00087fe4ff */
[----:B------:R-:W-:Y:S01]  /*f830*/  STG.E.64 desc[UR36][R18.64], R16 ;  /* 0x0000001012007986 */ /* 0x000fe2000c101b24 */
[----:B------:R-:W-:Y:S05]  /*f840*/  EXIT ;  /* 0x000000000000794d */ /* 0x000fea0003800000 */
.L_x_4852:
[----:B------:R-:W-:Y:S01]  /*f850*/  STG.E.64 desc[UR36][R2.64], R16 ;  /* 0x0000001002007986 */ /* 0x000fe2000c101b24 */
[----:B------:R-:W-:Y:S05]  /*f860*/  EXIT ;  /* 0x000000000000794d */ /* 0x000fea0003800000 */
.L_x_4850:
[----:B------:R-:W-:Y:S01]  /*f870*/  ISETP.NE.AND P0, PT, RZ, UR38, PT ;  /* 0x00000026ff007c0c */ /* 0x000fe2000bf05270 */
[----:B------:R-:W-:Y:S02]  /*f880*/  ULDC.U8 UR4, c[0x0][0x629] ;  /* 0x00018a4000047ab9 */ /* 0x000fe40000000000 */
[----:B------:R-:W-:-:S10]  /*f890*/  ISETP.NE.AND P1, PT, RZ, UR4, PT ;  /* 0x00000004ff007c0c */ /* 0x000fd4000bf25270 */
[----:B------:R-:W-:Y:S05]  /*f8a0*/  @!P0 BRA `(.L_x_4854) ;  /* 0x0000000000088947 */ /* 0x000fea0003800000 */
[----:B------:R-:W2:Y:S02]  /*f8b0*/  LDG.E.64 R2, desc[UR36][R4.64] ;  /* 0x0000002404027981 */ /* 0x000ea4000c1e1b00 */
[----:B--2---:R-:W-:-:S11]  /*f8c0*/  DADD R16, R16, R2 ;  /* 0x0000000010107229 */ /* 0x004fd60000000002 */
.L_x_4854:
        /* <DEDUP_REMOVED lines=20> */
.L_x_4856:
[----:B------:R-:W-:Y:S02]  /*fa10*/  ULDC.64 UR4, c[0x0][0x5f8] ;  /* 0x00017e0000047ab9 */ /* 0x000fe40000000a00 */
[----:B------:R-:W-:-:S04]  /*fa20*/  IADD3 R18, P0, R18, UR4, RZ ;  /* 0x0000000412127c10 */ /* 0x000fc8000ff1e0ff */
[----:B------:R-:W-:-:S05]  /*fa30*/  IADD3.X R19, RZ, UR5, RZ, P0, !PT ;  /* 0x00000005ff137c10 */ /* 0x000fca00087fe4ff */
[----:B------:R-:W-:Y:S01]  /*fa40*/  STG.E.64 desc[UR36][R18.64], R16 ;  /* 0x0000001012007986 */ /* 0x000fe2000c101b24 */
[----:B------:R-:W-:Y:S05]  /*fa50*/  EXIT ;  /* 0x000000000000794d */ /* 0x000fea0003800000 */
.L_x_4855:
[----:B------:R-:W-:Y:S01]  /*fa60*/  STG.E.64 desc[UR36][R4.64], R16 ;  /* 0x0000001004007986 */ /* 0x000fe2000c101b24 */
[----:B------:R-:W-:Y:S05]  /*fa70*/  EXIT ;  /* 0x000000000000794d */ /* 0x000fea0003800000 */
.L_x_4857:
        /* <DEDUP_REMOVED lines=16> */
.L_x_9851:


//--------------------- .text._ZN2at6native13reduce_kernelILi256ELi2ENS0_8ReduceOpIdNS0_9NanSumOpsIddEEjdLi4ELi4EEEEEvT1_ --------------------------
	.section	.text._ZN2at6native13reduce_kernelILi256ELi2ENS0_8ReduceOpIdNS0_9NanSumOpsIddEEjdLi4ELi4EEEEEvT1_,"ax",@progbits
	.align	128
        .global         _ZN2at6native13reduce_kernelILi256ELi2ENS0_8ReduceOpIdNS0_9NanSumOpsIddEEjdLi4ELi4EEEEEvT1_
        .type           _ZN2at6native13reduce_kernelILi256ELi2ENS0_8ReduceOpIdNS0_9NanSumOpsIddEEjdLi4ELi4EEEEEvT1_,@function
        .size           _ZN2at6native13reduce_kernelILi256ELi2ENS0_8ReduceOpIdNS0_9NanSumOpsIddEEjdLi4ELi4EEEEEvT1_,(.L_x_9852 - _ZN2at6native13reduce_kernelILi256ELi2ENS0_8ReduceOpIdNS0_9NanSumOpsIddEEjdLi4ELi4EEEEEvT1_)
        .other          _ZN2at6native13reduce_kernelILi256ELi2ENS0_8ReduceOpIdNS0_9NanSumOpsIddEEjdLi4ELi4EEEEEvT1_,@"STO_CUDA_ENTRY STV_DEFAULT"
_ZN2at6native13reduce_kernelILi256ELi2ENS0_8ReduceOpIdNS0_9NanSumOpsIddEEjdLi4ELi4EEEEEvT1_:
.text._ZN2at6native13reduce_kernelILi256ELi2ENS0_8ReduceOpIdNS0_9NanSumOpsIddEEjdLi4ELi4EEEEEvT1_:
        /* <DEDUP_REMOVED lines=288> */
.L_x_4858:
        /* <DEDUP_REMOVED lines=44> */
.L_x_4862:
[----:B------:R-:W0:Y:S01]  /*14c0*/  LDC.64 R10, c[0x0][0x218] ;  /* 0x00008600ff0a7b82 */ /* 0x000e220000000a00 */
[----:B------:R-:W-:Y:S01]  /*14d0*/  SHF.R.U64 R0, R22, 0x3, R23 ;  /* 0x0000000316007819 */ /* 0x000fe20000001217 */
[----:B------:R-:W-:Y:S01]  /*14e0*/  ULDC UR4, c[0x0][0x224] ;  /* 0x0000890000047ab9 */ /* 0x000fe20000000800 */
[----:B------:R-:W-:Y:S02]  /*14f0*/  BSSY B0, `(.L_x_4863) ;  /* 0x000002c000007945 */ /* 0x000fe40003800000 */
[----:B------:R-:W-:Y:S02]  /*1500*/  LOP3.LUT R6, R0, 0x3, RZ, 0xc0, !PT ;  /* 0x0000000300067812 */ /* 0x000fe400078ec0ff */
[----:B------:R-:W-:Y:S02]  /*1510*/  MOV R0, UR4 ;  /* 0x0000000400007c02 */ /* 0x000fe40008000f00 */
        /* <DEDUP_REMOVED lines=20> */
.L_x_4868:
[----:B------:R-:W-:Y:S05]  /*1660*/  BSYNC B2 ;  /* 0x0000000000027941 */ /* 0x000fea0003800000 */
.L_x_4867:
        /* <DEDUP_REMOVED lines=13> */
.L_x_4866:
[----:B------:R-:W-:Y:S05]  /*1740*/  BSYNC B1 ;  /* 0x0000000000017941 */ /* 0x000fea0003800000 */
.L_x_4865:
[----:B------:R-:W0:Y:S01]  /*1750*/  LDC R5, c[0x0][0x224] ;  /* 0x00008900ff057b82 */ /* 0x000e220000000800 */
[----:B------:R-:W-:-:S04]  /*1760*/  IADD3 R3, P0, -R6, 0x4, RZ ;  /* 0x0000000406037810 */ /* 0x000fc80007f1e1ff */
[----:B------:R-:W-:Y:S01]  /*1770*/  LEA R22, P1, R3, R22, 0x3 ;  /* 0x0000001603167211 */ /* 0x000fe200078218ff */
[----:B------:R-:W-:-:S05]  /*1780*/  IMAD.X R4, RZ, RZ, -0x1, P0 ;  /* 0xffffffffff047424 */ /* 0x000fca00000e06ff */
[----:B------:R-:W-:Y:S02]  /*1790*/  LEA.HI.X R23, R3, R23, R4, 0x3, P1 ;  /* 0x0000001703177211 */ /* 0x000fe400008f1c04 */
[----:B0-----:R-:W-:-:S07]  /*17a0*/  IADD3 R0, R6, -0x4, R5 ;  /* 0xfffffffc06007810 */ /* 0x001fce0007ffe005 */
.L_x_4864:
[----:B------:R-:W-:Y:S05]  /*17b0*/  BSYNC B0 ;  /* 0x0000000000007941 */ /* 0x000fea0003800000 */
.L_x_4863:
        /* <DEDUP_REMOVED lines=18> */
.L_x_4871:
[----:B------:R-:W-:Y:S01]  /*18e0*/  IMAD.WIDE.U32 R14, R3, 0x20, R22 ;  /* 0x00000020030e7825 */ /* 0x000fe200078e0016 */
[----:B------:R-:W-:-:S04]  /*18f0*/  ULDC UR4, c[0x0][0x22c] ;  /* 0x00008b0000047ab9 */ /* 0x000fc80000000800 */
[----:B------:R-:W2:Y:S04]  /*1900*/  LDG.E.128 R28, desc[UR60][R14.64] ;  /* 0x0000003c0e1c7981 */ /* 0x000ea8000c1e1d00 */
[----:B------:R-:W3:Y:S01]  /*1910*/  LDG.E.128 R4, desc[UR60][R14.64+0x10] ;  /* 0x0000103c0e047981 */ /* 0x000ee2000c1e1d00 */
[----:B------:R-:W-:-:S05]  /*1920*/  VIADD R3, R3, UR4 ;  /* 0x0000000403037c36 */ /* 0x000fca0008000000 */
[----:B------:R-:W-:-:S04]  /*1930*/  LEA R27, R3, 0x3, 0x2 ;  /* 0x00000003031b7811 */ /* 0x000fc800078e10ff */
[----:B------:R-:W-:Y:S01]  /*1940*/  ISETP.GE.U32.AND P5, PT, R27, R0, PT ;  /* 0x000000001b00720c */ /* 0x000fe20003fa6070 */
[----:B--2---:R-:W-:Y:S02]  /*1950*/  DSETP.GTU.AND P3, PT, |R28|, +INF , PT ;  /* 0x7ff000001c00742a */ /* 0x004fe40003f6c200 */
[----:B------:R-:W-:Y:S02]  /*1960*/  DSETP.GTU.AND P2, PT, |R30|, +INF , PT ;  /* 0x7ff000001e00742a */ /* 0x000fe40003f4c200 */
[----:B---3--:R-:W-:Y:S02]  /*1970*/  DSETP.GTU.AND P4, PT, |R6|, +INF , PT ;  /* 0x7ff000000600742a */ /* 0x008fe40003f8c200 */
[----:B------:R-:W-:Y:S02]  /*1980*/  FSEL R20, R28, RZ, !P3 ;  /* 0x000000ff1c147208 */ /* 0x000fe40005800000 */
[----:B------:R-:W-:Y:S01]  /*1990*/  FSEL R21, R29, RZ, !P3 ;  /* 0x000000ff1d157208 */ /* 0x000fe20005800000 */
[----:B------:R-:W-:Y:S01]  /*19a0*/  DSETP.GTU.AND P3, PT, |R4|, +INF , PT ;  /* 0x7ff000000400742a */ /* 0x000fe20003f6c200 */
[----:B------:R-:W-:-:S02]  /*19b0*/  FSEL R14, R30, RZ, !P2 ;  /* 0x000000ff1e0e7208 */ /* 0x000fc40005000000 */
[----:B------:R-:W-:Y:S02]  /*19c0*/  FSEL R15, R31, RZ, !P2 ;  /* 0x000000ff1f0f7208 */ /* 0x000fe40005000000 */
[----:B------:R-:W-:Y:S01]  /*19d0*/  FSEL R6, R6, RZ, !P4 ;  /* 0x000000ff06067208 */ /* 0x000fe20006000000 */
[----:B------:R-:W-:Y:S01]  /*19e0*/  DADD R8, R8, R20 ;  /* 0x0000000008087229 */ /* 0x000fe20000000014 */
[----:B------:R-:W-:Y:S02]  /*19f0*/  FSEL R4, R4, RZ, !P3 ;  /* 0x000000ff04047208 */ /* 0x000fe40005800000 */
[----:B------:R-:W-:Y:S01]  /*1a00*/  FSEL R5, R5, RZ, !P3 ;  /* 0x000000ff05057208 */ /* 0x000fe20005800000 */
[----:B------:R-:W-:Y:S01]  /*1a10*/  DADD R12, R12, R14 ;  /* 0x000000000c0c7229 */ /* 0x000fe2000000000e */
[----:B------:R-:W-:-:S04]  /*1a20*/  FSEL R7, R7, RZ, !P4 ;  /* 0x000000ff07077208 */ /* 0x000fc80006000000 */
[----:B------:R-:W-:Y:S02]  /*1a30*/  DADD R10, R10, R4 ;  /* 0x000000000a0a7229 */ /* 0x000fe40000000004 */
[----:B------:R-:W-:Y:S01]  /*1a40*/  DADD R24, R24, R6 ;  /* 0x0000000018187229 */ /* 0x000fe20000000006 */
[----:B------:R-:W-:Y:S10]  /*1a50*/  @!P5 BRA `(.L_x_4871) ;  /* 0xfffffffc00a0d947 */ /* 0x000ff4000383ffff */
.L_x_4870:
[----:B------:R-:W-:Y:S05]  /*1a60*/  BSYNC B0 ;  /* 0x0000000000007941 */ /* 0x000fea0003800000 */
.L_x_4869:
[----:B------:R-:W-:Y:S01]  /*1a70*/  BSSY B0, `(.L_x_4872) ;  /* 0x0000008000007945 */ /* 0x000fe20003800000 */
[----:B------:R-:W-:-:S03]  /*1a80*/  PRMT R3, RZ, 0x7610, R3 ;  /* 0x00007610ff037816 */ /* 0x000fc60000000003 */
[----:B------:R-:W-:Y:S05]  /*1a90*/  @P1 BRA P0, `(.L_x_4873) ;  /* 0x0000000000141947 */ /* 0x000fea0000000000 */
[----:B------:R-:W-:Y:S02]  /*1aa0*/  ISETP.NE.AND P0, PT, R26, RZ, PT ;  /* 0x000000ff1a00720c */ /* 0x000fe40003f05270 */
[----:B------:R-:W-:-:S11]  /*1ab0*/  MOV R3, 0x1 ;  /* 0x0000000100037802 */ /* 0x000fd60000000f00 */
[----:B------:R-:W-:-:S04]  /*1ac0*/  @P0 ISETP.NE.AND P1, PT, R16, RZ, PT ;  /* 0x000000ff1000020c */ /* 0x000fc80003f25270 */
[----:B------:R-:W-:-:S04]  /*1ad0*/  @P0 SEL R4, RZ, 0x1, P1 ;  /* 0x00000001ff040807 */ /* 0x000fc80000800000 */
[----:B------:R-:W-:-:S07]  /*1ae0*/  @P0 PRMT R3, R4, 0x7610, R3 ;  /* 0x0000761004030816 */ /* 0x000fce0000000003 */
.L_x_4873:
[----:B------:R-:W-:Y:S05]  /*1af0*/  BSYNC B0 ;  /* 0x0000000000007941 */ /* 0x000fea0003800000 */
.L_x_4872:
        /* <DEDUP_REMOVED lines=14> */
.L_x_4875:
[----:B------:R-:W-:Y:S05]  /*1be0*/  BSYNC B0 ;  /* 0x0000000000007941 */ /* 0x000fea0003800000 */
.L_x_4874:
[----:B------:R-:W-:Y:S01]  /*1bf0*/  DADD R8, R12, R8 ;  /* 0x000000000c087229 */ /* 0x000fe20000000008 */
[----:B------:R-:W-:-:S07]  /*1c00*/  CS2R R26, SRZ ;  /* 0x00000000001a7805 */ /* 0x000fce000001ff00 */
[----:B------:R-:W-:-:S08]  /*1c10*/  DADD R8, R8, R10 ;  /* 0x0000000008087229 */ /* 0x000fd0000000000a */
[----:B------:R-:W-:Y:S01]  /*1c20*/  DADD R24, R8, R24 ;  /* 0x0000000008187229 */ /* 0x000fe20000000018 */
[----:B------:R-:W-:Y:S10]  /*1c30*/  BRA `(.L_x_4860) ;  /* 0x000000a000fc7947 */ /* 0x000ff40003800000 */
.L_x_4861:
        /* <DEDUP_REMOVED lines=8> */
[----:B------:R-:W-:Y:S02]  /*1cc0*/  ULDC UR4, c[0x0][0x22c] ;  /* 0x00008b0000047ab9 */ /* 0x000fe40000000800 */
[----:B------:R-:W-:-:S05]  /*1cd0*/  MOV R0, UR4 ;  /* 0x0000000400007c02 */ /* 0x000fca0008000f00 */
        /* <DEDUP_REMOVED lines=34> */
.L_x_4884:
        /* <DEDUP_REMOVED lines=298> */
.L_x_4880:
        /* <DEDUP_REMOVED lines=242> */
.L_x_4881:
        /* <DEDUP_REMOVED lines=242> */
.L_x_4882:
        /* <DEDUP_REMOVED lines=235> */
[----:B------:R-:W-:-:S03]  /*5e90*/  ULDC.64 UR4, c[0x0][0x378] ;  /* 0x0000de0000047ab9 */ /* 0x000fc60000000a00 */
        /* <DEDUP_REMOVED lines=14> */
.L_x_4883:
[----:B------:R-:W-:Y:S01]  /*5f80*/  LOP3.LUT R25, R16, 0xfffffff0, RZ, 0xc0, !PT ;  /* 0xfffffff010197812 */ /* 0x000fe200078ec0ff */
[----:B-----5:R-:W-:Y:S02]  /*5f90*/  DSETP.GTU.AND P2, PT, |R6|, +INF , PT ;  /* 0x7ff000000600742a */ /* 0x020fe40003f4c200 */
[----:B------:R-:W-:Y:S01]  /*5fa0*/  DSETP.GTU.AND P3, PT, |R8|, +INF , PT ;  /* 0x7ff000000800742a */ /* 0x000fe20003f6c200 */
[----:B------:R-:W-:Y:S01]  /*5fb0*/  IADD3 R24, P1, R22, R25, RZ ;  /* 0x0000001916187210 */ /* 0x000fe20007f3e0ff */
[----:B------:R-:W-:-:S04]  /*5fc0*/  ULDC UR4, c[0x0][0x224] ;  /* 0x0000890000047ab9 */ /* 0x000fc80000000800 */
[----:B------:R-:W-:-:S06]  /*5fd0*/  IMAD.X R25, RZ, RZ, R23, P1 ;  /* 0x000000ffff197224 */ /* 0x000fcc00008e0617 */
[----:B------:R-:W2:Y:S01]  /*5fe0*/  LDG.E.128 R24, desc[UR60][R24.64] ;  /* 0x0000003c18187981 */ /* 0x000ea2000c1e1d00 */
[----:B------:R-:W-:Y:S01]  /*5ff0*/  DSETP.GTU.AND P1, PT, |R4|, +INF , PT ;  /* 0x7ff000000400742a */ /* 0x000fe20003f2c200 */
[----:B------:R-:W-:Y:S02]  /*6000*/  FSEL R36, R6, RZ, !P2 ;  /* 0x000000ff06247208 */ /* 0x000fe40005000000 */
[----:B------:R-:W-:Y:S01]  /*6010*/  FSEL R37, R7, RZ, !P2 ;  /* 0x000000ff07257208 */ /* 0x000fe20005000000 */
[----:B------:R-:W-:Y:S01]  /*6020*/  DSETP.GTU.AND P2, PT, |R14|, +INF , PT ;  /* 0x7ff000000e00742a */ /* 0x000fe20003f4c200 */
[----:B------:R-:W-:Y:S02]  /*6030*/  IADD3 R3, R3, R0, RZ ;  /* 0x0000000003037210 */ /* 0x000fe40007ffe0ff */
[----:B------:R-:W-:Y:S02]  /*6040*/  FSEL R20, R4, RZ, !P1 ;  /* 0x000000ff04147208 */ /* 0x000fe40004800000 */
[----:B------:R-:W-:Y:S01]  /*6050*/  FSEL R21, R5, RZ, !P1 ;  /* 0x000000ff05157208 */ /* 0x000fe20004800000 */
[----:B------:R-:W-:Y:S01]  /*6060*/  DSETP.GTU.AND P1, PT, |R10|, +INF , PT ;  /* 0x7ff000000a00742a */ /* 0x000fe20003f2c200 */
[----:B------:R-:W-:Y:S01]  /*6070*/  FSEL R50, R14, RZ, !P2 ;  /* 0x000000ff0e327208 */ /* 0x000fe20005000000 */
[----:B------:R-:W-:Y:S01]  /*6080*/  DADD R40, R40, R36 ;  /* 0x0000000028287229 */ /* 0x000fe20000000024 */
[----:B------:R-:W-:-:S02]  /*6090*/  FSEL R51, R15, RZ, !P2 ;  /* 0x000000ff0f337208 */ /* 0x000fc40005000000 */
[----:B------:R-:W-:Y:S01]  /*60a0*/  DADD R44, R44, R20 ;  /* 0x000000002c2c7229 */ /* 0x000fe20000000014 */
[----:B------:R-:W-:Y:S02]  /*60b0*/  FSEL R36, R10, RZ, !P1 ;  /* 0x000000ff0a247208 */ /* 0x000fe40004800000 */
[----:B------:R-:W-:Y:S01]  /*60c0*/  FSEL R37, R11, RZ, !P1 ;  /* 0x000000ff0b257208 */ /* 0x000fe20004800000 */
[----:B------:R-:W-:Y:S01]  /*60d0*/  DSETP.GTU.AND P1, PT, |R12|, +INF , PT ;  /* 0x7ff000000c00742a */ /* 0x000fe20003f2c200 */
[----:B------:R-:W-:Y:S01]  /*60e0*/  FSEL R20, R8, RZ, !P3 ;  /* 0x000000ff08147208 */ /* 0x000fe20005800000 */
[----:B------:R-:W-:Y:S01]  /*60f0*/  DADD R30, R30, R50 ;  /* 0x000000001e1e7229 */ /* 0x000fe20000000032 */
[----:B------:R-:W-:Y:S02]  /*6100*/  FSEL R21, R9, RZ, !P3 ;  /* 0x000000ff09157208 */ /* 0x000fe40005800000 */
[----:B------:R-:W-:Y:S01]  /*6110*/  DADD R34, R34, R36 ;  /* 0x0000000022227229 */ /* 0x000fe20000000024 */
[----:B------:R-:W-:-:S02]  /*6120*/  IMAD R37, R0, 0x3, R3 ;  /* 0x0000000300257824 */ /* 0x000fc400078e0203 */
[----:B------:R-:W-:Y:S01]  /*6130*/  IMAD.U32 R36, RZ, RZ, UR4 ;  /* 0x00000004ff247e24 */ /* 0x000fe2000f8e00ff */
[----:B------:R-:W-:Y:S01]  /*6140*/  DADD R38, R38, R20 ;  /* 0x0000000026267229 */ /* 0x000fe20000000014 */
[----:B------:R-:W-:Y:S02]  /*6150*/  FSEL R20, R12, RZ, !P1 ;  /* 0x000000ff0c147208 */ /* 0x000fe40004800000 */
[----:B------:R-:W-:Y:S02]  /*6160*/  FSEL R21, R13, RZ, !P1 ;  /* 0x000000ff0d157208 */ /* 0x000fe40004800000 */
[----:B------:R-:W-:-:S04]  /*6170*/  ISETP.GE.U32.AND P4, PT, R37, R36, PT ;  /* 0x000000242500720c */ /* 0x000fc80003f86070 */
[----:B------:R-:W-:Y:S02]  /*6180*/  DADD R32, R32, R20 ;  /* 0x0000000020207229 */ /* 0x000fe40000000014 */
[----:B--2---:R-:W-:Y:S02]  /*6190*/  DSETP.GTU.AND P1, PT, |R24|, +INF , PT ;  /* 0x7ff000001800742a */ /* 0x004fe40003f2c200 */
[----:B------:R-:W-:-:S04]  /*61a0*/  DSETP.GTU.AND P3, PT, |R26|, +INF , PT ;  /* 0x7ff000001a00742a */ /* 0x000fc80003f6c200 */
[----:B------:R-:W-:Y:S02]  /*61b0*/  FSEL R20, R24, RZ, !P1 ;  /* 0x000000ff18147208 */ /* 0x000fe40004800000 */
[----:B------:R-:W-:Y:S02]  /*61c0*/  FSEL R21, R25, RZ, !P1 ;  /* 0x000000ff19157208 */ /* 0x000fe40004800000 */
[----:B------:R-:W-:Y:S02]  /*61d0*/  FSEL R46, R26, RZ, !P3 ;  /* 0x000000ff1a2e7208 */ /* 0x000fe40005800000 */
[----:B------:R-:W-:Y:S02]  /*61e0*/  FSEL R47, R27, RZ, !P3 ;  /* 0x000000ff1b2f7208 */ /* 0x000fe40005800000 */
[----:B------:R-:W-:-:S04]  /*61f0*/  DADD R28, R28, R20 ;  /* 0x000000001c1c7229 */ /* 0x000fc80000000014 */
[----:B------:R-:W-:Y:S01]  /*6200*/  DADD R42, R42, R46 ;  /* 0x000000002a2a7229 */ /* 0x000fe2000000002e */
[----:B------:R-:W-:Y:S10]  /*6210*/  @!P4 BRA `(.L_x_4884) ;  /* 0xffffffbc0038c947 */ /* 0x000ff4000383ffff */
[----:B------:R-:W-:Y:S05]  /*6220*/  BSYNC B1 ;  /* 0x0000000000017941 */ /* 0x000fea0003800000 */
.L_x_4879:
[----:B------:R-:W-:Y:S05]  /*6230*/  BSYNC B0 ;  /* 0x0000000000007941 */ /* 0x000fea0003800000 */
.L_x_4878:
[----:B------:R-:W-:Y:S01]  /*6240*/  ISETP.GE.U32.AND P0, PT, R3, R36, PT ;  /* 0x000000240300720c */ /* 0x000fe20003f06070 */
[----:B------:R-:W-:-:S12]  /*6250*/  BSSY B0, `(.L_x_4885) ;  /* 0x0000466000007945 */ /* 0x000fd80003800000 */
[----:B------:R-:W-:Y:S05]  /*6260*/  @P0 BRA `(.L_x_4886) ;  /* 0x0000004400900947 */ /* 0x000fea0003800000 */
[----:B------:R-:W1:Y:S01]  /*6270*/  LDC R16, c[0x0][0x260] ;  /* 0x00009800ff107b82 */ /* 0x000e620000000800 */
[----:B------:R-:W-:Y:S02]  /*6280*/  MOV R4, RZ ;  /* 0x000000ff00047202 */ /* 0x000fe40000000f00 */
        /* <DEDUP_REMOVED lines=262> */
[----:B------:R-:W1:Y:S01]  /*72f0*/  @P2 LDC.64 R20, c[0x0][0x388] ;  /* 0x0000e200ff142b82 */ /* 0x000e620000000a00 */
[----:B------:R-:W-:Y:S01]  /*7300*/  @P2 IMAD.MOV.U32 R46, RZ, RZ, RZ ;  /* 0x000000ffff2e2224 */ /* 0x000fe200078e00ff */
[----:B------:R-:W-:Y:S01]  /*7310*/  ULDC UR4, c[0x0][0x3ec] ;  /* 0x0000fb0000047ab9 */ /* 0x000fe20000000800 */
[----:B------:R-:W-:-:S05]  /*7320*/  IADD3 R6, -R47, RZ, RZ ;  /* 0x000000ff2f067210 */ /* 0x000fca0007ffe1ff */
[----:B------:R-:W2:Y:S01]  /*7330*/  @P2 LDC R37, c[0x0][0x384] ;  /* 0x0000e100ff252b82 */ /* 0x000ea20000000800 */
[----:B------:R-:W-:-:S04]  /*7340*/  IMAD R7, R6, UR6, R7 ;  /* 0x0000000606077c24 */ /* 0x000fc8000f8e0207 */
[----:B------:R-:W-:-:S03]  /*7350*/  IMAD R4, R7, UR4, R4 ;  /* 0x0000000407047c24 */ /* 0x000fc6000f8e0204 */
[----:B------:R-:W3:Y:S01]  /*7360*/  @P2 LDC R5, c[0x0][0x3f0] ;  /* 0x0000fc00ff052b82 */ /* 0x000ee20000000800 */
[----:B-1----:R-:W-:-:S05]  /*7370*/  @P2 IMAD.HI.U32 R20, R47, R20, R46 ;  /* 0x000000142f142227 */ /* 0x002fca00078e002e */
[----:B------:R-:W-:-:S05]  /*7380*/  @P2 SHF.R.U32.HI R20, RZ, R21, R20 ;  /* 0x00000015ff142219 */ /* 0x000fca0000011614 */
[----:B------:R-:W-:-:S04]  /*7390*/  @P2 IMAD.MOV R46, RZ, RZ, -R20 ;  /* 0x000000ffff2e2224 */ /* 0x000fc800078e0a14 */
[----:B--2---:R-:W-:-:S04]  /*73a0*/  @P2 IMAD R46, R37, R46, R47 ;  /* 0x0000002e252e2224 */ /* 0x004fc800078e022f */
[----:B---3--:R-:W-:-:S07]  /*73b0*/  @P2 IMAD R4, R46, R5, R4 ;  /* 0x000000052e042224 */ /* 0x008fce00078e0204 */
.L_x_4887:
[----:B------:R-:W-:-:S04]  /*73c0*/  LOP3.LUT R5, R4, 0xfffffff0, RZ, 0xc0, !PT ;  /* 0xfffffff004057812 */ /* 0x000fc800078ec0ff */
[----:B------:R-:W-:-:S04]  /*73d0*/  IADD3 R4, P2, R22, R5, RZ ;  /* 0x0000000516047210 */ /* 0x000fc80007f5e0ff */
[----:B------:R-:W-:-:S06]  /*73e0*/  IADD3.X R5, RZ, R23, RZ, P2, !PT ;  /* 0x00000017ff057210 */ /* 0x000fcc00017fe4ff */
[----:B------:R-:W5:Y:S01]  /*73f0*/  LDG.E.128 R4, desc[UR60][R4.64] ;  /* 0x0000003c04047981 */ /* 0x000f62000c1e1d00 */
        /* <DEDUP_REMOVED lines=265> */
[----:B------:R-:W1:Y:S01]  /*8490*/  @P2 LDC.64 R10, c[0x0][0x388] ;  /* 0x0000e200ff0a2b82 */ /* 0x000e620000000a00 */
[----:B------:R-:W-:Y:S01]  /*84a0*/  @P2 MOV R46, RZ ;  /* 0x000000ff002e2202 */ /* 0x000fe20000000f00 */
[----:B------:R-:W-:-:S06]  /*84b0*/  IMAD.MOV R51, RZ, RZ, -R47 ;  /* 0x000000ffff337224 */ /* 0x000fcc00078e0a2f */
[----:B0-----:R-:W0:Y:S08]  /*84c0*/  @P2 LDC R49, c[0x0][0x384] ;  /* 0x0000e100ff312b82 */ /* 0x001e300000000800 */
[----:B------:R-:W2:Y:S01]  /*84d0*/  @P2 LDC R8, c[0x0][0x3f0] ;  /* 0x0000fc00ff082b82 */ /* 0x000ea20000000800 */
[----:B-1----:R-:W-:-:S05]  /*84e0*/  @P2 IMAD.HI.U32 R10, R47, R10, R46 ;  /* 0x0000000a2f0a2227 */ /* 0x002fca00078e002e */
[----:B------:R-:W-:Y:S01]  /*84f0*/  @P2 SHF.R.U32.HI R11, RZ, R11, R10 ;  /* 0x0000000bff0b2219 */ /* 0x000fe2000001160a */
[----:B------:R-:W-:-:S03]  /*8500*/  IMAD R10, R51, UR6, R9 ;  /* 0x00000006330a7c24 */ /* 0x000fc6000f8e0209 */
[----:B------:R-:W-:Y:S01]  /*8510*/  @P2 IADD3 R46, -R11, RZ, RZ ;  /* 0x000000ff0b2e2210 */ /* 0x000fe20007ffe1ff */
[----:B------:R-:W-:-:S04]  /*8520*/  IMAD R37, R10, UR4, R37 ;  /* 0x000000040a257c24 */ /* 0x000fc8000f8e0225 */
[----:B0-----:R-:W-:-:S04]  /*8530*/  @P2 IMAD R49, R49, R46, R47 ;  /* 0x0000002e31312224 */ /* 0x001fc800078e022f */
[----:B--2---:R-:W-:-:S07]  /*8540*/  @P2 IMAD R37, R49, R8, R37 ;  /* 0x0000000831252224 */ /* 0x004fce00078e0225 */
.L_x_4888:
        /* <DEDUP_REMOVED lines=272> */
[----:B0-----:R-:W0:Y:S08]  /*9650*/  @P2 LDC R49, c[0x0][0x384] ;  /* 0x0000e100ff312b82 */ /* 0x001e300000000800 */
[----:B------:R-:W2:Y:S01]  /*9660*/  @P2 LDC R12, c[0x0][0x3f0] ;  /* 0x0000fc00ff0c2b82 */ /* 0x000ea20000000800 */
[----:B-1----:R-:W-:-:S05]  /*9670*/  @P2 IMAD.HI.U32 R14, R47, R14, R46 ;  /* 0x0000000e2f0e2227 */ /* 0x002fca00078e002e */
[----:B------:R-:W-:Y:S01]  /*9680*/  @P2 SHF.R.U32.HI R15, RZ, R15, R14 ;  /* 0x0000000fff0f2219 */ /* 0x000fe2000001160e */
[----:B------:R-:W-:-:S04]  /*9690*/  IMAD R14, R51, UR6, R13 ;  /* 0x00000006330e7c24 */ /* 0x000fc8000f8e020d */
[----:B------:R-:W-:Y:S02]  /*96a0*/  @P2 IMAD.MOV R46, RZ, RZ, -R15 ;  /* 0x000000ffff2e2224 */ /* 0x000fe400078e0a0f */
[----:B------:R-:W-:Y:S02]  /*96b0*/  IMAD R37, R14, UR4, R37 ;  /* 0x000000040e257c24 */ /* 0x000fe4000f8e0225 */
[----:B0-----:R-:W-:-:S04]  /*96c0*/  @P2 IMAD R49, R49, R46, R47 ;  /* 0x0000002e31312224 */ /* 0x001fc800078e022f */
[----:B--2---:R-:W-:-:S07]  /*96d0*/  @P2 IMAD R37, R49, R12, R37 ;  /* 0x0000000c31252224 */ /* 0x004fce00078e0225 */
.L_x_4889:
        /* <DEDUP_REMOVED lines=271> */
[----:B------:R-:W-:-:S04]  /*a7d0*/  IMAD.MOV R20, RZ, RZ, -R27 ;  /* 0x000000ffff147224 */ /* 0x000fc800078e0a1b */
[----:B------:R-:W-:Y:S02]  /*a7e0*/  IMAD R21, R20, UR6, R21 ;  /* 0x0000000614157c24 */ /* 0x000fe4000f8e0215 */
[----:B------:R-:W2:Y:S02]  /*a7f0*/  @P1 LDC R16, c[0x0][0x384] ;  /* 0x0000e100ff101b82 */ /* 0x000ea40000000800 */
[----:B------:R-:W-:-:S06]  /*a800*/  IMAD R24, R21, UR4, R24 ;  /* 0x0000000415187c24 */ /* 0x000fcc000f8e0218 */
[----:B------:R-:W3:Y:S01]  /*a810*/  @P1 LDC R37, c[0x0][0x3f0] ;  /* 0x0000fc00ff251b82 */ /* 0x000ee20000000800 */
[----:B-1----:R-:W-:-:S05]  /*a820*/  @P1 IMAD.HI.U32 R46, R27, R46, R26 ;  /* 0x0000002e1b2e1227 */ /* 0x002fca00078e001a */
[----:B------:R-:W-:-:S04]  /*a830*/  @P1 SHF.R.U32.HI R46, RZ, R47, R46 ;  /* 0x0000002fff2e1219 */ /* 0x000fc8000001162e */
[----:B------:R-:W-:-:S05]  /*a840*/  @P1 IADD3 R25, -R46, RZ, RZ ;  /* 0x000000ff2e191210 */ /* 0x000fca0007ffe1ff */
[----:B--2---:R-:W-:-:S04]  /*a850*/  @P1 IMAD R27, R16, R25, R27 ;  /* 0x00000019101b1224 */ /* 0x004fc800078e021b */
[----:B---3--:R-:W-:-:S07]  /*a860*/  @P1 IMAD R24, R27, R37, R24 ;  /* 0x000000251b181224 */ /* 0x008fce00078e0218 */
.L_x_4890:
[----:B------:R-:W-:-:S04]  /*a870*/  LOP3.LUT R25, R24, 0xfffffff0, RZ, 0xc0, !PT ;  /* 0xfffffff018197812 */ /* 0x000fc800078ec0ff */
[----:B------:R-:W-:-:S05]  /*a880*/  IADD3 R24, P1, R22, R25, RZ ;  /* 0x0000001916187210 */ /* 0x000fca0007f3e0ff */
[----:B------:R-:W-:-:S06]  /*a890*/  IMAD.X R25, RZ, RZ, R23, P1 ;  /* 0x000000ffff197224 */ /* 0x000fcc00008e0617 */
[----:B------:R-:W5:Y:S02]  /*a8a0*/  LDG.E.128 R24, desc[UR60][R24.64] ;  /* 0x0000003c18187981 */ /* 0x000f64000c1e1d00 */
.L_x_4886:
[----:B------:R-:W-:Y:S05]  /*a8b0*/  BSYNC B0 ;  /* 0x0000000000007941 */ /* 0x000fea0003800000 */
.L_x_4885:
[----:B------:R-:W-:Y:S04]  /*a8c0*/  BSSY B0, `(.L_x_4891) ;  /* 0x000002b000007945 */ /* 0x000fe80003800000 */
[----:B------:R-:W-:Y:S05]  /*a8d0*/  @P0 BRA `(.L_x_4892) ;  /* 0x0000000000a40947 */ /* 0x000fea0003800000 */
[----:B-----5:R-:W-:Y:S01]  /*a8e0*/  DSETP.GTU.AND P0, PT, |R4|, +INF , PT ;  /* 0x7ff000000400742a */ /* 0x020fe20003f0c200 */
[----:B------:R-:W-:Y:S01]  /*a8f0*/  IADD3 R3, R3, R0, RZ ;  /* 0x0000000003037210 */ /* 0x000fe20007ffe0ff */
[----:B------:R-:W-:-:S04]  /*a900*/  DSETP.GTU.AND P1, PT, |R6|, +INF , PT ;  /* 0x7ff000000600742a */ /* 0x000fc80003f2c200 */
[----:B------:R-:W-:Y:S02]  /*a910*/  FSEL R4, R4, RZ, !P0 ;  /* 0x000000ff04047208 */ /* 0x000fe40004000000 */
[----:B------:R-:W-:Y:S02]  /*a920*/  FSEL R5, R5, RZ, !P0 ;  /* 0x000000ff05057208 */ /* 0x000fe40004000000 */
[----:B------:R-:W-:Y:S02]  /*a930*/  ISETP.GE.U32.AND P0, PT, R3, R36, PT ;  /* 0x000000240300720c */ /* 0x000fe40003f06070 */
[----:B------:R-:W-:Y:S02]  /*a940*/  FSEL R6, R6, RZ, !P1 ;  /* 0x000000ff06067208 */ /* 0x000fe40004800000 */
[----:B------:R-:W-:Y:S01]  /*a950*/  FSEL R7, R7, RZ, !P1 ;  /* 0x000000ff07077208 */ /* 0x000fe20004800000 */
[----:B------:R-:W-:-:S05]  /*a960*/  DADD R44, R44, R4 ;  /* 0x000000002c2c7229 */ /* 0x000fca0000000004 */
[----:B------:R-:W-:-:S03]  /*a970*/  DADD R40, R40, R6 ;  /* 0x0000000028287229 */ /* 0x000fc60000000006 */
[----:B------:R-:W-:Y:S08]  /*a980*/  @P0 BRA `(.L_x_4892) ;  /* 0x0000000000780947 */ /* 0x000ff00003800000 */
[----:B------:R-:W-:Y:S01]  /*a990*/  DSETP.GTU.AND P0, PT, |R8|, +INF , PT ;  /* 0x7ff000000800742a */ /* 0x000fe20003f0c200 */
[----:B------:R-:W-:Y:S01]  /*a9a0*/  IMAD.IADD R3, R3, 0x1, R0 ;  /* 0x0000000103037824 */ /* 0x000fe200078e0200 */
        /* <DEDUP_REMOVED lines=20> */
[----:B------:R-:W-:Y:S02]  /*aaf0*/  DSETP.GTU.AND P0, PT, |R24|, +INF , PT ;  /* 0x7ff000001800742a */ /* 0x000fe40003f0c200 */
[----:B------:R-:W-:-:S04]  /*ab00*/  DSETP.GTU.AND P1, PT, |R26|, +INF , PT ;  /* 0x7ff000001a00742a */ /* 0x000fc80003f2c200 */
[----:B------:R-:W-:Y:S02]  /*ab10*/  FSEL R4, R24, RZ, !P0 ;  /* 0x000000ff18047208 */ /* 0x000fe40004000000 */
[----:B------:R-:W-:Y:S02]  /*ab20*/  FSEL R5, R25, RZ, !P0 ;  /* 0x000000ff19057208 */ /* 0x000fe40004000000 */
[----:B------:R-:W-:Y:S02]  /*ab30*/  FSEL R6, R26, RZ, !P1 ;  /* 0x000000ff1a067208 */ /* 0x000fe40004800000 */
[----:B------:R-:W-:Y:S02]  /*ab40*/  FSEL R7, R27, RZ, !P1 ;  /* 0x000000ff1b077208 */ /* 0x000fe40004800000 */
[----:B------:R-:W-:-:S04]  /*ab50*/  DADD R28, R28, R4 ;  /* 0x000000001c1c7229 */ /* 0x000fc80000000004 */
[----:B------:R-:W-:-:S11]  /*ab60*/  DADD R42, R42, R6 ;  /* 0x000000002a2a7229 */ /* 0x000fd60000000006 */
.L_x_4892:
[----:B------:R-:W-:Y:S05]  /*ab70*/  BSYNC B0 ;  /* 0x0000000000007941 */ /* 0x000fea0003800000 */
.L_x_4891:
[----:B------:R-:W-:Y:S02]  /*ab80*/  DADD R34, R34, R40 ;  /* 0x0000000022227229 */ /* 0x000fe40000000028 */
[----:B------:R-:W-:-:S06]  /*ab90*/  DADD R38, R38, R44 ;  /* 0x0000000026267229 */ /* 0x000fcc000000002c */
[----:B------:R-:W-:Y:S02]  /*aba0*/  DADD R34, R34, R30 ;  /* 0x0000000022227229 */ /* 0x000fe4000000001e */
[----:B------:R-:W-:-:S06]  /*abb0*/  DADD R38, R38, R32 ;  /* 0x0000000026267229 */ /* 0x000fcc0000000020 */
[----:B-----5:R-:W-:Y:S02]  /*abc0*/  DADD R26, R34, R42 ;  /* 0x00000000221a7229 */ /* 0x020fe4000000002a */
[----:B------:R-:W-:Y:S01]  /*abd0*/  DADD R24, R38, R28 ;  /* 0x0000000026187229 */ /* 0x000fe2000000001c */
[----:B------:R-:W-:Y:S10]  /*abe0*/  BRA `(.L_x_4860) ;  /* 0x0000001400107947 */ /* 0x000ff40003800000 */
.L_x_4877:
        /* <DEDUP_REMOVED lines=28> */
.L_x_4895:
        /* <DEDUP_REMOVED lines=8> */
[----:B------:R-:W2:Y:S01]  /*ae30*/  LDG.E.128 R28, desc[UR60][R28.64] ;  /* 0x0000003c1c1c7981 */ /* 0x000ea2000c1e1d00 */
[----:B------:R-:W-:Y:S02]  /*ae40*/  IMAD.WIDE.U32 R32, R33, 0x10, R22 ;  /* 0x0000001021207825 */ /* 0x000fe400078e0016 */
[----:B------:R-:W-:Y:S02]  /*ae50*/  SHF.R.U32.HI R9, RZ, 0x1, R8 ;  /* 0x00000001ff097819 */ /* 0x000fe40000011608 */
[----:B------:R-:W-:Y:S02]  /*ae60*/  IMAD.IADD R3, R3, 0x1, R0 ;  /* 0x0000000103037824 */ /* 0x000fe400078e0200 */
[----:B------:R-:W3:Y:S01]  /*ae70*/  LDG.E.128 R32, desc[UR60][R32.64] ;  /* 0x0000003c20207981 */ /* 0x000ee2000c1e1d00 */
[----:B------:R-:W-:-:S04]  /*ae80*/  IMAD.WIDE.U32 R8, R9, 0x10, R22 ;  /* 0x0000001009087825 */ /* 0x000fc800078e0016 */
[----:B------:R-:W-:-:S05]  /*ae90*/  IMAD R10, R16, R3, RZ ;  /* 0x00000003100a7224 */ /* 0x000fca00078e02ff */
[----:B------:R-:W-:Y:S02]  /*aea0*/  SHF.R.U32.HI R13, RZ, 0x1, R10 ;  /* 0x00000001ff0d7819 */ /* 0x000fe4000001160a */
[----:B------:R-:W4:Y:S03]  /*aeb0*/  LDG.E.128 R8, desc[UR60][R8.64] ;  /* 0x0000003c08087981 */ /* 0x000f26000c1e1d00 */
[----:B------:R-:W-:-:S06]  /*aec0*/  IMAD.WIDE.U32 R12, R13, 0x10, R22 ;  /* 0x000000100d0c7825 */ /* 0x000fcc00078e0016 */
[----:B------:R-:W5:Y:S01]  /*aed0*/  LDG.E.128 R12, desc[UR60][R12.64] ;  /* 0x0000003c0c0c7981 */ /* 0x000f62000c1e1d00 */
[----:B------:R-:W-:-:S05]  /*aee0*/  IADD3 R3, R3, R0, RZ ;  /* 0x0000000003037210 */ /* 0x000fca0007ffe0ff */
[----:B------:R-:W-:-:S05]  /*aef0*/  IMAD R37, R0, 0x3, R3 ;  /* 0x0000000300257824 */ /* 0x000fca00078e0203 */
        /* <DEDUP_REMOVED lines=9> */
[----:B------:R-:W-:Y:S01]  /*af90*/  DADD R26, R26, R44 ;  /* 0x000000001a1a7229 */ /* 0x000fe2000000002c */
[----:B------:R-:W-:-:S02]  /*afa0*/  FSEL R44, R32, RZ, !P0 ;  /* 0x000000ff202c7208 */ /* 0x000fc40004000000 */
[----:B------:R-:W-:Y:S01]  /*afb0*/  DADD R20, R20, R46 ;  /* 0x0000000014147229 */ /* 0x000fe2000000002e */
[----:B------:R-:W-:Y:S01]  /*afc0*/  FSEL R45, R33, RZ, !P0 ;  /* 0x000000ff212d7208 */ /* 0x000fe20004000000 */
[----:B----4-:R-:W-:Y:S01]  /*afd0*/  DSETP.GTU.AND P0, PT, |R8|, +INF , PT ;  /* 0x7ff000000800742a */ /* 0x010fe20003f0c200 */
[----:B------:R-:W-:Y:S02]  /*afe0*/  FSEL R46, R34, RZ, !P1 ;  /* 0x000000ff222e7208 */ /* 0x000fe40004800000 */
[----:B------:R-:W-:Y:S01]  /*aff0*/  FSEL R47, R35, RZ, !P1 ;  /* 0x000000ff232f7208 */ /* 0x000fe20004800000 */
[----:B------:R-:W-:Y:S02]  /*b000*/  DSETP.GTU.AND P1, PT, |R10|, +INF , PT ;  /* 0x7ff000000a00742a */ /* 0x000fe40003f2c200 */
[----:B------:R-:W-:Y:S01]  /*b010*/  DADD R6, R6, R44 ;  /* 0x0000000006067229 */ /* 0x000fe2000000002c */
[----:B------:R-:W-:Y:S01]  /*b020*/  FSEL R44, R8, RZ, !P0 ;  /* 0x000000ff082c7208 */ /* 0x000fe20004000000 */
[----:B-----5:R-:W-:Y:S01]  /*b030*/  DSETP.GTU.AND P2, PT, |R14|, +INF , PT ;  /* 0x7ff000000e00742a */ /* 0x020fe20003f4c200 */
        /* <DEDUP_REMOVED lines=8> */
[----:B------:R-:W-:Y:S01]  /*b0c0*/  DADD R40, R40, R48 ;  /* 0x0000000028287229 */ /* 0x000fe20000000030 */
[----:B------:R-:W-:Y:S02]  /*b0d0*/  FSEL R45, R13, RZ, !P0 ;  /* 0x000000ff0d2d7208 */ /* 0x000fe40004000000 */
[----:B------:R-:W-:-:S04]  /*b0e0*/  FSEL R47, R15, RZ, !P2 ;  /* 0x000000ff0f2f7208 */ /* 0x000fc80005000000 */
[----:B------:R-:W-:Y:S02]  /*b0f0*/  DADD R24, R24, R44 ;  /* 0x0000000018187229 */ /* 0x000fe4000000002c */
[----:B------:R-:W-:Y:S01]  /*b100*/  DADD R42, R46, R42 ;  /* 0x000000002e2a7229 */ /* 0x000fe2000000002a */
[----:B------:R-:W-:Y:S10]  /*b110*/  @!P3 BRA `(.L_x_4895) ;  /* 0xfffffffc0024b947 */ /* 0x000ff4000383ffff */
[----:B------:R-:W-:Y:S05]  /*b120*/  BSYNC B1 ;  /* 0x0000000000017941 */ /* 0x000fea0003800000 */
.L_x_4894:
[----:B------:R-:W-:Y:S05]  /*b130*/  BSYNC B0 ;  /* 0x0000000000007941 */ /* 0x000fea0003800000 */
.L_x_4893:
        /* <DEDUP_REMOVED lines=27> */
.L_x_4897:
[----:B------:R-:W-:Y:S05]  /*b2f0*/  BSYNC B0 ;  /* 0x0000000000007941 */ /* 0x000fea0003800000 */
.L_x_4896:
[----:B------:R-:W-:Y:S04]  /*b300*/  BSSY B0, `(.L_x_4898) ;  /* 0x000002b000007945 */ /* 0x000fe80003800000 */
[----:B------:R-:W-:Y:S05]  /*b310*/  @P1 BRA `(.L_x_4899) ;  /* 0x0000000000a41947 */ /* 0x000fea0003800000 */
[----:B-----5:R-:W-:Y:S01]  /*b320*/  DSETP.GTU.AND P0, PT, |R28|, +INF , PT ;  /* 0x7ff000001c00742a */ /* 0x020fe20003f0c200 */
[----:B------:R-:W-:Y:S01]  /*b330*/  IADD3 R3, R3, R0, RZ ;  /* 0x0000000003037210 */ /* 0x000fe20007ffe0ff */
[----:B------:R-:W-:-:S04]  /*b340*/  DSETP.GTU.AND P1, PT, |R30|, +INF , PT ;  /* 0x7ff000001e00742a */ /* 0x000fc80003f2c200 */
[----:B0-----:R-:W-:Y:S02]  /*b350*/  FSEL R22, R28, RZ, !P0 ;  /* 0x000000ff1c167208 */ /* 0x001fe40004000000 */
        /* <DEDUP_REMOVED lines=37> */
.L_x_4899:
[----:B------:R-:W-:Y:S05]  /*b5b0*/  BSYNC B0 ;  /* 0x0000000000007941 */ /* 0x000fea0003800000 */
.L_x_4898:
[----:B------:R-:W-:Y:S02]  /*b5c0*/  DADD R4, R20, R4 ;  /* 0x0000000014047229 */ /* 0x000fe40000000004 */
[----:B------:R-:W-:-:S06]  /*b5d0*/  DADD R6, R26, R6 ;  /* 0x000000001a067229 */ /* 0x000fcc0000000006 */
[----:B------:R-:W-:Y:S02]  /*b5e0*/  DADD R4, R4, R40 ;  /* 0x0000000004047229 */ /* 0x000fe40000000028 */
[----:B------:R-:W-:-:S06]  /*b5f0*/  DADD R6, R6, R38 ;  /* 0x0000000006067229 */ /* 0x000fcc0000000026 */
[----:B------:R-:W-:Y:S02]  /*b600*/  DADD R26, R4, R42 ;  /* 0x00000000041a7229 */ /* 0x000fe4000000002a */
[----:B------:R-:W-:Y:S01]  /*b610*/  DADD R24, R6, R24 ;  /* 0x0000000006187229 */ /* 0x000fe20000000018 */
[----:B------:R-:W-:Y:S10]  /*b620*/  BRA `(.L_x_4860) ;  /* 0x0000000800807947 */ /* 0x000ff40003800000 */
.L_x_4876:
[----:B------:R-:W0:Y:S01]  /*b630*/  LDC R0, c[0x0][0x22c] ;  /* 0x00008b00ff007b82 */ /* 0x000e220000000800 */
[----:B------:R-:W-:Y:S07]  /*b640*/  BSSY B0, `(.L_x_4900) ;  /* 0x0000054000007945 */ /* 0x000fee0003800000 */
[----:B------:R-:W1:Y:S01]  /*b650*/  LDC.64 R4, c[0x0][0x218] ;  /* 0x00008600ff047b82 */ /* 0x000e620000000a00 */
        /* <DEDUP_REMOVED lines=30> */
.L_x_4902:
[----:B------:R-:W-:Y:S01]  /*b840*/  SHF.R.U32.HI R29, RZ, 0x1, R3 ;  /* 0x00000001ff1d7819 */ /* 0x000fe20000011603 */
[----:B------:R-:W-:-:S04]  /*b850*/  IMAD.IADD R3, R3, 0x1, R0 ;  /* 0x0000000103037824 */ /* 0x000fc800078e0200 */
[----:B------:R-:W-:Y:S01]  /*b860*/  IMAD.WIDE.U32 R28, R29, 0x10, R22 ;  /* 0x000000101d1c7825 */ /* 0x000fe200078e0016 */
[----:B------:R-:W-:Y:S02]  /*b870*/  SHF.R.U32.HI R33, RZ, 0x1, R3 ;  /* 0x00000001ff217819 */ /* 0x000fe40000011603 */
[----:B------:R-:W-:-:S03]  /*b880*/  IADD3 R3, R3, R0, RZ ;  /* 0x0000000003037210 */ /* 0x000fc60007ffe0ff */
[----:B------:R-:W2:Y:S01]  /*b890*/  LDG.E.128 R28, desc[UR60][R28.64] ;  /* 0x0000003c1c1c7981 */ /* 0x000ea2000c1e1d00 */
[----:B------:R-:W-:Y:S01]  /*b8a0*/  IMAD.WIDE.U32 R32, R33, 0x10, R22 ;  /* 0x0000001021207825 */ /* 0x000fe200078e0016 */
[----:B------:R-:W-:-:S03]  /*b8b0*/  SHF.R.U32.HI R9, RZ, 0x1, R3 ;  /* 0x00000001ff097819 */ /* 0x000fc60000011603 */
[----:B------:R-:W-:Y:S02]  /*b8c0*/  IMAD.IADD R3, R3, 0x1, R0 ;  /* 0x0000000103037824 */ /* 0x000fe400078e0200 */
[----:B------:R-:W3:Y:S01]  /*b8d0*/  LDG.E.128 R32, desc[UR60][R32.64] ;  /* 0x0000003c20207981 */ /* 0x000ee2000c1e1d00 */
        /* <DEDUP_REMOVED lines=21> */
[----:B------:R-:W-:Y:S01]  /*ba30*/  FSEL R46, R34, RZ, !P1 ;  /* 0x000000ff222e7208 */ /* 0x000fe20004800000 */
[----:B-----5:R-:W-:Y:S01]  /*ba40*/  DSETP.GTU.AND P2, PT, |R14|, +INF , PT ;  /* 0x7ff000000e00742a */ /* 0x020fe20003f4c200 */
[----:B------:R-:W-:Y:S01]  /*ba50*/  FSEL R47, R35, RZ, !P1 ;  /* 0x000000ff232f7208 */ /* 0x000fe20004800000 */
[----:B------:R-:W-:Y:S02]  /*ba60*/  DSETP.GTU.AND P1, PT, |R10|, +INF , PT ;  /* 0x7ff000000a00742a */ /* 0x000fe40003f2c200 */
[----:B------:R-:W-:Y:S01]  /*ba70*/  DADD R6, R6, R44 ;  /* 0x0000000006067229 */ /* 0x000fe2000000002c */
[----:B------:R-:W-:Y:S02]  /*ba80*/  FSEL R44, R8, RZ, !P0 ;  /* 0x000000ff082c7208 */ /* 0x000fe40004000000 */
[----:B------:R-:W-:Y:S01]  /*ba90*/  DADD R4, R4, R46 ;  /* 0x0000000004047229 */ /* 0x000fe2000000002e */
[----:B------:R-:W-:Y:S01]  /*baa0*/  FSEL R45, R9, RZ, !P0 ;  /* 0x000000ff092d7208 */ /* 0x000fe20004000000 */
[----:B------:R-:W-:Y:S01]  /*bab0*/  DSETP.GTU.AND P0, PT, |R12|, +INF , PT ;  /* 0x7ff000000c00742a */ /* 0x000fe20003f0c200 */
[----:B------:R-:W-:-:S02]  /*bac0*/  FSEL R48, R14, RZ, !P2 ;  /* 0x000000ff0e307208 */ /* 0x000fc40005000000 */
[----:B------:R-:W-:Y:S02]  /*bad0*/  FSEL R49, R15, RZ, !P2 ;  /* 0x000000ff0f317208 */ /* 0x000fe40005000000 */
        /* <DEDUP_REMOVED lines=10> */
.L_x_4901:
[----:B------:R-:W-:Y:S05]  /*bb80*/  BSYNC B0 ;  /* 0x0000000000007941 */ /* 0x000fea0003800000 */
.L_x_4900:
        /* <DEDUP_REMOVED lines=23> */
.L_x_4904:
[----:B------:R-:W-:Y:S05]  /*bd00*/  BSYNC B0 ;  /* 0x0000000000007941 */ /* 0x000fea0003800000 */
.L_x_4903:
        /* <DEDUP_REMOVED lines=43> */
.L_x_4906:
[----:B------:R-:W-:Y:S05]  /*bfc0*/  BSYNC B0 ;  /* 0x0000000000007941 */ /* 0x000fea0003800000 */
.L_x_4905:
[----:B------:R-:W-:Y:S02]  /*bfd0*/  DADD R4, R20, R4 ;  /* 0x0000000014047229 */ /* 0x000fe40000000004 */
[----:B------:R-:W-:-:S06]  /*bfe0*/  DADD R6, R26, R6 ;  /* 0x000000001a067229 */ /* 0x000fcc0000000006 */
[----:B------:R-:W-:Y:S02]  /*bff0*/  DADD R4, R4, R40 ;  /* 0x0000000004047229 */ /* 0x000fe40000000028 */
[----:B------:R-:W-:-:S06]  /*c000*/  DADD R6, R6, R38 ;  /* 0x0000000006067229 */ /* 0x000fcc0000000026 */
[----:B------:R-:W-:Y:S02]  /*c010*/  DADD R26, R4, R42 ;  /* 0x00000000041a7229 */ /* 0x000fe4000000002a */
[----:B------:R-:W-:-:S11]  /*c020*/  DADD R24, R6, R24 ;  /* 0x0000000006187229 */ /* 0x000fd60000000018 */
.L_x_4860:
[----:B------:R-:W-:Y:S05]  /*c030*/  BSYNC B6 ;  /* 0x0000000000067941 */ /* 0x000fea0003800000 */
.L_x_4859:
[----:B------:R-:W-:Y:S02]  /*c040*/  ULDC UR4, c[0x0][0x23c] ;  /* 0x00008f0000047ab9 */ /* 0x000fe40000000800 */
[----:B------:R-:W-:-:S13]  /*c050*/  ISETP.NE.AND P0, PT, RZ, UR4, PT ;  /* 0x00000004ff007c0c */ /* 0x000fda000bf05270 */
[----:B------:R-:W-:Y:S05]  /*c060*/  @!P0 BRA `(.L_x_4907) ;  /* 0x0000000000688947 */ /* 0x000fea0003800000 */
[----:B------:R-:W1:Y:S01]  /*c070*/  S2R R4, SR_CgaCtaId ;  /* 0x0000000000047919 */ /* 0x000e620000008800 */
[----:B-----5:R-:W2:Y:S01]  /*c080*/  LDC R8, c[0x0][RZ] ;  /* 0x00000000ff087b82 */ /* 0x020ea20000000800 */
[----:B------:R-:W-:-:S05]  /*c090*/  MOV R0, 0x400 ;  /* 0x0000040000007802 */ /* 0x000fca0000000f00 */
[----:B------:R-:W-:Y:S02]  /*c0a0*/  VIADD R3, R0, 0x10 ;  /* 0x0000001000037836 */ /* 0x000fe40000000000 */
[----:B------:R-:W3:Y:S01]  /*c0b0*/  LDC R10, c[0x0][0x4] ;  /* 0x00000100ff0a7b82 */ /* 0x000ee20000000800 */
[----:B--2---:R-:W-:Y:S02]  /*c0c0*/  IMAD R0, R2, R8, R17 ;  /* 0x0000000802007224 */ /* 0x004fe400078e0211 */
[----:B-1----:R-:W-:-:S04]  /*c0d0*/  LEA R3, R4, R3, 0x18 ;  /* 0x0000000304037211 */ /* 0x002fc800078ec0ff */
[----:B------:R-:W-:Y:S02]  /*c0e0*/  LEA R9, R0, R3, 0x4 ;  /* 0x0000000300097211 */ /* 0x000fe400078e20ff */
[----:B---3--:R-:W-:-:S03]  /*c0f0*/  SHF.R.U32.HI R0, RZ, 0x1, R10 ;  /* 0x00000001ff007819 */ /* 0x008fc6000001160a */
[----:B------:R1:W-:Y:S01]  /*c100*/  STS.128 [R9], R24 ;  /* 0x0000001809007388 */ /* 0x0003e20000000c00 */
[----:B------:R-:W-:-:S13]  /*c110*/  ISETP.NE.AND P0, PT, R0, RZ, PT ;  /* 0x000000ff0000720c */ /* 0x000fda0003f05270 */
[----:B------:R-:W-:Y:S05]  /*c120*/  @!P0 BRA `(.L_x_4907) ;  /* 0x0000000000388947 */ /* 0x000fea0003800000 */
.L_x_4908:
[----:B------:R-:W-:Y:S01]  /*c130*/  IMAD.IADD R5, R2, 0x1, R0 ;  /* 0x0000000102057824 */ /* 0x000fe200078e0200 */
[----:B------:R-:W-:Y:S05]  /*c140*/  WARPSYNC.ALL ;  /* 0x0000000000007948 */ /* 0x000fea0003800000 */
[----:B------:R-:W-:Y:S01]  /*c150*/  BAR.SYNC.DEFER_BLOCKING 0x0 ;  /* 0x0000000000007b1d */ /* 0x000fe20000010000 */
[----:B------:R-:W-:-:S04]  /*c160*/  ISETP.GE.U32.AND P0, PT, R5, R10, PT ;  /* 0x0000000a0500720c */ /* 0x000fc80003f06070 */
[----:B------:R-:W-:-:S13]  /*c170*/  ISETP.GE.U32.OR P0, PT, R2, R0, P0 ;  /* 0x000000000200720c */ /* 0x000fda0000706470 */
[----:B------:R-:W-:-:S05]  /*c180*/  @!P0 IMAD R4, R5, R8, R17 ;  /* 0x0000000805048224 */ /* 0x000fca00078e0211 */
[----:B------:R-:W-:-:S06]  /*c190*/  @!P0 LEA R4, R4, R3, 0x4 ;  /* 0x0000000304048211 */ /* 0x000fcc00078e20ff */
[----:B------:R-:W1:Y:S02]  /*c1a0*/  @!P0 LDS.128 R4, [R4] ;  /* 0x0000000004048984 */ /* 0x000e640000000c00 */
[----:B-12---:R-:W-:Y:S02]  /*c1b0*/  @!P0 DADD R24, R24, R4 ;  /* 0x0000000018188229 */ /* 0x006fe40000000004 */
[----:B------:R-:W-:-:S07]  /*c1c0*/  @!P0 DADD R26, R26, R6 ;  /* 0x000000001a1a8229 */ /* 0x000fce0000000006 */
[----:B------:R2:W-:Y:S01]  /*c1d0*/  @!P0 STS.128 [R9], R24 ;  /* 0x0000001809008388 */ /* 0x0005e20000000c00 */
[----:B------:R-:W-:Y:S02]  /*c1e0*/  ISETP.GT.AND P0, PT, R0, 0x1, PT ;  /* 0x000000010000780c */ /* 0x000fe40003f04270 */
[----:B------:R-:W-:-:S11]  /*c1f0*/  SHF.R.S32.HI R0, RZ, 0x1, R0 ;  /* 0x00000001ff007819 */ /* 0x000fd60000011400 */
[----:B------:R-:W-:Y:S05]  /*c200*/  @P0 BRA `(.L_x_4908) ;  /* 0xfffffffc00c80947 */ /* 0x000fea000383ffff */
.L_x_4907:
[----:B------:R-:W-:Y:S02]  /*c210*/  ULDC UR4, c[0x0][0x238] ;  /* 0x00008e0000047ab9 */ /* 0x000fe40000000800 */
[----:B------:R-:W-:-:S13]  /*c220*/  ISETP.NE.AND P0, PT, RZ, UR4, PT ;  /* 0x00000004ff007c0c */ /* 0x000fda000bf05270 */
[----:B------:R-:W-:Y:S05]  /*c230*/  @!P0 BRA `(.L_x_4909) ;  /* 0x0000000000b48947 */ /* 0x000fea0003800000 */
[----:B-12--5:R-:W1:Y:S02]  /*c240*/  LDC R9, c[0x0][RZ] ;  /* 0x00000000ff097b82 */ /* 0x026e640000000800 */
[----:B-1----:R-:W-:Y:S01]  /*c250*/  ISETP.GT.AND P0, PT, R9, 0x20, PT ;  /* 0x000000200900780c */ /* 0x002fe20003f04270 */
[----:B------:R-:W-:-:S12]  /*c260*/  IMAD.MOV.U32 R0, RZ, RZ, R9 ;  /* 0x000000ffff007224 */ /* 0x000fd800078e0009 */
        /* <DEDUP_REMOVED lines=9> */
[----:B------:R-:W-:Y:S02]  /*c300*/  SHF.R.S32.HI R4, RZ, 0x1, R0 ;  /* 0x00000001ff047819 */ /* 0x000fe40000011400 */
[----:B------:R-:W-:Y:S02]  /*c310*/  MOV R0, 0x20 ;  /* 0x0000002000007802 */ /* 0x000fe40000000f00 */
[----:B------:R-:W-:-:S13]  /*c320*/  ISETP.GE.AND P0, PT, R4, 0x20, PT ;  /* 0x000000200400780c */ /* 0x000fda0003f06270 */
[----:B-1----:R-:W-:Y:S05]  /*c330*/  @!P0 BRA `(.L_x_4910) ;  /* 0x00000000003c8947 */ /* 0x002fea0003800000 */
[----:B------:R-:W-:-:S07]  /*c340*/  IMAD.MOV.U32 R0, RZ, RZ, R4 ;  /* 0x000000ffff007224 */ /* 0x000fce00078e0004 */
.L_x_4911:
[----:B------:R-:W-:Y:S01]  /*c350*/  IADD3 R4, R17, R0, RZ ;  /* 0x0000000011047210 */ /* 0x000fe20007ffe0ff */
[----:B------:R-:W-:Y:S05]  /*c360*/  WARPSYNC.ALL ;  /* 0x0000000000007948 */ /* 0x000fea0003800000 */
[----:B------:R-:W-:Y:S01]  /*c370*/  BAR.SYNC.DEFER_BLOCKING 0x0 ;  /* 0x0000000000007b1d */ /* 0x000fe20000010000 */
[----:B------:R-:W-:-:S04]  /*c380*/  ISETP.GE.U32.AND P0, PT, R4, R9, PT ;  /* 0x000000090400720c */ /* 0x000fc80003f06070 */
[----:B------:R-:W-:-:S13]  /*c390*/  ISETP.GE.U32.OR P0, PT, R17, R0, P0 ;  /* 0x000000001100720c */ /* 0x000fda0000706470 */
[----:B------:R-:W-:Y:S01]  /*c3a0*/  @!P0 IMAD R4, R0, 0x10, R3 ;  /* 0x0000001000048824 */ /* 0x000fe200078e0203 */
[----:B------:R-:W-:-:S05]  /*c3b0*/  SHF.R.S32.HI R0, RZ, 0x1, R0 ;  /* 0x00000001ff007819 */ /* 0x000fca0000011400 */
[----:B-1----:R-:W1:Y:S02]  /*c3c0*/  @!P0 LDS.128 R4, [R4] ;  /* 0x0000000004048984 */ /* 0x002e640000000c00 */
[----:B-1----:R-:W-:Y:S02]  /*c3d0*/  @!P0 DADD R24, R24, R4 ;  /* 0x0000000018188229 */ /* 0x002fe40000000004 */
[----:B------:R-:W-:-:S07]  /*c3e0*/  @!P0 DADD R26, R26, R6 ;  /* 0x000000001a1a8229 */ /* 0x000fce0000000006 */
[----:B------:R1:W-:Y:S01]  /*c3f0*/  @!P0 STS.128 [R3], R24 ;  /* 0x0000001803008388 */ /* 0x0003e20000000c00 */
[----:B------:R-:W-:-:S13]  /*c400*/  ISETP.GE.AND P0, PT, R0, 0x20, PT ;  /* 0x000000200000780c */ /* 0x000fda0003f06270 */
[----:B------:R-:W-:Y:S05]  /*c410*/  @P0 BRA `(.L_x_4911) ;  /* 0xfffffffc00cc0947 */ /* 0x000fea000383ffff */
[----:B------:R-:W-:-:S07]  /*c420*/  MOV R0, 0x20 ;  /* 0x0000002000007802 */ /* 0x000fce0000000f00 */
.L_x_4910:
[----:B------:R-:W-:Y:S01]  /*c430*/  ISETP.GE.AND P0, PT, R0, 0x2, PT ;  /* 0x000000020000780c */ /* 0x000fe20003f06270 */
[----:B------:R-:W-:Y:S05]  /*c440*/  WARPSYNC.ALL ;  /* 0x0000000000007948 */ /* 0x000fea0003800000 */
[----:B------:R-:W-:Y:S07]  /*c450*/  BAR.SYNC.DEFER_BLOCKING 0x0 ;  /* 0x0000000000007b1d */ /* 0x000fee0000010000 */
[----:B------:R-:W-:Y:S05]  /*c460*/  @!P0 BRA `(.L_x_4909) ;  /* 0x0000000000288947 */ /* 0x000fea0003800000 */
[----:B-1----:R-:W-:-:S07]  /*c470*/  IMAD.MOV.U32 R3, RZ, RZ, 0x1 ;  /* 0x00000001ff037424 */ /* 0x002fce00078e00ff */
.L_x_4912:
[----:B------:R-:W-:Y:S04]  /*c480*/  SHFL.DOWN PT, R5, R25, R3, 0x1f ;  /* 0x08001f0319057589 */ /* 0x000fe800000e0000 */
[----:B------:R-:W1:Y:S04]  /*c490*/  SHFL.DOWN PT, R4, R24, R3, 0x1f ;  /* 0x08001f0318047589 */ /* 0x000e6800000e0000 */
[----:B------:R-:W-:Y:S04]  /*c4a0*/  SHFL.DOWN PT, R7, R27, R3, 0x1f ;  /* 0x08001f031b077589 */ /* 0x000fe800000e0000 */
[----:B------:R2:W3:Y:S02]  /*c4b0*/  SHFL.DOWN PT, R6, R26, R3, 0x1f ;  /* 0x08001f031a067589 */ /* 0x0004e400000e0000 */
[----:B--2---:R-:W-:-:S04]  /*c4c0*/  SHF.L.U32 R3, R3, 0x1, RZ ;  /* 0x0000000103037819 */ /* 0x004fc800000006ff */
[----:B------:R-:W-:Y:S01]  /*c4d0*/  ISETP.GE.AND P0, PT, R3, R0, PT ;  /* 0x000000000300720c */ /* 0x000fe20003f06270 */
[----:B-1----:R-:W-:Y:S02]  /*c4e0*/  DADD R24, R4, R24 ;  /* 0x0000000004187229 */ /* 0x002fe40000000018 */
[----:B---3--:R-:W-:-:S10]  /*c4f0*/  DADD R26, R6, R26 ;  /* 0x00000000061a7229 */ /* 0x008fd4000000001a */
[----:B------:R-:W-:Y:S05]  /*c500*/  @!P0 BRA `(.L_x_4912) ;  /* 0xfffffffc00dc8947 */ /* 0x000fea000383ffff */
.L_x_4909:
[----:B-----5:R-:W3:Y:S01]  /*c510*/  LDC R10, c[0x0][0x3f4] ;  /* 0x0000fd00ff0a7b82 */ /* 0x020ee20000000800 */
[----:B------:R-:W-:Y:S01]  /*c520*/  IMAD.MOV.U32 R16, RZ, RZ, RZ ;  /* 0x000000ffff107224 */ /* 0x000fe200078e00ff */
[----:B0-----:R-:W-:Y:S02]  /*c530*/  MOV R22, RZ ;  /* 0x000000ff00167202 */ /* 0x001fe40000000f00 */
[----:B---3--:R-:W-:-:S13]  /*c540*/  ISETP.NE.AND P1, PT, R10, RZ, PT ;  /* 0x000000ff0a00720c */ /* 0x008fda0003f25270 */
        /* <DEDUP_REMOVED lines=274> */
.L_x_4913:
        /* <DEDUP_REMOVED lines=10> */
[----:B-12---:R-:W-:Y:S01]  /*d710*/  SHF.R.U32.HI R9, RZ, UR6, R8 ;  /* 0x00000006ff097c19 */ /* 0x006fe20008011608 */
        /* <DEDUP_REMOVED lines=267> */
.L_x_4914:
[----:B------:R-:W-:Y:S01]  /*e7d0*/  ULDC.64 UR6, c[0x0][0x608] ;  /* 0x0001820000067ab9 */ /* 0x000fe20000000a00 */
[----:B------:R-:W-:Y:S02]  /*e7e0*/  CS2R R4, SRZ ;  /* 0x0000000000047805 */ /* 0x000fe4000001ff00 */
[----:B------:R-:W-:Y:S02]  /*e7f0*/  ISETP.NE.U32.AND P0, PT, RZ, UR6, PT ;  /* 0x00000006ff007c0c */ /* 0x000fe4000bf05070 */
[----:B------:R-:W-:Y:S02]  /*e800*/  IADD3 R8, P2, R16, UR4, RZ ;  /* 0x0000000410087c10 */ /* 0x000fe4000ff5e0ff */
[----:B------:R-:W-:Y:S02]  /*e810*/  ISETP.NE.AND.EX P0, PT, RZ, UR7, PT, P0 ;  /* 0x00000007ff007c0c */ /* 0x000fe4000bf05300 */
[----:B-1----:R-:W-:Y:S01]  /*e820*/  MOV R3, RZ ;  /* 0x000000ff00037202 */ /* 0x002fe20000000f00 */
[----:B--2---:R-:W-:-:S10]  /*e830*/  IMAD.X R9, RZ, RZ, UR5, P2 ;  /* 0x00000005ff097e24 */ /* 0x004fd400090e06ff */
        /* <DEDUP_REMOVED lines=14> */
[----:B0-----:R-:W-:-:S04]  /*e920*/  IMAD R7, R0, UR6, R7 ;  /* 0x0000000600077c24 */ /* 0x001fc8000f8e0207 */
[----:B------:R-:W-:Y:S01]  /*e930*/  IMAD.SHL.U32 R9, R7, 0x2, RZ ;  /* 0x0000000207097824 */ /* 0x000fe200078e00ff */
        /* <DEDUP_REMOVED lines=274> */
.L_x_4916:
        /* <DEDUP_REMOVED lines=277> */
.L_x_4917:
        /* <DEDUP_REMOVED lines=16> */
.L_x_4919:
[----:B------:R-:W-:Y:S05]  /*10cb0*/  BSYNC B0 ;  /* 0x0000000000007941 */ /* 0x000fea0003800000 */
.L_x_4918:
        /* <DEDUP_REMOVED lines=15> */
.L_x_4921:
[----:B------:R-:W-:Y:S05]  /*10db0*/  BSYNC B0 ;  /* 0x0000000000007941 */ /* 0x000fea0003800000 */
.L_x_4920:
        /* <DEDUP_REMOVED lines=35> */
.L_x_4923:
[----:B------:R-:W-:Y:S05]  /*10ff0*/  BSYNC B0 ;  /* 0x0000000000007941 */ /* 0x000fea0003800000 */
.L_x_4922:
        /* <DEDUP_REMOVED lines=35> */
[----:B------:R-:W-:-:S03]  /*11230*/  IMAD R0, R0, UR7, RZ ;  /* 0x0000000700007c24 */ /* 0x000fc6000f8e02ff */
[----:B------:R-:W1:Y:S01]  /*11240*/  LDC.64 R20, c[0x0][0x610] ;  /* 0x00018400ff147b82 */ /* 0x000e620000000a00 */
[----:B0-----:R-:W-:-:S07]  /*11250*/  IMAD R22, R22, UR6, RZ ;  /* 0x0000000616167c24 */ /* 0x001fce000f8e02ff */
.L_x_4928:
[----:B------:R-:W-:-:S05]  /*11260*/  IADD3 R11, R0, R19, RZ ;  /* 0x00000013000b7210 */ /* 0x000fca0007ffe0ff */
[----:B-1----:R-:W-:-:S05]  /*11270*/  IMAD.WIDE.U32 R10, R11, 0x10, R20 ;  /* 0x000000100b0a7825 */ /* 0x002fca00078e0014 */
[----:B------:R-:W2:Y:S04]  /*11280*/  LDG.E.64 R12, desc[UR60][R10.64] ;  /* 0x0000003c0a0c7981 */ /* 0x000ea8000c1e1b00 */
[----:B------:R-:W3:Y:S01]  /*11290*/  LDG.E.64 R14, desc[UR60][R10.64+0x8] ;  /* 0x0000083c0a0e7981 */ /* 0x000ee2000c1e1b00 */
[----:B------:R-:W-:-:S04]  /*112a0*/  IADD3 R19, R22, R19, RZ ;  /* 0x0000001316137210 */ /* 0x000fc80007ffe0ff */
[----:B------:R-:W-:Y:S01]  /*112b0*/  ISETP.GE.U32.AND P0, PT, R19, UR8, PT ;  /* 0x0000000813007c0c */ /* 0x000fe2000bf06070 */
[----:B--2---:R-:W-:Y:S02]  /*112c0*/  DADD R24, R12, R24 ;  /* 0x000000000c187229 */ /* 0x004fe40000000018 */
[----:B---3--:R-:W-:-:S10]  /*112d0*/  DADD R26, R14, R26 ;  /* 0x000000000e1a7229 */ /* 0x008fd4000000001a */
[----:B------:R-:W-:Y:S05]  /*112e0*/  @!P0 BRA `(.L_x_4928) ;  /* 0xfffffffc00dc8947 */ /* 0x000fea000383ffff */
[----:B------:R-:W-:Y:S05]  /*112f0*/  BSYNC B1 ;  /* 0x0000000000017941 */ /* 0x000fea0003800000 */
.L_x_4927:
[----:B------:R-:W-:Y:S05]  /*11300*/  BRA `(.L_x_4926) ;  /* 0x00000000005c7947 */ /* 0x000fea0003800000 */
.L_x_4925:
[----:B------:R-:W-:Y:S01]  /*11310*/  ULDC UR7, c[0x0][0x234] ;  /* 0x00008d0000077ab9 */ /* 0x000fe20000000800 */
        /* <DEDUP_REMOVED lines=9> */
[----:B------:R-:W-:-:S04]  /*113b0*/  IMAD R0, R0, UR6, RZ ;  /* 0x0000000600007c24 */ /* 0x000fc8000f8e02ff */
[----:B------:R-:W1:Y:S08]  /*113c0*/  LDC.64 R20, c[0x0][0x610] ;  /* 0x00018400ff147b82 */ /* 0x000e700000000a00 */
[----:B------:R-:W2:Y:S02]  /*113d0*/  LDC R28, c[0x0][0x4] ;  /* 0x00000100ff1c7b82 */ /* 0x000ea40000000800 */
.L_x_4929:
[----:B------:R-:W-:-:S05]  /*113e0*/  IADD3 R10, R0, R19, RZ ;  /* 0x00000013000a7210 */ /* 0x000fca0007ffe0ff */
[----:B0-----:R-:W-:-:S04]  /*113f0*/  IMAD R11, R10, R22, R17 ;  /* 0x000000160a0b7224 */ /* 0x001fc800078e0211 */
[----:B-1----:R-:W-:-:S05]  /*11400*/  IMAD.WIDE.U32 R10, R11, 0x10, R20 ;  /* 0x000000100b0a7825 */ /* 0x002fca00078e0014 */
[----:B------:R-:W3:Y:S04]  /*11410*/  LDG.E.64 R12, desc[UR60][R10.64] ;  /* 0x0000003c0a0c7981 */ /* 0x000ee8000c1e1b00 */
[----:B------:R-:W4:Y:S01]  /*11420*/  LDG.E.64 R14, desc[UR60][R10.64+0x8] ;  /* 0x0000083c0a0e7981 */ /* 0x000f22000c1e1b00 */
[----:B--2---:R-:W-:-:S05]  /*11430*/  IMAD.IADD R19, R28, 0x1, R19 ;  /* 0x000000011c137824 */ /* 0x004fca00078e0213 */
[----:B------:R-:W-:Y:S01]  /*11440*/  ISETP.GE.U32.AND P0, PT, R19, UR7, PT ;  /* 0x0000000713007c0c */ /* 0x000fe2000bf06070 */
[----:B---3--:R-:W-:Y:S02]  /*11450*/  DADD R24, R12, R24 ;  /* 0x000000000c187229 */ /* 0x008fe40000000018 */
[----:B----4-:R-:W-:-:S10]  /*11460*/  DADD R26, R14, R26 ;  /* 0x000000000e1a7229 */ /* 0x010fd4000000001a */
[----:B------:R-:W-:Y:S05]  /*11470*/  @!P0 BRA `(.L_x_4929) ;  /* 0xfffffffc00d88947 */ /* 0x000fea000383ffff */
.L_x_4926:
[----:B------:R-:W-:Y:S05]  /*11480*/  BSYNC B0 ;  /* 0x0000000000007941 */ /* 0x000fea0003800000 */
.L_x_4924:
        /* <DEDUP_REMOVED lines=13> */
.L_x_4931:
[----:B------:R-:W-:Y:S01]  /*11560*/  IADD3 R0, R2, R19, RZ ;  /* 0x0000001302007210 */ /* 0x000fe20007ffe0ff */
[----:B------:R-:W-:Y:S03]  /*11570*/  BAR.SYNC.DEFER_BLOCKING 0x0 ;  /* 0x0000000000007b1d */ /* 0x000fe60000010000 */
[----:B------:R-:W-:-:S04]  /*11580*/  ISETP.GE.U32.AND P0, PT, R0, UR6, PT ;  /* 0x0000000600007c0c */ /* 0x000fc8000bf06070 */
[----:B------:R-:W-:-:S13]  /*11590*/  ISETP.GE.U32.OR P0, PT, R2, R19, P0 ;  /* 0x000000130200720c */ /* 0x000fda0000706470 */
[----:B------:R-:W-:-:S05]  /*115a0*/  @!P0 IMAD R0, R0, R10, R17 ;  /* 0x0000000a00008224 */ /* 0x000fca00078e0211 */
[----:B------:R-:W-:-:S05]  /*115b0*/  @!P0 LEA R0, R0, UR4, 0x4 ;  /* 0x0000000400008c11 */ /* 0x000fca000f8e20ff */
[----:B------:R-:W0:Y:S02]  /*115c0*/  @!P0 LDS.128 R12, [R0] ;  /* 0x00000000000c8984 */ /* 0x000e240000000c00 */
[----:B01----:R-:W-:Y:S02]  /*115d0*/  @!P0 DADD R24, R24, R12 ;  /* 0x0000000018188229 */ /* 0x003fe4000000000c */
[----:B------:R-:W-:-:S07]  /*115e0*/  @!P0 DADD R26, R26, R14 ;  /* 0x000000001a1a8229 */ /* 0x000fce000000000e */
[----:B------:R1:W-:Y:S01]  /*115f0*/  @!P0 STS.128 [R11], R24 ;  /* 0x000000180b008388 */ /* 0x0003e20000000c00 */
[----:B------:R-:W-:Y:S02]  /*11600*/  ISETP.GT.AND P0, PT, R19, 0x1, PT ;  /* 0x000000011300780c */ /* 0x000fe40003f04270 */
[----:B------:R-:W-:-:S11]  /*11610*/  SHF.R.S32.HI R19, RZ, 0x1, R19 ;  /* 0x00000001ff137819 */ /* 0x000fd60000011413 */
[----:B------:R-:W-:Y:S05]  /*11620*/  @P0 BRA `(.L_x_4931) ;  /* 0xfffffffc00cc0947 */ /* 0x000fea000383ffff */
.L_x_4930:
[----:B------:R-:W-:Y:S05]  /*11630*/  @!P2 BRA `(.L_x_4932) ;  /* 0x00000000008ca947 */ /* 0x000fea0003800000 */
[----:B------:R-:W-:Y:S01]  /*11640*/  ISETP.GT.AND P0, PT, R10, 0x20, PT ;  /* 0x000000200a00780c */ /* 0x000fe20003f04270 */
[----:B------:R-:W-:-:S12]  /*11650*/  IMAD.MOV.U32 R0, RZ, RZ, R10 ;  /* 0x000000ffff007224 */ /* 0x000fd800078e000a */
[----:B------:R-:W-:Y:S05]  /*11660*/  @!P0 BRA `(.L_x_4933) ;  /* 0x00000000004c8947 */ /* 0x000fea0003800000 */
[----:B------:R-:W-:Y:S01]  /*11670*/  LEA.HI R0, R10, R10, RZ, 0x1 ;  /* 0x0000000a0a007211 */ /* 0x000fe200078f08ff */
[----:B------:R2:W-:Y:S03]  /*11680*/  STS.128 [R11], R24 ;  /* 0x000000180b007388 */ /* 0x0005e60000000c00 */
[----:B------:R-:W-:Y:S02]  /*11690*/  SHF.R.S32.HI R2, RZ, 0x1, R0 ;  /* 0x00000001ff027819 */ /* 0x000fe40000011400 */
[----:B------:R-:W-:Y:S02]  /*116a0*/  MOV R0, 0x20 ;  /* 0x0000002000007802 */ /* 0x000fe40000000f00 */
[----:B------:R-:W-:-:S13]  /*116b0*/  ISETP.GE.AND P0, PT, R2, 0x20, PT ;  /* 0x000000200200780c */ /* 0x000fda0003f06270 */
[----:B--2---:R-:W-:Y:S05]  /*116c0*/  @!P0 BRA `(.L_x_4933) ;  /* 0x0000000000348947 */ /* 0x004fea0003800000 */
.L_x_4934:
[----:B------:R-:W-:Y:S01]  /*116d0*/  IADD3 R0, R17, R2, RZ ;  /* 0x0000000211007210 */ /* 0x000fe20007ffe0ff */
[----:B------:R-:W-:Y:S03]  /*116e0*/  BAR.SYNC.DEFER_BLOCKING 0x0 ;  /* 0x0000000000007b1d */ /* 0x000fe60000010000 */
[----:B------:R-:W-:-:S04]  /*116f0*/  ISETP.GE.U32.AND P0, PT, R0, R10, PT ;  /* 0x0000000a0000720c */ /* 0x000fc80003f06070 */
[----:B------:R-:W-:-:S13]  /*11700*/  ISETP.GE.U32.OR P0, PT, R17, R2, P0 ;  /* 0x000000021100720c */ /* 0x000fda0000706470 */
[----:B------:R-:W-:Y:S01]  /*11710*/  @!P0 IMAD R12, R2, 0x10, R11 ;  /* 0x00000010020c8824 */ /* 0x000fe200078e020b */
[----:B------:R-:W-:-:S05]  /*11720*/  SHF.R.S32.HI R2, RZ, 0x1, R2 ;  /* 0x00000001ff027819 */ /* 0x000fca0000011402 */
[----:B------:R-:W0:Y:S02]  /*11730*/  @!P0 LDS.128 R12, [R12] ;  /* 0x000000000c0c8984 */ /* 0x000e240000000c00 */
[----:B012---:R-:W-:Y:S02]  /*11740*/  @!P0 DADD R24, R24, R12 ;  /* 0x0000000018188229 */ /* 0x007fe4000000000c */
[----:B------:R-:W-:-:S07]  /*11750*/  @!P0 DADD R26, R26, R14 ;  /* 0x000000001a1a8229 */ /* 0x000fce000000000e */
[----:B------:R2:W-:Y:S01]  /*11760*/  @!P0 STS.128 [R11], R24 ;  /* 0x000000180b008388 */ /* 0x0005e20000000c00 */
[----:B------:R-:W-:-:S13]  /*11770*/  ISETP.GE.AND P0, PT, R2, 0x20, PT ;  /* 0x000000200200780c */ /* 0x000fda0003f06270 */
[----:B------:R-:W-:Y:S05]  /*11780*/  @P0 BRA `(.L_x_4934) ;  /* 0xfffffffc00d00947 */ /* 0x000fea000383ffff */
[----:B------:R-:W-:-:S07]  /*11790*/  MOV R0, 0x20 ;  /* 0x0000002000007802 */ /* 0x000fce0000000f00 */
.L_x_4933:
[----:B------:R-:W-:Y:S01]  /*117a0*/  BAR.SYNC.DEFER_BLOCKING 0x0 ;  /* 0x0000000000007b1d */ /* 0x000fe20000010000 */
[----:B------:R-:W-:-:S13]  /*117b0*/  ISETP.GE.AND P0, PT, R0, 0x2, PT ;  /* 0x000000020000780c */ /* 0x000fda0003f06270 */
[----:B------:R-:W-:Y:S05]  /*117c0*/  @!P0 BRA `(.L_x_4932) ;  /* 0x0000000000288947 */ /* 0x000fea0003800000 */
[----:B------:R-:W-:-:S07]  /*117d0*/  MOV R15, 0x1 ;  /* 0x00000001000f7802 */ /* 0x000fce0000000f00 */
.L_x_4935:
[----:B012---:R-:W-:Y:S04]  /*117e0*/  SHFL.DOWN PT, R11, R25, R15, 0x1f ;  /* 0x08001f0f190b7589 */ /* 0x007fe800000e0000 */
[----:B------:R-:W0:Y:S04]  /*117f0*/  SHFL.DOWN PT, R10, R24, R15, 0x1f ;  /* 0x08001f0f180a7589 */ /* 0x000e2800000e0000 */
[----:B------:R-:W-:Y:S04]  /*11800*/  SHFL.DOWN PT, R13, R27, R15, 0x1f ;  /* 0x08001f0f1b0d7589 */ /* 0x000fe800000e0000 */
[----:B------:R1:W2:Y:S02]  /*11810*/  SHFL.DOWN PT, R12, R26, R15, 0x1f ;  /* 0x08001f0f1a0c7589 */ /* 0x0002a400000e0000 */
[----:B-1----:R-:W-:-:S05]  /*11820*/  IMAD.SHL.U32 R15, R15, 0x2, RZ ;  /* 0x000000020f0f7824 */ /* 0x002fca00078e00ff */
[----:B------:R-:W-:Y:S01]  /*11830*/  ISETP.GE.AND P0, PT, R15, R0, PT ;  /* 0x000000000f00720c */ /* 0x000fe20003f06270 */
[----:B0-----:R-:W-:Y:S02]  /*11840*/  DADD R24, R10, R24 ;  /* 0x000000000a187229 */ /* 0x001fe40000000018 */
[----:B--2---:R-:W-:-:S10]  /*11850*/  DADD R26, R12, R26 ;  /* 0x000000000c1a7229 */ /* 0x004fd4000000001a */
[----:B------:R-:W-:Y:S05]  /*11860*/  @!P0 BRA `(.L_x_4935) ;  /* 0xfffffffc00dc8947 */ /* 0x000fea000383ffff */
.L_x_4932:
        /* <DEDUP_REMOVED lines=10> */
[----:B------:R-:W3:Y:S01]  /*11910*/  LDG.E.64 R6, desc[UR60][R4.64+0x8] ;  /* 0x0000083c04067981 */ /* 0x000ee2000c1e1b00 */
[----:B012---:R-:W-:Y:S02]  /*11920*/  DADD R24, R24, R2 ;  /* 0x0000000018187229 */ /* 0x007fe40000000002 */
[----:B---3--:R-:W-:-:S11]  /*11930*/  DADD R26, R26, R6 ;  /* 0x000000001a1a7229 */ /* 0x008fd60000000006 */
.L_x_4937:
        /* <DEDUP_REMOVED lines=10> */
[----:B------:R-:W-:Y:S01]  /*119e0*/  MOV R5, UR5 ;  /* 0x0000000500057c02 */ /* 0x000fe20008000f00 */
[----:B------:R-:W-:Y:S01]  /*119f0*/  ULDC.64 UR4, c[0x4][0x360] ;  /* 0x0100d80000047ab9 */ /* 0x000fe20000000a00 */
[----:B------:R-:W-:Y:S01]  /*11a00*/  HFMA2.MMA R8, -RZ, RZ, 0, 4.4763088226318359375e-05 ;  /* 0x000002efff087435 */ /* 0x000fe200000001ff */
[----:B------:R-:W-:Y:S01]  /*11a10*/  IMAD.U32 R6, RZ, RZ, UR6 ;  /* 0x00000006ff067e24 */ /* 0x000fe2000f8e00ff */
[----:B------:R-:W-:Y:S01]  /*11a20*/  MOV R7, UR7 ;  /* 0x0000000700077c02 */ /* 0x000fe20008000f00 */
[----:B012---:R-:W-:Y:S01]  /*11a30*/  IMAD.U32 R11, RZ, RZ, UR5 ;  /* 0x00000005ff0b7e24 */ /* 0x007fe2000f8e00ff */
[----:B------:R-:W-:Y:S01]  /*11a40*/  MOV R10, UR4 ;  /* 0x00000004000a7c02 */ /* 0x000fe20008000f00 */
[----:B------:R-:W-:Y:S01]  /*11a50*/  IMAD.MOV.U32 R13, RZ, RZ, RZ ;  /* 0x000000ffff0d7224 */ /* 0x000fe200078e00ff */
[----:B---3--:R-:W-:-:S07]  /*11a60*/  MOV R12, 0x1 ;  /* 0x00000001000c7802 */ /* 0x008fce0000000f00 */
[----:B------:R-:W-:-:S07]  /*11a70*/  LEPC R20, `(.L_x_4939) ;  /* 0x000000001014794e */ /* 0x000fce0000000000 */
[----:B----4-:R-:W-:Y:S05]  /*11a80*/  CALL.ABS.NOINC R2 ;  /* 0x0000000002007343 */ /* 0x010fea0003c00000 */
.L_x_4939:
        /* <DEDUP_REMOVED lines=18> */
[----:B012---:R-:W-:-:S02]  /*11bb0*/  MOV R11, UR7 ;  /* 0x00000007000b7c02 */ /* 0x007fc40008000f00 */
[----:B----4-:R-:W-:-:S07]  /*11bc0*/  MOV R13, RZ ;  /* 0x000000ff000d7202 */ /* 0x010fce0000000f00 */
[----:B------:R-:W-:-:S07]  /*11bd0*/  LEPC R20, `(.L_x_4940) ;  /* 0x000000001014794e */ /* 0x000fce0000000000 */
[----:B---3--:R-:W-:Y:S05]  /*11be0*/  CALL.ABS.NOINC R2 ;  /* 0x0000000002007343 */ /* 0x008fea0003c00000 */
.L_x_4940:
[----:B------:R-:W-:Y:S02]  /*11bf0*/  ULDC.64 UR4, c[0x0][0x5f8] ;  /* 0x00017e0000047ab9 */ /* 0x000fe40000000a00 */
[----:B------:R-:W-:-:S04]  /*11c00*/  IADD3 R16, P0, R16, UR4, RZ ;  /* 0x0000000410107c10 */ /* 0x000fc8000ff1e0ff */
[----:B------:R-:W-:-:S05]  /*11c10*/  IADD3.X R17, RZ, UR5, RZ, P0, !PT ;  /* 0x00000005ff117c10 */ /* 0x000fca00087fe4ff */
[----:B------:R-:W-:Y:S01]  /*11c20*/  STG.E.64 desc[UR60][R16.64], R26 ;  /* 0x0000001a10007986 */ /* 0x000fe2000c101b3c */
[----:B------:R-:W-:Y:S05]  /*11c30*/  EXIT ;  /* 0x000000000000794d */ /* 0x000fea0003800000 */
.L_x_4938:
[----:B------:R-:W-:Y:S04]  /*11c40*/  STG.E.64 desc[UR60][R4.64], R24 ;  /* 0x0000001804007986 */ /* 0x000fe8000c101b3c */
[----:B------:R-:W-:Y:S01]  /*11c50*/  STG.E.64 desc[UR60][R4.64+0x8], R26 ;  /* 0x0000081a04007986 */ /* 0x000fe2000c101b3c */
[----:B------:R-:W-:Y:S05]  /*11c60*/  EXIT ;  /* 0x000000000000794d */ /* 0x000fea0003800000 */
.L_x_4936:
        /* <DEDUP_REMOVED lines=8> */
.L_x_4941:
        /* <DEDUP_REMOVED lines=17> */
[----:B012---:R-:W-:-:S02]  /*11e00*/  MOV R11, UR7 ;  /* 0x00000007000b7c02 */ /* 0x007fc40008000f00 */
[----:B---3--:R-:W-:-:S07]  /*11e10*/  MOV R13, RZ ;  /* 0x000000ff000d7202 */ /* 0x008fce0000000f00 */
[----:B------:R-:W-:-:S07]  /*11e20*/  LEPC R20, `(.L_x_4943) ;  /* 0x000000001014794e */ /* 0x000fce0000000000 */
[----:B----4-:R-:W-:Y:S05]  /*11e30*/  CALL.ABS.NOINC R2 ;  /* 0x0000000002007343 */ /* 0x010fea0003c00000 */
.L_x_4943:
        /* <DEDUP_REMOVED lines=19> */
[----:B----4-:R-:W-:-:S07]  /*11f70*/  MOV R12, 0x1 ;  /* 0x00000001000c7802 */ /* 0x010fce0000000f00 */
[----:B------:R-:W-:-:S07]  /*11f80*/  LEPC R20, `(.L_x_4944) ;  /* 0x000000001014794e */ /* 0x000fce0000000000 */
[----:B---3--:R-:W-:Y:S05]  /*11f90*/  CALL.ABS.NOINC R2 ;  /* 0x0000000002007343 */ /* 0x008fea0003c00000 */
.L_x_4944:
[----:B------:R-:W-:Y:S02]  /*11fa0*/  ULDC.64 UR4, c[0x0][0x5f8] ;  /* 0x00017e0000047ab9 */ /* 0x000fe40000000a00 */
[----:B------:R-:W-:-:S04]  /*11fb0*/  IADD3 R16, P0, R16, UR4, RZ ;  /* 0x0000000410107c10 */ /* 0x000fc8000ff1e0ff */
[----:B------:R-:W-:-:S05]  /*11fc0*/  IADD3.X R17, RZ, UR5, RZ, P0, !PT ;  /* 0x00000005ff117c10 */ /* 0x000fca00087fe4ff */
[----:B------:R-:W-:Y:S01]  /*11fd0*/  STG.E.64 desc[UR60][R16.64], R26 ;  /* 0x0000001a10007986 */ /* 0x000fe2000c101b3c */
[----:B------:R-:W-:Y:S05]  /*11fe0*/  EXIT ;  /* 0x000000000000794d */ /* 0x000fea0003800000 */
.L_x_4942:
[----:B------:R-:W-:Y:S04]  /*11ff0*/  STG.E.64 desc[UR60][R6.64], R24 ;  /* 0x0000001806007986 */ /* 0x000fe8000c101b3c */
[----:B------:R-:W-:Y:S01]  /*12000*/  STG.E.64 desc[UR60][R8.64], R26 ;  /* 0x0000001a08007986 */ /* 0x000fe2000c101b3c */
[----:B------:R-:W-:Y:S05]  /*12010*/  EXIT ;  /* 0x000000000000794d */ /* 0x000fea0003800000 */
.L_x_4915:
        /* <DEDUP_REMOVED lines=21> */
[----:B--2---:R-:W-:Y:S02]  /*12170*/  DADD R24, R24, R2 ;  /* 0x0000000018187229 */ /* 0x004fe40000000002 */
[----:B---3--:R-:W-:-:S11]  /*12180*/  DADD R26, R26, R6 ;  /* 0x000000001a1a7229 */ /* 0x008fd60000000006 */
.L_x_4946:
        /* <DEDUP_REMOVED lines=21> */
.L_x_4948:
        /* <DEDUP_REMOVED lines=22> */
.L_x_4949:
[----:B------:R-:W-:Y:S02]  /*12440*/  ULDC.64 UR4, c[0x0][0x5f8] ;  /* 0x00017e0000047ab9 */ /* 0x000fe40000000a00 */
[----:B------:R-:W-:-:S05]  /*12450*/  IADD3 R16, P0, R16, UR4, RZ ;  /* 0x0000000410107c10 */ /* 0x000fca000ff1e0ff */
[----:B------:R-:W-:-:S05]  /*12460*/  IMAD.X R17, RZ, RZ, UR5, P0 ;  /* 0x00000005ff117e24 */ /* 0x000fca00080e06ff */
[----:B------:R-:W-:Y:S01]  /*12470*/  STG.E.64 desc[UR60][R16.64], R26 ;  /* 0x0000001a10007986 */ /* 0x000fe2000c101b3c */
[----:B------:R-:W-:Y:S05]  /*12480*/  EXIT ;  /* 0x000000000000794d */ /* 0x000fea0003800000 */
.L_x_4947:
[----:B------:R-:W-:Y:S04]  /*12490*/  STG.E.64 desc[UR60][R4.64], R24 ;  /* 0x0000001804007986 */ /* 0x000fe8000c101b3c */
[----:B------:R-:W-:Y:S01]  /*124a0*/  STG.E.64 desc[UR60][R4.64+0x8], R26 ;  /* 0x0000081a04007986 */ /* 0x000fe2000c101b3c */
[----:B------:R-:W-:Y:S05]  /*124b0*/  EXIT ;  /* 0x000000000000794d */ /* 0x000fea0003800000 */
.L_x_4945:
        /* <DEDUP_REMOVED lines=8> */
.L_x_4950:
        /* <DEDUP_REMOVED lines=21> */
.L_x_4952:
        /* <DEDUP_REMOVED lines=22> */
.L_x_4953:
[----:B------:R-:W-:Y:S02]  /*127f0*/  ULDC.64 UR4, c[0x0][0x5f8] ;  /* 0x00017e0000047ab9 */ /* 0x000fe40000000a00 */
[----:B------:R-:W-:-:S04]  /*12800*/  IADD3 R16, P0, R16, UR4, RZ ;  /* 0x0000000410107c10 */ /* 0x000fc8000ff1e0ff */
[----:B------:R-:W-:-:S05]  /*12810*/  IADD3.X R17, RZ, UR5, RZ, P0, !PT ;  /* 0x00000005ff117c10 */ /* 0x000fca00087fe4ff */
[----:B------:R-:W-:Y:S01]  /*12820*/  STG.E.64 desc[UR60][R16.64], R26 ;  /* 0x0000001a10007986 */ /* 0x000fe2000c101b3c */
[----:B------:R-:W-:Y:S05]  /*12830*/  EXIT ;  /* 0x000000000000794d */ /* 0x000fea0003800000 */
.L_x_4951:
[----:B------:R-:W-:Y:S04]  /*12840*/  STG.E.64 desc[UR60][R6.64], R24 ;  /* 0x0000001806007986 */ /* 0x000fe8000c101b3c */
[----:B------:R-:W-:Y:S01]  /*12850*/  STG.E.64 desc[UR60][R8.64], R26 ;  /* 0x0000001a08007986 */ /* 0x000fe2000c101b3c */
[----:B------:R-:W-:Y:S05]  /*12860*/  EXIT ;  /* 0x000000000000794d */ /* 0x000fea0003800000 */
.L_x_4954:
        /* <DEDUP_REMOVED lines=9> */
.L_x_9852:


//--------------------- .text._ZN2at6native13reduce_kernelILi128ELi4ENS0_8ReduceOpIdNS0_9NanSumOpsIddEEjdLi4ELi4EEEEEvT1_ --------------------------
	.section	.text._ZN2at6native13reduce_kernelILi128ELi4ENS0_8ReduceOpIdNS0_9NanSumOpsIddEEjdLi4ELi4EEEEEvT1_,"ax",@progbits
	.align	128
        .global         _ZN2at6native13reduce_kernelILi128ELi4ENS0_8ReduceOpIdNS0_9NanSumOpsIddEEjdLi4ELi4EEEEEvT1_
        .type           _ZN2at6native13reduce_kernelILi128ELi4ENS0_8ReduceOpIdNS0_9NanSumOpsIddEEjdLi4ELi4EEEEEvT1_,@function
        .size           _ZN2at6native13reduce_kernelILi128ELi4ENS0_8ReduceOpIdNS0_9NanSumOpsIddEEjdLi4ELi4EEEEEvT1_,(.L_x_9853 - _ZN2at6native13reduce_kernelILi128ELi4ENS0_8ReduceOpIdNS0_9NanSumOpsIddEEjdLi4ELi4EEEEEvT1_)
        .other          _ZN2at6native13reduce_kernelILi128ELi4ENS0_8ReduceOpIdNS0_9NanSumOpsIddEEjdLi4ELi4EEEEEvT1_,@"STO_CUDA_ENTRY STV_DEFAULT"
_ZN2at6native13reduce_kernelILi128ELi4ENS0_8ReduceOpIdNS0_9NanSumOpsIddEEjdLi4ELi4EEEEEvT1_:
.text._ZN2at6native13reduce_kernelILi128ELi4ENS0_8ReduceOpIdNS0_9NanSumOpsIddEEjdLi4ELi4EEEEEvT1_:
        /* <DEDUP_REMOVED lines=293> */
.L_x_4955:
        /* <DEDUP_REMOVED lines=30> */
.L_x_4959:
[----:B------:R-:W0:Y:S01]  /*1430*/  LDC.64 R8, c[0x0][0x218] ;  /* 0x00008600ff087b82 */ /* 0x000e220000000a00 */
[----:B------:R-:W-:Y:S01]  /*1440*/  SHF.R.U64 R0, R18, 0x3, R19 ;  /* 0x0000000312007819 */ /* 0x000fe20000001213 */
[----:B------:R-:W-:Y:S01]  /*1450*/  ULDC UR4, c[0x0][0x224] ;  /* 0x0000890000047ab9 */ /* 0x000fe20000000800 */
[----:B------:R-:W-:Y:S02]  /*1460*/  BSSY B0, `(.L_x_4960) ;  /* 0x000002c000007945 */ /* 0x000fe40003800000 */
[----:B------:R-:W-:Y:S01]  /*1470*/  LOP3.LUT R10, R0, 0x3, RZ, 0xc0, !PT ;  /* 0x00000003000a7812 */ /* 0x000fe200078ec0ff */
[----:B------:R-:W-:-:S03]  /*1480*/  IMAD.U32 R0, RZ, RZ, UR4 ;  /* 0x00000004ff007e24 */ /* 0x000fc6000f8e00ff */
[----:B------:R-:W-:Y:S02]  /*1490*/  ISETP.NE.AND P0, PT, R10, RZ, PT ;  /* 0x000000ff0a00720c */ /* 0x000fe40003f05270 */
[----:B0-----:R-:W-:Y:S01]  /*14a0*/  MOV R4, R8 ;  /* 0x0000000800047202 */ /* 0x001fe20000000f00 */
[----:B------:R-:W-:-:S10]  /*14b0*/  IMAD.MOV.U32 R5, RZ, RZ, R9 ;  /* 0x000000ffff057224 */ /* 0x000fd400078e0009 */
        /* <DEDUP_REMOVED lines=17> */
.L_x_4965:
[----:B------:R-:W-:Y:S05]  /*15d0*/  BSYNC B2 ;  /* 0x0000000000027941 */ /* 0x000fea0003800000 */
.L_x_4964:
        /* <DEDUP_REMOVED lines=8> */
[----:B------:R-:W2:Y:S02]  /*1660*/  LDG.E.64 R4, desc[UR60][R6.64] ;  /* 0x0000003c06047981 */ /* 0x000ea4000c1e1b00 */
[----:B--2---:R-:W-:-:S06]  /*1670*/  DSETP.GTU.AND P0, PT, |R4|, +INF , PT ;  /* 0x7ff000000400742a */ /* 0x004fcc0003f0c200 */
[----:B------:R-:W-:Y:S02]  /*1680*/  FSEL R4, R4, RZ, !P0 ;  /* 0x000000ff04047208 */ /* 0x000fe40004000000 */
[----:B------:R-:W-:-:S06]  /*1690*/  FSEL R5, R5, RZ, !P0 ;  /* 0x000000ff05057208 */ /* 0x000fcc0004000000 */
[----:B------:R-:W-:-:S11]  /*16a0*/  DADD R4, R4, UR4 ;  /* 0x0000000404047e29 */ /* 0x000fd60008000000 */
.L_x_4963:
[----:B------:R-:W-:Y:S05]  /*16b0*/  BSYNC B1 ;  /* 0x0000000000017941 */ /* 0x000fea0003800000 */
.L_x_4962:
[----:B------:R-:W0:Y:S01]  /*16c0*/  LDC R7, c[0x0][0x224] ;  /* 0x00008900ff077b82 */ /* 0x000e220000000800 */
[----:B------:R-:W-:-:S04]  /*16d0*/  IADD3 R3, P0, -R10, 0x4, RZ ;  /* 0x000000040a037810 */ /* 0x000fc80007f1e1ff */
[----:B------:R-:W-:Y:S02]  /*16e0*/  LEA R18, P1, R3, R18, 0x3 ;  /* 0x0000001203127211 */ /* 0x000fe400078218ff */
[----:B------:R-:W-:-:S04]  /*16f0*/  IADD3.X R6, RZ, -0x1, RZ, P0, !PT ;  /* 0xffffffffff067810 */ /* 0x000fc800007fe4ff */
[----:B------:R-:W-:Y:S02]  /*1700*/  LEA.HI.X R19, R3, R19, R6, 0x3, P1 ;  /* 0x0000001303137211 */ /* 0x000fe400008f1c06 */
[----:B0-----:R-:W-:-:S07]  /*1710*/  IADD3 R0, R10, -0x4, R7 ;  /* 0xfffffffc0a007810 */ /* 0x001fce0007ffe007 */
.L_x_4961:
[----:B------:R-:W-:Y:S05]  /*1720*/  BSYNC B0 ;  /* 0x0000000000007941 */ /* 0x000fea0003800000 */
.L_x_4960:
        /* <DEDUP_REMOVED lines=8> */
[----:B------:R-:W-:Y:S01]  /*17b0*/  IMAD R3, R2, R7, R6 ;  /* 0x0000000702037224 */ /* 0x000fe200078e0206 */
[----:B------:R-:W-:Y:S01]  /*17c0*/  MOV R7, R9 ;  /* 0x0000000900077202 */ /* 0x000fe20000000f00 */
[----:B------:R-:W-:Y:S02]  /*17d0*/  IMAD.MOV.U32 R6, RZ, RZ, R8 ;  /* 0x000000ffff067224 */ /* 0x000fe400078e0008 */
[----:B-1----:R-:W-:-:S05]  /*17e0*/  IMAD R10, R16, R24, R3 ;  /* 0x00000018100a7224 */ /* 0x002fca00078e0203 */
[----:B------:R-:W-:-:S04]  /*17f0*/  LEA R3, R10, 0x3, 0x2 ;  /* 0x000000030a037811 */ /* 0x000fc800078e10ff */
[----:B------:R-:W-:-:S13]  /*1800*/  ISETP.GE.U32.AND P2, PT, R3, R0, PT ;  /* 0x000000000300720c */ /* 0x000fda0003f46070 */
[----:B------:R-:W-:Y:S05]  /*1810*/  @P2 BRA `(.L_x_4967) ;  /* 0x00000000006c2947 */ /* 0x000fea0003800000 */
[----:B------:R-:W-:Y:S01]  /*1820*/  IMAD.MOV.U32 R3, RZ, RZ, R10 ;  /* 0x000000ffff037224 */ /* 0x000fe200078e000a */
[----:B------:R-:W-:Y:S01]  /*1830*/  MOV R6, R8 ;  /* 0x0000000800067202 */ /* 0x000fe20000000f00 */
[----:B------:R-:W-:-:S07]  /*1840*/  IMAD.MOV.U32 R7, RZ, RZ, R9 ;  /* 0x000000ffff077224 */ /* 0x000fce00078e0009 */
.L_x_4968:
        /* <DEDUP_REMOVED lines=24> */
.L_x_4967:
[----:B------:R-:W-:Y:S05]  /*19d0*/  BSYNC B0 ;  /* 0x0000000000007941 */ /* 0x000fea0003800000 */
.L_x_4966:
        /* <DEDUP_REMOVED lines=8> */
.L_x_4970:
[----:B------:R-:W-:Y:S05]  /*1a60*/  BSYNC B0 ;  /* 0x0000000000007941 */ /* 0x000fea0003800000 */
.L_x_4969:
        /* <DEDUP_REMOVED lines=14> */
.L_x_4972:
[----:B------:R-:W-:Y:S05]  /*1b50*/  BSYNC B0 ;  /* 0x0000000000007941 */ /* 0x000fea0003800000 */
.L_x_4971:
[----:B------:R-:W-:Y:S01]  /*1b60*/  DADD R4, R8, R4 ;  /* 0x0000000008047229 */ /* 0x000fe20000000004 */
[----:B------:R-:W-:Y:S02]  /*1b70*/  CS2R R70, SRZ ;  /* 0x0000000000467805 */ /* 0x000fe4000001ff00 */
[----:B------:R-:W-:Y:S02]  /*1b80*/  CS2R R72, SRZ ;  /* 0x0000000000487805 */ /* 0x000fe4000001ff00 */
[----:B------:R-:W-:-:S03]  /*1b90*/  CS2R R74, SRZ ;  /* 0x00000000004a7805 */ /* 0x000fc6000001ff00 */
[----:B------:R-:W-:-:S08]  /*1ba0*/  DADD R4, R4, R6 ;  /* 0x0000000004047229 */ /* 0x000fd00000000006 */
[----:B------:R-:W-:Y:S01]  /*1bb0*/  DADD R68, R4, R68 ;  /* 0x0000000004447229 */ /* 0x000fe20000000044 */
[----:B------:R-:W-:Y:S10]  /*1bc0*/  BRA `(.L_x_4957) ;  /* 0x000000b800287947 */ /* 0x000ff40003800000 */
.L_x_4958:
        /* <DEDUP_REMOVED lines=9> */
[----:B------:R-:W-:-:S04]  /*1c60*/  IMAD.U32 R0, RZ, RZ, UR4 ;  /* 0x00000004ff007e24 */ /* 0x000fc8000f8e00ff */
[----:B------:R-:W-:Y:S01]  /*1c70*/  IMAD R5, R0, 0x3, R3 ;  /* 0x0000000300057824 */ /* 0x000fe200078e0203 */
[----:B0-----:R-:W-:Y:S01]  /*1c80*/  MOV R74, R20 ;  /* 0x00000014004a7202 */ /* 0x001fe20000000f00 */
[----:B------:R-:W-:Y:S01]  /*1c90*/  IMAD.MOV.U32 R75, RZ, RZ, R21 ;  /* 0x000000ffff4b7224 */ /* 0x000fe200078e0015 */
        /* <DEDUP_REMOVED lines=63> */
.L_x_4981:
        /* <DEDUP_REMOVED lines=298> */
.L_x_4977:
[----:B------:R-:W-:Y:S01]  /*3330*/  LOP3.LUT R11, R0, 0xffffffe0, RZ, 0xc0, !PT ;  /* 0xffffffe0000b7812 */ /* 0x000fe200078ec0ff */
[----:B------:R-:W-:-:S03]  /*3340*/  ULDC UR36, c[0x0][0x22c] ;  /* 0x00008b0000247ab9 */ /* 0x000fc60000000800 */
[----:B------:R-:W-:-:S04]  /*3350*/  IADD3 R10, P1, R18, R11, RZ ;  /* 0x0000000b120a7210 */ /* 0x000fc80007f3e0ff */
[----:B------:R-:W-:-:S05]  /*3360*/  IADD3.X R11, RZ, R19, RZ, P1, !PT ;  /* 0x00000013ff0b7210 */ /* 0x000fca0000ffe4ff */
[----:B------:R1:W5:Y:S04]  /*3370*/  LDG.E.128 R32, desc[UR60][R10.64] ;  /* 0x0000003c0a207981 */ /* 0x000368000c1e1d00 */
[----:B------:R1:W5:Y:S01]  /*3380*/  LDG.E.128 R4, desc[UR60][R10.64+0x10] ;  /* 0x0000103c0a047981 */ /* 0x000362000c1e1d00 */
[----:B------:R-:W-:-:S05]  /*3390*/  IMAD.U32 R0, RZ, RZ, UR36 ;  /* 0x00000024ff007e24 */ /* 0x000fca000f8e00ff */
[----:B------:R-:W-:Y:S01]  /*33a0*/  IADD3 R3, R3, R0, RZ ;  /* 0x0000000003037210 */ /* 0x000fe20007ffe0ff */
[----:B------:R-:W-:Y:S06]  /*33b0*/  @!P0 BRA `(.L_x_4978) ;  /* 0x0000000c00a88947 */ /* 0x000fec0003800000 */
[----:B------:R-:W-:Y:S01]  /*33c0*/  MOV R9, R3 ;  /* 0x0000000300097202 */ /* 0x000fe20000000f00 */
[----:B------:R-:W-:Y:S01]  /*33d0*/  IMAD.MOV.U32 R8, RZ, RZ, RZ ;  /* 0x000000ffff087224 */ /* 0x000fe200078e00ff */
[----:B0-----:R-:W-:-:S03]  /*33e0*/  ISETP.NE.AND P1, PT, R76, 0x1, PT ;  /* 0x000000014c00780c */ /* 0x001fc60003f25270 */
[----:B------:R-:W-:-:S05]  /*33f0*/  IMAD.HI.U32 R8, R3, UR30, R8 ;  /* 0x0000001e03087c27 */ /* 0x000fca000f8e0008 */
[----:B-1----:R-:W-:-:S05]  /*3400*/  SHF.R.U32.HI R11, RZ, UR31, R8 ;  /* 0x0000001fff0b7c19 */ /* 0x002fca0008011608 */
        /* <DEDUP_REMOVED lines=229> */
.L_x_4978:
[----:B------:R-:W-:-:S04]  /*4260*/  LOP3.LUT R15, R8, 0xffffffe0, RZ, 0xc0, !PT ;  /* 0xffffffe0080f7812 */ /* 0x000fc800078ec0ff */
[----:B------:R-:W-:-:S04]  /*4270*/  IADD3 R14, P1, R18, R15, RZ ;  /* 0x0000000f120e7210 */ /* 0x000fc80007f3e0ff */
[----:B------:R-:W-:-:S05]  /*4280*/  IADD3.X R15, RZ, R19, RZ, P1, !PT ;  /* 0x00000013ff0f7210 */ /* 0x000fca0000ffe4ff */
[----:B------:R2:W5:Y:S04]  /*4290*/  LDG.E.128 R36, desc[UR60][R14.64] ;  /* 0x0000003c0e247981 */ /* 0x000568000c1e1d00 */
[----:B-1----:R2:W5:Y:S01]  /*42a0*/  LDG.E.128 R8, desc[UR60][R14.64+0x10] ;  /* 0x0000103c0e087981 */ /* 0x002562000c1e1d00 */
        /* <DEDUP_REMOVED lines=8> */
[----:B--2---:R-:W-:-:S04]  /*4330*/  SHF.R.U32.HI R15, RZ, UR31, R12 ;  /* 0x0000001fff0f7c19 */ /* 0x004fc8000801160c */
        /* <DEDUP_REMOVED lines=229> */
.L_x_4979:
[----:B------:R-:W-:-:S04]  /*5190*/  LOP3.LUT R25, R12, 0xffffffe0, RZ, 0xc0, !PT ;  /* 0xffffffe00c197812 */ /* 0x000fc800078ec0ff */
[----:B------:R-:W-:-:S05]  /*51a0*/  IADD3 R24, P1, R18, R25, RZ ;  /* 0x0000001912187210 */ /* 0x000fca0007f3e0ff */
[----:B------:R-:W-:-:S05]  /*51b0*/  IMAD.X R25, RZ, RZ, R19, P1 ;  /* 0x000000ffff197224 */ /* 0x000fca00008e0613 */
[----:B------:R1:W5:Y:S04]  /*51c0*/  LDG.E.128 R40, desc[UR60][R24.64] ;  /* 0x0000003c18287981 */ /* 0x000368000c1e1d00 */
[----:B--2---:R1:W5:Y:S01]  /*51d0*/  LDG.E.128 R12, desc[UR60][R24.64+0x10] ;  /* 0x0000103c180c7981 */ /* 0x004362000c1e1d00 */
[----:B------:R-:W-:Y:S01]  /*51e0*/  IADD3 R3, R3, R0, RZ ;  /* 0x0000000003037210 */ /* 0x000fe20007ffe0ff */
[----:B------:R-:W-:Y:S06]  /*51f0*/  @!P0 BRA `(.L_x_4980) ;  /* 0x0000000c00d48947 */ /* 0x000fec0003800000 */
[----:B-1----:R-:W-:Y:S01]  /*5200*/  MOV R25, R3 ;  /* 0x0000000300197202 */ /* 0x002fe20000000f00 */
        /* <DEDUP_REMOVED lines=244> */
.L_x_4980:
[----:B------:R-:W-:Y:S01]  /*6150*/  LOP3.LUT R61, R16, 0xffffffe0, RZ, 0xc0, !PT ;  /* 0xffffffe0103d7812 */ /* 0x000fe200078ec0ff */
[----:B-----5:R-:W-:Y:S02]  /*6160*/  DSETP.GTU.AND P2, PT, |R34|, +INF , PT ;  /* 0x7ff000002200742a */ /* 0x020fe40003f4c200 */
[----:B------:R-:W-:Y:S01]  /*6170*/  DSETP.GTU.AND P4, PT, |R6|, +INF , PT ;  /* 0x7ff000000600742a */ /* 0x000fe20003f8c200 */
[----:B------:R-:W-:Y:S01]  /*6180*/  IADD3 R60, P1, R18, R61, RZ ;  /* 0x0000003d123c7210 */ /* 0x000fe20007f3e0ff */
[----:B------:R-:W-:Y:S01]  /*6190*/  DSETP.GTU.AND P3, PT, |R4|, +INF , PT ;  /* 0x7ff000000400742a */ /* 0x000fe20003f6c200 */
[----:B------:R-:W-:Y:S01]  /*61a0*/  IADD3 R3, R3, R0, RZ ;  /* 0x0000000003037210 */ /* 0x000fe20007ffe0ff */
[----:B------:R-:W-:Y:S02]  /*61b0*/  ULDC UR4, c[0x0][0x224] ;  /* 0x0000890000047ab9 */ /* 0x000fe40000000800 */
[----:B------:R-:W-:-:S05]  /*61c0*/  IMAD.X R61, RZ, RZ, R19, P1 ;  /* 0x000000ffff3d7224 */ /* 0x000fca00008e0613 */
[----:B------:R-:W2:Y:S04]  /*61d0*/  LDG.E.128 R28, desc[UR60][R60.64] ;  /* 0x0000003c3c1c7981 */ /* 0x000ea8000c1e1d00 */
[----:B-1----:R1:W3:Y:S01]  /*61e0*/  LDG.E.128 R24, desc[UR60][R60.64+0x10] ;  /* 0x0000103c3c187981 */ /* 0x0022e2000c1e1d00 */
[----:B------:R-:W-:Y:S01]  /*61f0*/  DSETP.GTU.AND P1, PT, |R32|, +INF , PT ;  /* 0x7ff000002000742a */ /* 0x000fe20003f2c200 */
[----:B------:R-:W-:Y:S02]  /*6200*/  FSEL R80, R34, RZ, !P2 ;  /* 0x000000ff22507208 */ /* 0x000fe40005000000 */
[----:B------:R-:W-:Y:S01]  /*6210*/  FSEL R81, R35, RZ, !P2 ;  /* 0x000000ff23517208 */ /* 0x000fe20005000000 */
[----:B------:R-:W-:Y:S01]  /*6220*/  DSETP.GTU.AND P2, PT, |R38|, +INF , PT ;  /* 0x7ff000002600742a */ /* 0x000fe20003f4c200 */
[----:B------:R-:W-:-:S02]  /*6230*/  FSEL R82, R4, RZ, !P3 ;  /* 0x000000ff04527208 */ /* 0x000fc40005800000 */
[----:B------:R-:W-:Y:S02]  /*6240*/  FSEL R78, R32, RZ, !P1 ;  /* 0x000000ff204e7208 */ /* 0x000fe40004800000 */
[----:B------:R-:W-:Y:S01]  /*6250*/  FSEL R79, R33, RZ, !P1 ;  /* 0x000000ff214f7208 */ /* 0x000fe20004800000 */
[----:B------:R-:W-:Y:S01]  /*6260*/  DSETP.GTU.AND P1, PT, |R36|, +INF , PT ;  /* 0x7ff000002400742a */ /* 0x000fe20003f2c200 */
[----:B-1----:R-:W-:Y:S01]  /*6270*/  FSEL R60, R6, RZ, !P4 ;  /* 0x000000ff063c7208 */ /* 0x002fe20006000000 */
[----:B------:R-:W-:Y:S01]  /*6280*/  DADD R44, R44, R80 ;  /* 0x000000002c2c7229 */ /* 0x000fe20000000050 */
[----:B------:R-:W-:Y:S02]  /*6290*/  FSEL R61, R7, RZ, !P4 ;  /* 0x000000ff073d7208 */ /* 0x000fe40006000000 */
[----:B------:R-:W-:Y:S01]  /*62a0*/  DADD R20, R20, R78 ;  /* 0x0000000014147229 */ /* 0x000fe2000000004e */
[----:B------:R-:W-:Y:S01]  /*62b0*/  FSEL R83, R5, RZ, !P3 ;  /* 0x000000ff05537208 */ /* 0x000fe20005800000 */
[----:B------:R-:W-:Y:S01]  /*62c0*/  DSETP.GTU.AND P3, PT, |R8|, +INF , PT ;  /* 0x7ff000000800742a */ /* 0x000fe20003f6c200 */
[----:B------:R-:W-:Y:S01]  /*62d0*/  FSEL R78, R38, RZ, !P2 ;  /* 0x000000ff264e7208 */ /* 0x000fe20005000000 */
[----:B------:R-:W-:Y:S01]  /*62e0*/  DADD R48, R48, R60 ;  /* 0x0000000030307229 */ /* 0x000fe2000000003c */
[----:B------:R-:W-:Y:S01]  /*62f0*/  FSEL R79, R39, RZ, !P2 ;  /* 0x000000ff274f7208 */ /* 0x000fe20005000000 */
[----:B------:R-:W-:Y:S01]  /*6300*/  DSETP.GTU.AND P2, PT, |R42|, +INF , PT ;  /* 0x7ff000002a00742a */ /* 0x000fe20003f4c200 */
[----:B------:R-:W-:Y:S01]  /*6310*/  FSEL R60, R36, RZ, !P1 ;  /* 0x000000ff243c7208 */ /* 0x000fe20004800000 */
[----:B------:R-:W-:Y:S01]  /*6320*/  DADD R46, R46, R82 ;  /* 0x000000002e2e7229 */ /* 0x000fe20000000052 */
[----:B------:R-:W-:Y:S01]  /*6330*/  FSEL R61, R37, RZ, !P1 ;  /* 0x000000ff253d7208 */ /* 0x000fe20004800000 */
[----:B------:R-:W-:-:S02]  /*6340*/  DSETP.GTU.AND P1, PT, |R10|, +INF , PT ;  /* 0x7ff000000a00742a */ /* 0x000fc40003f2c200 */
[----:B------:R-:W-:-:S03]  /*6350*/  DADD R52, R52, R78 ;  /* 0x0000000034347229 */ /* 0x000fc6000000004e */
[----:B------:R-:W-:Y:S01]  /*6360*/  DADD R50, R50, R60 ;  /* 0x0000000032327229 */ /* 0x000fe2000000003c */
[----:B------:R-:W-:Y:S02]  /*6370*/  FSEL R78, R10, RZ, !P1 ;  /* 0x000000ff0a4e7208 */ /* 0x000fe40004800000 */
[----:B------:R-:W-:Y:S02]  /*6380*/  FSEL R60, R8, RZ, !P3 ;  /* 0x000000ff083c7208 */ /* 0x000fe40005800000 */
[----:B------:R-:W-:Y:S01]  /*6390*/  FSEL R61, R9, RZ, !P3 ;  /* 0x000000ff093d7208 */ /* 0x000fe20005800000 */
[----:B------:R-:W-:Y:S01]  /*63a0*/  DSETP.GTU.AND P3, PT, |R12|, +INF , PT ;  /* 0x7ff000000c00742a */ /* 0x000fe20003f6c200 */
[----:B------:R-:W-:Y:S01]  /*63b0*/  FSEL R79, R11, RZ, !P1 ;  /* 0x000000ff0b4f7208 */ /* 0x000fe20004800000 */
[----:B------:R-:W-:-:S03]  /*63c0*/  DSETP.GTU.AND P1, PT, |R40|, +INF , PT ;  /* 0x7ff000002800742a */ /* 0x000fc60003f2c200 */
[----:B------:R-:W-:Y:S02]  /*63d0*/  DADD R54, R54, R60 ;  /* 0x0000000036367229 */ /* 0x000fe4000000003c */
[----:B------:R-:W-:Y:S01]  /*63e0*/  DADD R56, R56, R78 ;  /* 0x0000000038387229 */ /* 0x000fe2000000004e */
[----:B------:R-:W-:Y:S02]  /*63f0*/  FSEL R60, R40, RZ, !P1 ;  /* 0x000000ff283c7208 */ /* 0x000fe40004800000 */
[----:B------:R-:W-:Y:S01]  /*6400*/  FSEL R61, R41, RZ, !P1 ;  /* 0x000000ff293d7208 */ /* 0x000fe20004800000 */
[----:B------:R-:W-:Y:S01]  /*6410*/  DSETP.GTU.AND P1, PT, |R14|, +INF , PT ;  /* 0x7ff000000e00742a */ /* 0x000fe20003f2c200 */
[----:B------:R-:W-:Y:S02]  /*6420*/  FSEL R78, R42, RZ, !P2 ;  /* 0x000000ff2a4e7208 */ /* 0x000fe40005000000 */
[----:B------:R-:W-:Y:S02]  /*6430*/  FSEL R79, R43, RZ, !P2 ;  /* 0x000000ff2b4f7208 */ /* 0x000fe40005000000 */
[----:B------:R-:W-:Y:S01]  /*6440*/  DADD R58, R58, R60 ;  /* 0x000000003a3a7229 */ /* 0x000fe2000000003c */
[----:B------:R-:W-:-:S02]  /*6450*/  FSEL R60, R12, RZ, !P3 ;  /* 0x000000ff0c3c7208 */ /* 0x000fc40005800000 */
[----:B------:R-:W-:Y:S01]  /*6460*/  FSEL R61, R13, RZ, !P3 ;  /* 0x000000ff0d3d7208 */ /* 0x000fe20005800000 */
[----:B------:R-:W-:Y:S01]  /*6470*/  DADD R62, R62, R78 ;  /* 0x000000003e3e7229 */ /* 0x000fe2000000004e */
[----:B------:R-:W-:Y:S02]  /*6480*/  FSEL R78, R14, RZ, !P1 ;  /* 0x000000ff0e4e7208 */ /* 0x000fe40004800000 */
[----:B------:R-:W-:Y:S02]  /*6490*/  FSEL R79, R15, RZ, !P1 ;  /* 0x000000ff0f4f7208 */ /* 0x000fe40004800000 */
[----:B------:R-:W-:Y:S01]  /*64a0*/  DADD R64, R64, R60 ;  /* 0x0000000040407229 */ /* 0x000fe2000000003c */
[----:B------:R-:W-:Y:S02]  /*64b0*/  IMAD R61, R0, 0x3, R3 ;  /* 0x00000003003d7824 */ /* 0x000fe400078e0203 */
[----:B------:R-:W-:Y:S01]  /*64c0*/  IMAD.U32 R60, RZ, RZ, UR4 ;  /* 0x00000004ff3c7e24 */ /* 0x000fe2000f8e00ff */
[----:B------:R-:W-:-:S04]  /*64d0*/  DADD R66, R66, R78 ;  /* 0x0000000042427229 */ /* 0x000fc8000000004e */
        /* <DEDUP_REMOVED lines=19> */
.L_x_4976:
[----:B------:R-:W-:Y:S05]  /*6610*/  BSYNC B0 ;  /* 0x0000000000007941 */ /* 0x000fea0003800000 */
.L_x_4975:
        /* <DEDUP_REMOVED lines=274> */
[----:B0-----:R-:W0:Y:S01]  /*7740*/  @P2 LDC R76, c[0x0][0x3f0] ;  /* 0x0000fc00ff4c2b82 */ /* 0x001e220000000800 */
[----:B-1----:R-:W-:-:S05]  /*7750*/  @P2 IMAD.HI.U32 R6, R33, R34, R32 ;  /* 0x0000002221062227 */ /* 0x002fca00078e0020 */
[----:B------:R-:W-:-:S05]  /*7760*/  @P2 SHF.R.U32.HI R6, RZ, R35, R6 ;  /* 0x00000023ff062219 */ /* 0x000fca0000011606 */
[----:B------:R-:W-:-:S04]  /*7770*/  @P2 IMAD.MOV R5, RZ, RZ, -R6 ;  /* 0x000000ffff052224 */ /* 0x000fc800078e0a06 */
[----:B--2---:R-:W-:-:S04]  /*7780*/  @P2 IMAD R33, R16, R5, R33 ;  /* 0x0000000510212224 */ /* 0x004fc800078e0221 */
[----:B0-----:R-:W-:-:S07]  /*7790*/  @P2 IMAD R4, R33, R76, R4 ;  /* 0x0000004c21042224 */ /* 0x001fce00078e0204 */
.L_x_4984:
[----:B------:R-:W-:-:S04]  /*77a0*/  LOP3.LUT R79, R4, 0xffffffe0, RZ, 0xc0, !PT ;  /* 0xffffffe0044f7812 */ /* 0x000fc800078ec0ff */
[----:B------:R-:W-:-:S04]  /*77b0*/  IADD3 R78, P2, R18, R79, RZ ;  /* 0x0000004f124e7210 */ /* 0x000fc80007f5e0ff */
[----:B------:R-:W-:-:S05]  /*77c0*/  IADD3.X R79, RZ, R19, RZ, P2, !PT ;  /* 0x00000013ff4f7210 */ /* 0x000fca00017fe4ff */
[----:B------:R1:W5:Y:S04]  /*77d0*/  LDG.E.128 R32, desc[UR60][R78.64] ;  /* 0x0000003c4e207981 */ /* 0x000368000c1e1d00 */
[----:B------:R1:W5:Y:S01]  /*77e0*/  LDG.E.128 R4, desc[UR60][R78.64+0x10] ;  /* 0x0000103c4e047981 */ /* 0x000362000c1e1d00 */
[----:B0-----:R-:W-:-:S05]  /*77f0*/  IMAD.IADD R77, R3, 0x1, R0 ;  /* 0x00000001034d7824 */ /* 0x001fca00078e0200 */
        /* <DEDUP_REMOVED lines=276> */
.L_x_4985:
[----:B------:R-:W-:-:S04]  /*8940*/  LOP3.LUT R79, R8, 0xffffffe0, RZ, 0xc0, !PT ;  /* 0xffffffe0084f7812 */ /* 0x000fc800078ec0ff */
[----:B------:R-:W-:-:S05]  /*8950*/  IADD3 R78, P2, R18, R79, RZ ;  /* 0x0000004f124e7210 */ /* 0x000fca0007f5e0ff */
[----:B------:R-:W-:-:S05]  /*8960*/  IMAD.X R79, RZ, RZ, R19, P2 ;  /* 0x000000ffff4f7224 */ /* 0x000fca00010e0613 */
[----:B------:R1:W5:Y:S04]  /*8970*/  LDG.E.128 R36, desc[UR60][R78.64] ;  /* 0x0000003c4e247981 */ /* 0x000368000c1e1d00 */
[----:B------:R1:W5:Y:S01]  /*8980*/  LDG.E.128 R8, desc[UR60][R78.64+0x10] ;  /* 0x0000103c4e087981 */ /* 0x000362000c1e1d00 */
        /* <DEDUP_REMOVED lines=277> */
.L_x_4986:
[----:B------:R-:W-:-:S04]  /*9ae0*/  LOP3.LUT R79, R12, 0xffffffe0, RZ, 0xc0, !PT ;  /* 0xffffffe00c4f7812 */ /* 0x000fc800078ec0ff */
[----:B------:R-:W-:-:S04]  /*9af0*/  IADD3 R78, P2, R18, R79, RZ ;  /* 0x0000004f124e7210 */ /* 0x000fc80007f5e0ff */
[----:B------:R-:W-:-:S05]  /*9b00*/  IADD3.X R79, RZ, R19, RZ, P2, !PT ;  /* 0x00000013ff4f7210 */ /* 0x000fca00017fe4ff */
[----:B------:R1:W5:Y:S04]  /*9b10*/  LDG.E.128 R40, desc[UR60][R78.64] ;  /* 0x0000003c4e287981 */ /* 0x000368000c1e1d00 */
[----:B------:R1:W5:Y:S01]  /*9b20*/  LDG.E.128 R12, desc[UR60][R78.64+0x10] ;  /* 0x0000103c4e0c7981 */ /* 0x000362000c1e1d00 */
        /* <DEDUP_REMOVED lines=277> */
.L_x_4987:
[----:B------:R-:W-:-:S04]  /*ac80*/  LOP3.LUT R25, R16, 0xffffffe0, RZ, 0xc0, !PT ;  /* 0xffffffe010197812 */ /* 0x000fc800078ec0ff */
[----:B------:R-:W-:-:S05]  /*ac90*/  IADD3 R18, P1, R18, R25, RZ ;  /* 0x0000001912127210 */ /* 0x000fca0007f3e0ff */
[----:B------:R-:W-:-:S05]  /*aca0*/  IMAD.X R19, RZ, RZ, R19, P1 ;  /* 0x000000ffff137224 */ /* 0x000fca00008e0613 */
[----:B------:R1:W5:Y:S04]  /*acb0*/  LDG.E.128 R28, desc[UR60][R18.64] ;  /* 0x0000003c121c7981 */ /* 0x000368000c1e1d00 */
[----:B------:R1:W5:Y:S02]  /*acc0*/  LDG.E.128 R24, desc[UR60][R18.64+0x10] ;  /* 0x0000103c12187981 */ /* 0x000364000c1e1d00 */
.L_x_4983:
[----:B------:R-:W-:Y:S05]  /*acd0*/  BSYNC B0 ;  /* 0x0000000000007941 */ /* 0x000fea0003800000 */
.L_x_4982:
[----:B------:R-:W-:Y:S04]  /*ace0*/  BSSY B0, `(.L_x_4988) ;  /* 0x000004b000007945 */ /* 0x000fe80003800000 */
[----:B------:R-:W-:Y:S05]  /*acf0*/  @P0 BRA `(.L_x_4989) ;  /* 0x0000000400240947 */ /* 0x000fea0003800000 */
[----:B-----5:R-:W-:Y:S01]  /*ad00*/  DSETP.GTU.AND P0, PT, |R32|, +INF , PT ;  /* 0x7ff000002000742a */ /* 0x020fe20003f0c200 */
[----:B------:R-:W-:Y:S01]  /*ad10*/  IADD3 R3, R3, R0, RZ ;  /* 0x0000000003037210 */ /* 0x000fe20007ffe0ff */
[----:B------:R-:W-:Y:S02]  /*ad20*/  DSETP.GTU.AND P1, PT, |R34|, +INF , PT ;  /* 0x7ff000002200742a */ /* 0x000fe40003f2c200 */
[----:B------:R-:W-:Y:S02]  /*ad30*/  DSETP.GTU.AND P2, PT, |R4|, +INF , PT ;  /* 0x7ff000000400742a */ /* 0x000fe40003f4c200 */
[----:B-1----:R-:W-:Y:S01]  /*ad40*/  FSEL R18, R32, RZ, !P0 ;  /* 0x000000ff20127208 */ /* 0x002fe20004000000 */
[----:B------:R-:W-:Y:S01]  /*ad50*/  DSETP.GTU.AND P3, PT, |R6|, +INF , PT ;  /* 0x7ff000000600742a */ /* 0x000fe20003f6c200 */
[----:B------:R-:W-:Y:S02]  /*ad60*/  FSEL R19, R33, RZ, !P0 ;  /* 0x000000ff21137208 */ /* 0x000fe40004000000 */
[----:B------:R-:W-:-:S02]  /*ad70*/  ISETP.GE.U32.AND P0, PT, R3, R60, PT ;  /* 0x0000003c0300720c */ /* 0x000fc40003f06070 */
[----:B------:R-:W-:Y:S02]  /*ad80*/  FSEL R32, R34, RZ, !P1 ;  /* 0x000000ff22207208 */ /* 0x000fe40004800000 */
[----:B------:R-:W-:Y:S01]  /*ad90*/  FSEL R33, R35, RZ, !P1 ;  /* 0x000000ff23217208 */ /* 0x000fe20004800000 */
[----:B------:R-:W-:Y:S01]  /*ada0*/  DADD R20, R20, R18 ;  /* 0x0000000014147229 */ /* 0x000fe20000000012 */
[----:B------:R-:W-:Y:S02]  /*adb0*/  FSEL R4, R4, RZ, !P2 ;  /* 0x000000ff04047208 */ /* 0x000fe40005000000 */
[----:B------:R-:W-:Y:S02]  /*adc0*/  FSEL R5, R5, RZ, !P2 ;  /* 0x000000ff05057208 */ /* 0x000fe40005000000 */
[----:B------:R-:W-:Y:S01]  /*add0*/  FSEL R6, R6, RZ, !P3 ;  /* 0x000000ff06067208 */ /* 0x000fe20005800000 */
[----:B------:R-:W-:Y:S01]  /*ade0*/  DADD R44, R44, R32 ;  /* 0x000000002c2c7229 */ /* 0x000fe20000000020 */
[----:B------:R-:W-:-:S02]  /*adf0*/  FSEL R7, R7, RZ, !P3 ;  /* 0x000000ff07077208 */ /* 0x000fc40005800000 */
[----:B------:R-:W-:-:S04]  /*ae00*/  DADD R46, R46, R4 ;  /* 0x000000002e2e7229 */ /* 0x000fc80000000004 */
[----:B------:R-:W-:Y:S01]  /*ae10*/  DADD R48, R48, R6 ;  /* 0x0000000030307229 */ /* 0x000fe20000000006 */
[----:B------:R-:W-:Y:S10]  /*ae20*/  @P0 BRA `(.L_x_4989) ;  /* 0x0000000000d80947 */ /* 0x000ff40003800000 */
[----:B------:R-:W-:Y:S01]  /*ae30*/  DSETP.GTU.AND P0, PT, |R36|, +INF , PT ;  /* 0x7ff000002400742a */ /* 0x000fe20003f0c200 */
[----:B------:R-:W-:Y:S01]  /*ae40*/  IMAD.IADD R3, R3, 0x1, R0 ;  /* 0x0000000103037824 */ /* 0x000fe200078e0200 */
[----:B------:R-:W-:Y:S02]  /*ae50*/  DSETP.GTU.AND P1, PT, |R38|, +INF , PT ;  /* 0x7ff000002600742a */ /* 0x000fe40003f2c200 */
[----:B------:R-:W-:Y:S02]  /*ae60*/  DSETP.GTU.AND P2, PT, |R8|, +INF , PT ;  /* 0x7ff000000800742a */ /* 0x000fe40003f4c200 */
[----:B------:R-:W-:Y:S01]  /*ae70*/  FSEL R4, R36, RZ, !P0 ;  /* 0x000000ff24047208 */ /* 0x000fe20004000000 */
        /* <DEDUP_REMOVED lines=14> */
[----:B------:R-:W-:Y:S01]  /*af60*/  IADD3 R3, R3, R0, RZ ;  /* 0x0000000003037210 */ /* 0x000fe20007ffe0ff */
[----:B------:R-:W-:Y:S02]  /*af70*/  DSETP.GTU.AND P0, PT, |R40|, +INF , PT ;  /* 0x7ff000002800742a */ /* 0x000fe40003f0c200 */
[----:B------:R-:W-:Y:S01]  /*af80*/  DSETP.GTU.AND P1, PT, |R42|, +INF , PT ;  /* 0x7ff000002a00742a */ /* 0x000fe20003f2c200 */
[----:B------:R-:W-:Y:S01]  /*af90*/  ISETP.GE.U32.AND P4, PT, R3, R60, PT ;  /* 0x0000003c0300720c */ /* 0x000fe20003f86070 */
[----:B------:R-:W-:Y:S02]  /*afa0*/  DSETP.GTU.AND P2, PT, |R12|, +INF , PT ;  /* 0x7ff000000c00742a */ /* 0x000fe40003f4c200 */
[----:B------:R-:W-:Y:S01]  /*afb0*/  DSETP.GTU.AND P3, PT, |R14|, +INF , PT ;  /* 0x7ff000000e00742a */ /* 0x000fe20003f6c200 */
[----:B------:R-:W-:Y:S02]  /*afc0*/  FSEL R4, R40, RZ, !P0 ;  /* 0x000000ff28047208 */ /* 0x000fe40004000000 */
[----:B------:R-:W-:-:S02]  /*afd0*/  FSEL R5, R41, RZ, !P0 ;  /* 0x000000ff29057208 */ /* 0x000fc40004000000 */
[----:B------:R-:W-:Y:S02]  /*afe0*/  FSEL R6, R42, RZ, !P1 ;  /* 0x000000ff2a067208 */ /* 0x000fe40004800000 */
[----:B------:R-:W-:Y:S02]  /*aff0*/  FSEL R7, R43, RZ, !P1 ;  /* 0x000000ff2b077208 */ /* 0x000fe40004800000 */
[----:B------:R-:W-:Y:S01]  /*b000*/  FSEL R8, R12, RZ, !P2 ;  /* 0x000000ff0c087208 */ /* 0x000fe20005000000 */
[----:B------:R-:W-:Y:S01]  /*b010*/  DADD R58, R58, R4 ;  /* 0x000000003a3a7229 */ /* 0x000fe20000000004 */
[----:B------:R-:W-:Y:S02]  /*b020*/  FSEL R9, R13, RZ, !P2 ;  /* 0x000000ff0d097208 */ /* 0x000fe40005000000 */
[----:B------:R-:W-:Y:S01]  /*b030*/  FSEL R10, R14, RZ, !P3 ;  /* 0x000000ff0e0a7208 */ /* 0x000fe20005800000 */
[----:B------:R-:W-:Y:S01]  /*b040*/  DADD R62, R62, R6 ;  /* 0x000000003e3e7229 */ /* 0x000fe20000000006 */
[----:B------:R-:W-:-:S02]  /*b050*/  FSEL R11, R15, RZ, !P3 ;  /* 0x000000ff0f0b7208 */ /* 0x000fc40005800000 */
[----:B------:R-:W-:-:S04]  /*b060*/  DADD R64, R64, R8 ;  /* 0x0000000040407229 */ /* 0x000fc80000000008 */
[----:B------:R-:W-:Y:S01]  /*b070*/  DADD R66, R66, R10 ;  /* 0x0000000042427229 */ /* 0x000fe2000000000a */
[----:B------:R-:W-:Y:S10]  /*b080*/  @P4 BRA `(.L_x_4989) ;  /* 0x0000000000404947 */ /* 0x000ff40003800000 */
[----:B------:R-:W-:Y:S02]  /*b090*/  DSETP.GTU.AND P0, PT, |R28|, +INF , PT ;  /* 0x7ff000001c00742a */ /* 0x000fe40003f0c200 */
[----:B------:R-:W-:Y:S02]  /*b0a0*/  DSETP.GTU.AND P1, PT, |R30|, +INF , PT ;  /* 0x7ff000001e00742a */ /* 0x000fe40003f2c200 */
[----:B------:R-:W-:Y:S02]  /*b0b0*/  DSETP.GTU.AND P2, PT, |R24|, +INF , PT ;  /* 0x7ff000001800742a */ /* 0x000fe40003f4c200 */
[----:B------:R-:W-:Y:S01]  /*b0c0*/  DSETP.GTU.AND P3, PT, |R26|, +INF , PT ;  /* 0x7ff000001a00742a */ /* 0x000fe20003f6c200 */
[----:B------:R-:W-:Y:S02]  /*b0d0*/  FSEL R4, R28, RZ, !P0 ;  /* 0x000000ff1c047208 */ /* 0x000fe40004000000 */
[----:B------:R-:W-:Y:S02]  /*b0e0*/  FSEL R5, R29, RZ, !P0 ;  /* 0x000000ff1d057208 */ /* 0x000fe40004000000 */
[----:B------:R-:W-:-:S02]  /*b0f0*/  FSEL R6, R30, RZ, !P1 ;  /* 0x000000ff1e067208 */ /* 0x000fc40004800000 */
[----:B------:R-:W-:Y:S02]  /*b100*/  FSEL R7, R31, RZ, !P1 ;  /* 0x000000ff1f077208 */ /* 0x000fe40004800000 */
[----:B------:R-:W-:Y:S01]  /*b110*/  FSEL R8, R24, RZ, !P2 ;  /* 0x000000ff18087208 */ /* 0x000fe20005000000 */
[----:B------:R-:W-:Y:S01]  /*b120*/  DADD R68, R68, R4 ;  /* 0x0000000044447229 */ /* 0x000fe20000000004 */
[----:B------:R-:W-:Y:S02]  /*b130*/  FSEL R9, R25, RZ, !P2 ;  /* 0x000000ff19097208 */ /* 0x000fe40005000000 */
[----:B------:R-:W-:Y:S01]  /*b140*/  FSEL R10, R26, RZ, !P3 ;  /* 0x000000ff1a0a7208 */ /* 0x000fe20005800000 */
[----:B------:R-:W-:Y:S01]  /*b150*/  DADD R70, R70, R6 ;  /* 0x0000000046467229 */ /* 0x000fe20000000006 */
[----:B------:R-:W-:Y:S02]  /*b160*/  FSEL R11, R27, RZ, !P3 ;  /* 0x000000ff1b0b7208 */ /* 0x000fe40005800000 */
[----:B------:R-:W-:-:S04]  /*b170*/  DADD R72, R72, R8 ;  /* 0x0000000048487229 */ /* 0x000fc80000000008 */
[----:B------:R-:W-:-:S11]  /*b180*/  DADD R74, R74, R10 ;  /* 0x000000004a4a7229 */ /* 0x000fd6000000000a */
.L_x_4989:
[----:B------:R-:W-:Y:S05]  /*b190*/  BSYNC B0 ;  /* 0x0000000000007941 */ /* 0x000fea0003800000 */
.L_x_4988:
[----:B------:R-:W-:Y:S02]  /*b1a0*/  DADD R44, R52, R44 ;  /* 0x00000000342c7229 */ /* 0x000fe4000000002c */
[----:B------:R-:W-:Y:S02]  /*b1b0*/  DADD R48, R56, R48 ;  /* 0x0000000038307229 */ /* 0x000fe40000000030 */
[----:B------:R-:W-:Y:S02]  /*b1c0*/  DADD R46, R54, R46 ;  /* 0x00000000362e7229 */ /* 0x000fe4000000002e */
[----:B------:R-:W-:Y:S02]  /*b1d0*/  DADD R20, R50, R20 ;  /* 0x0000000032147229 */ /* 0x000fe40000000014 */
[----:B------:R-:W-:Y:S02]  /*b1e0*/  DADD R44, R44, R62 ;  /* 0x000000002c2c7229 */ /* 0x000fe4000000003e */
[----:B------:R-:W-:-:S02]  /*b1f0*/  DADD R48, R48, R66 ;  /* 0x0000000030307229 */ /* 0x000fc40000000042 */
[----:B------:R-:W-:Y:S02]  /*b200*/  DADD R46, R46, R64 ;  /* 0x000000002e2e7229 */ /* 0x000fe40000000040 */
[----:B------:R-:W-:Y:S02]  /*b210*/  DADD R20, R20, R58 ;  /* 0x0000000014147229 */ /* 0x000fe4000000003a */
[----:B------:R-:W-:Y:S02]  /*b220*/  DADD R70, R44, R70 ;  /* 0x000000002c467229 */ /* 0x000fe40000000046 */
[----:B------:R-:W-:Y:S02]  /*b230*/  DADD R74, R48, R74 ;  /* 0x00000000304a7229 */ /* 0x000fe4000000004a */
[----:B------:R-:W-:Y:S02]  /*b240*/  DADD R72, R46, R72 ;  /* 0x000000002e487229 */ /* 0x000fe40000000048 */
[----:B------:R-:W-:Y:S01]  /*b250*/  DADD R68, R20, R68 ;  /* 0x0000000014447229 */ /* 0x000fe20000000044 */
[----:B------:R-:W-:Y:S10]  /*b260*/  BRA `(.L_x_4957) ;  /* 0x0000002000807947 */ /* 0x000ff40003800000 */
.L_x_4974:
        /* <DEDUP_REMOVED lines=60> */
.L_x_4992:
[----:B------:R-:W-:-:S05]  /*b630*/  IMAD R28, R16, R3, RZ ;  /* 0x00000003101c7224 */ /* 0x000fca00078e02ff */
[----:B------:R-:W-:Y:S01]  /*b640*/  SHF.R.U32.HI R33, RZ, 0x2, R28 ;  /* 0x00000002ff217819 */ /* 0x000fe2000001161c */
[----:B------:R-:W-:-:S04]  /*b650*/  IMAD.IADD R3, R0, 0x1, R3 ;  /* 0x0000000100037824 */ /* 0x000fc800078e0203 */
[----:B------:R-:W-:-:S04]  /*b660*/  IMAD.WIDE.U32 R32, R33, 0x20, R18 ;  /* 0x0000002021207825 */ /* 0x000fc800078e0012 */
[----:B------:R-:W-:Y:S01]  /*b670*/  IMAD R28, R16, R3, RZ ;  /* 0x00000003101c7224 */ /* 0x000fe200078e02ff */
[----:B------:R-:W2:Y:S04]  /*b680*/  LDG.E.128 R44, desc[UR60][R32.64] ;  /* 0x0000003c202c7981 */ /* 0x000ea8000c1e1d00 */
[----:B------:R-:W-:Y:S01]  /*b690*/  SHF.R.U32.HI R41, RZ, 0x2, R28 ;  /* 0x00000002ff297819 */ /* 0x000fe2000001161c */
[----:B------:R-:W3:Y:S01]  /*b6a0*/  LDG.E.128 R48, desc[UR60][R32.64+0x10] ;  /* 0x0000103c20307981 */ /* 0x000ee2000c1e1d00 */
[----:B------:R-:W-:-:S03]  /*b6b0*/  IADD3 R3, R3, R0, RZ ;  /* 0x0000000003037210 */ /* 0x000fc60007ffe0ff */
[----:B------:R-:W-:-:S04]  /*b6c0*/  IMAD.WIDE.U32 R40, R41, 0x20, R18 ;  /* 0x0000002029287825 */ /* 0x000fc800078e0012 */
[----:B------:R-:W-:Y:S01]  /*b6d0*/  IMAD R28, R16, R3, RZ ;  /* 0x00000003101c7224 */ /* 0x000fe200078e02ff */
[----:B------:R-:W4:Y:S04]  /*b6e0*/  LDG.E.128 R52, desc[UR60][R40.64] ;  /* 0x0000003c28347981 */ /* 0x000f28000c1e1d00 */
[----:B------:R-:W-:Y:S01]  /*b6f0*/  SHF.R.U32.HI R77, RZ, 0x2, R28 ;  /* 0x00000002ff4d7819 */ /* 0x000fe2000001161c */
[----:B------:R-:W5:Y:S01]  /*b700*/  LDG.E.128 R56, desc[UR60][R40.64+0x10] ;  /* 0x0000103c28387981 */ /* 0x000f62000c1e1d00 */
[----:B------:R-:W-:-:S03]  /*b710*/  IMAD.IADD R3, R3, 0x1, R0 ;  /* 0x0000000103037824 */ /* 0x000fc600078e0200 */
[----:B------:R-:W-:-:S04]  /*b720*/  IMAD.WIDE.U32 R76, R77, 0x20, R18 ;  /* 0x000000204d4c7825 */ /* 0x000fc800078e0012 */
[----:B------:R-:W-:Y:S01]  /*b730*/  IMAD R36, R16, R3, RZ ;  /* 0x0000000310247224 */ /* 0x000fe200078e02ff */
[----:B------:R-:W5:Y:S04]  /*b740*/  LDG.E.128 R28, desc[UR60][R76.64] ;  /* 0x0000003c4c1c7981 */ /* 0x000f68000c1e1d00 */
[----:B------:R-:W-:Y:S01]  /*b750*/  SHF.R.U32.HI R79, RZ, 0x2, R36 ;  /* 0x00000002ff4f7819 */ /* 0x000fe20000011624 */
[----:B------:R-:W5:Y:S04]  /*b760*/  LDG.E.128 R32, desc[UR60][R76.64+0x10] ;  /* 0x0000103c4c207981 */ /* 0x000f68000c1e1d00 */
[----:B------:R-:W-:-:S05]  /*b770*/  IMAD.WIDE.U32 R78, R79, 0x20, R18 ;  /* 0x000000204f4e7825 */ /* 0x000fca00078e0012 */
[----:B------:R-:W5:Y:S04]  /*b780*/  LDG.E.128 R36, desc[UR60][R78.64] ;  /* 0x0000003c4e247981 */ /* 0x000f68000c1e1d00 */
[----:B------:R0:W5:Y:S01]  /*b790*/  LDG.E.128 R40, desc[UR60][R78.64+0x10] ;  /* 0x0000103c4e287981 */ /* 0x000162000c1e1d00 */
[----:B------:R-:W-:-:S05]  /*b7a0*/  IADD3 R3, R3, R0, RZ ;  /* 0x0000000003037210 */ /* 0x000fca0007ffe0ff */
[----:B------:R-:W-:Y:S01]  /*b7b0*/  IMAD R61, R0, 0x3, R3 ;  /* 0x00000003003d7824 */ /* 0x000fe200078e0203 */
[----:B--2---:R-:W-:Y:S02]  /*b7c0*/  DSETP.GTU.AND P0, PT, |R44|, +INF , PT ;  /* 0x7ff000002c00742a */ /* 0x004fe40003f0c200 */
[----:B---3--:R-:W-:-:S04]  /*b7d0*/  DSETP.GTU.AND P1, PT, |R48|, +INF , PT ;  /* 0x7ff000003000742a */ /* 0x008fc80003f2c200 */
[----:B------:R-:W-:Y:S01]  /*b7e0*/  FSEL R80, R44, RZ, !P0 ;  /* 0x000000ff2c507208 */ /* 0x000fe20004000000 */
[----:B------:R-:W-:Y:S01]  /*b7f0*/  DSETP.GTU.AND P2, PT, |R50|, +INF , PT ;  /* 0x7ff000003200742a */ /* 0x000fe20003f4c200 */
[----:B------:R-:W-:Y:S01]  /*b800*/  FSEL R81, R45, RZ, !P0 ;  /* 0x000000ff2d517208 */ /* 0x000fe20004000000 */
[----:B------:R-:W-:-:S04]  /*b810*/  DSETP.GTU.AND P0, PT, |R46|, +INF , PT ;  /* 0x7ff000002e00742a */ /* 0x000fc80003f0c200 */
[----:B0-----:R-:W-:Y:S01]  /*b820*/  FSEL R78, R50, RZ, !P2 ;  /* 0x000000ff324e7208 */ /* 0x001fe20005000000 */
[----:B------:R-:W-:Y:S01]  /*b830*/  DADD R26, R26, R80 ;  /* 0x000000001a1a7229 */ /* 0x000fe20000000050 */
[----:B------:R-:W-:Y:S02]  /*b840*/  FSEL R76, R46, RZ, !P0 ;  /* 0x000000ff2e4c7208 */ /* 0x000fe40004000000 */
[----:B------:R-:W-:Y:S01]  /*b850*/  FSEL R77, R47, RZ, !P0 ;  /* 0x000000ff2f4d7208 */ /* 0x000fe20004000000 */
[----:B----4-:R-:W-:Y:S01]  /*b860*/  DSETP.GTU.AND P0, PT, |R52|, +INF , PT ;  /* 0x7ff000003400742a */ /* 0x010fe20003f0c200 */
[----:B------:R-:W-:Y:S01]  /*b870*/  FSEL R80, R48, RZ, !P1 ;  /* 0x000000ff30507208 */ /* 0x000fe20004800000 */
[----:B-----5:R-:W-:Y:S01]  /*b880*/  DSETP.GTU.AND P3, PT, |R58|, +INF , PT ;  /* 0x7ff000003a00742a */ /* 0x020fe20003f6c200 */
[----:B------:R-:W-:Y:S01]  /*b890*/  FSEL R81, R49, RZ, !P1 ;  /* 0x000000ff31517208 */ /* 0x000fe20004800000 */
[----:B------:R-:W-:Y:S01]  /*b8a0*/  DSETP.GTU.AND P1, PT, |R54|, +INF , PT ;  /* 0x7ff000003600742a */ /* 0x000fe20003f2c200 */
[----:B------:R-:W-:Y:S01]  /*b8b0*/  FSEL R79, R51, RZ, !P2 ;  /* 0x000000ff334f7208 */ /* 0x000fe20005000000 */
[----:B------:R-:W-:Y:S01]  /*b8c0*/  DADD R24, R24, R76 ;  /* 0x0000000018187229 */ /* 0x000fe2000000004c */
[----:B------:R-:W-:Y:S01]  /*b8d0*/  FSEL R76, R52, RZ, !P0 ;  /* 0x000000ff344c7208 */ /* 0x000fe20004000000 */
[----:B------:R-:W-:Y:S01]  /*b8e0*/  DSETP.GTU.AND P2, PT, |R56|, +INF , PT ;  /* 0x7ff000003800742a */ /* 0x000fe20003f4c200 */
[----:B------:R-:W-:-:S02]  /*b8f0*/  FSEL R77, R53, RZ, !P0 ;  /* 0x000000ff354d7208 */ /* 0x000fc40004000000 */
        /* <DEDUP_REMOVED lines=9> */
[----:B------:R-:W-:Y:S01]  /*b990*/  ISETP.GE.U32.AND P3, PT, R61, R60, PT ;  /* 0x0000003c3d00720c */ /* 0x000fe20003f66070 */
[----:B------:R-:W-:Y:S01]  /*b9a0*/  DADD R10, R10, R78 ;  /* 0x000000000a0a7229 */ /* 0x000fe2000000004e */
[----:B------:R-:W-:-:S02]  /*b9b0*/  FSEL R80, R56, RZ, !P2 ;  /* 0x000000ff38507208 */ /* 0x000fc40005000000 */
[----:B------:R-:W-:Y:S01]  /*b9c0*/  DADD R6, R6, R76 ;  /* 0x0000000006067229 */ /* 0x000fe2000000004c */
[----:B------:R-:W-:Y:S01]  /*b9d0*/  FSEL R81, R57, RZ, !P2 ;  /* 0x000000ff39517208 */ /* 0x000fe20005000000 */
[----:B------:R-:W-:Y:S01]  /*b9e0*/  DSETP.GTU.AND P2, PT, |R32|, +INF , PT ;  /* 0x7ff000002000742a */ /* 0x000fe20003f4c200 */
[----:B------:R-:W-:Y:S02]  /*b9f0*/  FSEL R76, R28, RZ, !P0 ;  /* 0x000000ff1c4c7208 */ /* 0x000fe40004000000 */
[----:B------:R-:W-:Y:S01]  /*ba00*/  FSEL R77, R29, RZ, !P0 ;  /* 0x000000ff1d4d7208 */ /* 0x000fe20004000000 */
[----:B------:R-:W-:Y:S01]  /*ba10*/  DSETP.GTU.AND P0, PT, |R34|, +INF , PT ;  /* 0x7ff000002200742a */ /* 0x000fe20003f0c200 */
[----:B------:R-:W-:Y:S01]  /*ba20*/  FSEL R78, R30, RZ, !P1 ;  /* 0x000000ff1e4e7208 */ /* 0x000fe20004800000 */
[----:B------:R-:W-:Y:S01]  /*ba30*/  DADD R8, R8, R80 ;  /* 0x0000000008087229 */ /* 0x000fe20000000050 */
[----:B------:R-:W-:Y:S01]  /*ba40*/  FSEL R79, R31, RZ, !P1 ;  /* 0x000000ff1f4f7208 */ /* 0x000fe20004800000 */
[----:B------:R-:W-:-:S02]  /*ba50*/  DSETP.GTU.AND P1, PT, |R38|, +INF , PT ;  /* 0x7ff000002600742a */ /* 0x000fc40003f2c200 */
[----:B------:R-:W-:Y:S01]  /*ba60*/  DADD R4, R4, R76 ;  /* 0x0000000004047229 */ /* 0x000fe2000000004c */
[----:B------:R-:W-:Y:S02]  /*ba70*/  FSEL R76, R32, RZ, !P2 ;  /* 0x000000ff204c7208 */ /* 0x000fe40005000000 */
[----:B------:R-:W-:Y:S01]  /*ba80*/  DADD R62, R62, R78 ;  /* 0x000000003e3e7229 */ /* 0x000fe2000000004e */
[----:B------:R-:W-:Y:S01]  /*ba90*/  FSEL R77, R33, RZ, !P2 ;  /* 0x000000ff214d7208 */ /* 0x000fe20005000000 */
[----:B------:R-:W-:Y:S01]  /*baa0*/  DSETP.GTU.AND P2, PT, |R42|, +INF , PT ;  /* 0x7ff000002a00742a */ /* 0x000fe20003f4c200 */
[----:B------:R-:W-:Y:S02]  /*bab0*/  FSEL R78, R34, RZ, !P0 ;  /* 0x000000ff224e7208 */ /* 0x000fe40004000000 */
[----:B------:R-:W-:Y:S01]  /*bac0*/  FSEL R79, R35, RZ, !P0 ;  /* 0x000000ff234f7208 */ /* 0x000fe20004000000 */
[----:B------:R-:W-:Y:S02]  /*bad0*/  DSETP.GTU.AND P0, PT, |R36|, +INF , PT ;  /* 0x7ff000002400742a */ /* 0x000fe40003f0c200 */
[----:B------:R-:W-:Y:S01]  /*bae0*/  DADD R64, R64, R76 ;  /* 0x0000000040407229 */ /* 0x000fe2000000004c */
[----:B------:R-:W-:-:S02]  /*baf0*/  FSEL R80, R42, RZ, !P2 ;  /* 0x000000ff2a507208 */ /* 0x000fc40005000000 */
[----:B------:R-:W-:Y:S01]  /*bb00*/  DADD R66, R66, R78 ;  /* 0x0000000042427229 */ /* 0x000fe2000000004e */
[----:B------:R-:W-:Y:S02]  /*bb10*/  FSEL R76, R36, RZ, !P0 ;  /* 0x000000ff244c7208 */ /* 0x000fe40004000000 */
[----:B------:R-:W-:Y:S01]  /*bb20*/  FSEL R77, R37, RZ, !P0 ;  /* 0x000000ff254d7208 */ /* 0x000fe20004000000 */
[----:B------:R-:W-:Y:S01]  /*bb30*/  DSETP.GTU.AND P0, PT, |R40|, +INF , PT ;  /* 0x7ff000002800742a */ /* 0x000fe20003f0c200 */
[----:B------:R-:W-:-:S04]  /*bb40*/  FSEL R81, R43, RZ, !P2 ;  /* 0x000000ff2b517208 */ /* 0x000fc80005000000 */
[----:B------:R-:W-:Y:S01]  /*bb50*/  DADD R68, R68, R76 ;  /* 0x0000000044447229 */ /* 0x000fe2000000004c */
[----:B------:R-:W-:Y:S01]  /*bb60*/  FSEL R78, R40, RZ, !P0 ;  /* 0x000000ff284e7208 */ /* 0x000fe20004000000 */
[----:B------:R-:W-:Y:S01]  /*bb70*/  DADD R74, R80, R74 ;  /* 0x00000000504a7229 */ /* 0x000fe2000000004a */
[----:B------:R-:W-:Y:S02]  /*bb80*/  FSEL R76, R38, RZ, !P1 ;  /* 0x000000ff264c7208 */ /* 0x000fe40004800000 */
[----:B------:R-:W-:Y:S02]  /*bb90*/  FSEL R77, R39, RZ, !P1 ;  /* 0x000000ff274d7208 */ /* 0x000fe40004800000 */
[----:B------:R-:W-:-:S04]  /*bba0*/  FSEL R79, R41, RZ, !P0 ;  /* 0x000000ff294f7208 */ /* 0x000fc80004000000 */
[----:B------:R-:W-:Y:S02]  /*bbb0*/  DADD R70, R70, R76 ;  /* 0x0000000046467229 */ /* 0x000fe4000000004c */
[----:B------:R-:W-:Y:S01]  /*bbc0*/  DADD R72, R72, R78 ;  /* 0x0000000048487229 */ /* 0x000fe2000000004e */
[----:B------:R-:W-:Y:S10]  /*bbd0*/  @!P3 BRA `(.L_x_4992) ;  /* 0xfffffff80094b947 */ /* 0x000ff4000383ffff */
[----:B------:R-:W-:Y:S05]  /*bbe0*/  BSYNC B1 ;  /* 0x0000000000017941 */ /* 0x000fea0003800000 */
.L_x_4991:
[----:B------:R-:W-:Y:S05]  /*bbf0*/  BSYNC B0 ;  /* 0x0000000000007941 */ /* 0x000fea0003800000 */
.L_x_4990:
[----:B------:R-:W-:Y:S01]  /*bc00*/  ISETP.GE.U32.AND P1, PT, R3, R60, PT ;  /* 0x0000003c0300720c */ /* 0x000fe20003f26070 */
[----:B------:R-:W-:-:S12]  /*bc10*/  BSSY B0, `(.L_x_4993) ;  /* 0x000001e000007945 */ /* 0x000fd80003800000 */
[----:B------:R-:W-:Y:S05]  /*bc20*/  @P1 BRA `(.L_x_4994) ;  /* 0x0000000000701947 */ /* 0x000fea0003800000 */
[----:B------:R-:W-:-:S05]  /*bc30*/  IMAD R44, R16, R3, RZ ;  /* 0x00000003102c7224 */ /* 0x000fca00078e02ff */
[----:B------:R-:W-:-:S05]  /*bc40*/  SHF.R.U32.HI R77, RZ, 0x2, R44 ;  /* 0x00000002ff4d7819 */ /* 0x000fca000001162c */
[----:B------:R-:W-:-:S05]  /*bc50*/  IMAD.WIDE.U32 R76, R77, 0x20, R18 ;  /* 0x000000204d4c7825 */ /* 0x000fca00078e0012 */
[----:B------:R0:W5:Y:S04]  /*bc60*/  LDG.E.128 R44, desc[UR60][R76.64] ;  /* 0x0000003c4c2c7981 */ /* 0x000168000c1e1d00 */
[----:B------:R0:W5:Y:S01]  /*bc70*/  LDG.E.128 R48, desc[UR60][R76.64+0x10] ;  /* 0x0000103c4c307981 */ /* 0x000162000c1e1d00 */
[----:B------:R-:W-:-:S05]  /*bc80*/  IMAD.IADD R61, R3, 0x1, R0 ;  /* 0x00000001033d7824 */ /* 0x000fca00078e0200 */
[----:B------:R-:W-:-:S13]  /*bc90*/  ISETP.GE.U32.AND P0, PT, R61, R60, PT ;  /* 0x0000003c3d00720c */ /* 0x000fda0003f06070 */
[----:B0-----:R-:W-:Y:S05]  /*bca0*/  @P0 BRA `(.L_x_4994) ;  /* 0x0000000000500947 */ /* 0x001fea0003800000 */
[----:B------:R-:W-:-:S05]  /*bcb0*/  IMAD R52, R16, R61, RZ ;  /* 0x0000003d10347224 */ /* 0x000fca00078e02ff */
[----:B------:R-:W-:-:S05]  /*bcc0*/  SHF.R.U32.HI R77, RZ, 0x2, R52 ;  /* 0x00000002ff4d7819 */ /* 0x000fca0000011634 */
[----:B------:R-:W-:-:S05]  /*bcd0*/  IMAD.WIDE.U32 R76, R77, 0x20, R18 ;  /* 0x000000204d4c7825 */ /* 0x000fca00078e0012 */
[----:B------:R0:W5:Y:S04]  /*bce0*/  LDG.E.128 R52, desc[UR60][R76.64] ;  /* 0x0000003c4c347981 */ /* 0x000168000c1e1d00 */
[----:B------:R0:W5:Y:S01]  /*bcf0*/  LDG.E.128 R56, desc[UR60][R76.64+0x10] ;  /* 0x0000103c4c387981 */ /* 0x000162000c1e1d00 */
[----:B------:R-:W-:-:S04]  /*bd00*/  IADD3 R61, R61, R0, RZ ;  /* 0x000000003d3d7210 */ /* 0x000fc80007ffe0ff */
[----:B------:R-:W-:-:S13]  /*bd10*/  ISETP.GE.U32.AND P0, PT, R61, R60, PT ;  /* 0x0000003c3d00720c */ /* 0x000fda0003f06070 */
[----:B0-----:R-:W-:Y:S05]  /*bd20*/  @P0 BRA `(.L_x_4994) ;  /* 0x0000000000300947 */ /* 0x001fea0003800000 */
[----:B------:R-:W-:Y:S02]  /*bd30*/  IMAD.IADD R29, R61, 0x1, R0 ;  /* 0x000000013d1d7824 */ /* 0x000fe400078e0200 */
[----:B------:R-:W-:-:S03]  /*bd40*/  IMAD R28, R16, R61, RZ ;  /* 0x0000003d101c7224 */ /* 0x000fc600078e02ff */
[----:B------:R-:W-:Y:S02]  /*bd50*/  ISETP.GE.U32.AND P0, PT, R29, R60, PT ;  /* 0x0000003c1d00720c */ /* 0x000fe40003f06070 */
[----:B------:R-:W-:-:S05]  /*bd60*/  SHF.R.U32.HI R77, RZ, 0x2, R28 ;  /* 0x00000002ff4d7819 */ /* 0x000fca000001161c */
[----:B------:R-:W-:-:S05]  /*bd70*/  IMAD.WIDE.U32 R76, R77, 0x20, R18 ;  /* 0x000000204d4c7825 */ /* 0x000fca00078e0012 */
[----:B------:R0:W5:Y:S01]  /*bd80*/  LDG.E.128 R32, desc[UR60][R76.64+0x10] ;  /* 0x0000103c4c207981 */ /* 0x000162000c1e1d00 */
[----:B------:R-:W-:-:S05]  /*bd90*/  @!P0 IMAD R16, R16, R29, RZ ;  /* 0x0000001d10108224 */ /* 0x000fca00078e02ff */
[----:B------:R-:W-:-:S05]  /*bda0*/  @!P0 SHF.R.U32.HI R29, RZ, 0x2, R16 ;  /* 0x00000002ff1d8819 */ /* 0x000fca0000011610 */
[----:B------:R-:W-:Y:S02]  /*bdb0*/  @!P0 IMAD.WIDE.U32 R18, R29, 0x20, R18 ;  /* 0x000000201d128825 */ /* 0x000fe400078e0012 */
[----:B------:R0:W5:Y:S04]  /*bdc0*/  LDG.E.128 R28, desc[UR60][R76.64] ;  /* 0x0000003c4c1c7981 */ /* 0x000168000c1e1d00 */
[----:B------:R0:W5:Y:S04]  /*bdd0*/  @!P0 LDG.E.128 R36, desc[UR60][R18.64] ;  /* 0x0000003c12248981 */ /* 0x000168000c1e1d00 */
[----:B------:R0:W5:Y:S02]  /*bde0*/  @!P0 LDG.E.128 R40, desc[UR60][R18.64+0x10] ;  /* 0x0000103c12288981 */ /* 0x000164000c1e1d00 */
.L_x_4994:
[----:B------:R-:W-:Y:S05]  /*bdf0*/  BSYNC B0 ;  /* 0x0000000000007941 */ /* 0x000fea0003800000 */
.L_x_4993:
[----:B------:R-:W-:Y:S04]  /*be00*/  BSSY B0, `(.L_x_4995) ;  /* 0x000004b000007945 */ /* 0x000fe80003800000 */
[----:B------:R-:W-:Y:S05]  /*be10*/  @P1 BRA `(.L_x_4996) ;  /* 0x0000000400241947 */ /* 0x000fea0003800000 */
[----:B-----5:R-:W-:Y:S01]  /*be20*/  DSETP.GTU.AND P0, PT, |R44|, +INF , PT ;  /* 0x7ff000002c00742a */ /* 0x020fe20003f0c200 */
[----:B------:R-:W-:Y:S01]  /*be30*/  IADD3 R3, R3, R0, RZ ;  /* 0x0000000003037210 */ /* 0x000fe20007ffe0ff */
[----:B------:R-:W-:Y:S02]  /*be40*/  DSETP.GTU.AND P1, PT, |R46|, +INF , PT ;  /* 0x7ff000002e00742a */ /* 0x000fe40003f2c200 */
[----:B------:R-:W-:Y:S02]  /*be50*/  DSETP.GTU.AND P2, PT, |R48|, +INF , PT ;  /* 0x7ff000003000742a */ /* 0x000fe40003f4c200 */
[----:B0-----:R-:W-:Y:S01]  /*be60*/  FSEL R18, R44, RZ, !P0 ;  /* 0x000000ff2c127208 */ /* 0x001fe20004000000 */
        /* <DEDUP_REMOVED lines=68> */
.L_x_4996:
[----:B------:R-:W-:Y:S05]  /*c2b0*/  BSYNC B0 ;  /* 0x0000000000007941 */ /* 0x000fea0003800000 */
.L_x_4995:
        /* <DEDUP_REMOVED lines=13> */
.L_x_4973:
        /* <DEDUP_REMOVED lines=65> */
.L_x_4999:
[----:B------:R-:W-:Y:S01]  /*c7a0*/  SHF.R.U32.HI R37, RZ, 0x2, R3 ;  /* 0x00000002ff257819 */ /* 0x000fe20000011603 */
[----:B------:R-:W-:-:S04]  /*c7b0*/  IMAD.IADD R3, R3, 0x1, R0 ;  /* 0x0000000103037824 */ /* 0x000fc800078e0200 */
[----:B------:R-:W-:Y:S01]  /*c7c0*/  IMAD.WIDE.U32 R36, R37, 0x20, R18 ;  /* 0x0000002025247825 */ /* 0x000fe200078e0012 */
[----:B------:R-:W-:-:S04]  /*c7d0*/  SHF.R.U32.HI R77, RZ, 0x2, R3 ;  /* 0x00000002ff4d7819 */ /* 0x000fc80000011603 */
[----:B------:R-:W2:Y:S01]  /*c7e0*/  LDG.E.128 R44, desc[UR60][R36.64] ;  /* 0x0000003c242c7981 */ /* 0x000ea2000c1e1d00 */
[----:B------:R-:W-:Y:S01]  /*c7f0*/  IMAD.WIDE.U32 R76, R77, 0x20, R18 ;  /* 0x000000204d4c7825 */ /* 0x000fe200078e0012 */
[----:B------:R-:W-:Y:S02]  /*c800*/  IADD3 R3, R3, R0, RZ ;  /* 0x0000000003037210 */ /* 0x000fe40007ffe0ff */
[----:B------:R-:W3:Y:S04]  /*c810*/  LDG.E.128 R48, desc[UR60][R36.64+0x10] ;  /* 0x0000103c24307981 */ /* 0x000ee8000c1e1d00 */
[----:B------:R-:W4:Y:S01]  /*c820*/  LDG.E.128 R52, desc[UR60][R76.64] ;  /* 0x0000003c4c347981 */ /* 0x000f22000c1e1d00 */
[----:B------:R-:W-:-:S03]  /*c830*/  SHF.R.U32.HI R79, RZ, 0x2, R3 ;  /* 0x00000002ff4f7819 */ /* 0x000fc60000011603 */
[----:B------:R0:W5:Y:S02]  /*c840*/  LDG.E.128 R56, desc[UR60][R76.64+0x10] ;  /* 0x0000103c4c387981 */ /* 0x000164000c1e1d00 */
[----:B------:R-:W-:-:S04]  /*c850*/  IMAD.WIDE.U32 R78, R79, 0x20, R18 ;  /* 0x000000204f4e7825 */ /* 0x000fc800078e0012 */
[----:B------:R-:W-:Y:S01]  /*c860*/  IMAD.IADD R3, R3, 0x1, R0 ;  /* 0x0000000103037824 */ /* 0x000fe200078e0200 */
[----:B------:R-:W5:Y:S04]  /*c870*/  LDG.E.128 R28, desc[UR60][R78.64] ;  /* 0x0000003c4e1c7981 */ /* 0x000f68000c1e1d00 */
[----:B------:R-:W-:Y:S01]  /*c880*/  SHF.R.U32.HI R81, RZ, 0x2, R3 ;  /* 0x00000002ff517819 */ /* 0x000fe20000011603 */
[----:B------:R1:W5:Y:S04]  /*c890*/  LDG.E.128 R32, desc[UR60][R78.64+0x10] ;  /* 0x0000103c4e207981 */ /* 0x000368000c1e1d00 */
[----:B------:R-:W-:-:S05]  /*c8a0*/  IMAD.WIDE.U32 R80, R81, 0x20, R18 ;  /* 0x0000002051507825 */ /* 0x000fca00078e0012 */
[----:B------:R-:W5:Y:S04]  /*c8b0*/  LDG.E.128 R36, desc[UR60][R80.64] ;  /* 0x0000003c50247981 */ /* 0x000f68000c1e1d00 */
[----:B------:R4:W5:Y:S01]  /*c8c0*/  LDG.E.128 R40, desc[UR60][R80.64+0x10] ;  /* 0x0000103c50287981 */ /* 0x000962000c1e1d00 */
[----:B------:R-:W-:-:S05]  /*c8d0*/  IADD3 R3, R3, R0, RZ ;  /* 0x0000000003037210 */ /* 0x000fca0007ffe0ff */
[----:B------:R-:W-:Y:S01]  /*c8e0*/  IMAD R61, R0, 0x3, R3 ;  /* 0x00000003003d7824 */ /* 0x000fe200078e0203 */
[----:B--2---:R-:W-:Y:S02]  /*c8f0*/  DSETP.GTU.AND P0, PT, |R44|, +INF , PT ;  /* 0x7ff000002c00742a */ /* 0x004fe40003f0c200 */
[----:B---3--:R-:W-:-:S04]  /*c900*/  DSETP.GTU.AND P1, PT, |R48|, +INF , PT ;  /* 0x7ff000003000742a */ /* 0x008fc80003f2c200 */
[----:B0-----:R-:W-:Y:S01]  /*c910*/  FSEL R76, R44, RZ, !P0 ;  /* 0x000000ff2c4c7208 */ /* 0x001fe20004000000 */
[----:B------:R-:W-:Y:S01]  /*c920*/  DSETP.GTU.AND P2, PT, |R50|, +INF , PT ;  /* 0x7ff000003200742a */ /* 0x000fe20003f4c200 */
[----:B------:R-:W-:Y:S01]  /*c930*/  FSEL R77, R45, RZ, !P0 ;  /* 0x000000ff2d4d7208 */ /* 0x000fe20004000000 */
[----:B------:R-:W-:Y:S01]  /*c940*/  DSETP.GTU.AND P0, PT, |R46|, +INF , PT ;  /* 0x7ff000002e00742a */ /* 0x000fe20003f0c200 */
[----:B-1----:R-:W-:Y:S02]  /*c950*/  FSEL R78, R48, RZ, !P1 ;  /* 0x000000ff304e7208 */ /* 0x002fe40004800000 */
[----:B------:R-:W-:Y:S01]  /*c960*/  FSEL R79, R49, RZ, !P1 ;  /* 0x000000ff314f7208 */ /* 0x000fe20004800000 */
[----:B----4-:R-:W-:Y:S01]  /*c970*/  DSETP.GTU.AND P1, PT, |R54|, +INF , PT ;  /* 0x7ff000003600742a */ /* 0x010fe20003f2c200 */
[----:B------:R-:W-:Y:S01]  /*c980*/  FSEL R80, R50, RZ, !P2 ;  /* 0x000000ff32507208 */ /* 0x000fe20005000000 */
[----:B------:R-:W-:Y:S01]  /*c990*/  DADD R26, R26, R76 ;  /* 0x000000001a1a7229 */ /* 0x000fe2000000004c */
[----:B------:R-:W-:Y:S01]  /*c9a0*/  FSEL R81, R51, RZ, !P2 ;  /* 0x000000ff33517208 */ /* 0x000fe20005000000 */
[----:B-----5:R-:W-:Y:S01]  /*c9b0*/  DSETP.GTU.AND P3, PT, |R58|, +INF , PT ;  /* 0x7ff000003a00742a */ /* 0x020fe20003f6c200 */
[----:B------:R-:W-:Y:S01]  /*c9c0*/  FSEL R76, R46, RZ, !P0 ;  /* 0x000000ff2e4c7208 */ /* 0x000fe20004000000 */
[----:B------:R-:W-:Y:S01]  /*c9d0*/  DADD R20, R20, R78 ;  /* 0x0000000014147229 */ /* 0x000fe2000000004e */
[----:B------:R-:W-:Y:S01]  /*c9e0*/  FSEL R77, R47, RZ, !P0 ;  /* 0x000000ff2f4d7208 */ /* 0x000fe20004000000 */
[----:B------:R-:W-:Y:S01]  /*c9f0*/  DSETP.GTU.AND P0, PT, |R52|, +INF , PT ;  /* 0x7ff000003400742a */ /* 0x000fe20003f0c200 */
[----:B------:R-:W-:Y:S01]  /*ca00*/  FSEL R78, R54, RZ, !P1 ;  /* 0x000000ff364e7208 */ /* 0x000fe20004800000 */
[----:B------:R-:W-:Y:S01]  /*ca10*/  DSETP.GTU.AND P2, PT, |R56|, +INF , PT ;  /* 0x7ff000003800742a */ /* 0x000fe20003f4c200 */
[----:B------:R-:W-:Y:S01]  /*ca20*/  FSEL R79, R55, RZ, !P1 ;  /* 0x000000ff374f7208 */ /* 0x000fe20004800000 */
[----:B------:R-:W-:-:S02]  /*ca30*/  DSETP.GTU.AND P1, PT, |R30|, +INF , PT ;  /* 0x7ff000001e00742a */ /* 0x000fc40003f2c200 */
[----:B------:R-:W-:Y:S01]  /*ca40*/  DADD R24, R24, R76 ;  /* 0x0000000018187229 */ /* 0x000fe2000000004c */
[----:B------:R-:W-:Y:S01]  /*ca50*/  FSEL R76, R52, RZ, !P0 ;  /* 0x000000ff344c7208 */ /* 0x000fe20004000000 */
        /* <DEDUP_REMOVED lines=13> */
[----:B------:R-:W-:-:S02]  /*cb30*/  FSEL R77, R59, RZ, !P3 ;  /* 0x000000ff3b4d7208 */ /* 0x000fc40005800000 */
[----:B------:R-:W-:Y:S01]  /*cb40*/  DADD R62, R62, R78 ;  /* 0x000000003e3e7229 */ /* 0x000fe2000000004e */
[----:B------:R-:W-:-:S03]  /*cb50*/  ISETP.GE.U32.AND P3, PT, R61, R60, PT ;  /* 0x0000003c3d00720c */ /* 0x000fc60003f66070 */
[----:B------:R-:W-:Y:S01]  /*cb60*/  DADD R6, R6, R76 ;  /* 0x0000000006067229 */ /* 0x000fe2000000004c */
[----:B------:R-:W-:Y:S02]  /*cb70*/  FSEL R76, R28, RZ, !P0 ;  /* 0x000000ff1c4c7208 */ /* 0x000fe40004000000 */
[----:B------:R-:W-:Y:S01]  /*cb80*/  FSEL R77, R29, RZ, !P0 ;  /* 0x000000ff1d4d7208 */ /* 0x000fe20004000000 */
[----:B------:R-:W-:-:S05]  /*cb90*/  DSETP.GTU.AND P0, PT, |R34|, +INF , PT ;  /* 0x7ff000002200742a */ /* 0x000fca0003f0c200 */
[----:B------:R-:W-:Y:S01]  /*cba0*/  DADD R4, R4, R76 ;  /* 0x0000000004047229 */ /* 0x000fe2000000004c */
[----:B------:R-:W-:Y:S02]  /*cbb0*/  FSEL R78, R34, RZ, !P0 ;  /* 0x000000ff224e7208 */ /* 0x000fe40004000000 */
[----:B------:R-:W-:Y:S02]  /*cbc0*/  FSEL R76, R32, RZ, !P2 ;  /* 0x000000ff204c7208 */ /* 0x000fe40005000000 */
[----:B------:R-:W-:Y:S01]  /*cbd0*/  FSEL R77, R33, RZ, !P2 ;  /* 0x000000ff214d7208 */ /* 0x000fe20005000000 */
[----:B------:R-:W-:Y:S01]  /*cbe0*/  DSETP.GTU.AND P2, PT, |R42|, +INF , PT ;  /* 0x7ff000002a00742a */ /* 0x000fe20003f4c200 */
[----:B------:R-:W-:Y:S01]  /*cbf0*/  FSEL R79, R35, RZ, !P0 ;  /* 0x000000ff234f7208 */ /* 0x000fe20004000000 */
[----:B------:R-:W-:-:S03]  /*cc00*/  DSETP.GTU.AND P0, PT, |R36|, +INF , PT ;  /* 0x7ff000002400742a */ /* 0x000fc60003f0c200 */
[----:B------:R-:W-:Y:S01]  /*cc10*/  DADD R64, R64, R76 ;  /* 0x0000000040407229 */ /* 0x000fe2000000004c */
[----:B------:R-:W-:Y:S01]  /*cc20*/  FSEL R80, R42, RZ, !P2 ;  /* 0x000000ff2a507208 */ /* 0x000fe20005000000 */
        /* <DEDUP_REMOVED lines=15> */
.L_x_4998:
[----:B------:R-:W-:Y:S05]  /*cd20*/  BSYNC B0 ;  /* 0x0000000000007941 */ /* 0x000fea0003800000 */
.L_x_4997:
[----:B------:R-:W-:Y:S01]  /*cd30*/  ISETP.GE.U32.AND P1, PT, R3, R60, PT ;  /* 0x0000003c0300720c */ /* 0x000fe20003f26070 */
[----:B------:R-:W-:-:S12]  /*cd40*/  BSSY B0, `(.L_x_5000) ;  /* 0x000001a000007945 */ /* 0x000fd80003800000 */
[----:B------:R-:W-:Y:S05]  /*cd50*/  @P1 BRA `(.L_x_5001) ;  /* 0x0000000000601947 */ /* 0x000fea0003800000 */
[----:B------:R-:W-:-:S05]  /*cd60*/  SHF.R.U32.HI R77, RZ, 0x2, R3 ;  /* 0x00000002ff4d7819 */ /* 0x000fca0000011603 */
[----:B------:R-:W-:-:S05]  /*cd70*/  IMAD.WIDE.U32 R76, R77, 0x20, R18 ;  /* 0x000000204d4c7825 */ /* 0x000fca00078e0012 */
[----:B------:R0:W5:Y:S04]  /*cd80*/  LDG.E.128 R44, desc[UR60][R76.64] ;  /* 0x0000003c4c2c7981 */ /* 0x000168000c1e1d00 */
[----:B------:R0:W5:Y:S01]  /*cd90*/  LDG.E.128 R48, desc[UR60][R76.64+0x10] ;  /* 0x0000103c4c307981 */ /* 0x000162000c1e1d00 */
[----:B------:R-:W-:-:S05]  /*cda0*/  IMAD.IADD R61, R3, 0x1, R0 ;  /* 0x00000001033d7824 */ /* 0x000fca00078e0200 */
[----:B------:R-:W-:-:S13]  /*cdb0*/  ISETP.GE.U32.AND P0, PT, R61, R60, PT ;  /* 0x0000003c3d00720c */ /* 0x000fda0003f06070 */
[----:B0-----:R-:W-:Y:S05]  /*cdc0*/  @P0 BRA `(.L_x_5001) ;  /* 0x0000000000440947 */ /* 0x001fea0003800000 */
[----:B------:R-:W-:-:S05]  /*cdd0*/  SHF.R.U32.HI R77, RZ, 0x2, R61 ;  /* 0x00000002ff4d7819 */ /* 0x000fca000001163d */
[----:B------:R-:W-:-:S05]  /*cde0*/  IMAD.WIDE.U32 R76, R77, 0x20, R18 ;  /* 0x000000204d4c7825 */ /* 0x000fca00078e0012 */
[----:B------:R0:W5:Y:S04]  /*cdf0*/  LDG.E.128 R52, desc[UR60][R76.64] ;  /* 0x0000003c4c347981 */ /* 0x000168000c1e1d00 */
[----:B------:R0:W5:Y:S01]  /*ce00*/  LDG.E.128 R56, desc[UR60][R76.64+0x10] ;  /* 0x0000103c4c387981 */ /* 0x000162000c1e1d00 */
[----:B------:R-:W-:-:S04]  /*ce10*/  IADD3 R61, R61, R0, RZ ;  /* 0x000000003d3d7210 */ /* 0x000fc80007ffe0ff */
[----:B------:R-:W-:-:S13]  /*ce20*/  ISETP.GE.U32.AND P0, PT, R61, R60, PT ;  /* 0x0000003c3d00720c */ /* 0x000fda0003f06070 */
[----:B0-----:R-:W-:Y:S05]  /*ce30*/  @P0 BRA `(.L_x_5001) ;  /* 0x0000000000280947 */ /* 0x001fea0003800000 */
[----:B------:R-:W-:Y:S01]  /*ce40*/  IMAD.IADD R29, R61, 0x1, R0 ;  /* 0x000000013d1d7824 */ /* 0x000fe200078e0200 */
[----:B------:R-:W-:-:S04]  /*ce50*/  SHF.R.U32.HI R77, RZ, 0x2, R61 ;  /* 0x00000002ff4d7819 */ /* 0x000fc8000001163d */
[----:B------:R-:W-:Y:S01]  /*ce60*/  ISETP.GE.U32.AND P0, PT, R29, R60, PT ;  /* 0x0000003c1d00720c */ /* 0x000fe20003f06070 */
[----:B------:R-:W-:-:S05]  /*ce70*/  IMAD.WIDE.U32 R76, R77, 0x20, R18 ;  /* 0x000000204d4c7825 */ /* 0x000fca00078e0012 */
[----:B------:R0:W5:Y:S07]  /*ce80*/  LDG.E.128 R32, desc[UR60][R76.64+0x10] ;  /* 0x0000103c4c207981 */ /* 0x00016e000c1e1d00 */
[----:B------:R-:W-:-:S05]  /*ce90*/  @!P0 SHF.R.U32.HI R29, RZ, 0x2, R29 ;  /* 0x00000002ff1d8819 */ /* 0x000fca000001161d */
[----:B------:R-:W-:Y:S02]  /*cea0*/  @!P0 IMAD.WIDE.U32 R18, R29, 0x20, R18 ;  /* 0x000000201d128825 */ /* 0x000fe400078e0012 */
[----:B------:R0:W5:Y:S04]  /*ceb0*/  LDG.E.128 R28, desc[UR60][R76.64] ;  /* 0x0000003c4c1c7981 */ /* 0x000168000c1e1d00 */
[----:B------:R0:W5:Y:S04]  /*cec0*/  @!P0 LDG.E.128 R36, desc[UR60][R18.64] ;  /* 0x0000003c12248981 */ /* 0x000168000c1e1d00 */
[----:B------:R0:W5:Y:S02]  /*ced0*/  @!P0 LDG.E.128 R40, desc[UR60][R18.64+0x10] ;  /* 0x0000103c12288981 */ /* 0x000164000c1e1d00 */
.L_x_5001:
[----:B------:R-:W-:Y:S05]  /*cee0*/  BSYNC B0 ;  /* 0x0000000000007941 */ /* 0x000fea0003800000 */
.L_x_5000:
        /* <DEDUP_REMOVED lines=75> */
.L_x_5003:
[----:B------:R-:W-:Y:S05]  /*d3a0*/  BSYNC B0 ;  /* 0x0000000000007941 */ /* 0x000fea0003800000 */
.L_x_5002:
        /* <DEDUP_REMOVED lines=11> */
[----:B------:R-:W-:-:S11]  /*d460*/  DADD R68, R12, R68 ;  /* 0x000000000c447229 */ /* 0x000fd60000000044 */
.L_x_4957:
[----:B------:R-:W-:Y:S05]  /*d470*/  BSYNC B6 ;  /* 0x0000000000067941 */ /* 0x000fea0003800000 */
.L_x_4956:
[----:B------:R-:W-:Y:S02]  /*d480*/  ULDC UR4, c[0x0][0x23c] ;  /* 0x00008f0000047ab9 */ /* 0x000fe40000000800 */
[----:B------:R-:W-:-:S13]  /*d490*/  ISETP.NE.AND P0, PT, RZ, UR4, PT ;  /* 0x00000004ff007c0c */ /* 0x000fda000bf05270 */
[----:B------:R-:W-:Y:S05]  /*d4a0*/  @!P0 BRA `(.L_x_5004) ;  /* 0x00000000008c8947 */ /* 0x000fea0003800000 */
[----:B-----5:R-:W2:Y:S01]  /*d4b0*/  S2R R4, SR_CgaCtaId ;  /* 0x0000000000047919 */ /* 0x020ea20000008800 */
[----:B------:R-:W3:Y:S01]  /*d4c0*/  LDC R14, c[0x0][RZ] ;  /* 0x00000000ff0e7b82 */ /* 0x000ee20000000800 */
[----:B------:R-:W-:-:S05]  /*d4d0*/  MOV R0, 0x400 ;  /* 0x0000040000007802 */ /* 0x000fca0000000f00 */
[----:B------:R-:W-:Y:S02]  /*d4e0*/  VIADD R3, R0, 0x10 ;  /* 0x0000001000037836 */ /* 0x000fe40000000000 */
[----:B------:R-:W4:Y:S01]  /*d4f0*/  LDC R15, c[0x0][0x4] ;  /* 0x00000100ff0f7b82 */ /* 0x000f220000000800 */
[----:B---3--:R-:W-:Y:S02]  /*d500*/  IMAD R0, R2, R14, R17 ;  /* 0x0000000e02007224 */ /* 0x008fe400078e0211 */
[----:B--2---:R-:W-:-:S04]  /*d510*/  LEA R3, R4, R3, 0x18 ;  /* 0x0000000304037211 */ /* 0x004fc800078ec0ff */
[----:B------:R-:W-:Y:S02]  /*d520*/  LEA R13, R0, R3, 0x5 ;  /* 0x00000003000d7211 */ /* 0x000fe400078e28ff */
[----:B----4-:R-:W-:-:S03]  /*d530*/  SHF.R.U32.HI R0, RZ, 0x1, R15 ;  /* 0x00000001ff007819 */ /* 0x010fc6000001160f */
[----:B------:R2:W-:Y:S01]  /*d540*/  STS.128 [R13], R68 ;  /* 0x000000440d007388 */ /* 0x0005e20000000c00 */
[----:B------:R-:W-:-:S03]  /*d550*/  ISETP.NE.AND P0, PT, R0, RZ, PT ;  /* 0x000000ff0000720c */ /* 0x000fc60003f05270 */
[----:B------:R2:W-:Y:S10]  /*d560*/  STS.128 [R13+0x10], R72 ;  /* 0x000010480d007388 */ /* 0x0005f40000000c00 */
[----:B------:R-:W-:Y:S05]  /*d570*/  @!P0 BRA `(.L_x_5004) ;  /* 0x0000000000588947 */ /* 0x000fea0003800000 */
.L_x_5007:
        /* <DEDUP_REMOVED lines=8> */
[----:B---3--:R-:W-:Y:S05]  /*d600*/  @P0 BRA `(.L_x_5006) ;  /* 0x0000000000280947 */ /* 0x008fea0003800000 */
[----:B------:R-:W-:-:S05]  /*d610*/  IMAD R0, R4, R14, R17 ;  /* 0x0000000e04007224 */ /* 0x000fca00078e0211 */
[----:B------:R-:W-:-:S05]  /*d620*/  LEA R0, R0, R3, 0x5 ;  /* 0x0000000300007211 */ /* 0x000fca00078e28ff */
[----:B------:R-:W2:Y:S04]  /*d630*/  LDS.128 R4, [R0] ;  /* 0x0000000000047984 */ /* 0x000ea80000000c00 */
[----:B------:R-:W3:Y:S01]  /*d640*/  LDS.128 R8, [R0+0x10] ;  /* 0x0000100000087984 */ /* 0x000ee20000000c00 */
[----:B--2---:R-:W-:Y:S02]  /*d650*/  DADD R68, R68, R4 ;  /* 0x0000000044447229 */ /* 0x004fe40000000004 */
[----:B------:R-:W-:Y:S02]  /*d660*/  DADD R70, R70, R6 ;  /* 0x0000000046467229 */ /* 0x000fe40000000006 */
[----:B---3--:R-:W-:Y:S02]  /*d670*/  DADD R72, R72, R8 ;  /* 0x0000000048487229 */ /* 0x008fe40000000008 */
[----:B------:R-:W-:-:S03]  /*d680*/  DADD R74, R74, R10 ;  /* 0x000000004a4a7229 */ /* 0x000fc6000000000a */
[----:B------:R3:W-:Y:S04]  /*d690*/  STS.128 [R13], R68 ;  /* 0x000000440d007388 */ /* 0x0007e80000000c00 */
[----:B------:R3:W-:Y:S04]  /*d6a0*/  STS.128 [R13+0x10], R72 ;  /* 0x000010480d007388 */ /* 0x0007e80000000c00 */
.L_x_5006:
[----:B------:R-:W-:Y:S05]  /*d6b0*/  BSYNC B0 ;  /* 0x0000000000007941 */ /* 0x000fea0003800000 */
.L_x_5005:
[----:B------:R-:W-:Y:S01]  /*d6c0*/  IMAD.MOV.U32 R0, RZ, RZ, R12 ;  /* 0x000000ffff007224 */ /* 0x000fe200078e000c */
[----:B------:R-:W-:Y:S06]  /*d6d0*/  @P1 BRA `(.L_x_5007) ;  /* 0xfffffffc00a81947 */ /* 0x000fec000383ffff */
.L_x_5004:
[----:B------:R-:W-:Y:S02]  /*d6e0*/  ULDC UR4, c[0x0][0x238] ;  /* 0x00008e0000047ab9 */ /* 0x000fe40000000800 */
[----:B------:R-:W-:-:S13]  /*d6f0*/  ISETP.NE.AND P0, PT, RZ, UR4, PT ;  /* 0x00000004ff007c0c */ /* 0x000fda000bf05270 */
[----:B------:R-:W-:Y:S05]  /*d700*/  @!P0 BRA `(.L_x_5008) ;  /* 0x0000000000ec8947 */ /* 0x000fea0003800000 */
[----:B--23-5:R-:W2:Y:S02]  /*d710*/  LDC R13, c[0x0][RZ] ;  /* 0x00000000ff0d7b82 */ /* 0x02cea40000000800 */
        /* <DEDUP_REMOVED lines=17> */
.L_x_5012:
[----:B------:R-:W-:Y:S01]  /*d830*/  IMAD.IADD R4, R17, 0x1, R0 ;  /* 0x0000000111047824 */ /* 0x000fe200078e0200 */
[----:B------:R-:W-:Y:S05]  /*d840*/  WARPSYNC.ALL ;  /* 0x0000000000007948 */ /* 0x000fea0003800000 */
[----:B------:R-:W-:Y:S01]  /*d850*/  BAR.SYNC.DEFER_BLOCKING 0x0 ;  /* 0x0000000000007b1d */ /* 0x000fe20000010000 */
[----:B------:R-:W-:-:S04]  /*d860*/  ISETP.GE.U32.AND P0, PT, R4, R13, PT ;  /* 0x0000000d0400720c */ /* 0x000fc80003f06070 */
[----:B------:R-:W-:Y:S01]  /*d870*/  ISETP.GE.U32.OR P0, PT, R17, R0, P0 ;  /* 0x000000001100720c */ /* 0x000fe20000706470 */
[----:B------:R-:W-:-:S12]  /*d880*/  BSSY B0, `(.L_x_5010) ;  /* 0x000000b000007945 */ /* 0x000fd80003800000 */
[----:B---3--:R-:W-:Y:S05]  /*d890*/  @P0 BRA `(.L_x_5011) ;  /* 0x0000000000240947 */ /* 0x008fea0003800000 */
        /* <DEDUP_REMOVED lines=9> */
.L_x_5011:
[----:B------:R-:W-:Y:S05]  /*d930*/  BSYNC B0 ;  /* 0x0000000000007941 */ /* 0x000fea0003800000 */
.L_x_5010:
[----:B------:R-:W-:-:S04]  /*d940*/  SHF.R.S32.HI R0, RZ, 0x1, R0 ;  /* 0x00000001ff007819 */ /* 0x000fc80000011400 */
[----:B------:R-:W-:-:S13]  /*d950*/  ISETP.GE.AND P0, PT, R0, 0x20, PT ;  /* 0x000000200000780c */ /* 0x000fda0003f06270 */
[----:B------:R-:W-:Y:S05]  /*d960*/  @P0 BRA `(.L_x_5012) ;  /* 0xfffffffc00b00947 */ /* 0x000fea000383ffff */
[----:B------:R-:W-:-:S07]  /*d970*/  IMAD.MOV.U32 R0, RZ, RZ, 0x20 ;  /* 0x00000020ff007424 */ /* 0x000fce00078e00ff */
.L_x_5009:
[----:B------:R-:W-:Y:S01]  /*d980*/  ISETP.GE.AND P0, PT, R0, 0x2, PT ;  /* 0x000000020000780c */ /* 0x000fe20003f06270 */
[----:B------:R-:W-:Y:S05]  /*d990*/  WARPSYNC.ALL ;  /* 0x0000000000007948 */ /* 0x000fea0003800000 */
[----:B------:R-:W-:Y:S07]  /*d9a0*/  BAR.SYNC.DEFER_BLOCKING 0x0 ;  /* 0x0000000000007b1d */ /* 0x000fee0000010000 */
[----:B------:R-:W-:Y:S05]  /*d9b0*/  @!P0 BRA `(.L_x_5008) ;  /* 0x0000000000408947 */ /* 0x000fea0003800000 */
[----:B--23--:R-:W-:-:S07]  /*d9c0*/  MOV R3, 0x1 ;  /* 0x0000000100037802 */ /* 0x00cfce0000000f00 */
.L_x_5013:
[----:B------:R-:W-:Y:S04]  /*d9d0*/  SHFL.DOWN PT, R5, R69, R3, 0x1f ;  /* 0x08001f0345057589 */ /* 0x000fe800000e0000 */
[----:B------:R-:W2:Y:S04]  /*d9e0*/  SHFL.DOWN PT, R4, R68, R3, 0x1f ;  /* 0x08001f0344047589 */ /* 0x000ea800000e0000 */
[----:B------:R-:W-:Y:S04]  /*d9f0*/  SHFL.DOWN PT, R7, R71, R3, 0x1f ;  /* 0x08001f0347077589 */ /* 0x000fe800000e0000 */
[----:B------:R-:W3:Y:S04]  /*da00*/  SHFL.DOWN PT, R6, R70, R3, 0x1f ;  /* 0x08001f0346067589 */ /* 0x000ee800000e0000 */
[----:B------:R-:W-:Y:S04]  /*da10*/  SHFL.DOWN PT, R9, R73, R3, 0x1f ;  /* 0x08001f0349097589 */ /* 0x000fe800000e0000 */
[----:B------:R-:W4:Y:S04]  /*da20*/  SHFL.DOWN PT, R8, R72, R3, 0x1f ;  /* 0x08001f0348087589 */ /* 0x000f2800000e0000 */
[----:B------:R-:W-:Y:S04]  /*da30*/  SHFL.DOWN PT, R11, R75, R3, 0x1f ;  /* 0x08001f034b0b7589 */ /* 0x000fe800000e0000 */
[----:B------:R5:W0:Y:S01]  /*da40*/  SHFL.DOWN PT, R10, R74, R3, 0x1f ;  /* 0x08001f034a0a7589 */ /* 0x000a2200000e0000 */
[----:B--2---:R-:W-:-:S02]  /*da50*/  DADD R68, R4, R68 ;  /* 0x0000000004447229 */ /* 0x004fc40000000044 */
[----:B---3--:R-:W-:Y:S01]  /*da60*/  DADD R70, R6, R70 ;  /* 0x0000000006467229 */ /* 0x008fe20000000046 */
[----:B-----5:R-:W-:-:S05]  /*da70*/  IMAD.SHL.U32 R3, R3, 0x2, RZ ;  /* 0x0000000203037824 */ /* 0x020fca00078e00ff */
[----:B------:R-:W-:Y:S01]  /*da80*/  ISETP.GE.AND P0, PT, R3, R0, PT ;  /* 0x000000000300720c */ /* 0x000fe20003f06270 */
[----:B----4-:R-:W-:Y:S02]  /*da90*/  DADD R72, R8, R72 ;  /* 0x0000000008487229 */ /* 0x010fe40000000048 */
[----:B0-----:R-:W-:-:S10]  /*daa0*/  DADD R74, R10, R74 ;  /* 0x000000000a4a7229 */ /* 0x001fd4000000004a */
[----:B------:R-:W-:Y:S05]  /*dab0*/  @!P0 BRA `(.L_x_5013) ;  /* 0xfffffffc00c48947 */ /* 0x000fea000383ffff */
.L_x_5008:
[----:B--23--:R-:W2:Y:S01]  /*dac0*/  LDC R3, c[0x0][0x3f4] ;  /* 0x0000fd00ff037b82 */ /* 0x00cea20000000800 */
[----:B01----:R-:W-:Y:S02]  /*dad0*/  CS2R R18, SRZ ;  /* 0x0000000000127805 */ /* 0x003fe4000001ff00 */
[----:B--2---:R-:W-:-:S13]  /*dae0*/  ISETP.NE.AND P1, PT, R3, RZ, PT ;  /* 0x000000ff0300720c */ /* 0x004fda0003f25270 */
[----:B------:R-:W-:Y:S05]  /*daf0*/  @!P1 BRA `(.L_x_5014) ;  /* 0x0000001000489947 */ /* 0x000fea0003800000 */
[----:B-----5:R-:W-:Y:S01]  /*db00*/  MOV R4, RZ ;  /* 0x000000ff00047202 */ /* 0x020fe20000000f00 */
        /* <DEDUP_REMOVED lines=273> */
.L_x_5014:
[----:B------:R-:W-:Y:S02]  /*ec20*/  ULDC.64 UR4, c[0x0][0x5f8] ;  /* 0x00017e0000047ab9 */ /* 0x000fe40000000a00 */
[----:B-----5:R-:W-:-:S05]  /*ec30*/  IADD3 R6, P0, R19, UR4, RZ ;  /* 0x0000000413067c10 */ /* 0x020fca000ff1e0ff */
        /* <DEDUP_REMOVED lines=276> */
.L_x_5015:
        /* <DEDUP_REMOVED lines=279> */
.L_x_5016:
        /* <DEDUP_REMOVED lines=277> */
.L_x_5017:
        /* <DEDUP_REMOVED lines=297> */
.L_x_5019:
        /* <DEDUP_REMOVED lines=277> */
.L_x_5020:
        /* <DEDUP_REMOVED lines=279> */
.L_x_5021:
        /* <DEDUP_REMOVED lines=277> */
.L_x_5022:
        /* <DEDUP_REMOVED lines=16> */
.L_x_5024:
[----:B------:R-:W-:Y:S05]  /*167e0*/  BSYNC B0 ;  /* 0x0000000000007941 */ /* 0x000fea0003800000 */
.L_x_5023:
        /* <DEDUP_REMOVED lines=17> */
.L_x_5026:
[----:B------:R-:W-:Y:S05]  /*16900*/  BSYNC B0 ;  /* 0x0000000000007941 */ /* 0x000fea0003800000 */
.L_x_5025:
        /* <DEDUP_REMOVED lines=35> */
.L_x_5028:
[----:B------:R-:W-:Y:S05]  /*16b40*/  BSYNC B0 ;  /* 0x0000000000007941 */ /* 0x000fea0003800000 */
.L_x_5027:
        /* <DEDUP_REMOVED lines=34> */
[----:B------:R-:W1:Y:S01]  /*16d70*/  LDC R38, c[0x0][0x4] ;  /* 0x00000100ff267b82 */ /* 0x000e620000000800 */
[----:B------:R-:W-:Y:S01]  /*16d80*/  BSSY B1, `(.L_x_5032) ;  /* 0x0000017000017945 */ /* 0x000fe20003800000 */
[----:B------:R-:W-:Y:S01]  /*16d90*/  IMAD.U32 R30, RZ, RZ, UR10 ;  /* 0x0000000aff1e7e24 */ /* 0x000fe2000f8e00ff */
[----:B------:R-:W-:Y:S01]  /*16da0*/  MOV R31, UR11 ;  /* 0x0000000b001f7c02 */ /* 0x000fe20008000f00 */
[----:B------:R-:W-:Y:S01]  /*16db0*/  IMAD.U32 R24, RZ, RZ, UR10 ;  /* 0x0000000aff187e24 */ /* 0x000fe2000f8e00ff */
[----:B------:R-:W-:Y:S01]  /*16dc0*/  MOV R25, UR11 ;  /* 0x0000000b00197c02 */ /* 0x000fe20008000f00 */
[----:B------:R-:W-:Y:S01]  /*16dd0*/  IMAD.U32 R26, RZ, RZ, UR10 ;  /* 0x0000000aff1a7e24 */ /* 0x000fe2000f8e00ff */
[----:B------:R-:W-:Y:S01]  /*16de0*/  MOV R27, UR11 ;  /* 0x0000000b001b7c02 */ /* 0x000fe20008000f00 */
[----:B------:R-:W-:Y:S02]  /*16df0*/  IMAD R0, R0, UR7, RZ ;  /* 0x0000000700007c24 */ /* 0x000fe4000f8e02ff */
[----:B-1----:R-:W-:-:S07]  /*16e00*/  IMAD R38, R38, UR6, RZ ;  /* 0x0000000626267c24 */ /* 0x002fce000f8e02ff */
.L_x_5033:
[----:B0-----:R-:W0:Y:S01]  /*16e10*/  LDC.64 R14, c[0x0][0x610] ;  /* 0x00018400ff0e7b82 */ /* 0x001e220000000a00 */
[----:B------:R-:W-:-:S04]  /*16e20*/  IMAD.IADD R21, R0, 0x1, R3 ;  /* 0x0000000100157824 */ /* 0x000fc800078e0203 */
[----:B0-----:R-:W-:-:S05]  /*16e30*/  IMAD.WIDE.U32 R14, R21, 0x20, R14 ;  /* 0x00000020150e7825 */ /* 0x001fca00078e000e */
[----:B------:R-:W2:Y:S04]  /*16e40*/  LDG.E.64 R20, desc[UR60][R14.64] ;  /* 0x0000003c0e147981 */ /* 0x000ea8000c1e1b00 */
[----:B------:R-:W3:Y:S04]  /*16e50*/  LDG.E.64 R32, desc[UR60][R14.64+0x8] ;  /* 0x0000083c0e207981 */ /* 0x000ee8000c1e1b00 */
[----:B------:R-:W4:Y:S04]  /*16e60*/  LDG.E.64 R34, desc[UR60][R14.64+0x10] ;  /* 0x0000103c0e227981 */ /* 0x000f28000c1e1b00 */
[----:B------:R-:W5:Y:S01]  /*16e70*/  LDG.E.64 R36, desc[UR60][R14.64+0x18] ;  /* 0x0000183c0e247981 */ /* 0x000f62000c1e1b00 */
[----:B------:R-:W-:-:S04]  /*16e80*/  IADD3 R3, R38, R3, RZ ;  /* 0x0000000326037210 */ /* 0x000fc80007ffe0ff */
[----:B------:R-:W-:Y:S01]  /*16e90*/  ISETP.GE.U32.AND P0, PT, R3, UR8, PT ;  /* 0x0000000803007c0c */ /* 0x000fe2000bf06070 */
[----:B--2---:R-:W-:Y:S02]  /*16ea0*/  DADD R28, R20, R28 ;  /* 0x00000000141c7229 */ /* 0x004fe4000000001c */
[----:B---3--:R-:W-:Y:S02]  /*16eb0*/  DADD R30, R32, R30 ;  /* 0x00000000201e7229 */ /* 0x008fe4000000001e */
[----:B----4-:R-:W-:Y:S02]  /*16ec0*/  DADD R24, R34, R24 ;  /* 0x0000000022187229 */ /* 0x010fe40000000018 */
[----:B-----5:R-:W-:-:S06]  /*16ed0*/  DADD R26, R36, R26 ;  /* 0x00000000241a7229 */ /* 0x020fcc000000001a */
[----:B------:R-:W-:Y:S05]  /*16ee0*/  @!P0 BRA `(.L_x_5033) ;  /* 0xfffffffc00c88947 */ /* 0x000fea000383ffff */
[----:B------:R-:W-:Y:S05]  /*16ef0*/  BSYNC B1 ;  /* 0x0000000000017941 */ /* 0x000fea0003800000 */
.L_x_5032:
[----:B------:R-:W-:Y:S05]  /*16f00*/  BRA `(.L_x_5031) ;  /* 0x00000000008c7947 */ /* 0x000fea0003800000 */
.L_x_5030:
        /* <DEDUP_REMOVED lines=10> */
[----:B------:R-:W1:Y:S01]  /*16fb0*/  LDC R23, c[0x0][RZ] ;  /* 0x00000000ff177b82 */ /* 0x000e620000000800 */
[----:B------:R-:W-:Y:S01]  /*16fc0*/  IMAD.MOV.U32 R3, RZ, RZ, R2 ;  /* 0x000000ffff037224 */ /* 0x000fe200078e0002 */
[----:B------:R-:W-:Y:S01]  /*16fd0*/  MOV R30, UR10 ;  /* 0x0000000a001e7c02 */ /* 0x000fe20008000f00 */
[----:B------:R-:W-:Y:S01]  /*16fe0*/  IMAD.U32 R31, RZ, RZ, UR11 ;  /* 0x0000000bff1f7e24 */ /* 0x000fe2000f8e00ff */
[----:B------:R-:W-:Y:S01]  /*16ff0*/  MOV R24, UR10 ;  /* 0x0000000a00187c02 */ /* 0x000fe20008000f00 */
[----:B------:R-:W-:Y:S01]  /*17000*/  IMAD.U32 R25, RZ, RZ, UR11 ;  /* 0x0000000bff197e24 */ /* 0x000fe2000f8e00ff */
[----:B------:R-:W-:Y:S01]  /*17010*/  MOV R26, UR10 ;  /* 0x0000000a001a7c02 */ /* 0x000fe20008000f00 */
[----:B------:R-:W-:Y:S01]  /*17020*/  IMAD.U32 R27, RZ, RZ, UR11 ;  /* 0x0000000bff1b7e24 */ /* 0x000fe2000f8e00ff */
[----:B------:R-:W2:Y:S01]  /*17030*/  LDC.64 R38, c[0x0][0x610] ;  /* 0x00018400ff267b82 */ /* 0x000ea20000000a00 */
[----:B------:R-:W-:-:S07]  /*17040*/  IMAD R0, R0, UR6, RZ ;  /* 0x0000000600007c24 */ /* 0x000fce000f8e02ff */
[----:B------:R-:W3:Y:S02]  /*17050*/  LDC R42, c[0x0][0x4] ;  /* 0x00000100ff2a7b82 */ /* 0x000ee40000000800 */
.L_x_5034:
[----:B0-----:R-:W-:-:S05]  /*17060*/  IADD3 R14, R0, R3, RZ ;  /* 0x00000003000e7210 */ /* 0x001fca0007ffe0ff */
[----:B-1----:R-:W-:-:S04]  /*17070*/  IMAD R15, R14, R23, R17 ;  /* 0x000000170e0f7224 */ /* 0x002fc800078e0211 */
[----:B--2---:R-:W-:-:S05]  /*17080*/  IMAD.WIDE.U32 R14, R15, 0x20, R38 ;  /* 0x000000200f0e7825 */ /* 0x004fca00078e0026 */
[----:B------:R-:W2:Y:S04]  /*17090*/  LDG.E.64 R20, desc[UR60][R14.64] ;  /* 0x0000003c0e147981 */ /* 0x000ea8000c1e1b00 */
[----:B------:R-:W4:Y:S04]  /*170a0*/  LDG.E.64 R32, desc[UR60][R14.64+0x8] ;  /* 0x0000083c0e207981 */ /* 0x000f28000c1e1b00 */
[----:B------:R-:W5:Y:S04]  /*170b0*/  LDG.E.64 R34, desc[UR60][R14.64+0x10] ;  /* 0x0000103c0e227981 */ /* 0x000f68000c1e1b00 */
[----:B------:R-:W5:Y:S01]  /*170c0*/  LDG.E.64 R36, desc[UR60][R14.64+0x18] ;  /* 0x0000183c0e247981 */ /* 0x000f62000c1e1b00 */
[----:B---3--:R-:W-:-:S05]  /*170d0*/  IMAD.IADD R3, R42, 0x1, R3 ;  /* 0x000000012a037824 */ /* 0x008fca00078e0203 */
[----:B------:R-:W-:Y:S01]  /*170e0*/  ISETP.GE.U32.AND P0, PT, R3, UR7, PT ;  /* 0x0000000703007c0c */ /* 0x000fe2000bf06070 */
[----:B--2---:R-:W-:Y:S02]  /*170f0*/  DADD R28, R20, R28 ;  /* 0x00000000141c7229 */ /* 0x004fe4000000001c */
[----:B----4-:R-:W-:Y:S02]  /*17100*/  DADD R30, R32, R30 ;  /* 0x00000000201e7229 */ /* 0x010fe4000000001e */
[----:B-----5:R-:W-:Y:S02]  /*17110*/  DADD R24, R34, R24 ;  /* 0x0000000022187229 */ /* 0x020fe40000000018 */
[----:B------:R-:W-:-:S06]  /*17120*/  DADD R26, R36, R26 ;  /* 0x00000000241a7229 */ /* 0x000fcc000000001a */
[----:B------:R-:W-:Y:S05]  /*17130*/  @!P0 BRA `(.L_x_5034) ;  /* 0xfffffffc00c88947 */ /* 0x000fea000383ffff */
.L_x_5031:
[----:B------:R-:W-:Y:S05]  /*17140*/  BSYNC B0 ;  /* 0x0000000000007941 */ /* 0x000fea0003800000 */
.L_x_5029:
[----:B0-----:R-:W0:Y:S01]  /*17150*/  LDC R14, c[0x0][RZ] ;  /* 0x00000000ff0e7b82 */ /* 0x001e220000000800 */
[----:B------:R-:W-:Y:S01]  /*17160*/  UIADD3 UR4, UR4, 0x10, URZ ;  /* 0x0000001004047890 */ /* 0x000fe2000fffe03f */
[----:B------:R-:W-:-:S03]  /*17170*/  ULDC UR6, c[0x0][0x4] ;  /* 0x0000010000067ab9 */ /* 0x000fc60000000800 */
[----:B------:R-:W-:Y:S02]  /*17180*/  ULEA UR4, UR5, UR4, 0x18 ;  /* 0x0000000405047291 */ /* 0x000fe4000f8ec03f */
[----:B------:R-:W-:-:S06]  /*17190*/  USHF.R.U32.HI UR5, URZ, 0x1, UR6 ;  /* 0x000000013f057899 */ /* 0x000fcc0008011606 */
[----:B------:R-:W-:Y:S01]  /*171a0*/  ISETP.NE.AND P0, PT, RZ, UR5, PT ;  /* 0x00000005ff007c0c */ /* 0x000fe2000bf05270 */
[----:B0-----:R-:W-:-:S05]  /*171b0*/  IMAD R0, R2, R14, R17 ;  /* 0x0000000e02007224 */ /* 0x001fca00078e0211 */
[----:B------:R-:W-:-:S05]  /*171c0*/  LEA R3, R0, UR4, 0x5 ;  /* 0x0000000400037c11 */ /* 0x000fca000f8e28ff */
[----:B------:R0:W-:Y:S04]  /*171d0*/  STS.128 [R3], R28 ;  /* 0x0000001c03007388 */ /* 0x0001e80000000c00 */
[----:B------:R0:W-:Y:S01]  /*171e0*/  STS.128 [R3+0x10], R24 ;  /* 0x0000101803007388 */ /* 0x0001e20000000c00 */
[----:B------:R-:W-:Y:S05]  /*171f0*/  @!P0 BRA `(.L_x_5035) ;  /* 0x0000000000548947 */ /* 0x000fea0003800000 */
[----:B------:R-:W-:-:S07]  /*17200*/  MOV R15, UR5 ;  /* 0x00000005000f7c02 */ /* 0x000fce0008000f00 */
.L_x_5038:
[----:B------:R-:W-:Y:S01]  /*17210*/  IMAD.IADD R0, R2, 0x1, R15 ;  /* 0x0000000102007824 */ /* 0x000fe200078e020f */
[----:B------:R-:W-:Y:S01]  /*17220*/  BAR.SYNC.DEFER_BLOCKING 0x0 ;  /* 0x0000000000007b1d */ /* 0x000fe20000010000 */
[----:B------:R-:W-:-:S03]  /*17230*/  ISETP.GT.AND P2, PT, R15, 0x1, PT ;  /* 0x000000010f00780c */ /* 0x000fc60003f44270 */
[----:B------:R-:W-:Y:S02]  /*17240*/  ISETP.GE.U32.AND P0, PT, R0, UR6, PT ;  /* 0x0000000600007c0c */ /* 0x000fe4000bf06070 */
[----:B------:R-:W-:Y:S02]  /*17250*/  BSSY B0, `(.L_x_5036) ;  /* 0x000000e000007945 */ /* 0x000fe40003800000 */
[----:B------:R-:W-:Y:S02]  /*17260*/  ISETP.GE.U32.OR P0, PT, R2, R15, P0 ;  /* 0x0000000f0200720c */ /* 0x000fe40000706470 */
[----:B------:R-:W-:-:S11]  /*17270*/  SHF.R.S32.HI R15, RZ, 0x1, R15 ;  /* 0x00000001ff0f7819 */ /* 0x000fd6000001140f */
[----:B-1----:R-:W-:Y:S05]  /*17280*/  @P0 BRA `(.L_x_5037) ;  /* 0x0000000000280947 */ /* 0x002fea0003800000 */
[----:B------:R-:W-:-:S05]  /*17290*/  IMAD R0, R0, R14, R17 ;  /* 0x0000000e00007224 */ /* 0x000fca00078e0211 */
[----:B------:R-:W-:-:S05]  /*172a0*/  LEA R0, R0, UR4, 0x5 ;  /* 0x0000000400007c11 */ /* 0x000fca000f8e28ff */
[----:B------:R-:W0:Y:S04]  /*172b0*/  LDS.128 R32, [R0] ;  /* 0x0000000000207984 */ /* 0x000e280000000c00 */
[----:B------:R-:W1:Y:S01]  /*172c0*/  LDS.128 R36, [R0+0x10] ;  /* 0x0000100000247984 */ /* 0x000e620000000c00 */
[----:B0-----:R-:W-:Y:S02]  /*172d0*/  DADD R28, R28, R32 ;  /* 0x000000001c1c7229 */ /* 0x001fe40000000020 */
[----:B------:R-:W-:Y:S02]  /*172e0*/  DADD R30, R30, R34 ;  /* 0x000000001e1e7229 */ /* 0x000fe40000000022 */
[----:B-1----:R-:W-:Y:S02]  /*172f0*/  DADD R24, R24, R36 ;  /* 0x0000000018187229 */ /* 0x002fe40000000024 */
[----:B------:R-:W-:-:S03]  /*17300*/  DADD R26, R26, R38 ;  /* 0x000000001a1a7229 */ /* 0x000fc60000000026 */
[----:B------:R1:W-:Y:S04]  /*17310*/  STS.128 [R3], R28 ;  /* 0x0000001c03007388 */ /* 0x0003e80000000c00 */
[----:B------:R1:W-:Y:S04]  /*17320*/  STS.128 [R3+0x10], R24 ;  /* 0x0000101803007388 */ /* 0x0003e80000000c00 */
.L_x_5037:
[----:B------:R-:W-:Y:S05]  /*17330*/  BSYNC B0 ;  /* 0x0000000000007941 */ /* 0x000fea0003800000 */
.L_x_5036:
[----:B------:R-:W-:Y:S05]  /*17340*/  @P2 BRA `(.L_x_5038) ;  /* 0xfffffffc00b02947 */ /* 0x000fea000383ffff */
.L_x_5035:
[----:B------:R-:W-:Y:S02]  /*17350*/  ULDC UR4, c[0x0][0x238] ;  /* 0x00008e0000047ab9 */ /* 0x000fe40000000800 */
[----:B------:R-:W-:-:S13]  /*17360*/  ISETP.NE.AND P0, PT, RZ, UR4, PT ;  /* 0x00000004ff007c0c */ /* 0x000fda000bf05270 */
[----:B------:R-:W-:Y:S05]  /*17370*/  @!P0 BRA `(.L_x_5039) ;  /* 0x0000000000c48947 */ /* 0x000fea0003800000 */
[----:B------:R-:W-:Y:S02]  /*17380*/  ISETP.GT.AND P0, PT, R14, 0x20, PT ;  /* 0x000000200e00780c */ /* 0x000fe40003f04270 */
[----:B------:R-:W-:-:S11]  /*17390*/  MOV R0, R14 ;  /* 0x0000000e00007202 */ /* 0x000fd60000000f00 */
[----:B------:R-:W-:Y:S05]  /*173a0*/  @!P0 BRA `(.L_x_5040) ;  /* 0x00000000006c8947 */ /* 0x000fea0003800000 */
[----:B------:R-:W-:Y:S01]  /*173b0*/  LEA.HI R0, R14, R14, RZ, 0x1 ;  /* 0x0000000e0e007211 */ /* 0x000fe200078f08ff */
[----:B------:R2:W-:Y:S03]  /*173c0*/  STS.128 [R3], R28 ;  /* 0x0000001c03007388 */ /* 0x0005e60000000c00 */
[----:B------:R-:W-:Y:S01]  /*173d0*/  SHF.R.S32.HI R2, RZ, 0x1, R0 ;  /* 0x00000001ff027819 */ /* 0x000fe20000011400 */
[----:B------:R2:W-:Y:S01]  /*173e0*/  STS.128 [R3+0x10], R24 ;  /* 0x0000101803007388 */ /* 0x0005e20000000c00 */
[----:B------:R-:W-:Y:S02]  /*173f0*/  IMAD.MOV.U32 R0, RZ, RZ, 0x20 ;  /* 0x00000020ff007424 */ /* 0x000fe400078e00ff */
[----:B------:R-:W-:-:S13]  /*17400*/  ISETP.GE.AND P0, PT, R2, 0x20, PT ;  /* 0x000000200200780c */ /* 0x000fda0003f06270 */
[----:B--2---:R-:W-:Y:S05]  /*17410*/  @!P0 BRA `(.L_x_5040) ;  /* 0x0000000000508947 */ /* 0x004fea0003800000 */
.L_x_5043:
[----:B------:R-:W-:Y:S01]  /*17420*/  IADD3 R0, R17, R2, RZ ;  /* 0x0000000211007210 */ /* 0x000fe20007ffe0ff */
[----:B------:R-:W-:Y:S03]  /*17430*/  BAR.SYNC.DEFER_BLOCKING 0x0 ;  /* 0x0000000000007b1d */ /* 0x000fe60000010000 */
[----:B------:R-:W-:-:S03]  /*17440*/  ISETP.GE.U32.AND P0, PT, R0, R14, PT ;  /* 0x0000000e0000720c */ /* 0x000fc60003f06070 */
[----:B------:R-:W-:Y:S01]  /*17450*/  BSSY B0, `(.L_x_5041) ;  /* 0x000000c000007945 */ /* 0x000fe20003800000 */
[----:B------:R-:W-:-:S13]  /*17460*/  ISETP.GE.U32.OR P0, PT, R17, R2, P0 ;  /* 0x000000021100720c */ /* 0x000fda0000706470 */
[----:B--2---:R-:W-:Y:S05]  /*17470*/  @P0 BRA `(.L_x_5042) ;  /* 0x0000000000240947 */ /* 0x004fea0003800000 */
[----:B------:R-:W-:-:S05]  /*17480*/  IMAD R0, R2, 0x20, R3 ;  /* 0x0000002002007824 */ /* 0x000fca00078e0203 */
[----:B------:R-:W0:Y:S04]  /*17490*/  LDS.128 R32, [R0] ;  /* 0x0000000000207984 */ /* 0x000e280000000c00 */
[----:B------:R-:W2:Y:S01]  /*174a0*/  LDS.128 R36, [R0+0x10] ;  /* 0x0000100000247984 */ /* 0x000ea20000000c00 */
[----:B01----:R-:W-:Y:S02]  /*174b0*/  DADD R28, R28, R32 ;  /* 0x000000001c1c7229 */ /* 0x003fe40000000020 */
[----:B------:R-:W-:Y:S02]  /*174c0*/  DADD R30, R30, R34 ;  /* 0x000000001e1e7229 */ /* 0x000fe40000000022 */
[----:B--2---:R-:W-:Y:S02]  /*174d0*/  DADD R24, R24, R36 ;  /* 0x0000000018187229 */ /* 0x004fe40000000024 */
[----:B------:R-:W-:-:S03]  /*174e0*/  DADD R26, R26, R38 ;  /* 0x000000001a1a7229 */ /* 0x000fc60000000026 */
[----:B------:R2:W-:Y:S04]  /*174f0*/  STS.128 [R3], R28 ;  /* 0x0000001c03007388 */ /* 0x0005e80000000c00 */
[----:B------:R2:W-:Y:S04]  /*17500*/  STS.128 [R3+0x10], R24 ;  /* 0x0000101803007388 */ /* 0x0005e80000000c00 */
.L_x_5042:
[----:B------:R-:W-:Y:S05]  /*17510*/  BSYNC B0 ;  /* 0x0000000000007941 */ /* 0x000fea0003800000 */
.L_x_5041:
[----:B------:R-:W-:-:S04]  /*17520*/  SHF.R.S32.HI R2, RZ, 0x1, R2 ;  /* 0x00000001ff027819 */ /* 0x000fc80000011402 */
[----:B------:R-:W-:-:S13]  /*17530*/  ISETP.GE.AND P0, PT, R2, 0x20, PT ;  /* 0x000000200200780c */ /* 0x000fda0003f06270 */
[----:B------:R-:W-:Y:S05]  /*17540*/  @P0 BRA `(.L_x_5043) ;  /* 0xfffffffc00b40947 */ /* 0x000fea000383ffff */
[----:B------:R-:W-:-:S07]  /*17550*/  MOV R0, 0x20 ;  /* 0x0000002000007802 */ /* 0x000fce0000000f00 */
.L_x_5040:
[----:B------:R-:W-:Y:S01]  /*17560*/  BAR.SYNC.DEFER_BLOCKING 0x0 ;  /* 0x0000000000007b1d */ /* 0x000fe20000010000 */
[----:B------:R-:W-:-:S13]  /*17570*/  ISETP.GE.AND P0, PT, R0, 0x2, PT ;  /* 0x000000020000780c */ /* 0x000fda0003f06270 */
[----:B------:R-:W-:Y:S05]  /*17580*/  @!P0 BRA `(.L_x_5039) ;  /* 0x0000000000408947 */ /* 0x000fea0003800000 */
[----:B------:R-:W-:-:S07]  /*17590*/  IMAD.MOV.U32 R17, RZ, RZ, 0x1 ;  /* 0x00000001ff117424 */ /* 0x000fce00078e00ff */
.L_x_5044:
[----:B012---:R-:W-:Y:S04]  /*175a0*/  SHFL.DOWN PT, R3, R29, R17, 0x1f ;  /* 0x08001f111d037589 */ /* 0x007fe800000e0000 */
[----:B------:R-:W0:Y:S04]  /*175b0*/  SHFL.DOWN PT, R2, R28, R17, 0x1f ;  /* 0x08001f111c027589 */ /* 0x000e2800000e0000 */
[----:B------:R-:W-:Y:S04]  /*175c0*/  SHFL.DOWN PT, R15, R31, R17, 0x1f ;  /* 0x08001f111f0f7589 */ /* 0x000fe800000e0000 */
[----:B------:R-:W1:Y:S04]  /*175d0*/  SHFL.DOWN PT, R14, R30, R17, 0x1f ;  /* 0x08001f111e0e7589 */ /* 0x000e6800000e0000 */
[----:B------:R-:W-:Y:S04]  /*175e0*/  SHFL.DOWN PT, R21, R25, R17, 0x1f ;  /* 0x08001f1119157589 */ /* 0x000fe800000e0000 */
[----:B------:R-:W2:Y:S04]  /*175f0*/  SHFL.DOWN PT, R20, R24, R17, 0x1f ;  /* 0x08001f1118147589 */ /* 0x000ea800000e0000 */
[----:B------:R-:W-:Y:S04]  /*17600*/  SHFL.DOWN PT, R33, R27, R17, 0x1f ;  /* 0x08001f111b217589 */ /* 0x000fe800000e0000 */
[----:B------:R3:W4:Y:S01]  /*17610*/  SHFL.DOWN PT, R32, R26, R17, 0x1f ;  /* 0x08001f111a207589 */ /* 0x00072200000e0000 */
[----:B0-----:R-:W-:-:S02]  /*17620*/  DADD R28, R2, R28 ;  /* 0x00000000021c7229 */ /* 0x001fc4000000001c */
[----:B-1----:R-:W-:Y:S01]  /*17630*/  DADD R30, R14, R30 ;  /* 0x000000000e1e7229 */ /* 0x002fe2000000001e */
[----:B---3--:R-:W-:-:S04]  /*17640*/  SHF.L.U32 R17, R17, 0x1, RZ ;  /* 0x0000000111117819 */ /* 0x008fc800000006ff */
[----:B------:R-:W-:Y:S01]  /*17650*/  ISETP.GE.AND P0, PT, R17, R0, PT ;  /* 0x000000001100720c */ /* 0x000fe20003f06270 */
[----:B--2---:R-:W-:Y:S02]  /*17660*/  DADD R24, R20, R24 ;  /* 0x0000000014187229 */ /* 0x004fe40000000018 */
[----:B----4-:R-:W-:-:S10]  /*17670*/  DADD R26, R32, R26 ;  /* 0x00000000201a7229 */ /* 0x010fd4000000001a */
[----:B------:R-:W-:Y:S05]  /*17680*/  @!P0 BRA `(.L_x_5044) ;  /* 0xfffffffc00c48947 */ /* 0x000fea000383ffff */
.L_x_5039:
        /* <DEDUP_REMOVED lines=9> */
[----:B012---:R-:W2:Y:S04]  /*17720*/  LDG.E.64 R2, desc[UR60][R4.64] ;  /* 0x0000003c04027981 */ /* 0x007ea8000c1e1b00 */
[----:B------:R-:W3:Y:S04]  /*17730*/  LDG.E.64 R6, desc[UR60][R4.64+0x8] ;  /* 0x0000083c04067981 */ /* 0x000ee8000c1e1b00 */
[----:B------:R-:W4:Y:S04]  /*17740*/  LDG.E.64 R8, desc[UR60][R4.64+0x10] ;  /* 0x0000103c04087981 */ /* 0x000f28000c1e1b00 */
[----:B------:R-:W5:Y:S01]  /*17750*/  LDG.E.64 R10, desc[UR60][R4.64+0x18] ;  /* 0x0000183c040a7981 */ /* 0x000f62000c1e1b00 */
[----:B--2---:R-:W-:-:S02]  /*17760*/  DADD R28, R28, R2 ;  /* 0x000000001c1c7229 */ /* 0x004fc40000000002 */
[----:B---3--:R-:W-:Y:S02]  /*17770*/  DADD R30, R30, R6 ;  /* 0x000000001e1e7229 */ /* 0x008fe40000000006 */
[----:B----4-:R-:W-:Y:S02]  /*17780*/  DADD R24, R24, R8 ;  /* 0x0000000018187229 */ /* 0x010fe40000000008 */
[----:B-----5:R-:W-:-:S11]  /*17790*/  DADD R26, R26, R10 ;  /* 0x000000001a1a7229 */ /* 0x020fd6000000000a */
.L_x_5046:
        /* <DEDUP_REMOVED lines=9> */
[----:B012---:R0:W1:Y:S01]  /*17830*/  LDC.64 R2, c[0x4][R0] ;  /* 0x0100000000027b82 */ /* 0x0070620000000a00 */
        /* <DEDUP_REMOVED lines=11> */
.L_x_5048:
        /* <DEDUP_REMOVED lines=21> */
[----:B-1-3--:R-:W-:Y:S05]  /*17a40*/  CALL.ABS.NOINC R2 ;  /* 0x0000000002007343 */ /* 0x00afea0003c00000 */
.L_x_5049:
[----:B------:R-:W-:Y:S01]  /*17a50*/  ULDC.64 UR4, c[0x0][0x5f8] ;  /* 0x00017e0000047ab9 */ /* 0x000fe20000000a00 */
[----:B------:R-:W-:Y:S02]  /*17a60*/  ISETP.NE.AND P6, PT, R17, 0x1, PT ;  /* 0x000000011100780c */ /* 0x000fe40003fc5270 */
[----:B------:R-:W-:-:S04]  /*17a70*/  IADD3 R2, P0, R19, UR4, RZ ;  /* 0x0000000413027c10 */ /* 0x000fc8000ff1e0ff */
[----:B012---:R-:W-:-:S05]  /*17a80*/  IADD3.X R3, RZ, UR5, RZ, P0, !PT ;  /* 0x00000005ff037c10 */ /* 0x007fca00087fe4ff */
        /* <DEDUP_REMOVED lines=18> */
.L_x_5050:
        /* <DEDUP_REMOVED lines=22> */
.L_x_5051:
[----:B------:R-:W-:Y:S02]  /*17d10*/  ULDC.64 UR4, c[0x0][0x5f8] ;  /* 0x00017e0000047ab9 */ /* 0x000fe40000000a00 */
[----:B------:R-:W-:-:S04]  /*17d20*/  IADD3 R16, P0, R16, UR4, RZ ;  /* 0x0000000410107c10 */ /* 0x000fc8000ff1e0ff */
[----:B------:R-:W-:-:S05]  /*17d30*/  IADD3.X R17, RZ, UR5, RZ, P0, !PT ;  /* 0x00000005ff117c10 */ /* 0x000fca00087fe4ff */
[----:B------:R-:W-:Y:S01]  /*17d40*/  STG.E.64 desc[UR60][R16.64], R26 ;  /* 0x0000001a10007986 */ /* 0x000fe2000c101b3c */
[----:B------:R-:W-:Y:S05]  /*17d50*/  EXIT ;  /* 0x000000000000794d */ /* 0x000fea0003800000 */
.L_x_5047:
[----:B------:R-:W-:Y:S04]  /*17d60*/  STG.E.64 desc[UR60][R4.64], R28 ;  /* 0x0000001c04007986 */ /* 0x000fe8000c101b3c */
[----:B------:R-:W-:Y:S04]  /*17d70*/  STG.E.64 desc[UR60][R4.64+0x8], R30 ;  /* 0x0000081e04007986 */ /* 0x000fe8000c101b3c */
[----:B------:R-:W-:Y:S04]  /*17d80*/  STG.E.64 desc[UR60][R4.64+0x10], R24 ;  /* 0x0000101804007986 */ /* 0x000fe8000c101b3c */
[----:B------:R-:W-:Y:S01]  /*17d90*/  STG.E.64 desc[UR60][R4.64+0x18], R26 ;  /* 0x0000181a04007986 */ /* 0x000fe2000c101b3c */
[----:B------:R-:W-:Y:S05]  /*17da0*/  EXIT ;  /* 0x000000000000794d */ /* 0x000fea0003800000 */
.L_x_5045:
        /* <DEDUP_REMOVED lines=12> */
.L_x_5052:
        /* <DEDUP_REMOVED lines=21> */
.L_x_5054:
        /* <DEDUP_REMOVED lines=22> */
.L_x_5055:
        /* <DEDUP_REMOVED lines=22> */
.L_x_5056:
        /* <DEDUP_REMOVED lines=22> */
.L_x_5057:
[----:B------:R-:W-:Y:S02]  /*183e0*/  ULDC.64 UR4, c[0x0][0x5f8] ;  /* 0x00017e0000047ab9 */ /* 0x000fe40000000a00 */
[----:B------:R-:W-:-:S04]  /*183f0*/  IADD3 R16, P0, R16, UR4, RZ ;  /* 0x0000000410107c10 */ /* 0x000fc8000ff1e0ff */
[----:B------:R-:W-:-:S05]  /*18400*/  IADD3.X R17, RZ, UR5, RZ, P0, !PT ;  /* 0x00000005ff117c10 */ /* 0x000fca00087fe4ff */
[----:B------:R-:W-:Y:S01]  /*18410*/  STG.E.64 desc[UR60][R16.64], R26 ;  /* 0x0000001a10007986 */ /* 0x000fe2000c101b3c */
[----:B------:R-:W-:Y:S05]  /*18420*/  EXIT ;  /* 0x000000000000794d */ /* 0x000fea0003800000 */
.L_x_5053:
[----:B------:R-:W-:Y:S04]  /*18430*/  STG.E.64 desc[UR60][R6.64], R28 ;  /* 0x0000001c06007986 */ /* 0x000fe8000c101b3c */
[----:B------:R-:W-:Y:S04]  /*18440*/  STG.E.64 desc[UR60][R8.64], R30 ;  /* 0x0000001e08007986 */ /* 0x000fe8000c101b3c */
[----:B------:R-:W-:Y:S04]  /*18450*/  STG.E.64 desc[UR60][R10.64], R24 ;  /* 0x000000180a007986 */ /* 0x000fe8000c101b3c */
[----:B------:R-:W-:Y:S01]  /*18460*/  STG.E.64 desc[UR60][R12.64], R26 ;  /* 0x0000001a0c007986 */ /* 0x000fe2000c101b3c */
[----:B------:R-:W-:Y:S05]  /*18470*/  EXIT ;  /* 0x000000000000794d */ /* 0x000fea0003800000 */
.L_x_5018:
        /* <DEDUP_REMOVED lines=23> */
[----:B--2---:R-:W-:-:S02]  /*185f0*/  DADD R68, R68, R2 ;  /* 0x0000000044447229 */ /* 0x004fc40000000002 */
[----:B---3--:R-:W-:Y:S02]  /*18600*/  DADD R70, R70, R6 ;  /* 0x0000000046467229 */ /* 0x008fe40000000006 */
[----:B----4-:R-:W-:Y:S02]  /*18610*/  DADD R72, R72, R8 ;  /* 0x0000000048487229 */ /* 0x010fe40000000008 */
[----:B-----5:R-:W-:-:S11]  /*18620*/  DADD R74, R74, R10 ;  /* 0x000000004a4a7229 */ /* 0x020fd6000000000a */
.L_x_5059:
        /* <DEDUP_REMOVED lines=21> */
.L_x_5061:
        /* <DEDUP_REMOVED lines=22> */
.L_x_5062:
        /* <DEDUP_REMOVED lines=22> */
.L_x_5063:
        /* <DEDUP_REMOVED lines=10> */
[----:B0-----:R0:W3:Y:S01]  /*18ae0*/  LDC.64 R2, c[0x4][R0] ;  /* 0x0100000000027b82 */ /* 0x0010e20000000a00 */
        /* <DEDUP_REMOVED lines=10> */
[----:B-123--:R-:W-:Y:S05]  /*18b90*/  CALL.ABS.NOINC R2 ;  /* 0x0000000002007343 */ /* 0x00efea0003c00000 */
.L_x_5064:
[----:B------:R-:W-:Y:S02]  /*18ba0*/  ULDC.64 UR4, c[0x0][0x5f8] ;  /* 0x00017e0000047ab9 */ /* 0x000fe40000000a00 */
[----:B------:R-:W-:-:S04]  /*18bb0*/  IADD3 R16, P0, R16, UR4, RZ ;  /* 0x0000000410107c10 */ /* 0x000fc8000ff1e0ff */
[----:B------:R-:W-:-:S05]  /*18bc0*/  IADD3.X R17, RZ, UR5, RZ, P0, !PT ;  /* 0x00000005ff117c10 */ /* 0x000fca00087fe4ff */
[----:B------:R-:W-:Y:S01]  /*18bd0*/  STG.E.64 desc[UR60][R16.64], R74 ;  /* 0x0000004a10007986 */ /* 0x000fe2000c101b3c */
[----:B------:R-:W-:Y:S05]  /*18be0*/  EXIT ;  /* 0x000000000000794d */ /* 0x000fea0003800000 */
.L_x_5060:
[----:B------:R-:W-:Y:S04]  /*18bf0*/  STG.E.64 desc[UR60][R4.64], R68 ;  /* 0x0000004404007986 */ /* 0x000fe8000c101b3c */
[----:B------:R-:W-:Y:S04]  /*18c00*/  STG.E.64 desc[UR60][R4.64+0x8], R70 ;  /* 0x0000084604007986 */ /* 0x000fe8000c101b3c */
[----:B------:R-:W-:Y:S04]  /*18c10*/  STG.E.64 desc[UR60][R4.64+0x10], R72 ;  /* 0x0000104804007986 */ /* 0x000fe8000c101b3c */
[----:B------:R-:W-:Y:S01]  /*18c20*/  STG.E.64 desc[UR60][R4.64+0x18], R74 ;  /* 0x0000184a04007986 */ /* 0x000fe2000c101b3c */
[----:B------:R-:W-:Y:S05]  /*18c30*/  EXIT ;  /* 0x000000000000794d */ /* 0x000fea0003800000 */
.L_x_5058:
        /* <DEDUP_REMOVED lines=12> */
.L_x_5065:
        /* <DEDUP_REMOVED lines=21> */
.L_x_5067:
        /* <DEDUP_REMOVED lines=22> */
.L_x_5068:
        /* <DEDUP_REMOVED lines=22> */
.L_x_5069:
        /* <DEDUP_REMOVED lines=10> */
[----:B0-----:R0:W3:Y:S01]  /*191b0*/  LDC.64 R2, c[0x4][R0] ;  /* 0x0100000000027b82 */ /* 0x0010e20000000a00 */
        /* <DEDUP_REMOVED lines=10> */
[----:B-123--:R-:W-:Y:S05]  /*19260*/  CALL.ABS.NOINC R2 ;  /* 0x0000000002007343 */ /* 0x00efea0003c00000 */
.L_x_5070:
[----:B------:R-:W-:Y:S02]  /*19270*/  ULDC.64 UR4, c[0x0][0x5f8] ;  /* 0x00017e0000047ab9 */ /* 0x000fe40000000a00 */
[----:B------:R-:W-:-:S04]  /*19280*/  IADD3 R16, P0, R16, UR4, RZ ;  /* 0x0000000410107c10 */ /* 0x000fc8000ff1e0ff */
[----:B------:R-:W-:-:S05]  /*19290*/  IADD3.X R17, RZ, UR5, RZ, P0, !PT ;  /* 0x00000005ff117c10 */ /* 0x000fca00087fe4ff */
[----:B------:R-:W-:Y:S01]  /*192a0*/  STG.E.64 desc[UR60][R16.64], R74 ;  /* 0x0000004a10007986 */ /* 0x000fe2000c101b3c */
[----:B------:R-:W-:Y:S05]  /*192b0*/  EXIT ;  /* 0x000000000000794d */ /* 0x000fea0003800000 */
.L_x_5066:
[----:B------:R-:W-:Y:S04]  /*192c0*/  STG.E.64 desc[UR60][R6.64], R68 ;  /* 0x0000004406007986 */ /* 0x000fe8000c101b3c */
[----:B------:R-:W-:Y:S04]  /*192d0*/  STG.E.64 desc[UR60][R8.64], R70 ;  /* 0x0000004608007986 */ /* 0x000fe8000c101b3c */
[----:B------:R-:W-:Y:S04]  /*192e0*/  STG.E.64 desc[UR60][R10.64], R72 ;  /* 0x000000480a007986 */ /* 0x000fe8000c101b3c */
[----:B------:R-:W-:Y:S01]  /*192f0*/  STG.E.64 desc[UR60][R20.64], R74 ;  /* 0x0000004a14007986 */ /* 0x000fe2000c101b3c */
[----:B------:R-:W-:Y:S05]  /*19300*/  EXIT ;  /* 0x000000000000794d */ /* 0x000fea0003800000 */
.L_x_5071:
        /* <DEDUP_REMOVED lines=15> */
.L_x_9853:


//--------------------- .text._ZN2at6native13reduce_kernelILi512ELi1ENS0_8ReduceOpIN3c108BFloat16ENS0_14func_wrapper_tIfZNS0_11sum_functorIS4_ffEclERNS_14TensorIteratorEEUlffE_EEjfLi4ELi8EEEEEvT1_ --------------------------
	.section	.text._ZN2at6native13reduce_kernelILi512ELi1ENS0_8ReduceOpIN3c108BFloat16ENS0_14func_wrapper_tIfZNS0_11sum_functorIS4_ffEclERNS_14TensorIteratorEEUlffE_EEjfLi4ELi8EEEEEvT1_,"ax",@progbits
	.align	128
        .global         _ZN2at6native13reduce_kernelILi512ELi1ENS0_8ReduceOpIN3c108BFloat16ENS0_14func_wrapper_tIfZNS0_11sum_functorIS4_ffEclERNS_14TensorIteratorEEUlffE_EEjfLi4ELi8EEEEEvT1_
        .type           _ZN2at6native13reduce_kernelILi512ELi1ENS0_8ReduceOpIN3c108BFloat16ENS0_14func_wrapper_tIfZNS0_11sum_functorIS4_ffEclERNS_14TensorIteratorEEUlffE_EEjfLi4ELi8EEEEEvT1_,@function
        .size           _ZN2at6native13reduce_kernelILi512ELi1ENS0_8ReduceOpIN3c108BFloat16ENS0_14func_wrapper_tIfZNS0_11sum_functorIS4_ffEclERNS_14TensorIteratorEEUlffE_EEjfLi4ELi8EEEEEvT1_,(.L_x_9854 - _ZN2at6native13reduce_kernelILi512ELi1ENS0_8ReduceOpIN3c108BFloat16ENS0_14func_wrapper_tIfZNS0_11sum_functorIS4_ffEclERNS_14TensorIteratorEEUlffE_EEjfLi4ELi8EEEEEvT1_)
        .other          _ZN2at6native13reduce_kernelILi512ELi1ENS0_8ReduceOpIN3c108BFloat16ENS0_14func_wrapper_tIfZNS0_11sum_functorIS4_ffEclERNS_14TensorIteratorEEUlffE_EEjfLi4ELi8EEEEEvT1_,@"STO_CUDA_ENTRY STV_DEFAULT"
_ZN2at6native13reduce_kernelILi512ELi1ENS0_8ReduceOpIN3c108BFloat16ENS0_14func_wrapper_tIfZNS0_11sum_functorIS4_ffEclERNS_14TensorIteratorEEUlffE_EEjfLi4ELi8EEEEEvT1_:
.text._ZN2at6native13reduce_kernelILi512ELi1ENS0_8ReduceOpIN3c108BFloat16ENS0_14func_wrapper_tIfZNS0_11sum_functorIS4_ffEclERNS_14TensorIteratorEEUlffE_EEjfLi4ELi8EEEEEvT1_:
        /* <DEDUP_REMOVED lines=287> */
.L_x_5072:
        /* <DEDUP_REMOVED lines=50> */
.L_x_5081:
[----:B------:R-:W-:Y:S05]  /*1510*/  BSYNC B3 ;  /* 0x0000000000037941 */ /* 0x000fea0003800000 */
.L_x_5080:
        /* <DEDUP_REMOVED lines=9> */
[----:B--2---:R-:W-:-:S04]  /*15b0*/  IMAD.U32 R9, R6, 0x10000, RZ ;  /* 0x0001000006097824 */ /* 0x004fc800078e00ff */
[----:B------:R-:W-:-:S07]  /*15c0*/  FADD.FTZ R9, R9, UR4 ;  /* 0x0000000409097e21 */ /* 0x000fce0008010000 */
.L_x_5079:
[----:B------:R-:W-:Y:S05]  /*15d0*/  BSYNC B2 ;  /* 0x0000000000027941 */ /* 0x000fea0003800000 */
.L_x_5078:
[C---:B------:R-:W-:Y:S02]  /*15e0*/  IADD3 R7, P0, -R17.reuse, 0x8, RZ ;  /* 0x0000000811077810 */ /* 0x040fe40007f1e1ff */
[----:B------:R-:W-:Y:S02]  /*15f0*/  IADD3 R10, R17, -0x8, R2 ;  /* 0xfffffff8110a7810 */ /* 0x000fe40007ffe002 */
[----:B------:R-:W-:Y:S02]  /*1600*/  LEA R12, P1, R7, R12, 0x1 ;  /* 0x0000000c070c7211 */ /* 0x000fe400078208ff */
[----:B------:R-:W-:-:S04]  /*1610*/  IADD3.X R4, RZ, -0x1, RZ, P0, !PT ;  /* 0xffffffffff047810 */ /* 0x000fc800007fe4ff */
[----:B------:R-:W-:-:S07]  /*1620*/  LEA.HI.X R13, R7, R13, R4, 0x1, P1 ;  /* 0x0000000d070d7211 */ /* 0x000fce00008f0c04 */
.L_x_5077:
[----:B------:R-:W-:Y:S05]  /*1630*/  BSYNC B1 ;  /* 0x0000000000017941 */ /* 0x000fea0003800000 */
.L_x_5076:
[----:B------:R-:W-:Y:S01]  /*1640*/  LEA R7, R5, 0x7, 0x3 ;  /* 0x0000000705077811 */ /* 0x000fe200078e18ff */
[----:B------:R-:W-:Y:S01]  /*1650*/  BSSY B1, `(.L_x_5082) ;  /* 0x000002c000017945 */ /* 0x000fe20003800000 */
[----:B------:R-:W-:Y:S01]  /*1660*/  ISETP.NE.AND P1, PT, RZ, UR27, PT ;  /* 0x0000001bff007c0c */ /* 0x000fe2000bf25270 */
[--C-:B------:R-:W-:Y:S01]  /*1670*/  IMAD.MOV.U32 R17, RZ, RZ, R11.reuse ;  /* 0x000000ffff117224 */ /* 0x100fe200078e000b */
[----:B------:R-:W-:Y:S01]  /*1680*/  ISETP.GE.U32.AND P0, PT, R7, R10, PT ;  /* 0x0000000a0700720c */ /* 0x000fe20003f06070 */
[--C-:B------:R-:W-:Y:S01]  /*1690*/  IMAD.MOV.U32 R18, RZ, RZ, R11.reuse ;  /* 0x000000ffff127224 */ /* 0x100fe200078e000b */
[----:B------:R-:W-:Y:S01]  /*16a0*/  ISETP.NE.AND P2, PT, R3, RZ, PT ;  /* 0x000000ff0300720c */ /* 0x000fe20003f45270 */
[----:B------:R-:W-:Y:S01]  /*16b0*/  IMAD.MOV.U32 R19, RZ, RZ, R11 ;  /* 0x000000ffff137224 */ /* 0x000fe200078e000b */
[-C--:B------:R-:W-:Y:S02]  /*16c0*/  MOV R20, R11.reuse ;  /* 0x0000000b00147202 */ /* 0x080fe40000000f00 */
[----:B------:R-:W-:-:S02]  /*16d0*/  MOV R2, R11 ;  /* 0x0000000b00027202 */ /* 0x000fc40000000f00 */
[----:B------:R-:W-:-:S05]  /*16e0*/  MOV R16, R11 ;  /* 0x0000000b00107202 */ /* 0x000fca0000000f00 */
[----:B------:R-:W-:Y:S05]  /*16f0*/  @P0 BRA `(.L_x_5083) ;  /* 0x0000000000840947 */ /* 0x000fea0003800000 */
[----:B------:R-:W-:Y:S01]  /*1700*/  IMAD.MOV.U32 R21, RZ, RZ, R5 ;  /* 0x000000ffff157224 */ /* 0x000fe200078e0005 */
[-C--:B------:R-:W-:Y:S01]  /*1710*/  MOV R20, R11.reuse ;  /* 0x0000000b00147202 */ /* 0x080fe20000000f00 */
[--C-:B------:R-:W-:Y:S01]  /*1720*/  IMAD.MOV.U32 R18, RZ, RZ, R11.reuse ;  /* 0x000000ffff127224 */ /* 0x100fe200078e000b */
[-C--:B------:R-:W-:Y:S01]  /*1730*/  MOV R2, R11.reuse ;  /* 0x0000000b00027202 */ /* 0x080fe20000000f00 */
[----:B------:R-:W-:Y:S01]  /*1740*/  IMAD.MOV.U32 R19, RZ, RZ, R11 ;  /* 0x000000ffff137224 */ /* 0x000fe200078e000b */
[----:B------:R-:W-:-:S07]  /*1750*/  MOV R16, R11 ;  /* 0x0000000b00107202 */ /* 0x000fce0000000f00 */
.L_x_5084:
[----:B------:R-:W-:Y:S01]  /*1760*/  IMAD.WIDE.U32 R4, R21, 0x10, R12 ;  /* 0x0000001015047825 */ /* 0x000fe200078e000c */
[----:B------:R-:W-:-:S05]  /*1770*/  ULDC UR4, c[0x0][0x224] ;  /* 0x0000890000047ab9 */ /* 0x000fca0000000800 */
[----:B------:R-:W2:Y:S01]  /*1780*/  LDG.E.128 R4, desc[UR36][R4.64] ;  /* 0x0000002404047981 */ /* 0x000ea2000c1e1d00 */
[----:B------:R-:W-:-:S05]  /*1790*/  VIADD R21, R21, UR4 ;  /* 0x0000000415157c36 */ /* 0x000fca0008000000 */
[----:B------:R-:W-:-:S04]  /*17a0*/  LEA R23, R21, 0x7, 0x3 ;  /* 0x0000000715177811 */ /* 0x000fc800078e18ff */
[----:B------:R-:W-:Y:S02]  /*17b0*/  ISETP.GE.U32.AND P0, PT, R23, R10, PT ;  /* 0x0000000a1700720c */ /* 0x000fe40003f06070 */
[C---:B--2---:R-:W-:Y:S01]  /*17c0*/  PRMT R24, R6.reuse, 0x7632, R24 ;  /* 0x0000763206187816 */ /* 0x044fe20000000018 */
[----:B------:R-:W-:Y:S01]  /*17d0*/  IMAD.U32 R28, R5, 0x10000, RZ ;  /* 0x00010000051c7824 */ /* 0x000fe200078e00ff */
[----:B------:R-:W-:Y:S01]  /*17e0*/  SHF.L.U32 R25, R6, 0x10, RZ ;  /* 0x0000001006197819 */ /* 0x000fe200000006ff */
[----:B------:R-:W-:Y:S01]  /*17f0*/  IMAD.U32 R27, R7, 0x10000, RZ ;  /* 0x00010000071b7824 */ /* 0x000fe200078e00ff */
[----:B------:R-:W-:Y:S01]  /*1800*/  PRMT R22, R4, 0x7632, R22 ;  /* 0x0000763204167816 */ /* 0x000fe20000000016 */
[----:B------:R-:W-:Y:S01]  /*1810*/  FADD.FTZ R11, R28, R11 ;  /* 0x0000000b1c0b7221 */ /* 0x000fe20000010000 */
[----:B------:R-:W-:Y:S01]  /*1820*/  PRMT R23, R5, 0x7632, R23 ;  /* 0x0000763205177816 */ /* 0x000fe20000000017 */
[----:B------:R-:W-:Y:S01]  /*1830*/  FADD.FTZ R2, R25, R2 ;  /* 0x0000000219027221 */ /* 0x000fe20000010000 */
[----:B------:R-:W-:Y:S01]  /*1840*/  PRMT R6, R7, 0x7632, R6 ;  /* 0x0000763207067816 */ /* 0x000fe20000000006 */
[----:B------:R-:W-:Y:S01]  /*1850*/  FADD.FTZ R20, R27, R20 ;  /* 0x000000141b147221 */ /* 0x000fe20000010000 */
[----:B------:R-:W-:Y:S01]  /*1860*/  SHF.L.U32 R26, R4, 0x10, RZ ;  /* 0x00000010041a7819 */ /* 0x000fe200000006ff */
[----:B------:R-:W-:Y:S01]  /*1870*/  IMAD.U32 R4, R23, 0x10000, RZ ;  /* 0x0001000017047824 */ /* 0x000fe200078e00ff */
[----:B------:R-:W-:Y:S01]  /*1880*/  SHF.L.U32 R5, R22, 0x10, RZ ;  /* 0x0000001016057819 */ /* 0x000fe200000006ff */
[----:B------:R-:W-:Y:S01]  /*1890*/  IMAD.U32 R6, R6, 0x10000, RZ ;  /* 0x0001000006067824 */ /* 0x000fe200078e00ff */
[----:B------:R-:W-:Y:S01]  /*18a0*/  SHF.L.U32 R7, R24, 0x10, RZ ;  /* 0x0000001018077819 */ /* 0x000fe200000006ff */
[----:B------:R-:W-:Y:S01]  /*18b0*/  FADD.FTZ R9, R26, R9 ;  /* 0x000000091a097221 */ /* 0x000fe20000010000 */
[----:B------:R-:W-:Y:S01]  /*18c0*/  FADD.FTZ R19, R4, R19 ;  /* 0x0000001304137221 */ /* 0x000fe20000010000 */
[----:B------:R-:W-:Y:S01]  /*18d0*/  FADD.FTZ R16, R5, R16 ;  /* 0x0000001005107221 */ /* 0x000fe20000010000 */
[----:B------:R-:W-:Y:S01]  /*18e0*/  FADD.FTZ R17, R6, R17 ;  /* 0x0000001106117221 */ /* 0x000fe20000010000 */
[----:B------:R-:W-:Y:S01]  /*18f0*/  FADD.FTZ R18, R7, R18 ;  /* 0x0000001207127221 */ /* 0x000fe20000010000 */
[----:B------:R-:W-:Y:S06]  /*1900*/  @!P0 BRA `(.L_x_5084) ;  /* 0xfffffffc00948947 */ /* 0x000fec000383ffff */
.L_x_5083:
[----:B------:R-:W-:Y:S05]  /*1910*/  BSYNC B1 ;  /* 0x0000000000017941 */ /* 0x000fea0003800000 */
.L_x_5082:
        /* <DEDUP_REMOVED lines=8> */
.L_x_5086:
[----:B------:R-:W-:Y:S05]  /*19a0*/  BSYNC B1 ;  /* 0x0000000000017941 */ /* 0x000fea0003800000 */
.L_x_5085:
        /* <DEDUP_REMOVED lines=10> */
[----:B--2---:R-:W-:-:S05]  /*1a50*/  SHF.L.U32 R4, R12, 0x10, RZ ;  /* 0x000000100c047819 */ /* 0x004fca00000006ff */
[----:B------:R-:W-:-:S07]  /*1a60*/  FADD.FTZ R9, R9, R4 ;  /* 0x0000000409097221 */ /* 0x000fce0000010000 */
.L_x_5088:
[----:B------:R-:W-:Y:S05]  /*1a70*/  BSYNC B1 ;  /* 0x0000000000017941 */ /* 0x000fea0003800000 */
.L_x_5087:
[----:B------:R-:W-:-:S04]  /*1a80*/  FADD.FTZ R16, R16, R9 ;  /* 0x0000000910107221 */ /* 0x000fc80000010000 */
[----:B------:R-:W-:-:S04]  /*1a90*/  FADD.FTZ R16, R16, R11 ;  /* 0x0000000b10107221 */ /* 0x000fc80000010000 */
[----:B------:R-:W-:-:S04]  /*1aa0*/  FADD.FTZ R19, R16, R19 ;  /* 0x0000001310137221 */ /* 0x000fc80000010000 */
[----:B------:R-:W-:-:S04]  /*1ab0*/  FADD.FTZ R19, R19, R2 ;  /* 0x0000000213137221 */ /* 0x000fc80000010000 */
[----:B------:R-:W-:-:S04]  /*1ac0*/  FADD.FTZ R19, R19, R18 ;  /* 0x0000001213137221 */ /* 0x000fc80000010000 */
[----:B------:R-:W-:-:S04]  /*1ad0*/  FADD.FTZ R16, R19, R20 ;  /* 0x0000001413107221 */ /* 0x000fc80000010000 */
[----:B------:R-:W-:Y:S01]  /*1ae0*/  FADD.FTZ R16, R16, R17 ;  /* 0x0000001110107221 */ /* 0x000fe20000010000 */
[----:B------:R-:W-:Y:S06]  /*1af0*/  BRA `(.L_x_5074) ;  /* 0x0000009400b47947 */ /* 0x000fec0003800000 */
.L_x_5075:
        /* <DEDUP_REMOVED lines=23> */
.L_x_5098:
        /* <DEDUP_REMOVED lines=286> */
.L_x_5094:
        /* <DEDUP_REMOVED lines=254> */
.L_x_5095:
[----:B------:R-:W-:-:S04]  /*3e30*/  LOP3.LUT R21, R2, 0xfffffffe, RZ, 0xc0, !PT ;  /* 0xfffffffe02157812 */ /* 0x000fc800078ec0ff */
[----:B------:R-:W-:-:S04]  /*3e40*/  IADD3 R20, P1, R12, R21, RZ ;  /* 0x000000150c147210 */ /* 0x000fc80007f3e0ff */
[----:B------:R-:W-:-:S05]  /*3e50*/  IADD3.X R21, RZ, R13, RZ, P1, !PT ;  /* 0x0000000dff157210 */ /* 0x000fca0000ffe4ff */
[----:B------:R2:W5:Y:S01]  /*3e60*/  LDG.E.U16 R20, desc[UR36][R20.64] ;  /* 0x0000002414147981 */ /* 0x000562000c1e1500 */
[----:B------:R-:W-:Y:S01]  /*3e70*/  IADD3 R5, R5, R4, RZ ;  /* 0x0000000405057210 */ /* 0x000fe20007ffe0ff */
[----:B------:R-:W-:Y:S01]  /*3e80*/  IMAD.MOV.U32 R2, RZ, RZ, RZ ;  /* 0x000000ffff027224 */ /* 0x000fe200078e00ff */
[----:B-1----:R-:W-:Y:S01]  /*3e90*/  MOV R10, RZ ;  /* 0x000000ff000a7202 */ /* 0x002fe20000000f00 */
        /* <DEDUP_REMOVED lines=245> */
[----:B--2---:R-:W-:-:S04]  /*4df0*/  @P1 IMAD R23, R24, R19, R23 ;  /* 0x0000001318171224 */ /* 0x004fc800078e0217 */
[----:B-1----:R-:W-:-:S07]  /*4e00*/  @P1 IMAD R10, R23, R25, R10 ;  /* 0x00000019170a1224 */ /* 0x002fce00078e020a */
.L_x_5096:
[----:B------:R-:W-:-:S04]  /*4e10*/  LOP3.LUT R19, R10, 0xfffffffe, RZ, 0xc0, !PT ;  /* 0xfffffffe0a137812 */ /* 0x000fc800078ec0ff */
[----:B------:R-:W-:-:S04]  /*4e20*/  IADD3 R18, P1, R12, R19, RZ ;  /* 0x000000130c127210 */ /* 0x000fc80007f3e0ff */
[----:B------:R-:W-:-:S05]  /*4e30*/  IADD3.X R19, RZ, R13, RZ, P1, !PT ;  /* 0x0000000dff137210 */ /* 0x000fca0000ffe4ff */
[----:B------:R1:W5:Y:S01]  /*4e40*/  LDG.E.U16 R10, desc[UR36][R18.64] ;  /* 0x00000024120a7981 */ /* 0x000362000c1e1500 */
[----:B------:R-:W-:Y:S01]  /*4e50*/  IADD3 R5, R5, R4, RZ ;  /* 0x0000000405057210 */ /* 0x000fe20007ffe0ff */
[----:B------:R-:W-:Y:S06]  /*4e60*/  @!P0 BRA `(.L_x_5097) ;  /* 0x0000000c00d88947 */ /* 0x000fec0003800000 */
[----:B-1----:R-:W-:Y:S01]  /*4e70*/  MOV R19, R5 ;  /* 0x0000000500137202 */ /* 0x002fe20000000f00 */
[----:B------:R-:W-:Y:S01]  /*4e80*/  IMAD.MOV.U32 R18, RZ, RZ, RZ ;  /* 0x000000ffff127224 */ /* 0x000fe200078e00ff */
        /* <DEDUP_REMOVED lines=244> */
.L_x_5097:
        /* <DEDUP_REMOVED lines=8> */
[----:B-----5:R-:W-:Y:S01]  /*5e50*/  IMAD.U32 R22, R20, 0x10000, RZ ;  /* 0x0001000014167824 */ /* 0x020fe200078e00ff */
[----:B--2---:R-:W-:Y:S02]  /*5e60*/  SHF.L.U32 R21, R11, 0x10, RZ ;  /* 0x000000100b157819 */ /* 0x004fe400000006ff */
[----:B------:R-:W-:Y:S01]  /*5e70*/  ISETP.GE.U32.AND P1, PT, R23, R2, PT ;  /* 0x000000021700720c */ /* 0x000fe20003f26070 */
[----:B------:R-:W-:Y:S01]  /*5e80*/  FADD.FTZ R7, R22, R7 ;  /* 0x0000000716077221 */ /* 0x000fe20000010000 */
[----:B------:R-:W-:Y:S01]  /*5e90*/  SHF.L.U32 R23, R10, 0x10, RZ ;  /* 0x000000100a177819 */ /* 0x000fe200000006ff */
[----:B------:R-:W-:-:S04]  /*5ea0*/  FADD.FTZ R6, R21, R6 ;  /* 0x0000000615067221 */ /* 0x000fc80000010000 */
[----:B------:R-:W-:Y:S01]  /*5eb0*/  FADD.FTZ R8, R23, R8 ;  /* 0x0000000817087221 */ /* 0x000fe20000010000 */
[----:B---3--:R-:W-:-:S05]  /*5ec0*/  SHF.L.U32 R24, R18, 0x10, RZ ;  /* 0x0000001012187819 */ /* 0x008fca00000006ff */
[----:B------:R-:W-:Y:S01]  /*5ed0*/  FADD.FTZ R9, R24, R9 ;  /* 0x0000000918097221 */ /* 0x000fe20000010000 */
[----:B------:R-:W-:Y:S06]  /*5ee0*/  @!P1 BRA `(.L_x_5098) ;  /* 0xffffffbc00609947 */ /* 0x000fec000383ffff */
[----:B------:R-:W-:Y:S05]  /*5ef0*/  BSYNC B2 ;  /* 0x0000000000027941 */ /* 0x000fea0003800000 */
.L_x_5093:
[----:B------:R-:W-:-:S07]  /*5f00*/  PRMT R22, R18, 0x7610, R22 ;  /* 0x0000761012167816 */ /* 0x000fce0000000016 */
.L_x_5092:
[----:B------:R-:W-:Y:S05]  /*5f10*/  BSYNC B1 ;  /* 0x0000000000017941 */ /* 0x000fea0003800000 */
.L_x_5091:
        /* <DEDUP_REMOVED lines=280> */
.L_x_5101:
        /* <DEDUP_REMOVED lines=281> */
.L_x_5102:
        /* <DEDUP_REMOVED lines=281> */
.L_x_5103:
        /* <DEDUP_REMOVED lines=281> */
.L_x_5104:
[----:B------:R-:W-:-:S04]  /*a550*/  LOP3.LUT R23, R22, 0xfffffffe, RZ, 0xc0, !PT ;  /* 0xfffffffe16177812 */ /* 0x000fc800078ec0ff */
[----:B------:R-:W-:-:S04]  /*a560*/  IADD3 R22, P1, R12, R23, RZ ;  /* 0x000000170c167210 */ /* 0x000fc80007f3e0ff */
[----:B------:R-:W-:-:S05]  /*a570*/  IADD3.X R23, RZ, R13, RZ, P1, !PT ;  /* 0x0000000dff177210 */ /* 0x000fca0000ffe4ff */
[----:B------:R1:W5:Y:S04]  /*a580*/  LDG.E.U16 R22, desc[UR36][R22.64] ;  /* 0x0000002416167981 */ /* 0x000368000c1e1500 */
.L_x_5100:
[----:B------:R-:W-:Y:S05]  /*a590*/  BSYNC B1 ;  /* 0x0000000000017941 */ /* 0x000fea0003800000 */
.L_x_5099:
[----:B------:R-:W-:Y:S04]  /*a5a0*/  BSSY B1, `(.L_x_5105) ;  /* 0x0000012000017945 */ /* 0x000fe80003800000 */
[----:B------:R-:W-:Y:S05]  /*a5b0*/  @P0 BRA `(.L_x_5106) ;  /* 0x0000000000400947 */ /* 0x000fea0003800000 */
[----:B------:R-:W-:Y:S01]  /*a5c0*/  IADD3 R5, R5, R4, RZ ;  /* 0x0000000405057210 */ /* 0x000fe20007ffe0ff */
[----:B-----5:R-:W-:-:S03]  /*a5d0*/  IMAD.U32 R11, R11, 0x10000, RZ ;  /* 0x000100000b0b7824 */ /* 0x020fc600078e00ff */
[----:B------:R-:W-:Y:S01]  /*a5e0*/  ISETP.GE.U32.AND P0, PT, R5, R2, PT ;  /* 0x000000020500720c */ /* 0x000fe20003f06070 */
[----:B------:R-:W-:-:S12]  /*a5f0*/  FADD.FTZ R6, R6, R11 ;  /* 0x0000000b06067221 */ /* 0x000fd80000010000 */
[----:B------:R-:W-:Y:S05]  /*a600*/  @P0 BRA `(.L_x_5106) ;  /* 0x00000000002c0947 */ /* 0x000fea0003800000 */
[----:B------:R-:W-:Y:S02]  /*a610*/  IADD3 R5, R5, R4, RZ ;  /* 0x0000000405057210 */ /* 0x000fe40007ffe0ff */
[----:B------:R-:W-:Y:S02]  /*a620*/  SHF.L.U32 R20, R20, 0x10, RZ ;  /* 0x0000001014147819 */ /* 0x000fe400000006ff */
[----:B------:R-:W-:-:S03]  /*a630*/  ISETP.GE.U32.AND P0, PT, R5, R2, PT ;  /* 0x000000020500720c */ /* 0x000fc60003f06070 */
[----:B------:R-:W-:-:S10]  /*a640*/  FADD.FTZ R7, R7, R20 ;  /* 0x0000001407077221 */ /* 0x000fd40000010000 */
[----:B------:R-:W-:Y:S05]  /*a650*/  @P0 BRA `(.L_x_5106) ;  /* 0x0000000000180947 */ /* 0x000fea0003800000 */
[----:B------:R-:W-:-:S05]  /*a660*/  IMAD.IADD R5, R5, 0x1, R4 ;  /* 0x0000000105057824 */ /* 0x000fca00078e0204 */
[----:B------:R-:W-:Y:S02]  /*a670*/  ISETP.GE.U32.AND P0, PT, R5, R2, PT ;  /* 0x000000020500720c */ /* 0x000fe40003f06070 */
[----:B------:R-:W-:-:S05]  /*a680*/  SHF.L.U32 R5, R10, 0x10, RZ ;  /* 0x000000100a057819 */ /* 0x000fca00000006ff */
[----:B------:R-:W-:-:S06]  /*a690*/  FADD.FTZ R8, R8, R5 ;  /* 0x0000000508087221 */ /* 0x000fcc0000010000 */
[----:B------:R-:W-:-:S05]  /*a6a0*/  @!P0 SHF.L.U32 R22, R22, 0x10, RZ ;  /* 0x0000001016168819 */ /* 0x000fca00000006ff */
[----:B------:R-:W-:-:S07]  /*a6b0*/  @!P0 FADD.FTZ R9, R9, R22 ;  /* 0x0000001609098221 */ /* 0x000fce0000010000 */
.L_x_5106:
[----:B------:R-:W-:Y:S05]  /*a6c0*/  BSYNC B1 ;  /* 0x0000000000017941 */ /* 0x000fea0003800000 */
.L_x_5105:
[----:B------:R-:W-:-:S04]  /*a6d0*/  FADD.FTZ R7, R6, R7 ;  /* 0x0000000706077221 */ /* 0x000fc80000010000 */
[----:B------:R-:W-:-:S04]  /*a6e0*/  FADD.FTZ R8, R7, R8 ;  /* 0x0000000807087221 */ /* 0x000fc80000010000 */
[----:B0-----:R-:W-:Y:S01]  /*a6f0*/  FADD.FTZ R16, R8, R9 ;  /* 0x0000000908107221 */ /* 0x001fe20000010000 */
[----:B------:R-:W-:Y:S06]  /*a700*/  BRA `(.L_x_5074) ;  /* 0x0000000800b07947 */ /* 0x000fec0003800000 */
.L_x_5090:
[----:B------:R-:W-:Y:S01]  /*a710*/  ISETP.GE.U32.AND P0, PT, R7, R2, PT ;  /* 0x000000020700720c */ /* 0x000fe20003f06070 */
[----:B------:R-:W-:Y:S01]  /*a720*/  BSSY B1, `(.L_x_5107) ;  /* 0x0000028000017945 */ /* 0x000fe20003800000 */
[----:B------:R-:W-:Y:S01]  /*a730*/  IMAD.MOV.U32 R7, RZ, RZ, R8 ;  /* 0x000000ffff077224 */ /* 0x000fe200078e0008 */
[-C--:B------:R-:W-:Y:S02]  /*a740*/  MOV R20, R8.reuse ;  /* 0x0000000800147202 */ /* 0x080fe40000000f00 */
[----:B------:R-:W-:-:S08]  /*a750*/  MOV R21, R8 ;  /* 0x0000000800157202 */ /* 0x000fd00000000f00 */
[----:B------:R-:W-:Y:S05]  /*a760*/  @P0 BRA `(.L_x_5108) ;  /* 0x00000000008c0947 */ /* 0x000fea0003800000 */
[----:B------:R-:W-:Y:S01]  /*a770*/  BSSY B2, `(.L_x_5109) ;  /* 0x000001f000027945 */ /* 0x000fe20003800000 */
[----:B------:R-:W-:Y:S01]  /*a780*/  IMAD.MOV.U32 R7, RZ, RZ, R8 ;  /* 0x000000ffff077224 */ /* 0x000fe200078e0008 */
[-C--:B------:R-:W-:Y:S02]  /*a790*/  MOV R20, R8.reuse ;  /* 0x0000000800147202 */ /* 0x080fe40000000f00 */
[----:B------:R-:W-:-:S07]  /*a7a0*/  MOV R21, R8 ;  /* 0x0000000800157202 */ /* 0x000fce0000000f00 */
.L_x_5110:
[----:B------:R-:W-:Y:S02]  /*a7b0*/  IMAD.IADD R11, R4, 0x1, R5 ;  /* 0x00000001040b7824 */ /* 0x000fe400078e0205 */
[----:B------:R-:W-:-:S03]  /*a7c0*/  IMAD R9, R22, R5, RZ ;  /* 0x0000000516097224 */ /* 0x000fc600078e02ff */
[-C--:B------:R-:W-:Y:S01]  /*a7d0*/  IADD3 R17, R11, R4.reuse, RZ ;  /* 0x000000040b117210 */ /* 0x080fe20007ffe0ff */
        /* <DEDUP_REMOVED lines=12> */
[----:B------:R-:W-:-:S04]  /*a8a0*/  IMAD.IADD R5, R23, 0x1, R4 ;  /* 0x0000000117057824 */ /* 0x000fc800078e0204 */
[----:B------:R-:W-:-:S05]  /*a8b0*/  IMAD R23, R4, 0x3, R5 ;  /* 0x0000000304177824 */ /* 0x000fca00078e0205 */
[----:B------:R-:W-:Y:S02]  /*a8c0*/  ISETP.GE.U32.AND P0, PT, R23, R2, PT ;  /* 0x000000021700720c */ /* 0x000fe40003f06070 */
[----:B--2---:R-:W-:Y:S02]  /*a8d0*/  SHF.L.U32 R23, R8, 0x10, RZ ;  /* 0x0000001008177819 */ /* 0x004fe400000006ff */
[----:B---3--:R-:W-:Y:S02]  /*a8e0*/  SHF.L.U32 R24, R11, 0x10, RZ ;  /* 0x000000100b187819 */ /* 0x008fe400000006ff */
[----:B----4-:R-:W-:Y:S01]  /*a8f0*/  SHF.L.U32 R26, R18, 0x10, RZ ;  /* 0x00000010121a7819 */ /* 0x010fe200000006ff */
[----:B-----5:R-:W-:Y:S02]  /*a900*/  IMAD.U32 R25, R17, 0x10000, RZ ;  /* 0x0001000011197824 */ /* 0x020fe400078e00ff */
[----:B------:R-:W-:Y:S01]  /*a910*/  FADD.FTZ R6, R23, R6 ;  /* 0x0000000617067221 */ /* 0x000fe20000010000 */
[----:B------:R-:W-:Y:S01]  /*a920*/  FADD.FTZ R7, R24, R7 ;  /* 0x0000000718077221 */ /* 0x000fe20000010000 */
[----:B------:R-:W-:Y:S01]  /*a930*/  FADD.FTZ R21, R26, R21 ;  /* 0x000000151a157221 */ /* 0x000fe20000010000 */
[----:B------:R-:W-:Y:S01]  /*a940*/  FADD.FTZ R20, R25, R20 ;  /* 0x0000001419147221 */ /* 0x000fe20000010000 */
[----:B------:R-:W-:Y:S06]  /*a950*/  @!P0 BRA `(.L_x_5110) ;  /* 0xfffffffc00948947 */ /* 0x000fec000383ffff */
[----:B------:R-:W-:Y:S05]  /*a960*/  BSYNC B2 ;  /* 0x0000000000027941 */ /* 0x000fea0003800000 */
.L_x_5109:
[----:B------:R-:W-:Y:S02]  /*a970*/  PRMT R16, R11, 0x7610, R16 ;  /* 0x000076100b107816 */ /* 0x000fe40000000010 */
[----:B------:R-:W-:Y:S02]  /*a980*/  PRMT R10, R8, 0x7610, R10 ;  /* 0x00007610080a7816 */ /* 0x000fe4000000000a */
[----:B------:R-:W-:-:S07]  /*a990*/  PRMT R11, R18, 0x7610, R11 ;  /* 0x00007610120b7816 */ /* 0x000fce000000000b */
.L_x_5108:
[----:B------:R-:W-:Y:S05]  /*a9a0*/  BSYNC B1 ;  /* 0x0000000000017941 */ /* 0x000fea0003800000 */
.L_x_5107:
        /* <DEDUP_REMOVED lines=21> */
[----:B------:R0:W5:Y:S04]  /*ab00*/  LDG.E.U16 R17, desc[UR36][R8.64] ;  /* 0x0000002408117981 */ /* 0x000168000c1e1500 */
[----:B------:R0:W5:Y:S02]  /*ab10*/  @!P0 LDG.E.U16 R11, desc[UR36][R12.64] ;  /* 0x000000240c0b8981 */ /* 0x000164000c1e1500 */
.L_x_5112:
[----:B------:R-:W-:Y:S05]  /*ab20*/  BSYNC B1 ;  /* 0x0000000000017941 */ /* 0x000fea0003800000 */
.L_x_5111:
[----:B------:R-:W-:Y:S04]  /*ab30*/  BSSY B1, `(.L_x_5113) ;  /* 0x0000012000017945 */ /* 0x000fe80003800000 */
[----:B------:R-:W-:Y:S05]  /*ab40*/  @P1 BRA `(.L_x_5114) ;  /* 0x0000000000401947 */ /* 0x000fea0003800000 */
[----:B0-----:R-:W-:Y:S01]  /*ab50*/  IADD3 R9, R5, R4, RZ ;  /* 0x0000000405097210 */ /* 0x001fe20007ffe0ff */
        /* <DEDUP_REMOVED lines=9> */
[----:B------:R-:W-:Y:S01]  /*abf0*/  IMAD.IADD R5, R5, 0x1, R4 ;  /* 0x0000000105057824 */ /* 0x000fe200078e0204 */
[----:B------:R-:W-:-:S04]  /*ac00*/  SHF.L.U32 R17, R17, 0x10, RZ ;  /* 0x0000001011117819 */ /* 0x000fc800000006ff */
[----:B------:R-:W-:Y:S01]  /*ac10*/  ISETP.GE.U32.AND P0, PT, R5, R2, PT ;  /* 0x000000020500720c */ /* 0x000fe20003f06070 */
[----:B------:R-:W-:-:S12]  /*ac20*/  FADD.FTZ R20, R20, R17 ;  /* 0x0000001114147221 */ /* 0x000fd80000010000 */
[----:B------:R-:W-:-:S05]  /*ac30*/  @!P0 SHF.L.U32 R2, R11, 0x10, RZ ;  /* 0x000000100b028819 */ /* 0x000fca00000006ff */
[----:B------:R-:W-:-:S07]  /*ac40*/  @!P0 FADD.FTZ R21, R21, R2 ;  /* 0x0000000215158221 */ /* 0x000fce0000010000 */
.L_x_5114:
[----:B------:R-:W-:Y:S05]  /*ac50*/  BSYNC B1 ;  /* 0x0000000000017941 */ /* 0x000fea0003800000 */
.L_x_5113:
[----:B------:R-:W-:-:S04]  /*ac60*/  FADD.FTZ R7, R7, R6 ;  /* 0x0000000607077221 */ /* 0x000fc80000010000 */
[----:B-----5:R-:W-:-:S04]  /*ac70*/  FADD.FTZ R16, R7, R20 ;  /* 0x0000001407107221 */ /* 0x020fc80000010000 */
[----:B------:R-:W-:Y:S01]  /*ac80*/  FADD.FTZ R16, R16, R21 ;  /* 0x0000001510107221 */ /* 0x000fe20000010000 */
[----:B------:R-:W-:Y:S06]  /*ac90*/  BRA `(.L_x_5074) ;  /* 0x00000004004c7947 */ /* 0x000fec0003800000 */
.L_x_5089:
[----:B------:R-:W0:Y:S01]  /*aca0*/  LDC R4, c[0x0][0x224] ;  /* 0x00008900ff047b82 */ /* 0x000e220000000800 */
[----:B------:R-:W-:Y:S01]  /*acb0*/  BSSY B1, `(.L_x_5115) ;  /* 0x0000027000017945 */ /* 0x000fe20003800000 */
[----:B------:R-:W-:-:S06]  /*acc0*/  IMAD.MOV.U32 R17, RZ, RZ, R5 ;  /* 0x000000ffff117224 */ /* 0x000fcc00078e0005 */
        /* <DEDUP_REMOVED lines=10> */
.L_x_5118:
        /* <DEDUP_REMOVED lines=17> */
[----:B-----5:R-:W-:Y:S01]  /*ae80*/  SHF.L.U32 R25, R22, 0x10, RZ ;  /* 0x0000001016197819 */ /* 0x020fe200000006ff */
[----:B------:R-:W-:Y:S02]  /*ae90*/  FADD.FTZ R7, R24, R7 ;  /* 0x0000000718077221 */ /* 0x000fe40000010000 */
[----:B------:R-:W-:Y:S01]  /*aea0*/  FADD.FTZ R6, R23, R6 ;  /* 0x0000000617067221 */ /* 0x000fe20000010000 */
[----:B------:R-:W-:Y:S01]  /*aeb0*/  FADD.FTZ R5, R26, R5 ;  /* 0x000000051a057221 */ /* 0x000fe20000010000 */
[----:B------:R-:W-:-:S02]  /*aec0*/  FADD.FTZ R16, R25, R16 ;  /* 0x0000001019107221 */ /* 0x000fc40000010000 */
[----:B------:R-:W-:Y:S05]  /*aed0*/  @!P0 BRA `(.L_x_5118) ;  /* 0xfffffffc00a48947 */ /* 0x000fea000383ffff */
[----:B------:R-:W-:Y:S05]  /*aee0*/  BSYNC B2 ;  /* 0x0000000000027941 */ /* 0x000fea0003800000 */
.L_x_5117:
[----:B------:R-:W-:Y:S02]  /*aef0*/  PRMT R19, R20, 0x7610, R19 ;  /* 0x0000761014137816 */ /* 0x000fe40000000013 */
[----:B------:R-:W-:Y:S02]  /*af00*/  PRMT R18, R8, 0x7610, R18 ;  /* 0x0000761008127816 */ /* 0x000fe40000000012 */
[----:B------:R-:W-:-:S07]  /*af10*/  PRMT R10, R22, 0x7610, R10 ;  /* 0x00007610160a7816 */ /* 0x000fce000000000a */
.L_x_5116:
[----:B------:R-:W-:Y:S05]  /*af20*/  BSYNC B1 ;  /* 0x0000000000017941 */ /* 0x000fea0003800000 */
.L_x_5115:
        /* <DEDUP_REMOVED lines=15> */
[----:B------:R-:W-:-:S13]  /*b020*/  ISETP.GE.U32.AND P0, PT, R11, R2, PT ;  /* 0x000000020b00720c */ /* 0x000fda0003f06070 */
[----:B------:R-:W-:Y:S02]  /*b030*/  @!P0 IMAD.WIDE.U32 R12, R11, 0x2, R12 ;  /* 0x000000020b0c8825 */ /* 0x000fe400078e000c */
[----:B------:R0:W5:Y:S04]  /*b040*/  LDG.E.U16 R11, desc[UR36][R8.64] ;  /* 0x00000024080b7981 */ /* 0x000168000c1e1500 */
[----:B------:R0:W5:Y:S02]  /*b050*/  @!P0 LDG.E.U16 R10, desc[UR36][R12.64] ;  /* 0x000000240c0a8981 */ /* 0x000164000c1e1500 */
.L_x_5120:
[----:B------:R-:W-:Y:S05]  /*b060*/  BSYNC B1 ;  /* 0x0000000000017941 */ /* 0x000fea0003800000 */
.L_x_5119:
        /* <DEDUP_REMOVED lines=18> */
.L_x_5122:
[----:B------:R-:W-:Y:S05]  /*b190*/  BSYNC B1 ;  /* 0x0000000000017941 */ /* 0x000fea0003800000 */
.L_x_5121:
[----:B------:R-:W-:-:S04]  /*b1a0*/  FADD.FTZ R6, R6, R7 ;  /* 0x0000000706067221 */ /* 0x000fc80000010000 */
[----:B------:R-:W-:-:S04]  /*b1b0*/  FADD.FTZ R5, R6, R5 ;  /* 0x0000000506057221 */ /* 0x000fc80000010000 */
[----:B------:R-:W-:-:S07]  /*b1c0*/  FADD.FTZ R16, R5, R16 ;  /* 0x0000001005107221 */ /* 0x000fce0000010000 */
.L_x_5074:
[----:B------:R-:W-:Y:S05]  /*b1d0*/  BSYNC B0 ;  /* 0x0000000000007941 */ /* 0x000fea0003800000 */
.L_x_5073:
        /* <DEDUP_REMOVED lines=16> */
.L_x_5124:
        /* <DEDUP_REMOVED lines=12> */
.L_x_5123:
        /* <DEDUP_REMOVED lines=19> */
.L_x_5127:
        /* <DEDUP_REMOVED lines=12> */
.L_x_5126:
[----:B------:R-:W-:Y:S01]  /*b590*/  BAR.SYNC.DEFER_BLOCKING 0x0 ;  /* 0x0000000000007b1d */ /* 0x000fe20000010000 */
[----:B------:R-:W-:-:S13]  /*b5a0*/  ISETP.GE.AND P0, PT, R2, 0x2, PT ;  /* 0x000000020200780c */ /* 0x000fda0003f06270 */
[----:B------:R-:W-:Y:S05]  /*b5b0*/  @!P0 BRA `(.L_x_5125) ;  /* 0x0000000000188947 */ /* 0x000fea0003800000 */
[----:B------:R-:W-:-:S11]  /*b5c0*/  HFMA2.MMA R5, -RZ, RZ, 0, 5.9604644775390625e-08 ;  /* 0x00000001ff057435 */ /* 0x000fd600000001ff */
.L_x_5128:
[----:B------:R0:W2:Y:S02]  /*b5d0*/  SHFL.DOWN PT, R7, R16, R5, 0x1f ;  /* 0x08001f0510077589 */ /* 0x0000a400000e0000 */
[----:B0-----:R-:W-:-:S04]  /*b5e0*/  SHF.L.U32 R5, R5, 0x1, RZ ;  /* 0x0000000105057819 */ /* 0x001fc800000006ff */
[----:B------:R-:W-:Y:S01]  /*b5f0*/  ISETP.GE.AND P0, PT, R5, R2, PT ;  /* 0x000000020500720c */ /* 0x000fe20003f06270 */
[----:B--2---:R-:W-:-:S12]  /*b600*/  FADD.FTZ R16, R7, R16 ;  /* 0x0000001007107221 */ /* 0x004fd80000010000 */
[----:B------:R-:W-:Y:S05]  /*b610*/  @!P0 BRA `(.L_x_5128) ;  /* 0xfffffffc00ec8947 */ /* 0x000fea000383ffff */
.L_x_5125:
        /* <DEDUP_REMOVED lines=277> */
.L_x_5129:
        /* <DEDUP_REMOVED lines=296> */
.L_x_5131:
        /* <DEDUP_REMOVED lines=17> */
.L_x_5133:
[----:B0-----:R-:W-:Y:S05]  /*db00*/  BSYNC B0 ;  /* 0x0000000000007941 */ /* 0x001fea0003800000 */
.L_x_5132:
        /* <DEDUP_REMOVED lines=14> */
.L_x_5135:
[----:B------:R-:W-:Y:S05]  /*dbf0*/  BSYNC B0 ;  /* 0x0000000000007941 */ /* 0x000fea0003800000 */
.L_x_5134:
        /* <DEDUP_REMOVED lines=35> */
.L_x_5137:
[----:B------:R-:W-:Y:S05]  /*de30*/  BSYNC B0 ;  /* 0x0000000000007941 */ /* 0x000fea0003800000 */
.L_x_5136:
        /* <DEDUP_REMOVED lines=31> */
.L_x_5142:
        /* <DEDUP_REMOVED lines=8> */
.L_x_5141:
[----:B------:R-:W-:Y:S05]  /*e0b0*/  BRA `(.L_x_5140) ;  /* 0x0000000000447947 */ /* 0x000fea0003800000 */
.L_x_5139:
        /* <DEDUP_REMOVED lines=9> */
.L_x_5143:
        /* <DEDUP_REMOVED lines=8> */
.L_x_5140:
[----:B------:R-:W-:Y:S05]  /*e1d0*/  BSYNC B0 ;  /* 0x0000000000007941 */ /* 0x000fea0003800000 */
.L_x_5138:
        /* <DEDUP_REMOVED lines=13> */
.L_x_5145:
        /* <DEDUP_REMOVED lines=12> */
.L_x_5144:
        /* <DEDUP_REMOVED lines=10> */
.L_x_5148:
        /* <DEDUP_REMOVED lines=12> */
.L_x_5147:
[----:B------:R-:W-:Y:S01]  /*e4d0*/  BAR.SYNC.DEFER_BLOCKING 0x0 ;  /* 0x0000000000007b1d */ /* 0x000fe20000010000 */
[----:B------:R-:W-:-:S13]  /*e4e0*/  ISETP.GE.AND P0, PT, R2, 0x2, PT ;  /* 0x000000020200780c */ /* 0x000fda0003f06270 */
[----:B------:R-:W-:Y:S05]  /*e4f0*/  @!P0 BRA `(.L_x_5146) ;  /* 0x0000000000188947 */ /* 0x000fea0003800000 */
[----:B------:R-:W-:-:S07]  /*e500*/  IMAD.MOV.U32 R3, RZ, RZ, 0x1 ;  /* 0x00000001ff037424 */ /* 0x000fce00078e00ff */
.L_x_5149:
[----:B0-----:R0:W2:Y:S02]  /*e510*/  SHFL.DOWN PT, R9, R16, R3, 0x1f ;  /* 0x08001f0310097589 */ /* 0x0010a400000e0000 */
[----:B0-----:R-:W-:-:S04]  /*e520*/  SHF.L.U32 R3, R3, 0x1, RZ ;  /* 0x0000000103037819 */ /* 0x001fc800000006ff */
[----:B------:R-:W-:Y:S01]  /*e530*/  ISETP.GE.AND P0, PT, R3, R2, PT ;  /* 0x000000020300720c */ /* 0x000fe20003f06270 */
[----:B--2---:R-:W-:-:S12]  /*e540*/  FADD.FTZ R16, R9, R16 ;  /* 0x0000001009107221 */ /* 0x004fd80000010000 */
[----:B------:R-:W-:Y:S05]  /*e550*/  @!P0 BRA `(.L_x_5149) ;  /* 0xfffffffc00ec8947 */ /* 0x000fea000383ffff */
.L_x_5146:
        /* <DEDUP_REMOVED lines=11> */
.L_x_5151:
        /* <DEDUP_REMOVED lines=20> */
.L_x_5153:
[----:B------:R-:W-:Y:S02]  /*e750*/  ULDC.64 UR4, c[0x0][0x5f0] ;  /* 0x00017c0000047ab9 */ /* 0x000fe40000000a00 */
[----:B------:R-:W-:-:S04]  /*e760*/  IADD3 R2, P0, R17, UR4, RZ ;  /* 0x0000000411027c10 */ /* 0x000fc8000ff1e0ff */
[----:B------:R-:W-:-:S05]  /*e770*/  IADD3.X R3, RZ, UR5, RZ, P0, !PT ;  /* 0x00000005ff037c10 */ /* 0x000fca00087fe4ff */
[----:B------:R-:W-:Y:S01]  /*e780*/  STG.E desc[UR36][R2.64], R16 ;  /* 0x0000001002007986 */ /* 0x000fe2000c101924 */
[----:B------:R-:W-:Y:S05]  /*e790*/  EXIT ;  /* 0x000000000000794d */ /* 0x000fea0003800000 */
.L_x_5152:
[----:B------:R-:W-:Y:S01]  /*e7a0*/  STG.E desc[UR36][R4.64], R16 ;  /* 0x0000001004007986 */ /* 0x000fe2000c101924 */
[----:B------:R-:W-:Y:S05]  /*e7b0*/  EXIT ;  /* 0x000000000000794d */ /* 0x000fea0003800000 */
.L_x_5150:
[----:B------:R-:W-:Y:S01]  /*e7c0*/  ISETP.NE.AND P0, PT, RZ, UR38, PT ;  /* 0x00000026ff007c0c */ /* 0x000fe2000bf05270 */
[----:B------:R-:W-:Y:S02]  /*e7d0*/  ULDC.U8 UR4, c[0x0][0x621] ;  /* 0x0001884000047ab9 */ /* 0x000fe40000000000 */
[----:B------:R-:W-:-:S10]  /*e7e0*/  ISETP.NE.AND P1, PT, RZ, UR4, PT ;  /* 0x00000004ff007c0c */ /* 0x000fd4000bf25270 */
[----:B------:R-:W-:Y:S05]  /*e7f0*/  @!P0 BRA `(.L_x_5154) ;  /* 0x0000000000088947 */ /* 0x000fea0003800000 */
[----:B------:R-:W0:Y:S02]  /*e800*/  LDG.E R3, desc[UR36][R6.64] ;  /* 0x0000002406037981 */ /* 0x000e24000c1e1900 */
[----:B0-----:R-:W-:-:S07]  /*e810*/  FADD.FTZ R16, R16, R3 ;  /* 0x0000000310107221 */ /* 0x001fce0000010000 */
.L_x_5154:
        /* <DEDUP_REMOVED lines=20> */
.L_x_5156:
[----:B------:R-:W-:Y:S02]  /*e960*/  ULDC.64 UR4, c[0x0][0x5f0] ;  /* 0x00017c0000047ab9 */ /* 0x000fe40000000a00 */
[----:B------:R-:W-:-:S05]  /*e970*/  IADD3 R2, P0, R17, UR4, RZ ;  /* 0x0000000411027c10 */ /* 0x000fca000ff1e0ff */
[----:B------:R-:W-:-:S05]  /*e980*/  IMAD.X R3, RZ, RZ, UR5, P0 ;  /* 0x00000005ff037e24 */ /* 0x000fca00080e06ff */
[----:B------:R-:W-:Y:S01]  /*e990*/  STG.E desc[UR36][R2.64], R16 ;  /* 0x0000001002007986 */ /* 0x000fe2000c101924 */
[----:B------:R-:W-:Y:S05]  /*e9a0*/  EXIT ;  /* 0x000000000000794d */ /* 0x000fea0003800000 */
.L_x_5155:
[----:B------:R-:W-:Y:S01]  /*e9b0*/  STG.E desc[UR36][R6.64], R16 ;  /* 0x0000001006007986 */ /* 0x000fe2000c101924 */
[----:B------:R-:W-:Y:S05]  /*e9c0*/  EXIT ;  /* 0x000000000000794d */ /* 0x000fea0003800000 */
.L_x_5130:
        /* <DEDUP_REMOVED lines=21> */
.L_x_5158:
        /* <DEDUP_REMOVED lines=20> */
.L_x_5160:
[----:B------:R-:W-:Y:S02]  /*ec60*/  ULDC.64 UR4, c[0x0][0x5f0] ;  /* 0x00017c0000047ab9 */ /* 0x000fe40000000a00 */
[----:B------:R-:W-:-:S04]  /*ec70*/  IADD3 R2, P0, R17, UR4, RZ ;  /* 0x0000000411027c10 */ /* 0x000fc8000ff1e0ff */
[----:B------:R-:W-:-:S05]  /*ec80*/  IADD3.X R3, RZ, UR5, RZ, P0, !PT ;  /* 0x00000005ff037c10 */ /* 0x000fca00087fe4ff */
[----:B------:R-:W-:Y:S01]  /*ec90*/  STG.E desc[UR36][R2.64], R16 ;  /* 0x0000001002007986 */ /* 0x000fe2000c101924 */
[----:B------:R-:W-:Y:S05]  /*eca0*/  EXIT ;  /* 0x000000000000794d */ /* 0x000fea0003800000 */
.L_x_5159:
[----:B------:R-:W-:Y:S01]  /*ecb0*/  STG.E desc[UR36][R4.64], R16 ;  /* 0x0000001004007986 */ /* 0x000fe2000c101924 */
[----:B------:R-:W-:Y:S05]  /*ecc0*/  EXIT ;  /* 0x000000000000794d */ /* 0x000fea0003800000 */
.L_x_5157:
[----:B------:R-:W-:Y:S01]  /*ecd0*/  ISETP.NE.AND P0, PT, RZ, UR38, PT ;  /* 0x00000026ff007c0c */ /* 0x000fe2000bf05270 */
[----:B------:R-:W-:Y:S02]  /*ece0*/  ULDC.U8 UR4, c[0x0][0x621] ;  /* 0x0001884000047ab9 */ /* 0x000fe40000000000 */
[----:B------:R-:W-:-:S10]  /*ecf0*/  ISETP.NE.AND P1, PT, RZ, UR4, PT ;  /* 0x00000004ff007c0c */ /* 0x000fd4000bf25270 */
[----:B------:R-:W-:Y:S05]  /*ed00*/  @!P0 BRA `(.L_x_5161) ;  /* 0x0000000000088947 */ /* 0x000fea0003800000 */
[----:B------:R-:W2:Y:S02]  /*ed10*/  LDG.E R3, desc[UR36][R6.64] ;  /* 0x0000002406037981 */ /* 0x000ea4000c1e1900 */
[----:B--2---:R-:W-:-:S07]  /*ed20*/  FADD.FTZ R16, R16, R3 ;  /* 0x0000000310107221 */ /* 0x004fce0000010000 */
.L_x_5161:
        /* <DEDUP_REMOVED lines=20> */
.L_x_5163:
[----:B------:R-:W-:Y:S02]  /*ee70*/  ULDC.64 UR4, c[0x0][0x5f0] ;  /* 0x00017c0000047ab9 */ /* 0x000fe40000000a00 */
[----:B------:R-:W-:-:S04]  /*ee80*/  IADD3 R2, P0, R17, UR4, RZ ;  /* 0x0000000411027c10 */ /* 0x000fc8000ff1e0ff */
[----:B------:R-:W-:-:S05]  /*ee90*/  IADD3.X R3, RZ, UR5, RZ, P0, !PT ;  /* 0x00000005ff037c10 */ /* 0x000fca00087fe4ff */
[----:B------:R-:W-:Y:S01]  /*eea0*/  STG.E desc[UR36][R2.64], R16 ;  /* 0x0000001002007986 */ /* 0x000fe2000c101924 */
[----:B------:R-:W-:Y:S05]  /*eeb0*/  EXIT ;  /* 0x000000000000794d */ /* 0x000fea0003800000 */
.L_x_5162:
[----:B------:R-:W-:Y:S01]  /*eec0*/  STG.E desc[UR36][R6.64], R16 ;  /* 0x0000001006007986 */ /* 0x000fe2000c101924 */
[----:B------:R-:W-:Y:S05]  /*eed0*/  EXIT ;  /* 0x000000000000794d */ /* 0x000fea0003800000 */
.L_x_5164:
        /* <DEDUP_REMOVED lines=10> */
.L_x_9854:


//--------------------- .text._ZN2at6native13reduce_kernelILi256ELi2ENS0_8ReduceOpIN3c108BFloat16ENS0_14func_wrapper_tIfZNS0_11sum_functorIS4_ffEclERNS_14TensorIteratorEEUlffE_EEjfLi4ELi8EEEEEvT1_ --------------------------
	.section	.text._ZN2at6native13reduce_kernelILi256ELi2ENS0_8ReduceOpIN3c108BFloat16ENS0_14func_wrapper_tIfZNS0_11sum_functorIS4_ffEclERNS_14TensorIteratorEEUlffE_EEjfLi4ELi8EEEEEvT1_,"ax",@progbits
	.align	128
        .global         _ZN2at6native13reduce_kernelILi256ELi2ENS0_8ReduceOpIN3c108BFloat16ENS0_14func_wrapper_tIfZNS0_11sum_functorIS4_ffEclERNS_14TensorIteratorEEUlffE_EEjfLi4ELi8EEEEEvT1_
        .type           _ZN2at6native13reduce_kernelILi256ELi2ENS0_8ReduceOpIN3c108BFloat16ENS0_14func_wrapper_tIfZNS0_11sum_functorIS4_ffEclERNS_14TensorIteratorEEUlffE_EEjfLi4ELi8EEEEEvT1_,@function
        .size           _ZN2at6native13reduce_kernelILi256ELi2ENS0_8ReduceOpIN3c108BFloat16ENS0_14func_wrapper_tIfZNS0_11sum_functorIS4_ffEclERNS_14TensorIteratorEEUlffE_EEjfLi4ELi8EEEEEvT1_,(.L_x_9855 - _ZN2at6native13reduce_kernelILi256ELi2ENS0_8ReduceOpIN3c108BFloat16ENS0_14func_wrapper_tIfZNS0_11sum_functorIS4_ffEclERNS_14TensorIteratorEEUlffE_EEjfLi4ELi8EEEEEvT1_)
        .other          _ZN2at6native13reduce_kernelILi256ELi2ENS0_8ReduceOpIN3c108BFloat16ENS0_14func_wrapper_tIfZNS0_11sum_functorIS4_ffEclERNS_14TensorIteratorEEUlffE_EEjfLi4ELi8EEEEEvT1_,@"STO_CUDA_ENTRY STV_DEFAULT"
_ZN2at6native13reduce_kernelILi256ELi2ENS0_8ReduceOpIN3c108BFloat16ENS0_14func_wrapper_tIfZNS0_11sum_functorIS4_ffEclERNS_14TensorIteratorEEUlffE_EEjfLi4ELi8EEEEEvT1_:
.text._ZN2at6native13reduce_kernelILi256ELi2ENS0_8ReduceOpIN3c108BFloat16ENS0_14func_wrapper_tIfZNS0_11sum_functorIS4_ffEclERNS_14TensorIteratorEEUlffE_EEjfLi4ELi8EEEEEvT1_:
        /* <DEDUP_REMOVED lines=288> */
.L_x_5165:
        /* <DEDUP_REMOVED lines=44> */
.L_x_5169:
        /* <DEDUP_REMOVED lines=25> */
.L_x_5175:
[----:B------:R-:W-:Y:S05]  /*1650*/  BSYNC B2 ;  /* 0x0000000000027941 */ /* 0x000fea0003800000 */
.L_x_5174:
        /* <DEDUP_REMOVED lines=9> */
[----:B--2---:R-:W-:-:S05]  /*16f0*/  SHF.L.U32 R0, R4, 0x10, RZ ;  /* 0x0000001004007819 */ /* 0x004fca00000006ff */
[----:B------:R-:W-:-:S07]  /*1700*/  FADD.FTZ R0, R0, UR4 ;  /* 0x0000000400007e21 */ /* 0x000fce0008010000 */
.L_x_5173:
[----:B------:R-:W-:Y:S05]  /*1710*/  BSYNC B1 ;  /* 0x0000000000017941 */ /* 0x000fea0003800000 */
.L_x_5172:
[----:B------:R-:W0:Y:S01]  /*1720*/  LDC R5, c[0x0][0x21c] ;  /* 0x00008700ff057b82 */ /* 0x000e220000000800 */
[----:B------:R-:W-:-:S04]  /*1730*/  IADD3 R3, P0, -R6, 0x8, RZ ;  /* 0x0000000806037810 */ /* 0x000fc80007f1e1ff */
[----:B------:R-:W-:Y:S01]  /*1740*/  LEA R18, P1, R3, R18, 0x1 ;  /* 0x0000001203127211 */ /* 0x000fe200078208ff */
[----:B------:R-:W-:-:S05]  /*1750*/  IMAD.X R4, RZ, RZ, -0x1, P0 ;  /* 0xffffffffff047424 */ /* 0x000fca00000e06ff */
[----:B------:R-:W-:Y:S02]  /*1760*/  LEA.HI.X R19, R3, R19, R4, 0x1, P1 ;  /* 0x0000001303137211 */ /* 0x000fe400008f0c04 */
[----:B0-----:R-:W-:-:S07]  /*1770*/  IADD3 R12, R6, -0x8, R5 ;  /* 0xfffffff8060c7810 */ /* 0x001fce0007ffe005 */
.L_x_5171:
[----:B------:R-:W-:Y:S05]  /*1780*/  BSYNC B0 ;  /* 0x0000000000007941 */ /* 0x000fea0003800000 */
.L_x_5170:
[----:B------:R-:W0:Y:S01]  /*1790*/  LDC.64 R4, c[0x0][0x230] ;  /* 0x00008c00ff047b82 */ /* 0x000e220000000a00 */
[----:B------:R-:W-:Y:S01]  /*17a0*/  BSSY B0, `(.L_x_5176) ;  /* 0x0000030000007945 */ /* 0x000fe20003800000 */
[----:B------:R-:W-:Y:S01]  /*17b0*/  ISETP.NE.AND P2, PT, R2, RZ, PT ;  /* 0x000000ff0200720c */ /* 0x000fe20003f45270 */
[--C-:B------:R-:W-:Y:S01]  /*17c0*/  IMAD.MOV.U32 R10, RZ, RZ, R8.reuse ;  /* 0x000000ffff0a7224 */ /* 0x100fe200078e0008 */
[-C--:B------:R-:W-:Y:S01]  /*17d0*/  MOV R14, R8.reuse ;  /* 0x00000008000e7202 */ /* 0x080fe20000000f00 */
[--C-:B------:R-:W-:Y:S01]  /*17e0*/  IMAD.MOV.U32 R9, RZ, RZ, R8.reuse ;  /* 0x000000ffff097224 */ /* 0x100fe200078e0008 */
[----:B------:R-:W-:Y:S01]  /*17f0*/  MOV R15, R8 ;  /* 0x00000008000f7202 */ /* 0x000fe20000000f00 */
[----:B------:R-:W-:Y:S01]  /*1800*/  IMAD.MOV.U32 R11, RZ, RZ, R8 ;  /* 0x000000ffff0b7224 */ /* 0x000fe200078e0008 */
[----:B------:R-:W1:Y:S01]  /*1810*/  LDC R13, c[0x0][0x238] ;  /* 0x00008e00ff0d7b82 */ /* 0x000e620000000800 */
[----:B0-----:R-:W-:Y:S01]  /*1820*/  IMAD R4, R23, R4, RZ ;  /* 0x0000000417047224 */ /* 0x001fe200078e02ff */
[----:B------:R-:W-:-:S03]  /*1830*/  ISETP.NE.AND P1, PT, R5, RZ, PT ;  /* 0x000000ff0500720c */ /* 0x000fc60003f25270 */
[----:B------:R-:W-:-:S04]  /*1840*/  IMAD R4, R2, R5, R4 ;  /* 0x0000000502047224 */ /* 0x000fc800078e0204 */
[----:B-1----:R-:W-:-:S05]  /*1850*/  IMAD R21, R16, R13, R4 ;  /* 0x0000000d10157224 */ /* 0x002fca00078e0204 */
[----:B------:R-:W-:-:S04]  /*1860*/  LEA R3, R21, 0x7, 0x3 ;  /* 0x0000000715037811 */ /* 0x000fc800078e18ff */
[----:B------:R-:W-:Y:S02]  /*1870*/  ISETP.GE.U32.AND P0, PT, R3, R12, PT ;  /* 0x0000000c0300720c */ /* 0x000fe40003f06070 */
[----:B------:R-:W-:-:S11]  /*1880*/  MOV R3, R8 ;  /* 0x0000000800037202 */ /* 0x000fd60000000f00 */
[----:B------:R-:W-:Y:S05]  /*1890*/  @P0 BRA `(.L_x_5177) ;  /* 0x0000000000800947 */ /* 0x000fea0003800000 */
[-C--:B------:R-:W-:Y:S01]  /*18a0*/  MOV R10, R8.reuse ;  /* 0x00000008000a7202 */ /* 0x080fe20000000f00 */
[--C-:B------:R-:W-:Y:S01]  /*18b0*/  IMAD.MOV.U32 R14, RZ, RZ, R8.reuse ;  /* 0x000000ffff0e7224 */ /* 0x100fe200078e0008 */
[-C--:B------:R-:W-:Y:S01]  /*18c0*/  MOV R9, R8.reuse ;  /* 0x0000000800097202 */ /* 0x080fe20000000f00 */
[----:B------:R-:W-:Y:S01]  /*18d0*/  IMAD.MOV.U32 R15, RZ, RZ, R8 ;  /* 0x000000ffff0f7224 */ /* 0x000fe200078e0008 */
[----:B------:R-:W-:-:S07]  /*18e0*/  MOV R11, R8 ;  /* 0x00000008000b7202 */ /* 0x000fce0000000f00 */
.L_x_5178:
[----:B------:R-:W-:Y:S01]  /*18f0*/  IMAD.WIDE.U32 R4, R21, 0x10, R18 ;  /* 0x0000001015047825 */ /* 0x000fe200078e0012 */
[----:B------:R-:W-:-:S05]  /*1900*/  ULDC UR4, c[0x0][0x224] ;  /* 0x0000890000047ab9 */ /* 0x000fca0000000800 */
[----:B------:R-:W2:Y:S01]  /*1910*/  LDG.E.128 R4, desc[UR60][R4.64] ;  /* 0x0000003c04047981 */ /* 0x000ea2000c1e1d00 */
[----:B------:R-:W-:-:S05]  /*1920*/  VIADD R21, R21, UR4 ;  /* 0x0000000415157c36 */ /* 0x000fca0008000000 */
[----:B------:R-:W-:-:S04]  /*1930*/  LEA R27, R21, 0x7, 0x3 ;  /* 0x00000007151b7811 */ /* 0x000fc800078e18ff */
[----:B------:R-:W-:Y:S02]  /*1940*/  ISETP.GE.U32.AND P0, PT, R27, R12, PT ;  /* 0x0000000c1b00720c */ /* 0x000fe40003f06070 */
[C---:B--2---:R-:W-:Y:S01]  /*1950*/  PRMT R20, R4.reuse, 0x7632, R20 ;  /* 0x0000763204147816 */ /* 0x044fe20000000014 */
[C---:B------:R-:W-:Y:S01]  /*1960*/  IMAD.U32 R26, R5.reuse, 0x10000, RZ ;  /* 0x00010000051a7824 */ /* 0x040fe200078e00ff */
[----:B------:R-:W-:Y:S02]  /*1970*/  SHF.L.U32 R25, R4, 0x10, RZ ;  /* 0x0000001004197819 */ /* 0x000fe400000006ff */
[----:B------:R-:W-:Y:S01]  /*1980*/  PRMT R22, R5, 0x7632, R22 ;  /* 0x0000763205167816 */ /* 0x000fe20000000016 */
[----:B------:R-:W-:Y:S01]  /*1990*/  FADD.FTZ R15, R26, R15 ;  /* 0x0000000f1a0f7221 */ /* 0x000fe20000010000 */
[C---:B------:R-:W-:Y:S01]  /*19a0*/  PRMT R24, R6.reuse, 0x7632, R24 ;  /* 0x0000763206187816 */ /* 0x040fe20000000018 */
[----:B------:R-:W-:Y:S01]  /*19b0*/  FADD.FTZ R0, R25, R0 ;  /* 0x0000000019007221 */ /* 0x000fe20000010000 */
[C---:B------:R-:W-:Y:S01]  /*19c0*/  PRMT R4, R7.reuse, 0x7632, R4 ;  /* 0x0000763207047816 */ /* 0x040fe20000000004 */
[----:B------:R-:W-:Y:S01]  /*19d0*/  IMAD.U32 R7, R7, 0x10000, RZ ;  /* 0x0001000007077824 */ /* 0x000fe200078e00ff */
        /* <DEDUP_REMOVED lines=10> */
[----:B------:R-:W-:Y:S01]  /*1a80*/  FADD.FTZ R3, R4, R3 ;  /* 0x0000000304037221 */ /* 0x000fe20000010000 */
[----:B------:R-:W-:Y:S06]  /*1a90*/  @!P0 BRA `(.L_x_5178) ;  /* 0xfffffffc00948947 */ /* 0x000fec000383ffff */
.L_x_5177:
[----:B------:R-:W-:Y:S05]  /*1aa0*/  BSYNC B0 ;  /* 0x0000000000007941 */ /* 0x000fea0003800000 */
.L_x_5176:
        /* <DEDUP_REMOVED lines=8> */
.L_x_5180:
[----:B------:R-:W-:Y:S05]  /*1b30*/  BSYNC B0 ;  /* 0x0000000000007941 */ /* 0x000fea0003800000 */
.L_x_5179:
        /* <DEDUP_REMOVED lines=12> */
.L_x_5182:
[----:B------:R-:W-:Y:S05]  /*1c00*/  BSYNC B0 ;  /* 0x0000000000007941 */ /* 0x000fea0003800000 */
.L_x_5181:
[----:B------:R-:W-:Y:S01]  /*1c10*/  FADD.FTZ R0, R11, R0 ;  /* 0x000000000b007221 */ /* 0x000fe20000010000 */
[----:B------:R-:W-:-:S03]  /*1c20*/  IMAD.MOV.U32 R19, RZ, RZ, RZ ;  /* 0x000000ffff137224 */ /* 0x000fc600078e00ff */
[----:B------:R-:W-:-:S04]  /*1c30*/  FADD.FTZ R0, R0, R15 ;  /* 0x0000000f00007221 */ /* 0x000fc80000010000 */
[----:B------:R-:W-:-:S04]  /*1c40*/  FADD.FTZ R9, R0, R9 ;  /* 0x0000000900097221 */ /* 0x000fc80000010000 */
[----:B------:R-:W-:-:S04]  /*1c50*/  FADD.FTZ R9, R9, R14 ;  /* 0x0000000e09097221 */ /* 0x000fc80000010000 */
[----:B------:R-:W-:-:S04]  /*1c60*/  FADD.FTZ R9, R9, R8 ;  /* 0x0000000809097221 */ /* 0x000fc80000010000 */
[----:B------:R-:W-:-:S04]  /*1c70*/  FADD.FTZ R10, R9, R10 ;  /* 0x0000000a090a7221 */ /* 0x000fc80000010000 */
[----:B------:R-:W-:Y:S01]  /*1c80*/  FADD.FTZ R18, R10, R3 ;  /* 0x000000030a127221 */ /* 0x000fe20000010000 */
[----:B------:R-:W-:Y:S06]  /*1c90*/  BRA `(.L_x_5167) ;  /* 0x0000009c00b47947 */ /* 0x000fec0003800000 */
.L_x_5168:
        /* <DEDUP_REMOVED lines=31> */
.L_x_5192:
        /* <DEDUP_REMOVED lines=286> */
.L_x_5188:
        /* <DEDUP_REMOVED lines=243> */
.L_x_5189:
        /* <DEDUP_REMOVED lines=255> */
.L_x_5190:
        /* <DEDUP_REMOVED lines=252> */
.L_x_5191:
[----:B------:R-:W-:Y:S01]  /*5f50*/  LOP3.LUT R21, R28, 0xfffffffc, RZ, 0xc0, !PT ;  /* 0xfffffffc1c157812 */ /* 0x000fe200078ec0ff */
[----:B------:R-:W-:-:S03]  /*5f60*/  ULDC UR4, c[0x0][0x21c] ;  /* 0x0000870000047ab9 */ /* 0x000fc60000000800 */
[----:B------:R-:W-:-:S05]  /*5f70*/  IADD3 R20, P1, R18, R21, RZ ;  /* 0x0000001512147210 */ /* 0x000fca0007f3e0ff */
[----:B------:R-:W-:-:S05]  /*5f80*/  IMAD.X R21, RZ, RZ, R19, P1 ;  /* 0x000000ffff157224 */ /* 0x000fca00008e0613 */
[----:B------:R1:W2:Y:S01]  /*5f90*/  LDG.E R34, desc[UR60][R20.64] ;  /* 0x0000003c14227981 */ /* 0x0002a2000c1e1900 */
[----:B------:R-:W-:Y:S01]  /*5fa0*/  IADD3 R27, R29, R0, RZ ;  /* 0x000000001d1b7210 */ /* 0x000fe20007ffe0ff */
[----:B------:R-:W-:Y:S01]  /*5fb0*/  IMAD.U32 R29, R12, 0x10000, RZ ;  /* 0x000100000c1d7824 */ /* 0x000fe200078e00ff */
[----:B------:R-:W-:Y:S02]  /*5fc0*/  MOV R26, UR4 ;  /* 0x00000004001a7c02 */ /* 0x000fe40008000f00 */
[----:B------:R-:W-:Y:S01]  /*5fd0*/  SHF.L.U32 R28, R11, 0x10, RZ ;  /* 0x000000100b1c7819 */ /* 0x000fe200000006ff */
[----:B------:R-:W-:Y:S02]  /*5fe0*/  IMAD R33, R0, 0x3, R27 ;  /* 0x0000000300217824 */ /* 0x000fe400078e021b */
[----:B------:R-:W-:Y:S01]  /*5ff0*/  FADD.FTZ R8, R29, R8 ;  /* 0x000000081d087221 */ /* 0x000fe20000010000 */
[----:B------:R-:W-:Y:S01]  /*6000*/  SHF.L.U32 R31, R13, 0x10, RZ ;  /* 0x000000100d1f7819 */ /* 0x000fe200000006ff */
[----:B------:R-:W-:Y:S01]  /*6010*/  FADD.FTZ R7, R28, R7 ;  /* 0x000000071c077221 */ /* 0x000fe20000010000 */
[----:B------:R-:W-:Y:S01]  /*6020*/  ISETP.GE.U32.AND P1, PT, R33, R26, PT ;  /* 0x0000001a2100720c */ /* 0x000fe20003f26070 */
[----:B------:R-:W-:Y:S01]  /*6030*/  IMAD.U32 R28, R22, 0x10000, RZ ;  /* 0x00010000161c7824 */ /* 0x000fe200078e00ff */
[----:B-1----:R-:W-:Y:S01]  /*6040*/  SHF.L.U32 R21, R25, 0x10, RZ ;  /* 0x0000001019157819 */ /* 0x002fe200000006ff */
[----:B------:R-:W-:Y:S01]  /*6050*/  FADD.FTZ R6, R31, R6 ;  /* 0x000000061f067221 */ /* 0x000fe20000010000 */
[----:B------:R-:W-:Y:S01]  /*6060*/  SHF.L.U32 R30, R24, 0x10, RZ ;  /* 0x00000010181e7819 */ /* 0x000fe200000006ff */
[----:B------:R-:W-:-:S02]  /*6070*/  FADD.FTZ R5, R28, R5 ;  /* 0x000000051c057221 */ /* 0x000fc40000010000 */
[----:B------:R-:W-:Y:S02]  /*6080*/  FADD.FTZ R4, R21, R4 ;  /* 0x0000000415047221 */ /* 0x000fe40000010000 */
[----:B------:R-:W-:Y:S01]  /*6090*/  FADD.FTZ R3, R30, R3 ;  /* 0x000000031e037221 */ /* 0x000fe20000010000 */
[C---:B--2---:R-:W-:Y:S01]  /*60a0*/  PRMT R20, R34.reuse, 0x7632, R20 ;  /* 0x0000763222147816 */ /* 0x044fe20000000014 */
[----:B------:R-:W-:-:S03]  /*60b0*/  IMAD.U32 R32, R34, 0x10000, RZ ;  /* 0x0001000022207824 */ /* 0x000fc600078e00ff */
[----:B------:R-:W-:Y:S01]  /*60c0*/  SHF.L.U32 R29, R20, 0x10, RZ ;  /* 0x00000010141d7819 */ /* 0x000fe200000006ff */
[----:B------:R-:W-:-:S04]  /*60d0*/  FADD.FTZ R9, R32, R9 ;  /* 0x0000000920097221 */ /* 0x000fc80000010000 */
[----:B------:R-:W-:Y:S01]  /*60e0*/  FADD.FTZ R10, R29, R10 ;  /* 0x0000000a1d0a7221 */ /* 0x000fe20000010000 */
[----:B------:R-:W-:Y:S06]  /*60f0*/  @!P1 BRA `(.L_x_5192) ;  /* 0xffffffbc00649947 */ /* 0x000fec000383ffff */
[----:B------:R-:W-:Y:S05]  /*6100*/  BSYNC B1 ;  /* 0x0000000000017941 */ /* 0x000fea0003800000 */
.L_x_5187:
[C---:B------:R-:W-:Y:S02]  /*6110*/  PRMT R29, R34.reuse, 0x7610, R29 ;  /* 0x00007610221d7816 */ /* 0x040fe4000000001d */
[----:B------:R-:W-:-:S07]  /*6120*/  PRMT R30, R34, 0x7632, R30 ;  /* 0x00007632221e7816 */ /* 0x000fce000000001e */
.L_x_5186:
[----:B------:R-:W-:Y:S05]  /*6130*/  BSYNC B0 ;  /* 0x0000000000007941 */ /* 0x000fea0003800000 */
.L_x_5185:
        /* <DEDUP_REMOVED lines=280> */
.L_x_5195:
        /* <DEDUP_REMOVED lines=283> */
.L_x_5196:
        /* <DEDUP_REMOVED lines=283> */
.L_x_5197:
[----:B------:R-:W-:-:S04]  /*9620*/  LOP3.LUT R15, R31, 0xfffffffc, RZ, 0xc0, !PT ;  /* 0xfffffffc1f0f7812 */ /* 0x000fc800078ec0ff */
[----:B------:R-:W-:-:S04]  /*9630*/  IADD3 R14, P2, R18, R15, RZ ;  /* 0x0000000f120e7210 */ /* 0x000fc80007f5e0ff */
[----:B------:R-:W-:-:S05]  /*9640*/  IADD3.X R15, RZ, R19, RZ, P2, !PT ;  /* 0x00000013ff0f7210 */ /* 0x000fca00017fe4ff */
        /* <DEDUP_REMOVED lines=280> */
.L_x_5198:
[----:B------:R-:W-:-:S04]  /*a7d0*/  LOP3.LUT R15, R29, 0xfffffffc, RZ, 0xc0, !PT ;  /* 0xfffffffc1d0f7812 */ /* 0x000fc800078ec0ff */
[----:B------:R-:W-:-:S05]  /*a7e0*/  IADD3 R14, P1, R18, R15, RZ ;  /* 0x0000000f120e7210 */ /* 0x000fca0007f3e0ff */
[----:B------:R-:W-:-:S05]  /*a7f0*/  IMAD.X R15, RZ, RZ, R19, P1 ;  /* 0x000000ffff0f7224 */ /* 0x000fca00008e0613 */
[----:B------:R-:W2:Y:S02]  /*a800*/  LDG.E R14, desc[UR60][R14.64] ;  /* 0x0000003c0e0e7981 */ /* 0x000ea4000c1e1900 */
[C---:B--2---:R-:W-:Y:S02]  /*a810*/  PRMT R29, R14.reuse, 0x7610, R29 ;  /* 0x000076100e1d7816 */ /* 0x044fe4000000001d */
[----:B------:R-:W-:-:S07]  /*a820*/  PRMT R30, R14, 0x7632, R30 ;  /* 0x000076320e1e7816 */ /* 0x000fce000000001e */
.L_x_5194:
[----:B------:R-:W-:Y:S05]  /*a830*/  BSYNC B0 ;  /* 0x0000000000007941 */ /* 0x000fea0003800000 */
.L_x_5193:
[----:B------:R-:W-:Y:S04]  /*a840*/  BSSY B0, `(.L_x_5199) ;  /* 0x000001a000007945 */ /* 0x000fe80003800000 */
[----:B------:R-:W-:Y:S05]  /*a850*/  @P0 BRA `(.L_x_5200) ;  /* 0x0000000000600947 */ /* 0x000fea0003800000 */
[----:B------:R-:W-:Y:S02]  /*a860*/  IADD3 R27, R27, R0, RZ ;  /* 0x000000001b1b7210 */ /* 0x000fe40007ffe0ff */
[----:B0-----:R-:W-:Y:S01]  /*a870*/  SHF.L.U32 R14, R11, 0x10, RZ ;  /* 0x000000100b0e7819 */ /* 0x001fe200000006ff */
[----:B------:R-:W-:Y:S01]  /*a880*/  IMAD.U32 R11, R12, 0x10000, RZ ;  /* 0x000100000c0b7824 */ /* 0x000fe200078e00ff */
[----:B------:R-:W-:-:S03]  /*a890*/  ISETP.GE.U32.AND P0, PT, R27, R26, PT ;  /* 0x0000001a1b00720c */ /* 0x000fc60003f06070 */
[----:B------:R-:W-:Y:S01]  /*a8a0*/  FADD.FTZ R7, R7, R14 ;  /* 0x0000000e07077221 */ /* 0x000fe20000010000 */
[----:B------:R-:W-:-:S09]  /*a8b0*/  FADD.FTZ R8, R8, R11 ;  /* 0x0000000b08087221 */ /* 0x000fd20000010000 */
[----:B------:R-:W-:Y:S05]  /*a8c0*/  @P0 BRA `(.L_x_5200) ;  /* 0x0000000000440947 */ /* 0x000fea0003800000 */
[----:B------:R-:W-:Y:S01]  /*a8d0*/  IADD3 R11, R27, R0, RZ ;  /* 0x000000001b0b7210 */ /* 0x000fe20007ffe0ff */
[----:B------:R-:W-:Y:S01]  /*a8e0*/  IMAD.U32 R22, R22, 0x10000, RZ ;  /* 0x0001000016167824 */ /* 0x000fe200078e00ff */
[----:B------:R-:W-:Y:S02]  /*a8f0*/  SHF.L.U32 R13, R13, 0x10, RZ ;  /* 0x000000100d0d7819 */ /* 0x000fe400000006ff */
[----:B------:R-:W-:Y:S01]  /*a900*/  ISETP.GE.U32.AND P0, PT, R11, R26, PT ;  /* 0x0000001a0b00720c */ /* 0x000fe20003f06070 */
[----:B------:R-:W-:Y:S02]  /*a910*/  FADD.FTZ R5, R5, R22 ;  /* 0x0000001605057221 */ /* 0x000fe40000010000 */
[----:B------:R-:W-:-:S10]  /*a920*/  FADD.FTZ R6, R6, R13 ;  /* 0x0000000d06067221 */ /* 0x000fd40000010000 */
[----:B------:R-:W-:Y:S05]  /*a930*/  @P0 BRA `(.L_x_5200) ;  /* 0x0000000000280947 */ /* 0x000fea0003800000 */
[----:B------:R-:W-:Y:S01]  /*a940*/  IADD3 R11, R11, R0, RZ ;  /* 0x000000000b0b7210 */ /* 0x000fe20007ffe0ff */
[----:B------:R-:W-:Y:S01]  /*a950*/  IMAD.U32 R24, R24, 0x10000, RZ ;  /* 0x0001000018187824 */ /* 0x000fe200078e00ff */
[----:B------:R-:W-:Y:S02]  /*a960*/  SHF.L.U32 R25, R25, 0x10, RZ ;  /* 0x0000001019197819 */ /* 0x000fe400000006ff */
[----:B------:R-:W-:Y:S01]  /*a970*/  ISETP.GE.U32.AND P0, PT, R11, R26, PT ;  /* 0x0000001a0b00720c */ /* 0x000fe20003f06070 */
[----:B------:R-:W-:Y:S02]  /*a980*/  FADD.FTZ R3, R3, R24 ;  /* 0x0000001803037221 */ /* 0x000fe40000010000 */
[----:B------:R-:W-:-:S10]  /*a990*/  FADD.FTZ R4, R4, R25 ;  /* 0x0000001904047221 */ /* 0x000fd40000010000 */
[----:B------:R-:W-:Y:S02]  /*a9a0*/  @!P0 SHF.L.U32 R0, R29, 0x10, RZ ;  /* 0x000000101d008819 */ /* 0x000fe400000006ff */
[----:B------:R-:W-:-:S03]  /*a9b0*/  @!P0 SHF.L.U32 R11, R30, 0x10, RZ ;  /* 0x000000101e0b8819 */ /* 0x000fc600000006ff */
[----:B------:R-:W-:Y:S02]  /*a9c0*/  @!P0 FADD.FTZ R9, R9, R0 ;  /* 0x0000000009098221 */ /* 0x000fe40000010000 */
[----:B------:R-:W-:-:S07]  /*a9d0*/  @!P0 FADD.FTZ R10, R10, R11 ;  /* 0x0000000b0a0a8221 */ /* 0x000fce0000010000 */
.L_x_5200:
[----:B------:R-:W-:Y:S05]  /*a9e0*/  BSYNC B0 ;  /* 0x0000000000007941 */ /* 0x000fea0003800000 */
.L_x_5199:
[----:B------:R-:W-:Y:S01]  /*a9f0*/  FADD.FTZ R8, R5, R8 ;  /* 0x0000000805087221 */ /* 0x000fe20000010000 */
[----:B------:R-:W-:-:S03]  /*aa00*/  FADD.FTZ R7, R6, R7 ;  /* 0x0000000706077221 */ /* 0x000fc60000010000 */
[----:B------:R-:W-:Y:S01]  /*aa10*/  FADD.FTZ R3, R8, R3 ;  /* 0x0000000308037221 */ /* 0x000fe20000010000 */
[----:B------:R-:W-:-:S03]  /*aa20*/  FADD.FTZ R4, R7, R4 ;  /* 0x0000000407047221 */ /* 0x000fc60000010000 */
[----:B------:R-:W-:Y:S01]  /*aa30*/  FADD.FTZ R19, R3, R10 ;  /* 0x0000000a03137221 */ /* 0x000fe20000010000 */
[----:B------:R-:W-:Y:S01]  /*aa40*/  FADD.FTZ R18, R4, R9 ;  /* 0x0000000904127221 */ /* 0x000fe20000010000 */
[----:B------:R-:W-:Y:S06]  /*aa50*/  BRA `(.L_x_5167) ;  /* 0x0000001000447947 */ /* 0x000fec0003800000 */
.L_x_5184:
        /* <DEDUP_REMOVED lines=16> */
.L_x_5204:
[----:B------:R-:W-:Y:S02]  /*ab60*/  IMAD R4, R20, R27, RZ ;  /* 0x0000001b14047224 */ /* 0x000fe400078e02ff */
[----:B------:R-:W-:-:S03]  /*ab70*/  IMAD.IADD R27, R0, 0x1, R27 ;  /* 0x00000001001b7824 */ /* 0x000fc600078e021b */
[----:B------:R-:W-:Y:S01]  /*ab80*/  SHF.R.U32.HI R25, RZ, 0x1, R4 ;  /* 0x00000001ff197819 */ /* 0x000fe20000011604 */
[----:B------:R-:W-:Y:S01]  /*ab90*/  IMAD R4, R20, R27, RZ ;  /* 0x0000001b14047224 */ /* 0x000fe200078e02ff */
[----:B------:R-:W-:-:S03]  /*aba0*/  IADD3 R5, R27, R0, RZ ;  /* 0x000000001b057210 */ /* 0x000fc60007ffe0ff */
[----:B------:R-:W-:Y:S01]  /*abb0*/  IMAD.WIDE.U32 R24, R25, 0x4, R18 ;  /* 0x0000000419187825 */ /* 0x000fe200078e0012 */
[----:B------:R-:W-:Y:S02]  /*abc0*/  IADD3 R27, R5, R0, RZ ;  /* 0x00000000051b7210 */ /* 0x000fe40007ffe0ff */
[----:B------:R-:W-:Y:S01]  /*abd0*/  SHF.R.U32.HI R29, RZ, 0x1, R4 ;  /* 0x00000001ff1d7819 */ /* 0x000fe20000011604 */
[C---:B------:R-:W-:Y:S02]  /*abe0*/  IMAD R5, R20.reuse, R5, RZ ;  /* 0x0000000514057224 */ /* 0x040fe400078e02ff */
[----:B------:R-:W-:Y:S01]  /*abf0*/  IMAD R4, R20, R27, RZ ;  /* 0x0000001b14047224 */ /* 0x000fe200078e02ff */
[----:B------:R0:W2:Y:S01]  /*ac00*/  LDG.E R24, desc[UR60][R24.64] ;  /* 0x0000003c18187981 */ /* 0x0000a2000c1e1900 */
[----:B------:R-:W-:Y:S01]  /*ac10*/  IMAD.WIDE.U32 R28, R29, 0x4, R18 ;  /* 0x000000041d1c7825 */ /* 0x000fe200078e0012 */
[----:B------:R-:W-:Y:S02]  /*ac20*/  SHF.R.U32.HI R5, RZ, 0x1, R5 ;  /* 0x00000001ff057819 */ /* 0x000fe40000011605 */
[----:B------:R-:W-:-:S03]  /*ac30*/  SHF.R.U32.HI R7, RZ, 0x1, R4 ;  /* 0x00000001ff077819 */ /* 0x000fc60000011604 */
[--C-:B------:R-:W-:Y:S01]  /*ac40*/  IMAD.WIDE.U32 R4, R5, 0x4, R18.reuse ;  /* 0x0000000405047825 */ /* 0x100fe200078e0012 */
[----:B------:R-:W3:Y:S03]  /*ac50*/  LDG.E R28, desc[UR60][R28.64] ;  /* 0x0000003c1c1c7981 */ /* 0x000ee6000c1e1900 */
[----:B------:R-:W-:Y:S02]  /*ac60*/  IMAD.WIDE.U32 R6, R7, 0x4, R18 ;  /* 0x0000000407067825 */ /* 0x000fe400078e0012 */
[----:B------:R-:W4:Y:S04]  /*ac70*/  LDG.E R4, desc[UR60][R4.64] ;  /* 0x0000003c04047981 */ /* 0x000f28000c1e1900 */
[----:B------:R-:W5:Y:S01]  /*ac80*/  LDG.E R6, desc[UR60][R6.64] ;  /* 0x0000003c06067981 */ /* 0x000f62000c1e1900 */
[----:B------:R-:W-:-:S04]  /*ac90*/  IMAD.IADD R27, R27, 0x1, R0 ;  /* 0x000000011b1b7824 */ /* 0x000fc800078e0200 */
[----:B0-----:R-:W-:-:S05]  /*aca0*/  IMAD R25, R0, 0x3, R27 ;  /* 0x0000000300197824 */ /* 0x001fca00078e021b */
[----:B------:R-:W-:Y:S02]  /*acb0*/  ISETP.GE.U32.AND P0, PT, R25, R26, PT ;  /* 0x0000001a1900720c */ /* 0x000fe40003f06070 */
[C---:B--2---:R-:W-:Y:S02]  /*acc0*/  PRMT R15, R24.reuse, 0x7632, R15 ;  /* 0x00007632180f7816 */ /* 0x044fe4000000000f */
[----:B------:R-:W-:Y:S02]  /*acd0*/  SHF.L.U32 R21, R24, 0x10, RZ ;  /* 0x0000001018157819 */ /* 0x000fe400000006ff */
[----:B------:R-:W-:-:S03]  /*ace0*/  SHF.L.U32 R22, R15, 0x10, RZ ;  /* 0x000000100f167819 */ /* 0x000fc600000006ff */
[----:B------:R-:W-:Y:S01]  /*acf0*/  FADD.FTZ R10, R21, R10 ;  /* 0x0000000a150a7221 */ /* 0x000fe20000010000 */
[C---:B---3--:R-:W-:Y:S01]  /*ad00*/  IMAD.U32 R30, R28.reuse, 0x10000, RZ ;  /* 0x000100001c1e7824 */ /* 0x048fe200078e00ff */
[----:B------:R-:W-:Y:S01]  /*ad10*/  PRMT R15, R28, 0x7632, R15 ;  /* 0x000076321c0f7816 */ /* 0x000fe2000000000f */
[----:B------:R-:W-:Y:S02]  /*ad20*/  FADD.FTZ R11, R22, R11 ;  /* 0x0000000b160b7221 */ /* 0x000fe40000010000 */
[----:B------:R-:W-:Y:S01]  /*ad30*/  FADD.FTZ R13, R30, R13 ;  /* 0x0000000d1e0d7221 */ /* 0x000fe20000010000 */
[----:B----4-:R-:W-:Y:S02]  /*ad40*/  PRMT R5, R4, 0x7632, R5 ;  /* 0x0000763204057816 */ /* 0x010fe40000000005 */
[----:B------:R-:W-:Y:S02]  /*ad50*/  SHF.L.U32 R15, R15, 0x10, RZ ;  /* 0x000000100f0f7819 */ /* 0x000fe400000006ff */
[----:B-----5:R-:W-:Y:S01]  /*ad60*/  PRMT R7, R6, 0x7632, R7 ;  /* 0x0000763206077816 */ /* 0x020fe20000000007 */
[----:B------:R-:W-:Y:S01]  /*ad70*/  IMAD.U32 R22, R5, 0x10000, RZ ;  /* 0x0001000005167824 */ /* 0x000fe200078e00ff */
[----:B------:R-:W-:Y:S01]  /*ad80*/  SHF.L.U32 R21, R4, 0x10, RZ ;  /* 0x0000001004157819 */ /* 0x000fe200000006ff */
[----:B------:R-:W-:Y:S01]  /*ad90*/  FADD.FTZ R12, R15, R12 ;  /* 0x0000000c0f0c7221 */ /* 0x000fe20000010000 */
[----:B------:R-:W-:Y:S01]  /*ada0*/  SHF.L.U32 R5, R6, 0x10, RZ ;  /* 0x0000001006057819 */ /* 0x000fe200000006ff */
[----:B------:R-:W-:Y:S01]  /*adb0*/  FADD.FTZ R3, R22, R3 ;  /* 0x0000000316037221 */ /* 0x000fe20000010000 */
[----:B------:R-:W-:Y:S01]  /*adc0*/  SHF.L.U32 R30, R7, 0x10, RZ ;  /* 0x00000010071e7819 */ /* 0x000fe200000006ff */
[----:B------:R-:W-:-:S02]  /*add0*/  FADD.FTZ R14, R21, R14 ;  /* 0x0000000e150e7221 */ /* 0x000fc40000010000 */
[----:B------:R-:W-:Y:S02]  /*ade0*/  FADD.FTZ R8, R5, R8 ;  /* 0x0000000805087221 */ /* 0x000fe40000010000 */
[----:B------:R-:W-:Y:S01]  /*adf0*/  FADD.FTZ R9, R30, R9 ;  /* 0x000000091e097221 */ /* 0x000fe20000010000 */
[----:B------:R-:W-:Y:S06]  /*ae00*/  @!P0 BRA `(.L_x_5204) ;  /* 0xfffffffc00548947 */ /* 0x000fec000383ffff */
[----:B------:R-:W-:Y:S05]  /*ae10*/  BSYNC B1 ;  /* 0x0000000000017941 */ /* 0x000fea0003800000 */
.L_x_5203:
        /* <DEDUP_REMOVED lines=8> */
.L_x_5202:
[----:B------:R-:W-:Y:S05]  /*aea0*/  BSYNC B0 ;  /* 0x0000000000007941 */ /* 0x000fea0003800000 */
.L_x_5201:
        /* <DEDUP_REMOVED lines=35> */
.L_x_5206:
[----:B------:R-:W-:Y:S05]  /*b0e0*/  BSYNC B0 ;  /* 0x0000000000007941 */ /* 0x000fea0003800000 */
.L_x_5205:
[----:B------:R-:W-:Y:S04]  /*b0f0*/  BSSY B0, `(.L_x_5207) ;  /* 0x000001a000007945 */ /* 0x000fe80003800000 */
[----:B------:R-:W-:Y:S05]  /*b100*/  @P1 BRA `(.L_x_5208) ;  /* 0x0000000000601947 */ /* 0x000fea0003800000 */
[----:B------:R-:W-:Y:S01]  /*b110*/  IMAD.IADD R27, R27, 0x1, R0 ;  /* 0x000000011b1b7824 */ /* 0x000fe200078e0200 */
[----:B------:R-:W-:Y:S02]  /*b120*/  SHF.L.U32 R15, R15, 0x10, RZ ;  /* 0x000000100f0f7819 */ /* 0x000fe400000006ff */
[----:B------:R-:W-:Y:S02]  /*b130*/  SHF.L.U32 R24, R24, 0x10, RZ ;  /* 0x0000001018187819 */ /* 0x000fe400000006ff */
[----:B------:R-:W-:Y:S01]  /*b140*/  ISETP.GE.U32.AND P0, PT, R27, R26, PT ;  /* 0x0000001a1b00720c */ /* 0x000fe20003f06070 */
[----:B------:R-:W-:Y:S02]  /*b150*/  FADD.FTZ R10, R10, R15 ;  /* 0x0000000f0a0a7221 */ /* 0x000fe40000010000 */
[----:B------:R-:W-:-:S10]  /*b160*/  FADD.FTZ R11, R11, R24 ;  /* 0x000000180b0b7221 */ /* 0x000fd40000010000 */
        /* <DEDUP_REMOVED lines=9> */
[----:B------:R-:W-:-:S04]  /*b200*/  SHF.L.U32 R0, R25, 0x10, RZ ;  /* 0x0000001019007819 */ /* 0x000fc800000006ff */
[----:B------:R-:W-:Y:S01]  /*b210*/  ISETP.GE.U32.AND P0, PT, R5, R26, PT ;  /* 0x0000001a0500720c */ /* 0x000fe20003f06070 */
[----:B------:R-:W-:Y:S01]  /*b220*/  FADD.FTZ R3, R3, R0 ;  /* 0x0000000003037221 */ /* 0x000fe20000010000 */
[----:B------:R-:W-:-:S05]  /*b230*/  SHF.L.U32 R5, R22, 0x10, RZ ;  /* 0x0000001016057819 */ /* 0x000fca00000006ff */
[----:B------:R-:W-:-:S06]  /*b240*/  FADD.FTZ R14, R14, R5 ;  /* 0x000000050e0e7221 */ /* 0x000fcc0000010000 */
[----:B------:R-:W-:Y:S01]  /*b250*/  @!P0 SHF.L.U32 R6, R6, 0x10, RZ ;  /* 0x0000001006068819 */ /* 0x000fe200000006ff */
[----:B------:R-:W-:-:S04]  /*b260*/  @!P0 IMAD.U32 R7, R7, 0x10000, RZ ;  /* 0x0001000007078824 */ /* 0x000fc800078e00ff */
[----:B------:R-:W-:Y:S01]  /*b270*/  @!P0 FADD.FTZ R8, R8, R7 ;  /* 0x0000000708088221 */ /* 0x000fe20000010000 */
[----:B------:R-:W-:-:S07]  /*b280*/  @!P0 FADD.FTZ R9, R9, R6 ;  /* 0x0000000609098221 */ /* 0x000fce0000010000 */
.L_x_5208:
[----:B------:R-:W-:Y:S05]  /*b290*/  BSYNC B0 ;  /* 0x0000000000007941 */ /* 0x000fea0003800000 */
.L_x_5207:
[----:B------:R-:W-:Y:S01]  /*b2a0*/  FADD.FTZ R12, R11, R12 ;  /* 0x0000000c0b0c7221 */ /* 0x000fe20000010000 */
[----:B------:R-:W-:-:S03]  /*b2b0*/  FADD.FTZ R13, R10, R13 ;  /* 0x0000000d0a0d7221 */ /* 0x000fc60000010000 */
[----:B------:R-:W-:Y:S01]  /*b2c0*/  FADD.FTZ R12, R12, R3 ;  /* 0x000000030c0c7221 */ /* 0x000fe20000010000 */
[----:B------:R-:W-:-:S03]  /*b2d0*/  FADD.FTZ R13, R13, R14 ;  /* 0x0000000e0d0d7221 */ /* 0x000fc60000010000 */
[----:B------:R-:W-:Y:S01]  /*b2e0*/  FADD.FTZ R19, R12, R9 ;  /* 0x000000090c137221 */ /* 0x000fe20000010000 */
[----:B------:R-:W-:Y:S01]  /*b2f0*/  FADD.FTZ R18, R13, R8 ;  /* 0x000000080d127221 */ /* 0x000fe20000010000 */
[----:B------:R-:W-:Y:S06]  /*b300*/  BRA `(.L_x_5167) ;  /* 0x0000000800187947 */ /* 0x000fec0003800000 */
.L_x_5183:
        /* <DEDUP_REMOVED lines=10> */
[----:B------:R-:W-:Y:S01]  /*b3b0*/  IMAD.MOV.U32 R12, RZ, RZ, R0 ;  /* 0x000000ffff0c7224 */ /* 0x000fe200078e0000 */
[-C--:B------:R-:W-:Y:S02]  /*b3c0*/  MOV R11, R0.reuse ;  /* 0x00000000000b7202 */ /* 0x080fe40000000f00 */
[----:B------:R-:W-:-:S05]  /*b3d0*/  MOV R10, R0 ;  /* 0x00000000000a7202 */ /* 0x000fca0000000f00 */
        /* <DEDUP_REMOVED lines=8> */
.L_x_5212:
[----:B------:R-:W-:Y:S02]  /*b460*/  SHF.R.U32.HI R29, RZ, 0x1, R14 ;  /* 0x00000001ff1d7819 */ /* 0x000fe4000001160e */
[----:B------:R-:W-:-:S03]  /*b470*/  IADD3 R14, R14, R3, RZ ;  /* 0x000000030e0e7210 */ /* 0x000fc60007ffe0ff */
[----:B------:R-:W-:Y:S01]  /*b480*/  IMAD.WIDE.U32 R28, R29, 0x4, R18 ;  /* 0x000000041d1c7825 */ /* 0x000fe200078e0012 */
[----:B------:R-:W-:Y:S02]  /*b490*/  SHF.R.U32.HI R21, RZ, 0x1, R14 ;  /* 0x00000001ff157819 */ /* 0x000fe4000001160e */
[----:B------:R-:W-:Y:S02]  /*b4a0*/  IADD3 R14, R14, R3, RZ ;  /* 0x000000030e0e7210 */ /* 0x000fe40007ffe0ff */
[----:B------:R0:W2:Y:S01]  /*b4b0*/  LDG.E R13, desc[UR60][R28.64] ;  /* 0x0000003c1c0d7981 */ /* 0x0000a2000c1e1900 */
[----:B------:R-:W-:Y:S01]  /*b4c0*/  IMAD.WIDE.U32 R20, R21, 0x4, R18 ;  /* 0x0000000415147825 */ /* 0x000fe200078e0012 */
[----:B------:R-:W-:-:S03]  /*b4d0*/  SHF.R.U32.HI R25, RZ, 0x1, R14 ;  /* 0x00000001ff197819 */ /* 0x000fc6000001160e */
[----:B------:R-:W-:Y:S02]  /*b4e0*/  IMAD.IADD R22, R14, 0x1, R3 ;  /* 0x000000010e167824 */ /* 0x000fe400078e0203 */
[----:B------:R-:W3:Y:S03]  /*b4f0*/  LDG.E R20, desc[UR60][R20.64] ;  /* 0x0000003c14147981 */ /* 0x000ee6000c1e1900 */
[----:B------:R-:W-:Y:S01]  /*b500*/  SHF.R.U32.HI R5, RZ, 0x1, R22 ;  /* 0x00000001ff057819 */ /* 0x000fe20000011616 */
[----:B------:R-:W-:-:S04]  /*b510*/  IMAD.WIDE.U32 R24, R25, 0x4, R18 ;  /* 0x0000000419187825 */ /* 0x000fc800078e0012 */
[----:B------:R-:W-:Y:S02]  /*b520*/  IMAD.WIDE.U32 R4, R5, 0x4, R18 ;  /* 0x0000000405047825 */ /* 0x000fe400078e0012 */
[----:B------:R-:W4:Y:S04]  /*b530*/  LDG.E R24, desc[UR60][R24.64] ;  /* 0x0000003c18187981 */ /* 0x000f28000c1e1900 */
[----:B------:R4:W5:Y:S01]  /*b540*/  LDG.E R4, desc[UR60][R4.64] ;  /* 0x0000003c04047981 */ /* 0x000962000c1e1900 */
[----:B------:R-:W-:-:S05]  /*b550*/  IADD3 R14, R22, R3, RZ ;  /* 0x00000003160e7210 */ /* 0x000fca0007ffe0ff */
[----:B0-----:R-:W-:-:S05]  /*b560*/  IMAD R29, R3, 0x3, R14 ;  /* 0x00000003031d7824 */ /* 0x001fca00078e020e */
[----:B------:R-:W-:Y:S02]  /*b570*/  ISETP.GE.U32.AND P0, PT, R29, R26, PT ;  /* 0x0000001a1d00720c */ /* 0x000fe40003f06070 */
[----:B--2---:R-:W-:-:S05]  /*b580*/  PRMT R15, R13, 0x7632, R15 ;  /* 0x000076320d0f7816 */ /* 0x004fca000000000f */
[----:B------:R-:W-:Y:S01]  /*b590*/  IMAD.U32 R22, R15, 0x10000, RZ ;  /* 0x000100000f167824 */ /* 0x000fe200078e00ff */
[----:B---3--:R-:W-:-:S04]  /*b5a0*/  PRMT R15, R20, 0x7632, R15 ;  /* 0x00007632140f7816 */ /* 0x008fc8000000000f */
[----:B------:R-:W-:Y:S01]  /*b5b0*/  SHF.L.U32 R21, R15, 0x10, RZ ;  /* 0x000000100f157819 */ /* 0x000fe200000006ff */
[----:B------:R-:W-:Y:S01]  /*b5c0*/  FADD.FTZ R11, R22, R11 ;  /* 0x0000000b160b7221 */ /* 0x000fe20000010000 */
[----:B------:R-:W-:Y:S02]  /*b5d0*/  SHF.L.U32 R27, R13, 0x10, RZ ;  /* 0x000000100d1b7819 */ /* 0x000fe400000006ff */
[----:B----4-:R-:W-:Y:S02]  /*b5e0*/  PRMT R5, R24, 0x7632, R5 ;  /* 0x0000763218057816 */ /* 0x010fe40000000005 */
[----:B-----5:R-:W-:Y:S01]  /*b5f0*/  PRMT R15, R4, 0x7632, R15 ;  /* 0x00007632040f7816 */ /* 0x020fe2000000000f */
[----:B------:R-:W-:Y:S01]  /*b600*/  IMAD.U32 R22, R24, 0x10000, RZ ;  /* 0x0001000018167824 */ /* 0x000fe200078e00ff */
[----:B------:R-:W-:Y:S02]  /*b610*/  SHF.L.U32 R28, R20, 0x10, RZ ;  /* 0x00000010141c7819 */ /* 0x000fe400000006ff */
        /* <DEDUP_REMOVED lines=9> */
[----:B------:R-:W-:Y:S01]  /*b6b0*/  FADD.FTZ R12, R15, R12 ;  /* 0x0000000c0f0c7221 */ /* 0x000fe20000010000 */
[----:B------:R-:W-:Y:S06]  /*b6c0*/  @!P0 BRA `(.L_x_5212) ;  /* 0xfffffffc00648947 */ /* 0x000fec000383ffff */
[----:B------:R-:W-:Y:S05]  /*b6d0*/  BSYNC B1 ;  /* 0x0000000000017941 */ /* 0x000fea0003800000 */
.L_x_5211:
[C---:B------:R-:W-:Y:S02]  /*b6e0*/  PRMT R27, R13.reuse, 0x7610, R27 ;  /* 0x000076100d1b7816 */ /* 0x040fe4000000001b */
[----:B------:R-:W-:Y:S02]  /*b6f0*/  PRMT R21, R13, 0x7632, R21 ;  /* 0x000076320d157816 */ /* 0x000fe40000000015 */
[----:B------:R-:W-:Y:S02]  /*b700*/  PRMT R25, R24, 0x7610, R25 ;  /* 0x0000761018197816 */ /* 0x000fe40000000019 */
[----:B------:R-:W-:Y:S02]  /*b710*/  PRMT R22, R20, 0x7632, R22 ;  /* 0x0000763214167816 */ /* 0x000fe40000000016 */
[----:B------:R-:W-:Y:S02]  /*b720*/  PRMT R24, R24, 0x7632, R24 ;  /* 0x0000763218187816 */ /* 0x000fe40000000018 */
[----:B------:R-:W-:-:S02]  /*b730*/  PRMT R13, R4, 0x7610, R13 ;  /* 0x00007610040d7816 */ /* 0x000fc4000000000d */
[----:B------:R-:W-:-:S07]  /*b740*/  PRMT R15, R4, 0x7632, R15 ;  /* 0x00007632040f7816 */ /* 0x000fce000000000f */
.L_x_5210:
[----:B------:R-:W-:Y:S05]  /*b750*/  BSYNC B0 ;  /* 0x0000000000007941 */ /* 0x000fea0003800000 */
.L_x_5209:
        /* <DEDUP_REMOVED lines=31> */
.L_x_5214:
[----:B------:R-:W-:Y:S05]  /*b950*/  BSYNC B0 ;  /* 0x0000000000007941 */ /* 0x000fea0003800000 */
.L_x_5213:
[----:B------:R-:W-:Y:S04]  /*b960*/  BSSY B0, `(.L_x_5215) ;  /* 0x000001a000007945 */ /* 0x000fe80003800000 */
        /* <DEDUP_REMOVED lines=15> */
[----:B------:R-:W-:Y:S02]  /*ba60*/  IADD3 R3, R4, R3, RZ ;  /* 0x0000000304037210 */ /* 0x000fe40007ffe0ff */
[----:B------:R-:W-:Y:S02]  /*ba70*/  SHF.L.U32 R4, R25, 0x10, RZ ;  /* 0x0000001019047819 */ /* 0x000fe400000006ff */
[----:B------:R-:W-:Y:S01]  /*ba80*/  ISETP.GE.U32.AND P0, PT, R3, R26, PT ;  /* 0x0000001a0300720c */ /* 0x000fe20003f06070 */
[----:B------:R-:W-:Y:S02]  /*ba90*/  IMAD.U32 R3, R24, 0x10000, RZ ;  /* 0x0001000018037824 */ /* 0x000fe400078e00ff */
[----:B------:R-:W-:Y:S02]  /*baa0*/  FADD.FTZ R7, R7, R4 ;  /* 0x0000000407077221 */ /* 0x000fe40000010000 */
[----:B------:R-:W-:-:S08]  /*bab0*/  FADD.FTZ R6, R6, R3 ;  /* 0x0000000306067221 */ /* 0x000fd00000010000 */
[----:B------:R-:W-:Y:S02]  /*bac0*/  @!P0 SHF.L.U32 R13, R13, 0x10, RZ ;  /* 0x000000100d0d8819 */ /* 0x000fe400000006ff */
[----:B------:R-:W-:-:S03]  /*bad0*/  @!P0 SHF.L.U32 R15, R15, 0x10, RZ ;  /* 0x000000100f0f8819 */ /* 0x000fc600000006ff */
[----:B------:R-:W-:Y:S02]  /*bae0*/  @!P0 FADD.FTZ R0, R0, R13 ;  /* 0x0000000d00008221 */ /* 0x000fe40000010000 */
[----:B------:R-:W-:-:S07]  /*baf0*/  @!P0 FADD.FTZ R12, R12, R15 ;  /* 0x0000000f0c0c8221 */ /* 0x000fce0000010000 */
.L_x_5216:
[----:B------:R-:W-:Y:S05]  /*bb00*/  BSYNC B0 ;  /* 0x0000000000007941 */ /* 0x000fea0003800000 */
.L_x_5215:
[----:B------:R-:W-:Y:S01]  /*bb10*/  FADD.FTZ R11, R11, R8 ;  /* 0x000000080b0b7221 */ /* 0x000fe20000010000 */
[----:B------:R-:W-:-:S03]  /*bb20*/  FADD.FTZ R10, R10, R9 ;  /* 0x000000090a0a7221 */ /* 0x000fc60000010000 */
[----:B------:R-:W-:Y:S01]  /*bb30*/  FADD.FTZ R11, R11, R6 ;  /* 0x000000060b0b7221 */ /* 0x000fe20000010000 */
[----:B------:R-:W-:-:S03]  /*bb40*/  FADD.FTZ R7, R10, R7 ;  /* 0x000000070a077221 */ /* 0x000fc60000010000 */
[----:B------:R-:W-:Y:S01]  /*bb50*/  FADD.FTZ R19, R11, R12 ;  /* 0x0000000c0b137221 */ /* 0x000fe20000010000 */
[----:B------:R-:W-:-:S07]  /*bb60*/  FADD.FTZ R18, R7, R0 ;  /* 0x0000000007127221 */ /* 0x000fce0000010000 */
.L_x_5167:
[----:B------:R-:W-:Y:S05]  /*bb70*/  BSYNC B6 ;  /* 0x0000000000067941 */ /* 0x000fea0003800000 */
.L_x_5166:
        /* <DEDUP_REMOVED lines=15> */
.L_x_5218:
        /* <DEDUP_REMOVED lines=14> */
.L_x_5217:
        /* <DEDUP_REMOVED lines=19> */
.L_x_5221:
        /* <DEDUP_REMOVED lines=14> */
.L_x_5220:
[----:B------:R-:W-:Y:S01]  /*bf60*/  ISETP.GE.AND P0, PT, R0, 0x2, PT ;  /* 0x000000020000780c */ /* 0x000fe20003f06270 */
[----:B------:R-:W-:Y:S05]  /*bf70*/  WARPSYNC.ALL ;  /* 0x0000000000007948 */ /* 0x000fea0003800000 */
[----:B------:R-:W-:Y:S07]  /*bf80*/  BAR.SYNC.DEFER_BLOCKING 0x0 ;  /* 0x0000000000007b1d */ /* 0x000fee0000010000 */
[----:B------:R-:W-:Y:S05]  /*bf90*/  @!P0 BRA `(.L_x_5219) ;  /* 0x0000000000208947 */ /* 0x000fea0003800000 */
[----:B------:R-:W-:-:S07]  /*bfa0*/  IMAD.MOV.U32 R3, RZ, RZ, 0x1 ;  /* 0x00000001ff037424 */ /* 0x000fce00078e00ff */
.L_x_5222:
[----:B------:R-:W1:Y:S04]  /*bfb0*/  SHFL.DOWN PT, R5, R18, R3, 0x1f ;  /* 0x08001f0312057589 */ /* 0x000e6800000e0000 */
[----:B------:R2:W3:Y:S02]  /*bfc0*/  SHFL.DOWN PT, R4, R19, R3, 0x1f ;  /* 0x08001f0313047589 */ /* 0x0004e400000e0000 */
[----:B--2---:R-:W-:-:S04]  /*bfd0*/  SHF.L.U32 R3, R3, 0x1, RZ ;  /* 0x0000000103037819 */ /* 0x004fc800000006ff */
[----:B------:R-:W-:Y:S01]  /*bfe0*/  ISETP.GE.AND P0, PT, R3, R0, PT ;  /* 0x000000000300720c */ /* 0x000fe20003f06270 */
[----:B-1----:R-:W-:Y:S01]  /*bff0*/  FADD.FTZ R18, R5, R18 ;  /* 0x0000001205127221 */ /* 0x002fe20000010000 */
[----:B---3--:R-:W-:-:S11]  /*c000*/  FADD.FTZ R19, R4, R19 ;  /* 0x0000001304137221 */ /* 0x008fd60000010000 */
[----:B------:R-:W-:Y:S05]  /*c010*/  @!P0 BRA `(.L_x_5222) ;  /* 0xfffffffc00e48947 */ /* 0x000fea000383ffff */
.L_x_5219:
        /* <DEDUP_REMOVED lines=278> */
.L_x_5223:
        /* <DEDUP_REMOVED lines=278> */
.L_x_5224:
        /* <DEDUP_REMOVED lines=297> */
.L_x_5226:
        /* <DEDUP_REMOVED lines=277> */
.L_x_5227:
        /* <DEDUP_REMOVED lines=16> */
.L_x_5229:
[----:B------:R-:W-:Y:S05]  /*107c0*/  BSYNC B0 ;  /* 0x0000000000007941 */ /* 0x000fea0003800000 */
.L_x_5228:
        /* <DEDUP_REMOVED lines=15> */
.L_x_5231:
[----:B------:R-:W-:Y:S05]  /*108c0*/  BSYNC B0 ;  /* 0x0000000000007941 */ /* 0x000fea0003800000 */
.L_x_5230:
        /* <DEDUP_REMOVED lines=35> */
.L_x_5233:
[----:B------:R-:W-:Y:S05]  /*10b00*/  BSYNC B0 ;  /* 0x0000000000007941 */ /* 0x000fea0003800000 */
.L_x_5232:
        /* <DEDUP_REMOVED lines=35> */
.L_x_5238:
        /* <DEDUP_REMOVED lines=10> */
.L_x_5237:
[----:B------:R-:W-:Y:S05]  /*10de0*/  BRA `(.L_x_5236) ;  /* 0x0000000000547947 */ /* 0x000fea0003800000 */
.L_x_5235:
        /* <DEDUP_REMOVED lines=11> */
.L_x_5239:
        /* <DEDUP_REMOVED lines=10> */
.L_x_5236:
[----:B------:R-:W-:Y:S05]  /*10f40*/  BSYNC B0 ;  /* 0x0000000000007941 */ /* 0x000fea0003800000 */
.L_x_5234:
        /* <DEDUP_REMOVED lines=13> */
.L_x_5241:
        /* <DEDUP_REMOVED lines=13> */
.L_x_5240:
        /* <DEDUP_REMOVED lines=10> */
.L_x_5244:
        /* <DEDUP_REMOVED lines=13> */
.L_x_5243:
[----:B------:R-:W-:Y:S01]  /*11260*/  BAR.SYNC.DEFER_BLOCKING 0x0 ;  /* 0x0000000000007b1d */ /* 0x000fe20000010000 */
[----:B------:R-:W-:-:S13]  /*11270*/  ISETP.GE.AND P0, PT, R2, 0x2, PT ;  /* 0x000000020200780c */ /* 0x000fda0003f06270 */
[----:B------:R-:W-:Y:S05]  /*11280*/  @!P0 BRA `(.L_x_5242) ;  /* 0x0000000000208947 */ /* 0x000fea0003800000 */
[----:B------:R-:W-:-:S11]  /*11290*/  HFMA2.MMA R11, -RZ, RZ, 0, 5.9604644775390625e-08 ;  /* 0x00000001ff0b7435 */ /* 0x000fd600000001ff */
.L_x_5245:
[----:B------:R-:W1:Y:S04]  /*112a0*/  SHFL.DOWN PT, R13, R16, R11, 0x1f ;  /* 0x08001f0b100d7589 */ /* 0x000e6800000e0000 */
[----:B0-----:R0:W2:Y:S02]  /*112b0*/  SHFL.DOWN PT, R0, R17, R11, 0x1f ;  /* 0x08001f0b11007589 */ /* 0x0010a400000e0000 */
[----:B0-----:R-:W-:-:S05]  /*112c0*/  IMAD.SHL.U32 R11, R11, 0x2, RZ ;  /* 0x000000020b0b7824 */ /* 0x001fca00078e00ff */
[----:B------:R-:W-:Y:S01]  /*112d0*/  ISETP.GE.AND P0, PT, R11, R2, PT ;  /* 0x000000020b00720c */ /* 0x000fe20003f06270 */
[----:B-1----:R-:W-:Y:S01]  /*112e0*/  FADD.FTZ R16, R13, R16 ;  /* 0x000000100d107221 */ /* 0x002fe20000010000 */
[----:B--2---:R-:W-:-:S11]  /*112f0*/  FADD.FTZ R17, R0, R17 ;  /* 0x0000001100117221 */ /* 0x004fd60000010000 */
[----:B------:R-:W-:Y:S05]  /*11300*/  @!P0 BRA `(.L_x_5245) ;  /* 0xfffffffc00e48947 */ /* 0x000fea000383ffff */
.L_x_5242:
        /* <DEDUP_REMOVED lines=13> */
.L_x_5247:
        /* <DEDUP_REMOVED lines=21> */
.L_x_5249:
        /* <DEDUP_REMOVED lines=22> */
.L_x_5250:
[----:B------:R-:W-:Y:S02]  /*11690*/  ULDC.64 UR4, c[0x0][0x5f0] ;  /* 0x00017c0000047ab9 */ /* 0x000fe40000000a00 */
[----:B------:R-:W-:-:S04]  /*116a0*/  IADD3 R22, P0, R22, UR4, RZ ;  /* 0x0000000416167c10 */ /* 0x000fc8000ff1e0ff */
[----:B------:R-:W-:-:S05]  /*116b0*/  IADD3.X R23, RZ, UR5, RZ, P0, !PT ;  /* 0x00000005ff177c10 */ /* 0x000fca00087fe4ff */
[----:B------:R-:W-:Y:S01]  /*116c0*/  STG.E desc[UR60][R22.64], R17 ;  /* 0x0000001116007986 */ /* 0x000fe2000c10193c */
[----:B------:R-:W-:Y:S05]  /*116d0*/  EXIT ;  /* 0x000000000000794d */ /* 0x000fea0003800000 */
.L_x_5248:
[----:B------:R-:W-:Y:S04]  /*116e0*/  STG.E desc[UR60][R4.64], R16 ;  /* 0x0000001004007986 */ /* 0x000fe8000c10193c */
[----:B------:R-:W-:Y:S01]  /*116f0*/  STG.E desc[UR60][R4.64+0x4], R17 ;  /* 0x0000041104007986 */ /* 0x000fe2000c10193c */
[----:B------:R-:W-:Y:S05]  /*11700*/  EXIT ;  /* 0x000000000000794d */ /* 0x000fea0003800000 */
.L_x_5246:
        /* <DEDUP_REMOVED lines=8> */
.L_x_5251:
        /* <DEDUP_REMOVED lines=21> */
.L_x_5253:
        /* <DEDUP_REMOVED lines=22> */
.L_x_5254:
[----:B------:R-:W-:Y:S02]  /*11a40*/  ULDC.64 UR4, c[0x0][0x5f0] ;  /* 0x00017c0000047ab9 */ /* 0x000fe40000000a00 */
[----:B------:R-:W-:-:S04]  /*11a50*/  IADD3 R22, P0, R22, UR4, RZ ;  /* 0x0000000416167c10 */ /* 0x000fc8000ff1e0ff */
[----:B------:R-:W-:-:S05]  /*11a60*/  IADD3.X R23, RZ, UR5, RZ, P0, !PT ;  /* 0x00000005ff177c10 */ /* 0x000fca00087fe4ff */
[----:B------:R-:W-:Y:S01]  /*11a70*/  STG.E desc[UR60][R22.64], R17 ;  /* 0x0000001116007986 */ /* 0x000fe2000c10193c */
[----:B------:R-:W-:Y:S05]  /*11a80*/  EXIT ;  /* 0x000000000000794d */ /* 0x000fea0003800000 */
.L_x_5252:
[----:B------:R-:W-:Y:S04]  /*11a90*/  STG.E desc[UR60][R6.64], R16 ;  /* 0x0000001006007986 */ /* 0x000fe8000c10193c */
[----:B------:R-:W-:Y:S01]  /*11aa0*/  STG.E desc[UR60][R8.64], R17 ;  /* 0x0000001108007986 */ /* 0x000fe2000c10193c */
[----:B------:R-:W-:Y:S05]  /*11ab0*/  EXIT ;  /* 0x000000000000794d */ /* 0x000fea0003800000 */
.L_x_5225:
        /* <DEDUP_REMOVED lines=23> */
.L_x_5256:
        /* <DEDUP_REMOVED lines=21> */
.L_x_5258:
        /* <DEDUP_REMOVED lines=22> */
.L_x_5259:
[----:B------:R-:W-:Y:S02]  /*11ee0*/  ULDC.64 UR4, c[0x0][0x5f0] ;  /* 0x00017c0000047ab9 */ /* 0x000fe40000000a00 */
[----:B------:R-:W-:-:S05]  /*11ef0*/  IADD3 R22, P0, R22, UR4, RZ ;  /* 0x0000000416167c10 */ /* 0x000fca000ff1e0ff */
[----:B------:R-:W-:-:S05]  /*11f00*/  IMAD.X R23, RZ, RZ, UR5, P0 ;  /* 0x00000005ff177e24 */ /* 0x000fca00080e06ff */
[----:B------:R-:W-:Y:S01]  /*11f10*/  STG.E desc[UR60][R22.64], R19 ;  /* 0x0000001316007986 */ /* 0x000fe2000c10193c */
[----:B------:R-:W-:Y:S05]  /*11f20*/  EXIT ;  /* 0x000000000000794d */ /* 0x000fea0003800000 */
.L_x_5257:
[----:B------:R-:W-:Y:S04]  /*11f30*/  STG.E desc[UR60][R4.64], R18 ;  /* 0x0000001204007986 */ /* 0x000fe8000c10193c */
[----:B------:R-:W-:Y:S01]  /*11f40*/  STG.E desc[UR60][R4.64+0x4], R19 ;  /* 0x0000041304007986 */ /* 0x000fe2000c10193c */
[----:B------:R-:W-:Y:S05]  /*11f50*/  EXIT ;  /* 0x000000000000794d */ /* 0x000fea0003800000 */
.L_x_5255:
        /* <DEDUP_REMOVED lines=8> */
.L_x_5260:
        /* <DEDUP_REMOVED lines=21> */
.L_x_5262:
        /* <DEDUP_REMOVED lines=22> */
.L_x_5263:
[----:B------:R-:W-:Y:S02]  /*12290*/  ULDC.64 UR4, c[0x0][0x5f0] ;  /* 0x00017c0000047ab9 */ /* 0x000fe40000000a00 */
[----:B------:R-:W-:-:S04]  /*122a0*/  IADD3 R22, P0, R22, UR4, RZ ;  /* 0x0000000416167c10 */ /* 0x000fc8000ff1e0ff */
[----:B------:R-:W-:-:S05]  /*122b0*/  IADD3.X R23, RZ, UR5, RZ, P0, !PT ;  /* 0x00000005ff177c10 */ /* 0x000fca00087fe4ff */
[----:B------:R-:W-:Y:S01]  /*122c0*/  STG.E desc[UR60][R22.64], R19 ;  /* 0x0000001316007986 */ /* 0x000fe2000c10193c */
[----:B------:R-:W-:Y:S05]  /*122d0*/  EXIT ;  /* 0x000000000000794d */ /* 0x000fea0003800000 */
.L_x_5261:
[----:B------:R-:W-:Y:S04]  /*122e0*/  STG.E desc[UR60][R6.64], R18 ;  /* 0x0000001206007986 */ /* 0x000fe8000c10193c */
[----:B------:R-:W-:Y:S01]  /*122f0*/  STG.E desc[UR60][R8.64], R19 ;  /* 0x0000001308007986 */ /* 0x000fe2000c10193c */
[----:B------:R-:W-:Y:S05]  /*12300*/  EXIT ;  /* 0x000000000000794d */ /* 0x000fea0003800000 */
.L_x_5264:
        /* <DEDUP_REMOVED lines=15> */
.L_x_9855:


//--------------------- .text._ZN2at6native13reduce_kernelILi128ELi4ENS0_8ReduceOpIN3c108BFloat16ENS0_14func_wrapper_tIfZNS0_11sum_functorIS4_ffEclERNS_14TensorIteratorEEUlffE_EEjfLi4ELi8EEEEEvT1_ --------------------------
	.section	.text._ZN2at6native13reduce_kernelILi128ELi4ENS0_8ReduceOpIN3c108BFloat16ENS0_14func_wrapper_tIfZNS0_11sum_functorIS4_ffEclERNS_14TensorIteratorEEUlffE_EEjfLi4ELi8EEEEEvT1_,"ax",@progbits
	.align	128
        .global         _ZN2at6native13reduce_kernelILi128ELi4ENS0_8ReduceOpIN3c108BFloat16ENS0_14func_wrapper_tIfZNS0_11sum_functorIS4_ffEclERNS_14TensorIteratorEEUlffE_EEjfLi4ELi8EEEEEvT1_
        .type           _ZN2at6native13reduce_kernelILi128ELi4ENS0_8ReduceOpIN3c108BFloat16ENS0_14func_wrapper_tIfZNS0_11sum_functorIS4_ffEclERNS_14TensorIteratorEEUlffE_EEjfLi4ELi8EEEEEvT1_,@function
        .size           _ZN2at6native13reduce_kernelILi128ELi4ENS0_8ReduceOpIN3c108BFloat16ENS0_14func_wrapper_tIfZNS0_11sum_functorIS4_ffEclERNS_14TensorIteratorEEUlffE_EEjfLi4ELi8EEEEEvT1_,(.L_x_9856 - _ZN2at6native13reduce_kernelILi128ELi4ENS0_8ReduceOpIN3c108BFloat16ENS0_14func_wrapper_tIfZNS0_11sum_functorIS4_ffEclERNS_14TensorIteratorEEUlffE_EEjfLi4ELi8EEEEEvT1_)
        .other          _ZN2at6native13reduce_kernelILi128ELi4ENS0_8ReduceOpIN3c108BFloat16ENS0_14func_wrapper_tIfZNS0_11sum_functorIS4_ffEclERNS_14TensorIteratorEEUlffE_EEjfLi4ELi8EEEEEvT1_,@"STO_CUDA_ENTRY STV_DEFAULT"
_ZN2at6native13reduce_kernelILi128ELi4ENS0_8ReduceOpIN3c108BFloat16ENS0_14func_wrapper_tIfZNS0_11sum_functorIS4_ffEclERNS_14TensorIteratorEEUlffE_EEjfLi4ELi8EEEEEvT1_:
.text._ZN2at6native13reduce_kernelILi128ELi4ENS0_8ReduceOpIN3c108BFloat16ENS0_14func_wrapper_tIfZNS0_11sum_functorIS4_ffEclERNS_14TensorIteratorEEUlffE_EEjfLi4ELi8EEEEEvT1_:
        /* <DEDUP_REMOVED lines=293> */
.L_x_5265:
        /* <DEDUP_REMOVED lines=30> */
.L_x_5269:
        /* <DEDUP_REMOVED lines=25> */
.L_x_5275:
[----:B------:R-:W-:Y:S05]  /*15c0*/  BSYNC B2 ;  /* 0x0000000000027941 */ /* 0x000fea0003800000 */
.L_x_5274:
        /* <DEDUP_REMOVED lines=11> */
.L_x_5273:
[----:B------:R-:W-:Y:S05]  /*1680*/  BSYNC B1 ;  /* 0x0000000000017941 */ /* 0x000fea0003800000 */
.L_x_5272:
[----:B------:R-:W0:Y:S01]  /*1690*/  LDC R3, c[0x0][0x21c] ;  /* 0x00008700ff037b82 */ /* 0x000e220000000800 */
[----:B------:R-:W-:-:S04]  /*16a0*/  IADD3 R5, P0, -R6, 0x8, RZ ;  /* 0x0000000806057810 */ /* 0x000fc80007f1e1ff */
[----:B------:R-:W-:Y:S02]  /*16b0*/  LEA R18, P1, R5, R18, 0x1 ;  /* 0x0000001205127211 */ /* 0x000fe400078208ff */
[----:B------:R-:W-:-:S04]  /*16c0*/  IADD3.X R4, RZ, -0x1, RZ, P0, !PT ;  /* 0xffffffffff047810 */ /* 0x000fc800007fe4ff */
[----:B------:R-:W-:Y:S02]  /*16d0*/  LEA.HI.X R19, R5, R19, R4, 0x1, P1 ;  /* 0x0000001305137211 */ /* 0x000fe400008f0c04 */
[----:B0-----:R-:W-:-:S07]  /*16e0*/  IADD3 R3, R6, -0x8, R3 ;  /* 0xfffffff806037810 */ /* 0x001fce0007ffe003 */
.L_x_5271:
[----:B------:R-:W-:Y:S05]  /*16f0*/  BSYNC B0 ;  /* 0x0000000000007941 */ /* 0x000fea0003800000 */
.L_x_5270:
        /* <DEDUP_REMOVED lines=17> */
[--C-:B------:R-:W-:Y:S01]  /*1810*/  IMAD.MOV.U32 R10, RZ, RZ, R8.reuse ;  /* 0x000000ffff0a7224 */ /* 0x100fe200078e0008 */
[-C--:B------:R-:W-:Y:S01]  /*1820*/  MOV R11, R8.reuse ;  /* 0x00000008000b7202 */ /* 0x080fe20000000f00 */
[--C-:B------:R-:W-:Y:S01]  /*1830*/  IMAD.MOV.U32 R12, RZ, RZ, R8.reuse ;  /* 0x000000ffff0c7224 */ /* 0x100fe200078e0008 */
[----:B------:R-:W-:Y:S01]  /*1840*/  MOV R13, R8 ;  /* 0x00000008000d7202 */ /* 0x000fe20000000f00 */
[----:B------:R-:W-:-:S07]  /*1850*/  IMAD.MOV.U32 R15, RZ, RZ, R8 ;  /* 0x000000ffff0f7224 */ /* 0x000fce00078e0008 */
.L_x_5278:
[----:B------:R-:W-:Y:S01]  /*1860*/  IMAD.WIDE.U32 R4, R9, 0x10, R18 ;  /* 0x0000001009047825 */ /* 0x000fe200078e0012 */
[----:B------:R-:W-:-:S05]  /*1870*/  ULDC UR4, c[0x0][0x224] ;  /* 0x0000890000047ab9 */ /* 0x000fca0000000800 */
[----:B------:R-:W2:Y:S01]  /*1880*/  LDG.E.128 R4, desc[UR60][R4.64] ;  /* 0x0000003c04047981 */ /* 0x000ea2000c1e1d00 */
[----:B------:R-:W-:-:S04]  /*1890*/  IADD3 R9, R9, UR4, RZ ;  /* 0x0000000409097c10 */ /* 0x000fc8000fffe0ff */
[----:B------:R-:W-:-:S04]  /*18a0*/  LEA R20, R9, 0x7, 0x3 ;  /* 0x0000000709147811 */ /* 0x000fc800078e18ff */
[----:B------:R-:W-:Y:S02]  /*18b0*/  ISETP.GE.U32.AND P0, PT, R20, R3, PT ;  /* 0x000000031400720c */ /* 0x000fe40003f06070 */
[C---:B--2---:R-:W-:Y:S01]  /*18c0*/  PRMT R14, R4.reuse, 0x7632, R14 ;  /* 0x00007632040e7816 */ /* 0x044fe2000000000e */
[----:B------:R-:W-:Y:S01]  /*18d0*/  IMAD.U32 R25, R4, 0x10000, RZ ;  /* 0x0001000004197824 */ /* 0x000fe200078e00ff */
[----:B------:R-:W-:Y:S02]  /*18e0*/  PRMT R20, R5, 0x7632, R20 ;  /* 0x0000763205147816 */ /* 0x000fe40000000014 */
[C---:B------:R-:W-:Y:S01]  /*18f0*/  PRMT R21, R6.reuse, 0x7632, R21 ;  /* 0x0000763206157816 */ /* 0x040fe20000000015 */
[----:B------:R-:W-:Y:S01]  /*1900*/  FADD.FTZ R0, R25, R0 ;  /* 0x0000000019007221 */ /* 0x000fe20000010000 */
[----:B------:R-:W-:Y:S01]  /*1910*/  PRMT R4, R7, 0x7632, R4 ;  /* 0x0000763207047816 */ /* 0x000fe20000000004 */
[----:B------:R-:W-:Y:S01]  /*1920*/  IMAD.U32 R6, R6, 0x10000, RZ ;  /* 0x0001000006067824 */ /* 0x000fe200078e00ff */
[----:B------:R-:W-:Y:S01]  /*1930*/  SHF.L.U32 R26, R5, 0x10, RZ ;  /* 0x00000010051a7819 */ /* 0x000fe200000006ff */
[----:B------:R-:W-:Y:S01]  /*1940*/  IMAD.U32 R14, R14, 0x10000, RZ ;  /* 0x000100000e0e7824 */ /* 0x000fe200078e00ff */
[----:B------:R-:W-:Y:S01]  /*1950*/  SHF.L.U32 R7, R7, 0x10, RZ ;  /* 0x0000001007077819 */ /* 0x000fe200000006ff */
[----:B------:R-:W-:Y:S01]  /*1960*/  IMAD.U32 R21, R21, 0x10000, RZ ;  /* 0x0001000015157824 */ /* 0x000fe200078e00ff */
[----:B------:R-:W-:Y:S01]  /*1970*/  SHF.L.U32 R5, R20, 0x10, RZ ;  /* 0x0000001014057819 */ /* 0x000fe200000006ff */
[----:B------:R-:W-:Y:S01]  /*1980*/  FADD.FTZ R13, R26, R13 ;  /* 0x0000000d1a0d7221 */ /* 0x000fe20000010000 */
        /* <DEDUP_REMOVED lines=8> */
.L_x_5277:
[----:B------:R-:W-:Y:S05]  /*1a10*/  BSYNC B0 ;  /* 0x0000000000007941 */ /* 0x000fea0003800000 */
.L_x_5276:
        /* <DEDUP_REMOVED lines=8> */
.L_x_5280:
[----:B------:R-:W-:Y:S05]  /*1aa0*/  BSYNC B0 ;  /* 0x0000000000007941 */ /* 0x000fea0003800000 */
.L_x_5279:
        /* <DEDUP_REMOVED lines=11> */
[----:B------:R-:W-:-:S07]  /*1b60*/  FADD.FTZ R0, R0, R3 ;  /* 0x0000000300007221 */ /* 0x000fce0000010000 */
.L_x_5282:
[----:B------:R-:W-:Y:S05]  /*1b70*/  BSYNC B0 ;  /* 0x0000000000007941 */ /* 0x000fea0003800000 */
.L_x_5281:
[----:B------:R-:W-:Y:S01]  /*1b80*/  FADD.FTZ R0, R15, R0 ;  /* 0x000000000f007221 */ /* 0x000fe20000010000 */
[----:B------:R-:W-:Y:S01]  /*1b90*/  HFMA2.MMA R25, -RZ, RZ, 0, 0 ;  /* 0x00000000ff197435 */ /* 0x000fe200000001ff */
[----:B------:R-:W-:Y:S02]  /*1ba0*/  CS2R R26, SRZ ;  /* 0x00000000001a7805 */ /* 0x000fe4000001ff00 */
[----:B------:R-:W-:-:S04]  /*1bb0*/  FADD.FTZ R13, R0, R13 ;  /* 0x0000000d000d7221 */ /* 0x000fc80000010000 */
[----:B------:R-:W-:-:S04]  /*1bc0*/  FADD.FTZ R12, R13, R12 ;  /* 0x0000000c0d0c7221 */ /* 0x000fc80000010000 */
[----:B------:R-:W-:-:S04]  /*1bd0*/  FADD.FTZ R11, R12, R11 ;  /* 0x0000000b0c0b7221 */ /* 0x000fc80000010000 */
[----:B------:R-:W-:-:S04]  /*1be0*/  FADD.FTZ R11, R11, R10 ;  /* 0x0000000a0b0b7221 */ /* 0x000fc80000010000 */
[----:B------:R-:W-:-:S04]  /*1bf0*/  FADD.FTZ R11, R11, R8 ;  /* 0x000000080b0b7221 */ /* 0x000fc80000010000 */
[----:B------:R-:W-:Y:S01]  /*1c00*/  FADD.FTZ R24, R11, R24 ;  /* 0x000000180b187221 */ /* 0x000fe20000010000 */
[----:B------:R-:W-:Y:S06]  /*1c10*/  BRA `(.L_x_5267) ;  /* 0x000000ac000c7947 */ /* 0x000fec0003800000 */
.L_x_5268:
        /* <DEDUP_REMOVED lines=48> */
.L_x_5292:
        /* <DEDUP_REMOVED lines=286> */
.L_x_5288:
        /* <DEDUP_REMOVED lines=256> */
.L_x_5289:
        /* <DEDUP_REMOVED lines=244> */
.L_x_5290:
        /* <DEDUP_REMOVED lines=255> */
.L_x_5291:
[----:B------:R-:W-:Y:S02]  /*6030*/  LOP3.LUT R31, R36, 0xfffffff8, RZ, 0xc0, !PT ;  /* 0xfffffff8241f7812 */ /* 0x000fe400078ec0ff */
[----:B------:R-:W-:Y:S01]  /*6040*/  SHF.L.U32 R43, R0, 0x10, RZ ;  /* 0x00000010002b7819 */ /* 0x000fe200000006ff */
[----:B------:R-:W-:Y:S01]  /*6050*/  IMAD.U32 R42, R26, 0x10000, RZ ;  /* 0x000100001a2a7824 */ /* 0x000fe200078e00ff */
[----:B------:R-:W-:Y:S01]  /*6060*/  IADD3 R30, P1, R18, R31, RZ ;  /* 0x0000001f121e7210 */ /* 0x000fe20007f3e0ff */
[----:B------:R-:W-:Y:S01]  /*6070*/  IMAD.U32 R47, R34, 0x10000, RZ ;  /* 0x00010000222f7824 */ /* 0x000fe200078e00ff */
[----:B------:R-:W-:Y:S02]  /*6080*/  ULDC UR4, c[0x0][0x21c] ;  /* 0x0000870000047ab9 */ /* 0x000fe40000000800 */
[----:B------:R-:W-:-:S06]  /*6090*/  IADD3.X R31, RZ, R19, RZ, P1, !PT ;  /* 0x00000013ff1f7210 */ /* 0x000fcc0000ffe4ff */
[----:B------:R-:W2:Y:S01]  /*60a0*/  LDG.E.64 R30, desc[UR60][R30.64] ;  /* 0x0000003c1e1e7981 */ /* 0x000ea2000c1e1b00 */
[----:B------:R-:W-:Y:S02]  /*60b0*/  IMAD.U32 R36, R3, 0x10000, RZ ;  /* 0x0001000003247824 */ /* 0x000fe400078e00ff */
[----:B------:R-:W-:Y:S01]  /*60c0*/  FADD.FTZ R24, R43, R24 ;  /* 0x000000182b187221 */ /* 0x000fe20000010000 */
[----:B------:R-:W-:Y:S02]  /*60d0*/  IMAD.IADD R39, R39, 0x1, R4 ;  /* 0x0000000127277824 */ /* 0x000fe400078e0204 */
[----:B------:R-:W-:Y:S01]  /*60e0*/  FADD.FTZ R21, R42, R21 ;  /* 0x000000152a157221 */ /* 0x000fe20000010000 */
[----:B------:R-:W-:Y:S01]  /*60f0*/  FADD.FTZ R25, R36, R25 ;  /* 0x0000001924197221 */ /* 0x000fe20000010000 */
[----:B------:R-:W-:Y:S01]  /*6100*/  SHF.L.U32 R36, R33, 0x10, RZ ;  /* 0x0000001021247819 */ /* 0x000fe200000006ff */
[----:B------:R-:W-:Y:S01]  /*6110*/  FADD.FTZ R14, R47, R14 ;  /* 0x0000000e2f0e7221 */ /* 0x000fe20000010000 */
[----:B------:R-:W-:Y:S01]  /*6120*/  SHF.L.U32 R43, R27, 0x10, RZ ;  /* 0x000000101b2b7819 */ /* 0x000fe200000006ff */
[----:B------:R-:W-:Y:S01]  /*6130*/  IMAD R47, R4, 0x3, R39 ;  /* 0x00000003042f7824 */ /* 0x000fe200078e0227 */
[----:B------:R-:W-:Y:S01]  /*6140*/  SHF.L.U32 R42, R35, 0x10, RZ ;  /* 0x00000010232a7819 */ /* 0x000fe200000006ff */
[----:B------:R-:W-:Y:S01]  /*6150*/  FADD.FTZ R15, R36, R15 ;  /* 0x0000000f240f7221 */ /* 0x000fe20000010000 */
[----:B------:R-:W-:-:S02]  /*6160*/  IMAD.U32 R36, RZ, RZ, UR4 ;  /* 0x00000004ff247e24 */ /* 0x000fc4000f8e00ff */
[----:B------:R-:W-:Y:S01]  /*6170*/  FADD.FTZ R20, R43, R20 ;  /* 0x000000142b147221 */ /* 0x000fe20000010000 */
[----:B------:R-:W-:Y:S02]  /*6180*/  IMAD.U32 R45, R32, 0x10000, RZ ;  /* 0x00010000202d7824 */ /* 0x000fe400078e00ff */
[----:B------:R-:W-:Y:S01]  /*6190*/  FADD.FTZ R13, R42, R13 ;  /* 0x0000000d2a0d7221 */ /* 0x000fe20000010000 */
[----:B------:R-:W-:Y:S01]  /*61a0*/  SHF.L.U32 R43, R38, 0x10, RZ ;  /* 0x00000010262b7819 */ /* 0x000fe200000006ff */
[----:B------:R-:W-:Y:S01]  /*61b0*/  IMAD.U32 R42, R37, 0x10000, RZ ;  /* 0x00010000252a7824 */ /* 0x000fe200078e00ff */
[----:B------:R-:W-:Y:S01]  /*61c0*/  ISETP.GE.U32.AND P1, PT, R47, R36, PT ;  /* 0x000000242f00720c */ /* 0x000fe20003f26070 */
[----:B------:R-:W-:Y:S01]  /*61d0*/  FADD.FTZ R16, R45, R16 ;  /* 0x000000102d107221 */ /* 0x000fe20000010000 */
[----:B------:R-:W-:Y:S01]  /*61e0*/  SHF.L.U32 R45, R41, 0x10, RZ ;  /* 0x00000010292d7819 */ /* 0x000fe200000006ff */
[----:B------:R-:W-:Y:S01]  /*61f0*/  FADD.FTZ R12, R43, R12 ;  /* 0x0000000c2b0c7221 */ /* 0x000fe20000010000 */
[----:B------:R-:W-:Y:S01]  /*6200*/  FADD.FTZ R11, R42, R11 ;  /* 0x0000000b2a0b7221 */ /* 0x000fe20000010000 */
[----:B------:R-:W-:-:S02]  /*6210*/  SHF.L.U32 R44, R40, 0x10, RZ ;  /* 0x00000010282c7819 */ /* 0x000fc400000006ff */
[----:B------:R-:W-:-:S03]  /*6220*/  FADD.FTZ R10, R45, R10 ;  /* 0x0000000a2d0a7221 */ /* 0x000fc60000010000 */
[----:B------:R-:W-:Y:S01]  /*6230*/  FADD.FTZ R9, R44, R9 ;  /* 0x000000092c097221 */ /* 0x000fe20000010000 */
[C---:B--2---:R-:W-:Y:S01]  /*6240*/  PRMT R42, R30.reuse, 0x7632, R42 ;  /* 0x000076321e2a7816 */ /* 0x044fe2000000002a */
[----:B------:R-:W-:Y:S01]  /*6250*/  IMAD.U32 R45, R30, 0x10000, RZ ;  /* 0x000100001e2d7824 */ /* 0x000fe200078e00ff */
[C---:B------:R-:W-:Y:S02]  /*6260*/  PRMT R43, R31.reuse, 0x7632, R43 ;  /* 0x000076321f2b7816 */ /* 0x040fe4000000002b */
[----:B------:R-:W-:Y:S01]  /*6270*/  SHF.L.U32 R47, R31, 0x10, RZ ;  /* 0x000000101f2f7819 */ /* 0x000fe200000006ff */
[----:B------:R-:W-:Y:S01]  /*6280*/  IMAD.U32 R42, R42, 0x10000, RZ ;  /* 0x000100002a2a7824 */ /* 0x000fe200078e00ff */
[----:B------:R-:W-:Y:S01]  /*6290*/  SHF.L.U32 R46, R43, 0x10, RZ ;  /* 0x000000102b2e7819 */ /* 0x000fe200000006ff */
[----:B------:R-:W-:Y:S02]  /*62a0*/  FADD.FTZ R8, R45, R8 ;  /* 0x000000082d087221 */ /* 0x000fe40000010000 */
[----:B------:R-:W-:Y:S01]  /*62b0*/  FADD.FTZ R6, R47, R6 ;  /* 0x000000062f067221 */ /* 0x000fe20000010000 */
[----:B------:R-:W-:Y:S01]  /*62c0*/  FADD.FTZ R7, R42, R7 ;  /* 0x000000072a077221 */ /* 0x000fe20000010000 */
[----:B------:R-:W-:Y:S01]  /*62d0*/  FADD.FTZ R5, R46, R5 ;  /* 0x000000052e057221 */ /* 0x000fe20000010000 */
[----:B------:R-:W-:Y:S06]  /*62e0*/  @!P1 BRA `(.L_x_5292) ;  /* 0xffffffbc000c9947 */ /* 0x000fec000383ffff */
[----:B------:R-:W-:Y:S05]  /*62f0*/  BSYNC B1 ;  /* 0x0000000000017941 */ /* 0x000fea0003800000 */
.L_x_5287:
[C---:B------:R-:W-:Y:S02]  /*6300*/  PRMT R44, R31.reuse, 0x7610, R44 ;  /* 0x000076101f2c7816 */ /* 0x040fe4000000002c */
[----:B------:R-:W-:Y:S02]  /*6310*/  PRMT R42, R30, 0x7632, R42 ;  /* 0x000076321e2a7816 */ /* 0x000fe4000000002a */
[----:B------:R-:W-:-:S07]  /*6320*/  PRMT R31, R31, 0x7632, R31 ;  /* 0x000076321f1f7816 */ /* 0x000fce000000001f */
.L_x_5286:
[----:B------:R-:W-:Y:S05]  /*6330*/  BSYNC B0 ;  /* 0x0000000000007941 */ /* 0x000fea0003800000 */
.L_x_5285:
        /* <DEDUP_REMOVED lines=280> */
.L_x_5295:
        /* <DEDUP_REMOVED lines=285> */
.L_x_5296:
[----:B------:R-:W-:-:S04]  /*8690*/  LOP3.LUT R29, R45, 0xfffffff8, RZ, 0xc0, !PT ;  /* 0xfffffff82d1d7812 */ /* 0x000fc800078ec0ff */
[----:B------:R-:W-:-:S04]  /*86a0*/  IADD3 R28, P2, R18, R29, RZ ;  /* 0x0000001d121c7210 */ /* 0x000fc80007f5e0ff */
[----:B------:R-:W-:-:S06]  /*86b0*/  IADD3.X R29, RZ, R19, RZ, P2, !PT ;  /* 0x00000013ff1d7210 */ /* 0x000fcc00017fe4ff */
        /* <DEDUP_REMOVED lines=282> */
.L_x_5297:
        /* <DEDUP_REMOVED lines=285> */
.L_x_5298:
        /* <DEDUP_REMOVED lines=8> */
.L_x_5294:
[----:B------:R-:W-:Y:S05]  /*aab0*/  BSYNC B0 ;  /* 0x0000000000007941 */ /* 0x000fea0003800000 */
.L_x_5293:
[----:B------:R-:W-:Y:S04]  /*aac0*/  BSSY B0, `(.L_x_5299) ;  /* 0x000002a000007945 */ /* 0x000fe80003800000 */
[----:B------:R-:W-:Y:S05]  /*aad0*/  @P0 BRA `(.L_x_5300) ;  /* 0x0000000000a00947 */ /* 0x000fea0003800000 */
[----:B------:R-:W-:Y:S01]  /*aae0*/  IMAD.IADD R39, R39, 0x1, R4 ;  /* 0x0000000127277824 */ /* 0x000fe200078e0204 */
[----:B------:R-:W-:Y:S01]  /*aaf0*/  SHF.L.U32 R18, R3, 0x10, RZ ;  /* 0x0000001003127819 */ /* 0x000fe200000006ff */
[----:B------:R-:W-:Y:S01]  /*ab00*/  IMAD.U32 R26, R26, 0x10000, RZ ;  /* 0x000100001a1a7824 */ /* 0x000fe200078e00ff */
[----:B------:R-:W-:Y:S02]  /*ab10*/  SHF.L.U32 R3, R0, 0x10, RZ ;  /* 0x0000001000037819 */ /* 0x000fe400000006ff */
[----:B------:R-:W-:Y:S01]  /*ab20*/  ISETP.GE.U32.AND P0, PT, R39, R36, PT ;  /* 0x000000242700720c */ /* 0x000fe20003f06070 */
[----:B------:R-:W-:Y:S01]  /*ab30*/  FADD.FTZ R25, R25, R18 ;  /* 0x0000001219197221 */ /* 0x000fe20000010000 */
[----:B------:R-:W-:Y:S01]  /*ab40*/  SHF.L.U32 R27, R27, 0x10, RZ ;  /* 0x000000101b1b7819 */ /* 0x000fe200000006ff */
[----:B------:R-:W-:Y:S01]  /*ab50*/  FADD.FTZ R24, R24, R3 ;  /* 0x0000000318187221 */ /* 0x000fe20000010000 */
[----:B------:R-:W-:-:S03]  /*ab60*/  FADD.FTZ R21, R21, R26 ;  /* 0x0000001a15157221 */ /* 0x000fc60000010000 */
[----:B------:R-:W-:-:S06]  /*ab70*/  FADD.FTZ R20, R20, R27 ;  /* 0x0000001b14147221 */ /* 0x000fcc0000010000 */
[----:B------:R-:W-:Y:S05]  /*ab80*/  @P0 BRA `(.L_x_5300) ;  /* 0x0000000000740947 */ /* 0x000fea0003800000 */
[----:B------:R-:W-:Y:S01]  /*ab90*/  IADD3 R27, R39, R4, RZ ;  /* 0x00000004271b7210 */ /* 0x000fe20007ffe0ff */
[----:B------:R-:W-:Y:S01]  /*aba0*/  IMAD.U32 R3, R32, 0x10000, RZ ;  /* 0x0001000020037824 */ /* 0x000fe200078e00ff */
[----:B------:R-:W-:Y:S01]  /*abb0*/  SHF.L.U32 R0, R33, 0x10, RZ ;  /* 0x0000001021007819 */ /* 0x000fe200000006ff */
[----:B------:R-:W-:Y:S01]  /*abc0*/  IMAD.U32 R18, R35, 0x10000, RZ ;  /* 0x0001000023127824 */ /* 0x000fe200078e00ff */
        /* <DEDUP_REMOVED lines=9> */
[----:B------:R-:W-:Y:S02]  /*ac60*/  SHF.L.U32 R41, R41, 0x10, RZ ;  /* 0x0000001029297819 */ /* 0x000fe400000006ff */
[----:B------:R-:W-:Y:S01]  /*ac70*/  ISETP.GE.U32.AND P0, PT, R3, R36, PT ;  /* 0x000000240300720c */ /* 0x000fe20003f06070 */
[----:B------:R-:W-:Y:S01]  /*ac80*/  FADD.FTZ R11, R11, R0 ;  /* 0x000000000b0b7221 */ /* 0x000fe20000010000 */
[----:B------:R-:W-:Y:S01]  /*ac90*/  SHF.L.U32 R3, R38, 0x10, RZ ;  /* 0x0000001026037819 */ /* 0x000fe200000006ff */
[----:B------:R-:W-:Y:S01]  /*aca0*/  FADD.FTZ R10, R10, R41 ;  /* 0x000000290a0a7221 */ /* 0x000fe20000010000 */
[----:B------:R-:W-:-:S03]  /*acb0*/  SHF.L.U32 R40, R40, 0x10, RZ ;  /* 0x0000001028287819 */ /* 0x000fc600000006ff */
[----:B------:R-:W-:Y:S02]  /*acc0*/  FADD.FTZ R12, R12, R3 ;  /* 0x000000030c0c7221 */ /* 0x000fe40000010000 */
[----:B------:R-:W-:-:S04]  /*acd0*/  FADD.FTZ R9, R9, R40 ;  /* 0x0000002809097221 */ /* 0x000fc80000010000 */
[----:B------:R-:W-:Y:S01]  /*ace0*/  @!P0 SHF.L.U32 R42, R42, 0x10, RZ ;  /* 0x000000102a2a8819 */ /* 0x000fe200000006ff */
[----:B------:R-:W-:Y:S01]  /*acf0*/  @!P0 IMAD.U32 R3, R30, 0x10000, RZ ;  /* 0x000100001e038824 */ /* 0x000fe200078e00ff */
[----:B------:R-:W-:Y:S01]  /*ad00*/  @!P0 SHF.L.U32 R19, R44, 0x10, RZ ;  /* 0x000000102c138819 */ /* 0x000fe200000006ff */
[----:B------:R-:W-:Y:S02]  /*ad10*/  @!P0 IMAD.U32 R0, R31, 0x10000, RZ ;  /* 0x000100001f008824 */ /* 0x000fe400078e00ff */
[----:B------:R-:W-:Y:S01]  /*ad20*/  @!P0 FADD.FTZ R8, R8, R3 ;  /* 0x0000000308088221 */ /* 0x000fe20000010000 */
[----:B------:R-:W-:Y:S01]  /*ad30*/  @!P0 FADD.FTZ R7, R7, R42 ;  /* 0x0000002a07078221 */ /* 0x000fe20000010000 */
[----:B------:R-:W-:Y:S01]  /*ad40*/  @!P0 FADD.FTZ R6, R6, R19 ;  /* 0x0000001306068221 */ /* 0x000fe20000010000 */
[----:B------:R-:W-:-:S07]  /*ad50*/  @!P0 FADD.FTZ R5, R5, R0 ;  /* 0x0000000005058221 */ /* 0x000fce0000010000 */
.L_x_5300:
[----:B------:R-:W-:Y:S05]  /*ad60*/  BSYNC B0 ;  /* 0x0000000000007941 */ /* 0x000fea0003800000 */
.L_x_5299:
        /* <DEDUP_REMOVED lines=13> */
.L_x_5284:
        /* <DEDUP_REMOVED lines=32> */
.L_x_5304:
        /* <DEDUP_REMOVED lines=10> */
[----:B------:R-:W2:Y:S02]  /*b0e0*/  LDG.E.64 R20, desc[UR60][R20.64] ;  /* 0x0000003c14147981 */ /* 0x000ea4000c1e1b00 */
[----:B------:R-:W-:Y:S01]  /*b0f0*/  SHF.R.U32.HI R31, RZ, 0x2, R16 ;  /* 0x00000002ff1f7819 */ /* 0x000fe20000011610 */
[----:B------:R-:W-:Y:S02]  /*b100*/  IMAD R16, R38, R39, RZ ;  /* 0x0000002726107224 */ /* 0x000fe400078e02ff */
[----:B------:R-:W3:Y:S02]  /*b110*/  LDG.E.64 R28, desc[UR60][R28.64] ;  /* 0x0000003c1c1c7981 */ /* 0x000ee4000c1e1b00 */
        /* <DEDUP_REMOVED lines=8> */
[C---:B--2---:R-:W-:Y:S01]  /*b1a0*/  PRMT R16, R20.reuse, 0x7632, R16 ;  /* 0x0000763214107816 */ /* 0x044fe20000000010 */
[----:B------:R-:W-:Y:S01]  /*b1b0*/  IMAD.U32 R34, R20, 0x10000, RZ ;  /* 0x0001000014227824 */ /* 0x000fe200078e00ff */
[----:B------:R-:W-:Y:S02]  /*b1c0*/  PRMT R27, R21, 0x7632, R27 ;  /* 0x00007632151b7816 */ /* 0x000fe4000000001b */
[----:B------:R-:W-:Y:S01]  /*b1d0*/  SHF.L.U32 R35, R16, 0x10, RZ ;  /* 0x0000001010237819 */ /* 0x000fe200000006ff */
[----:B------:R-:W-:Y:S01]  /*b1e0*/  FADD.FTZ R3, R34, R3 ;  /* 0x0000000322037221 */ /* 0x000fe20000010000 */
[C---:B---3--:R-:W-:Y:S01]  /*b1f0*/  PRMT R16, R28.reuse, 0x7632, R16 ;  /* 0x000076321c107816 */ /* 0x048fe20000000010 */
[----:B------:R-:W-:Y:S01]  /*b200*/  IMAD.U32 R27, R27, 0x10000, RZ ;  /* 0x000100001b1b7824 */ /* 0x000fe200078e00ff */
[----:B------:R-:W-:Y:S01]  /*b210*/  SHF.L.U32 R40, R21, 0x10, RZ ;  /* 0x0000001015287819 */ /* 0x000fe200000006ff */
[----:B------:R-:W-:Y:S01]  /*b220*/  FADD.FTZ R6, R35, R6 ;  /* 0x0000000623067221 */ /* 0x000fe20000010000 */
[----:B------:R-:W-:Y:S01]  /*b230*/  SHF.L.U32 R35, R28, 0x10, RZ ;  /* 0x000000101c237819 */ /* 0x000fe200000006ff */
[----:B------:R-:W-:Y:S01]  /*b240*/  FADD.FTZ R8, R27, R8 ;  /* 0x000000081b087221 */ /* 0x000fe20000010000 */
[----:B------:R-:W-:Y:S01]  /*b250*/  PRMT R27, R29, 0x7632, R27 ;  /* 0x000076321d1b7816 */ /* 0x000fe2000000001b */
[----:B------:R-:W-:Y:S01]  /*b260*/  IMAD.U32 R34, R16, 0x10000, RZ ;  /* 0x0001000010227824 */ /* 0x000fe200078e00ff */
[----:B----4-:R-:W-:Y:S01]  /*b270*/  PRMT R16, R30, 0x7632, R16 ;  /* 0x000076321e107816 */ /* 0x010fe20000000010 */
[----:B------:R-:W-:Y:S01]  /*b280*/  FADD.FTZ R7, R40, R7 ;  /* 0x0000000728077221 */ /* 0x000fe20000010000 */
[----:B------:R-:W-:Y:S01]  /*b290*/  SHF.L.U32 R40, R27, 0x10, RZ ;  /* 0x000000101b287819 */ /* 0x000fe200000006ff */
[----:B------:R-:W-:Y:S01]  /*b2a0*/  FADD.FTZ R10, R35, R10 ;  /* 0x0000000a230a7221 */ /* 0x000fe20000010000 */
[----:B------:R-:W-:Y:S01]  /*b2b0*/  SHF.L.U32 R27, R16, 0x10, RZ ;  /* 0x00000010101b7819 */ /* 0x000fe200000006ff */
[----:B------:R-:W-:Y:S01]  /*b2c0*/  FADD.FTZ R9, R34, R9 ;  /* 0x0000000922097221 */ /* 0x000fe20000010000 */
[C---:B------:R-:W-:Y:S01]  /*b2d0*/  PRMT R16, R31.reuse, 0x7632, R16 ;  /* 0x000076321f107816 */ /* 0x040fe20000000010 */
[----:B------:R-:W-:Y:S01]  /*b2e0*/  IMAD.U32 R42, R31, 0x10000, RZ ;  /* 0x000100001f2a7824 */ /* 0x000fe200078e00ff */
[----:B------:R-:W-:Y:S01]  /*b2f0*/  SHF.L.U32 R37, R29, 0x10, RZ ;  /* 0x000000101d257819 */ /* 0x000fe200000006ff */
[----:B------:R-:W-:Y:S01]  /*b300*/  FADD.FTZ R14, R27, R14 ;  /* 0x0000000e1b0e7221 */ /* 0x000fe20000010000 */
[----:B------:R-:W-:Y:S01]  /*b310*/  SHF.L.U32 R34, R30, 0x10, RZ ;  /* 0x000000101e227819 */ /* 0x000fe200000006ff */
[----:B------:R-:W-:Y:S01]  /*b320*/  FADD.FTZ R11, R40, R11 ;  /* 0x0000000b280b7221 */ /* 0x000fe20000010000 */
[----:B------:R-:W-:Y:S01]  /*b330*/  SHF.L.U32 R35, R16, 0x10, RZ ;  /* 0x0000001010237819 */ /* 0x000fe200000006ff */
[----:B------:R-:W-:Y:S01]  /*b340*/  FADD.FTZ R12, R37, R12 ;  /* 0x0000000c250c7221 */ /* 0x000fe20000010000 */
[----:B-----5:R-:W-:Y:S01]  /*b350*/  PRMT R16, R32, 0x7632, R16 ;  /* 0x0000763220107816 */ /* 0x020fe20000000010 */
[----:B------:R-:W-:Y:S01]  /*b360*/  FADD.FTZ R13, R34, R13 ;  /* 0x0000000d220d7221 */ /* 0x000fe20000010000 */
[C---:B------:R-:W-:Y:S01]  /*b370*/  PRMT R27, R33.reuse, 0x7632, R27 ;  /* 0x00007632211b7816 */ /* 0x040fe2000000001b */
[----:B------:R-:W-:Y:S01]  /*b380*/  IMAD.U32 R37, R32, 0x10000, RZ ;  /* 0x0001000020257824 */ /* 0x000fe200078e00ff */
[----:B------:R-:W-:Y:S01]  /*b390*/  SHF.L.U32 R41, R33, 0x10, RZ ;  /* 0x0000001021297819 */ /* 0x000fe200000006ff */
[----:B------:R-:W-:Y:S01]  /*b3a0*/  FADD.FTZ R15, R42, R15 ;  /* 0x0000000f2a0f7221 */ /* 0x000fe20000010000 */
[----:B------:R-:W-:Y:S01]  /*b3b0*/  SHF.L.U32 R16, R16, 0x10, RZ ;  /* 0x0000001010107819 */ /* 0x000fe200000006ff */
[----:B------:R-:W-:-:S02]  /*b3c0*/  IMAD.U32 R34, R27, 0x10000, RZ ;  /* 0x000100001b227824 */ /* 0x000fc400078e00ff */
[----:B------:R-:W-:Y:S01]  /*b3d0*/  FADD.FTZ R0, R35, R0 ;  /* 0x0000000023007221 */ /* 0x000fe20000010000 */
[----:B------:R-:W-:Y:S01]  /*b3e0*/  FADD.FTZ R24, R37, R24 ;  /* 0x0000001825187221 */ /* 0x000fe20000010000 */
[----:B------:R-:W-:Y:S01]  /*b3f0*/  FADD.FTZ R26, R41, R26 ;  /* 0x0000001a291a7221 */ /* 0x000fe20000010000 */
[----:B------:R-:W-:Y:S01]  /*b400*/  FADD.FTZ R25, R16, R25 ;  /* 0x0000001910197221 */ /* 0x000fe20000010000 */
[----:B------:R-:W-:Y:S01]  /*b410*/  FADD.FTZ R5, R34, R5 ;  /* 0x0000000522057221 */ /* 0x000fe20000010000 */
[----:B------:R-:W-:Y:S06]  /*b420*/  @!P0 BRA `(.L_x_5304) ;  /* 0xfffffffc00048947 */ /* 0x000fec000383ffff */
[----:B------:R-:W-:Y:S05]  /*b430*/  BSYNC B1 ;  /* 0x0000000000017941 */ /* 0x000fea0003800000 */
.L_x_5303:
        /* <DEDUP_REMOVED lines=15> */
.L_x_5302:
[----:B------:R-:W-:Y:S05]  /*b530*/  BSYNC B0 ;  /* 0x0000000000007941 */ /* 0x000fea0003800000 */
.L_x_5301:
        /* <DEDUP_REMOVED lines=42> */
.L_x_5306:
[----:B------:R-:W-:Y:S05]  /*b7e0*/  BSYNC B0 ;  /* 0x0000000000007941 */ /* 0x000fea0003800000 */
.L_x_5305:
[----:B------:R-:W-:Y:S04]  /*b7f0*/  BSSY B0, `(.L_x_5307) ;  /* 0x000002a000007945 */ /* 0x000fe80003800000 */
        /* <DEDUP_REMOVED lines=29> */
[----:B------:R-:W-:-:S04]  /*b9d0*/  FADD.FTZ R15, R15, R16 ;  /* 0x000000100f0f7221 */ /* 0x000fc80000010000 */
[----:B------:R-:W-:Y:S01]  /*b9e0*/  FADD.FTZ R14, R14, R19 ;  /* 0x000000130e0e7221 */ /* 0x000fe20000010000 */
[----:B------:R-:W-:-:S04]  /*b9f0*/  IMAD.U32 R19, R44, 0x10000, RZ ;  /* 0x000100002c137824 */ /* 0x000fc800078e00ff */
[----:B------:R-:W-:Y:S01]  /*ba00*/  FADD.FTZ R0, R0, R19 ;  /* 0x0000001300007221 */ /* 0x000fe20000010000 */
[----:B------:R-:W-:Y:S01]  /*ba10*/  @!P0 SHF.L.U32 R21, R30, 0x10, RZ ;  /* 0x000000101e158819 */ /* 0x000fe200000006ff */
[----:B------:R-:W-:Y:S01]  /*ba20*/  @!P0 IMAD.U32 R31, R31, 0x10000, RZ ;  /* 0x000100001f1f8824 */ /* 0x000fe200078e00ff */
[----:B------:R-:W-:Y:S02]  /*ba30*/  @!P0 SHF.L.U32 R32, R32, 0x10, RZ ;  /* 0x0000001020208819 */ /* 0x000fe400000006ff */
[----:B------:R-:W-:Y:S01]  /*ba40*/  @!P0 SHF.L.U32 R4, R33, 0x10, RZ ;  /* 0x0000001021048819 */ /* 0x000fe200000006ff */
[----:B------:R-:W-:Y:S01]  /*ba50*/  @!P0 FADD.FTZ R24, R24, R21 ;  /* 0x0000001518188221 */ /* 0x000fe20000010000 */
[----:B------:R-:W-:Y:S01]  /*ba60*/  @!P0 FADD.FTZ R26, R26, R31 ;  /* 0x0000001f1a1a8221 */ /* 0x000fe20000010000 */
[----:B------:R-:W-:Y:S02]  /*ba70*/  @!P0 FADD.FTZ R25, R25, R32 ;  /* 0x0000002019198221 */ /* 0x000fe40000010000 */
[----:B------:R-:W-:-:S07]  /*ba80*/  @!P0 FADD.FTZ R5, R5, R4 ;  /* 0x0000000405058221 */ /* 0x000fce0000010000 */
.L_x_5308:
[----:B------:R-:W-:Y:S05]  /*ba90*/  BSYNC B0 ;  /* 0x0000000000007941 */ /* 0x000fea0003800000 */
.L_x_5307:
        /* <DEDUP_REMOVED lines=13> */
.L_x_5283:
        /* <DEDUP_REMOVED lines=35> */
[----:B------:R-:W-:-:S07]  /*bda0*/  MOV R30, R12 ;  /* 0x0000000c001e7202 */ /* 0x000fce0000000f00 */
.L_x_5312:
[----:B------:R-:W-:Y:S02]  /*bdb0*/  SHF.R.U32.HI R5, RZ, 0x2, R3 ;  /* 0x00000002ff057819 */ /* 0x000fe40000011603 */
[----:B------:R-:W-:-:S03]  /*bdc0*/  IADD3 R3, R3, R0, RZ ;  /* 0x0000000003037210 */ /* 0x000fc60007ffe0ff */
[----:B------:R-:W-:Y:S01]  /*bdd0*/  IMAD.WIDE.U32 R4, R5, 0x8, R18 ;  /* 0x0000000805047825 */ /* 0x000fe200078e0012 */
[----:B------:R-:W-:Y:S02]  /*bde0*/  SHF.R.U32.HI R7, RZ, 0x2, R3 ;  /* 0x00000002ff077819 */ /* 0x000fe40000011603 */
[----:B------:R-:W-:-:S03]  /*bdf0*/  IADD3 R3, R3, R0, RZ ;  /* 0x0000000003037210 */ /* 0x000fc60007ffe0ff */
[----:B------:R-:W2:Y:S01]  /*be00*/  LDG.E.64 R4, desc[UR60][R4.64] ;  /* 0x0000003c04047981 */ /* 0x000ea2000c1e1b00 */
[----:B------:R-:W-:Y:S01]  /*be10*/  IMAD.WIDE.U32 R6, R7, 0x8, R18 ;  /* 0x0000000807067825 */ /* 0x000fe200078e0012 */
[----:B------:R-:W-:-:S03]  /*be20*/  SHF.R.U32.HI R9, RZ, 0x2, R3 ;  /* 0x00000002ff097819 */ /* 0x000fc60000011603 */
[----:B------:R-:W-:Y:S02]  /*be30*/  IMAD.IADD R3, R3, 0x1, R0 ;  /* 0x0000000103037824 */ /* 0x000fe400078e0200 */
[----:B------:R-:W-:Y:S01]  /*be40*/  IMAD.WIDE.U32 R8, R9, 0x8, R18 ;  /* 0x0000000809087825 */ /* 0x000fe200078e0012 */
[----:B------:R-:W3:Y:S02]  /*be50*/  LDG.E.64 R6, desc[UR60][R6.64] ;  /* 0x0000003c06067981 */ /* 0x000ee4000c1e1b00 */
[----:B------:R-:W-:-:S03]  /*be60*/  SHF.R.U32.HI R11, RZ, 0x2, R3 ;  /* 0x00000002ff0b7819 */ /* 0x000fc60000011603 */
[----:B------:R-:W4:Y:S02]  /*be70*/  LDG.E.64 R8, desc[UR60][R8.64] ;  /* 0x0000003c08087981 */ /* 0x000f24000c1e1b00 */
[----:B------:R-:W-:-:S06]  /*be80*/  IMAD.WIDE.U32 R10, R11, 0x8, R18 ;  /* 0x000000080b0a7825 */ /* 0x000fcc00078e0012 */
[----:B------:R-:W5:Y:S01]  /*be90*/  LDG.E.64 R10, desc[UR60][R10.64] ;  /* 0x0000003c0a0a7981 */ /* 0x000f62000c1e1b00 */
[----:B------:R-:W-:-:S05]  /*bea0*/  IADD3 R3, R3, R0, RZ ;  /* 0x0000000003037210 */ /* 0x000fca0007ffe0ff */
[----:B------:R-:W-:-:S05]  /*beb0*/  IMAD R37, R0, 0x3, R3 ;  /* 0x0000000300257824 */ /* 0x000fca00078e0203 */
[----:B------:R-:W-:Y:S02]  /*bec0*/  ISETP.GE.U32.AND P0, PT, R37, R36, PT ;  /* 0x000000242500720c */ /* 0x000fe40003f06070 */
[C---:B--2---:R-:W-:Y:S01]  /*bed0*/  PRMT R32, R4.reuse, 0x7632, R32 ;  /* 0x0000763204207816 */ /* 0x044fe20000000020 */
[C---:B------:R-:W-:Y:S01]  /*bee0*/  IMAD.U32 R40, R5.reuse, 0x10000, RZ ;  /* 0x0001000005287824 */ /* 0x040fe200078e00ff */
[----:B------:R-:W-:Y:S02]  /*bef0*/  PRMT R34, R5, 0x7632, R34 ;  /* 0x0000763205227816 */ /* 0x000fe40000000022 */
[----:B------:R-:W-:Y:S01]  /*bf00*/  SHF.L.U32 R38, R4, 0x10, RZ ;  /* 0x0000001004267819 */ /* 0x000fe200000006ff */
[----:B------:R-:W-:Y:S01]  /*bf10*/  FADD.FTZ R31, R40, R31 ;  /* 0x0000001f281f7221 */ /* 0x000fe20000010000 */
[----:B------:R-:W-:Y:S02]  /*bf20*/  SHF.L.U32 R35, R32, 0x10, RZ ;  /* 0x0000001020237819 */ /* 0x000fe400000006ff */
[----:B------:R-:W-:Y:S01]  /*bf30*/  SHF.L.U32 R34, R34, 0x10, RZ ;  /* 0x0000001022227819 */ /* 0x000fe200000006ff */
[----:B------:R-:W-:Y:S01]  /*bf40*/  FADD.FTZ R29, R38, R29 ;  /* 0x0000001d261d7221 */ /* 0x000fe20000010000 */
[C---:B---3--:R-:W-:Y:S01]  /*bf50*/  PRMT R32, R6.reuse, 0x7632, R32 ;  /* 0x0000763206207816 */ /* 0x048fe20000000020 */
[----:B------:R-:W-:Y:S01]  /*bf60*/  FADD.FTZ R30, R35, R30 ;  /* 0x0000001e231e7221 */ /* 0x000fe20000010000 */
[----:B------:R-:W-:-:S02]  /*bf70*/  IMAD.U32 R35, R6, 0x10000, RZ ;  /* 0x0001000006237824 */ /* 0x000fc400078e00ff */
[----:B------:R-:W-:Y:S01]  /*bf80*/  FADD.FTZ R33, R34, R33 ;  /* 0x0000002122217221 */ /* 0x000fe20000010000 */
[C---:B------:R-:W-:Y:S02]  /*bf90*/  SHF.L.U32 R37, R7.reuse, 0x10, RZ ;  /* 0x0000001007257819 */ /* 0x040fe400000006ff */
[----:B------:R-:W-:Y:S01]  /*bfa0*/  PRMT R34, R7, 0x7632, R34 ;  /* 0x0000763207227816 */ /* 0x000fe20000000022 */
[----:B------:R-:W-:Y:S01]  /*bfb0*/  FADD.FTZ R28, R35, R28 ;  /* 0x0000001c231c7221 */ /* 0x000fe20000010000 */
[----:B------:R-:W-:Y:S01]  /*bfc0*/  SHF.L.U32 R38, R32, 0x10, RZ ;  /* 0x0000001020267819 */ /* 0x000fe200000006ff */
[----:B------:R-:W-:Y:S01]  /*bfd0*/  FADD.FTZ R20, R37, R20 ;  /* 0x0000001425147221 */ /* 0x000fe20000010000 */
[----:B----4-:R-:W-:Y:S01]  /*bfe0*/  PRMT R32, R8, 0x7632, R32 ;  /* 0x0000763208207816 */ /* 0x010fe20000000020 */
[----:B------:R-:W-:Y:S01]  /*bff0*/  IMAD.U32 R35, R34, 0x10000, RZ ;  /* 0x0001000022237824 */ /* 0x000fe200078e00ff */
[----:B------:R-:W-:Y:S01]  /*c000*/  SHF.L.U32 R34, R8, 0x10, RZ ;  /* 0x0000001008227819 */ /* 0x000fe200000006ff */
[----:B------:R-:W-:Y:S01]  /*c010*/  FADD.FTZ R21, R38, R21 ;  /* 0x0000001526157221 */ /* 0x000fe20000010000 */
[C---:B------:R-:W-:Y:S01]  /*c020*/  SHF.L.U32 R38, R9.reuse, 0x10, RZ ;  /* 0x0000001009267819 */ /* 0x040fe200000006ff */
[----:B------:R-:W-:Y:S01]  /*c030*/  IMAD.U32 R37, R32, 0x10000, RZ ;  /* 0x0001000020257824 */ /* 0x000fe200078e00ff */
[----:B------:R-:W-:Y:S01]  /*c040*/  PRMT R32, R9, 0x7632, R32 ;  /* 0x0000763209207816 */ /* 0x000fe20000000020 */
[----:B------:R-:W-:Y:S01]  /*c050*/  FADD.FTZ R16, R35, R16 ;  /* 0x0000001023107221 */ /* 0x000fe20000010000 */
[----:B------:R-:W-:Y:S01]  /*c060*/  FADD.FTZ R15, R34, R15 ;  /* 0x0000000f220f7221 */ /* 0x000fe20000010000 */
[----:B-----5:R-:W-:Y:S01]  /*c070*/  PRMT R34, R11, 0x7632, R34 ;  /* 0x000076320b227816 */ /* 0x020fe20000000022 */
[----:B------:R-:W-:Y:S01]  /*c080*/  FADD.FTZ R14, R37, R14 ;  /* 0x0000000e250e7221 */ /* 0x000fe20000010000 */
[----:B------:R-:W-:Y:S01]  /*c090*/  SHF.L.U32 R35, R32, 0x10, RZ ;  /* 0x0000001020237819 */ /* 0x000fe200000006ff */
[----:B------:R-:W-:Y:S01]  /*c0a0*/  IMAD.U32 R39, R11, 0x10000, RZ ;  /* 0x000100000b277824 */ /* 0x000fe200078e00ff */
[----:B------:R-:W-:Y:S01]  /*c0b0*/  PRMT R32, R10, 0x7632, R32 ;  /* 0x000076320a207816 */ /* 0x000fe20000000020 */
[----:B------:R-:W-:Y:S01]  /*c0c0*/  FADD.FTZ R13, R38, R13 ;  /* 0x0000000d260d7221 */ /* 0x000fe20000010000 */
        /* <DEDUP_REMOVED lines=10> */
.L_x_5311:
        /* <DEDUP_REMOVED lines=14> */
.L_x_5310:
[----:B------:R-:W-:Y:S05]  /*c250*/  BSYNC B0 ;  /* 0x0000000000007941 */ /* 0x000fea0003800000 */
.L_x_5309:
        /* <DEDUP_REMOVED lines=23> */
[----:B------:R-:W-:Y:S02]  /*c3d0*/  IADD3 R5, R45, R0, RZ ;  /* 0x000000002d057210 */ /* 0x000fe40007ffe0ff */
[----:B------:R-:W-:Y:S02]  /*c3e0*/  SHF.R.U32.HI R9, RZ, 0x2, R45 ;  /* 0x00000002ff097819 */ /* 0x000fe4000001162d */
        /* <DEDUP_REMOVED lines=14> */
.L_x_5314:
[----:B------:R-:W-:Y:S05]  /*c4d0*/  BSYNC B0 ;  /* 0x0000000000007941 */ /* 0x000fea0003800000 */
.L_x_5313:
        /* <DEDUP_REMOVED lines=24> */
[----:B------:R-:W-:Y:S02]  /*c660*/  IADD3 R3, R19, R0, RZ ;  /* 0x0000000013037210 */ /* 0x000fe40007ffe0ff */
[----:B------:R-:W-:Y:S02]  /*c670*/  SHF.L.U32 R0, R41, 0x10, RZ ;  /* 0x0000001029007819 */ /* 0x000fe400000006ff */
[----:B------:R-:W-:Y:S01]  /*c680*/  ISETP.GE.U32.AND P0, PT, R3, R36, PT ;  /* 0x000000240300720c */ /* 0x000fe20003f06070 */
[----:B------:R-:W-:Y:S01]  /*c690*/  IMAD.U32 R3, R42, 0x10000, RZ ;  /* 0x000100002a037824 */ /* 0x000fe200078e00ff */
[----:B------:R-:W-:Y:S01]  /*c6a0*/  SHF.L.U32 R4, R9, 0x10, RZ ;  /* 0x0000001009047819 */ /* 0x000fe200000006ff */
[----:B------:R-:W-:Y:S01]  /*c6b0*/  FADD.FTZ R15, R15, R0 ;  /* 0x000000000f0f7221 */ /* 0x000fe20000010000 */
[----:B------:R-:W-:Y:S01]  /*c6c0*/  SHF.L.U32 R43, R43, 0x10, RZ ;  /* 0x000000102b2b7819 */ /* 0x000fe200000006ff */
[----:B------:R-:W-:Y:S02]  /*c6d0*/  FADD.FTZ R14, R14, R3 ;  /* 0x000000030e0e7221 */ /* 0x000fe40000010000 */
[----:B------:R-:W-:-:S02]  /*c6e0*/  FADD.FTZ R13, R13, R4 ;  /* 0x000000040d0d7221 */ /* 0x000fc40000010000 */
        /* <DEDUP_REMOVED lines=9> */
.L_x_5316:
[----:B------:R-:W-:Y:S05]  /*c780*/  BSYNC B0 ;  /* 0x0000000000007941 */ /* 0x000fea0003800000 */
.L_x_5315:
        /* <DEDUP_REMOVED lines=12> */
.L_x_5267:
[----:B------:R-:W-:Y:S05]  /*c850*/  BSYNC B6 ;  /* 0x0000000000067941 */ /* 0x000fea0003800000 */
.L_x_5266:
        /* <DEDUP_REMOVED lines=15> */
.L_x_5318:
        /* <DEDUP_REMOVED lines=16> */
.L_x_5317:
        /* <DEDUP_REMOVED lines=19> */
.L_x_5321:
        /* <DEDUP_REMOVED lines=16> */
.L_x_5320:
[----:B------:R-:W-:Y:S01]  /*cc80*/  ISETP.GE.AND P0, PT, R0, 0x2, PT ;  /* 0x000000020000780c */ /* 0x000fe20003f06270 */
[----:B------:R-:W-:Y:S05]  /*cc90*/  WARPSYNC.ALL ;  /* 0x0000000000007948 */ /* 0x000fea0003800000 */
[----:B------:R-:W-:Y:S07]  /*cca0*/  BAR.SYNC.DEFER_BLOCKING 0x0 ;  /* 0x0000000000007b1d */ /* 0x000fee0000010000 */
[----:B------:R-:W-:Y:S05]  /*ccb0*/  @!P0 BRA `(.L_x_5319) ;  /* 0x0000000000308947 */ /* 0x000fea0003800000 */
[----:B-1----:R-:W-:-:S11]  /*ccc0*/  HFMA2.MMA R3, -RZ, RZ, 0, 5.9604644775390625e-08 ;  /* 0x00000001ff037435 */ /* 0x002fd600000001ff */
.L_x_5322:
        /* <DEDUP_REMOVED lines=11> */
.L_x_5319:
[----:B------:R-:W3:Y:S01]  /*cd80*/  LDC R20, c[0x0][0x3ec] ;  /* 0x0000fb00ff147b82 */ /* 0x000ee20000000800 */
[----:B------:R-:W-:Y:S01]  /*cd90*/  IMAD.MOV.U32 R19, RZ, RZ, RZ ;  /* 0x000000ffff137224 */ /* 0x000fe200078e00ff */
[----:B0-----:R-:W-:Y:S02]  /*cda0*/  MOV R28, RZ ;  /* 0x000000ff001c7202 */ /* 0x001fe40000000f00 */
        /* <DEDUP_REMOVED lines=276> */
.L_x_5323:
        /* <DEDUP_REMOVED lines=278> */
.L_x_5324:
        /* <DEDUP_REMOVED lines=279> */
.L_x_5325:
        /* <DEDUP_REMOVED lines=277> */
.L_x_5326:
        /* <DEDUP_REMOVED lines=13> */
[----:B--2---:R-:W0:Y:S01]  /*113e0*/  S2R R0, SR_CTAID.X ;  /* 0x0000000000007919 */ /* 0x004e220000002500 */
        /* <DEDUP_REMOVED lines=283> */
.L_x_5328:
        /* <DEDUP_REMOVED lines=277> */
.L_x_5329:
        /* <DEDUP_REMOVED lines=279> */
.L_x_5330:
        /* <DEDUP_REMOVED lines=277> */
.L_x_5331:
        /* <DEDUP_REMOVED lines=16> */
.L_x_5333:
[----:B------:R-:W-:Y:S05]  /*15ab0*/  BSYNC B0 ;  /* 0x0000000000007941 */ /* 0x000fea0003800000 */
.L_x_5332:
        /* <DEDUP_REMOVED lines=17> */
.L_x_5335:
[----:B------:R-:W-:Y:S05]  /*15bd0*/  BSYNC B0 ;  /* 0x0000000000007941 */ /* 0x000fea0003800000 */
.L_x_5334:
        /* <DEDUP_REMOVED lines=35> */
.L_x_5337:
[----:B------:R-:W-:Y:S05]  /*15e10*/  BSYNC B0 ;  /* 0x0000000000007941 */ /* 0x000fea0003800000 */
.L_x_5336:
        /* <DEDUP_REMOVED lines=38> */
.L_x_5342:
        /* <DEDUP_REMOVED lines=15> */
.L_x_5341:
[----:B------:R-:W-:Y:S05]  /*16170*/  BRA `(.L_x_5340) ;  /* 0x0000000000747947 */ /* 0x000fea0003800000 */
.L_x_5339:
        /* <DEDUP_REMOVED lines=15> */
.L_x_5343:
        /* <DEDUP_REMOVED lines=14> */
.L_x_5340:
[----:B------:R-:W-:Y:S05]  /*16350*/  BSYNC B0 ;  /* 0x0000000000007941 */ /* 0x000fea0003800000 */
.L_x_5338:
        /* <DEDUP_REMOVED lines=13> */
.L_x_5345:
        /* <DEDUP_REMOVED lines=15> */
.L_x_5344:
        /* <DEDUP_REMOVED lines=11> */
.L_x_5348:
        /* <DEDUP_REMOVED lines=15> */
.L_x_5347:
[----:B------:R-:W-:Y:S01]  /*166c0*/  BAR.SYNC.DEFER_BLOCKING 0x0 ;  /* 0x0000000000007b1d */ /* 0x000fe20000010000 */
[----:B------:R-:W-:-:S13]  /*166d0*/  ISETP.GE.AND P0, PT, R2, 0x2, PT ;  /* 0x000000020200780c */ /* 0x000fda0003f06270 */
[----:B------:R-:W-:Y:S05]  /*166e0*/  @!P0 BRA `(.L_x_5346) ;  /* 0x0000000000308947 */ /* 0x000fea0003800000 */
[----:B------:R-:W-:-:S07]  /*166f0*/  IMAD.MOV.U32 R5, RZ, RZ, 0x1 ;  /* 0x00000001ff057424 */ /* 0x000fce00078e00ff */
.L_x_5349:
        /* <DEDUP_REMOVED lines=11> */
.L_x_5346:
        /* <DEDUP_REMOVED lines=17> */
.L_x_5351:
        /* <DEDUP_REMOVED lines=21> */
.L_x_5353:
        /* <DEDUP_REMOVED lines=22> */
.L_x_5354:
        /* <DEDUP_REMOVED lines=22> */
.L_x_5355:
        /* <DEDUP_REMOVED lines=22> */
.L_x_5356:
[----:B------:R-:W-:Y:S02]  /*16e30*/  ULDC.64 UR4, c[0x0][0x5f0] ;  /* 0x00017c0000047ab9 */ /* 0x000fe40000000a00 */
[----:B------:R-:W-:-:S04]  /*16e40*/  IADD3 R16, P0, R16, UR4, RZ ;  /* 0x0000000410107c10 */ /* 0x000fc8000ff1e0ff */
[----:B------:R-:W-:-:S05]  /*16e50*/  IADD3.X R17, RZ, UR5, RZ, P0, !PT ;  /* 0x00000005ff117c10 */ /* 0x000fca00087fe4ff */
[----:B------:R-:W-:Y:S01]  /*16e60*/  STG.E desc[UR60][R16.64], R27 ;  /* 0x0000001b10007986 */ /* 0x000fe2000c10193c */
[----:B------:R-:W-:Y:S05]  /*16e70*/  EXIT ;  /* 0x000000000000794d */ /* 0x000fea0003800000 */
.L_x_5352:
[----:B------:R-:W-:Y:S04]  /*16e80*/  STG.E desc[UR60][R8.64], R24 ;  /* 0x0000001808007986 */ /* 0x000fe8000c10193c */
[----:B------:R-:W-:Y:S04]  /*16e90*/  STG.E desc[UR60][R8.64+0x4], R25 ;  /* 0x0000041908007986 */ /* 0x000fe8000c10193c */
[----:B------:R-:W-:Y:S04]  /*16ea0*/  STG.E desc[UR60][R8.64+0x8], R26 ;  /* 0x0000081a08007986 */ /* 0x000fe8000c10193c */
[----:B------:R-:W-:Y:S01]  /*16eb0*/  STG.E desc[UR60][R8.64+0xc], R27 ;  /* 0x00000c1b08007986 */ /* 0x000fe2000c10193c */
[----:B------:R-:W-:Y:S05]  /*16ec0*/  EXIT ;  /* 0x000000000000794d */ /* 0x000fea0003800000 */
.L_x_5350:
        /* <DEDUP_REMOVED lines=12> */
.L_x_5357:
        /* <DEDUP_REMOVED lines=21> */
.L_x_5359:
        /* <DEDUP_REMOVED lines=22> */
.L_x_5360:
        /* <DEDUP_REMOVED lines=22> */
.L_x_5361:
        /* <DEDUP_REMOVED lines=22> */
.L_x_5362:
[----:B------:R-:W-:Y:S02]  /*17500*/  ULDC.64 UR4, c[0x0][0x5f0] ;  /* 0x00017c0000047ab9 */ /* 0x000fe40000000a00 */
[----:B------:R-:W-:-:S05]  /*17510*/  IADD3 R16, P0, R16, UR4, RZ ;  /* 0x0000000410107c10 */ /* 0x000fca000ff1e0ff */
[----:B------:R-:W-:-:S05]  /*17520*/  IMAD.X R17, RZ, RZ, UR5, P0 ;  /* 0x00000005ff117e24 */ /* 0x000fca00080e06ff */
[----:B------:R-:W-:Y:S01]  /*17530*/  STG.E desc[UR60][R16.64], R27 ;  /* 0x0000001b10007986 */ /* 0x000fe2000c10193c */
[----:B------:R-:W-:Y:S05]  /*17540*/  EXIT ;  /* 0x000000000000794d */ /* 0x000fea0003800000 */
.L_x_5358:
[----:B------:R-:W-:Y:S04]  /*17550*/  STG.E desc[UR60][R10.64], R24 ;  /* 0x000000180a007986 */ /* 0x000fe8000c10193c */
[----:B------:R-:W-:Y:S04]  /*17560*/  STG.E desc[UR60][R12.64], R25 ;  /* 0x000000190c007986 */ /* 0x000fe8000c10193c */
[----:B------:R-:W-:Y:S04]  /*17570*/  STG.E desc[UR60][R14.64], R26 ;  /* 0x0000001a0e007986 */ /* 0x000fe8000c10193c */
[----:B------:R-:W-:Y:S01]  /*17580*/  STG.E desc[UR60][R20.64], R27 ;  /* 0x0000001b14007986 */ /* 0x000fe2000c10193c */
[----:B------:R-:W-:Y:S05]  /*17590*/  EXIT ;  /* 0x000000000000794d */ /* 0x000fea0003800000 */
.L_x_5327:
        /* <DEDUP_REMOVED lines=27> */
.L_x_5364:
        /* <DEDUP_REMOVED lines=21> */
.L_x_5366:
        /* <DEDUP_REMOVED lines=22> */
.L_x_5367:
        /* <DEDUP_REMOVED lines=22> */
.L_x_5368:
        /* <DEDUP_REMOVED lines=22> */
.L_x_5369:
[----:B------:R-:W-:Y:S02]  /*17cc0*/  ULDC.64 UR4, c[0x0][0x5f0] ;  /* 0x00017c0000047ab9 */ /* 0x000fe40000000a00 */
[----:B------:R-:W-:-:S04]  /*17cd0*/  IADD3 R16, P0, R16, UR4, RZ ;  /* 0x0000000410107c10 */ /* 0x000fc8000ff1e0ff */
[----:B------:R-:W-:-:S05]  /*17ce0*/  IADD3.X R17, RZ, UR5, RZ, P0, !PT ;  /* 0x00000005ff117c10 */ /* 0x000fca00087fe4ff */
[----:B------:R-:W-:Y:S01]  /*17cf0*/  STG.E desc[UR60][R16.64], R27 ;  /* 0x0000001b10007986 */ /* 0x000fe2000c10193c */
[----:B------:R-:W-:Y:S05]  /*17d00*/  EXIT ;  /* 0x000000000000794d */ /* 0x000fea0003800000 */
.L_x_5365:
[----:B------:R-:W-:Y:S04]  /*17d10*/  STG.E desc[UR60][R8.64], R24 ;  /* 0x0000001808007986 */ /* 0x000fe8000c10193c */
[----:B------:R-:W-:Y:S04]  /*17d20*/  STG.E desc[UR60][R8.64+0x4], R25 ;  /* 0x0000041908007986 */ /* 0x000fe8000c10193c */
[----:B------:R-:W-:Y:S04]  /*17d30*/  STG.E desc[UR60][R8.64+0x8], R26 ;  /* 0x0000081a08007986 */ /* 0x000fe8000c10193c */
[----:B------:R-:W-:Y:S01]  /*17d40*/  STG.E desc[UR60][R8.64+0xc], R27 ;  /* 0x00000c1b08007986 */ /* 0x000fe2000c10193c */
[----:B------:R-:W-:Y:S05]  /*17d50*/  EXIT ;  /* 0x000000000000794d */ /* 0x000fea0003800000 */
.L_x_5363:
        /* <DEDUP_REMOVED lines=12> */
.L_x_5370:
        /* <DEDUP_REMOVED lines=21> */
.L_x_5372:
        /* <DEDUP_REMOVED lines=22> */
.L_x_5373:
        /* <DEDUP_REMOVED lines=22> */
.L_x_5374:
        /* <DEDUP_REMOVED lines=22> */
.L_x_5375:
[----:B------:R-:W-:Y:S02]  /*18390*/  ULDC.64 UR4, c[0x0][0x5f0] ;  /* 0x00017c0000047ab9 */ /* 0x000fe40000000a00 */
[----:B------:R-:W-:-:S04]  /*183a0*/  IADD3 R16, P0, R16, UR4, RZ ;  /* 0x0000000410107c10 */ /* 0x000fc8000ff1e0ff */
[----:B------:R-:W-:-:S05]  /*183b0*/  IADD3.X R17, RZ, UR5, RZ, P0, !PT ;  /* 0x00000005ff117c10 */ /* 0x000fca00087fe4ff */
[----:B------:R-:W-:Y:S01]  /*183c0*/  STG.E desc[UR60][R16.64], R27 ;  /* 0x0000001b10007986 */ /* 0x000fe2000c10193c */
[----:B------:R-:W-:Y:S05]  /*183d0*/  EXIT ;  /* 0x000000000000794d */ /* 0x000fea0003800000 */
.L_x_5371:
[----:B------:R-:W-:Y:S04]  /*183e0*/  STG.E desc[UR60][R4.64], R24 ;  /* 0x0000001804007986 */ /* 0x000fe8000c10193c */
[----:B------:R-:W-:Y:S04]  /*183f0*/  STG.E desc[UR60][R6.64], R25 ;  /* 0x0000001906007986 */ /* 0x000fe8000c10193c */
[----:B------:R-:W-:Y:S04]  /*18400*/  STG.E desc[UR60][R10.64], R26 ;  /* 0x0000001a0a007986 */ /* 0x000fe8000c10193c */
[----:B------:R-:W-:Y:S01]  /*18410*/  STG.E desc[UR60][R12.64], R27 ;  /* 0x0000001b0c007986 */ /* 0x000fe2000c10193c */
[----:B------:R-:W-:Y:S05]  /*18420*/  EXIT ;  /* 0x000000000000794d */ /* 0x000fea0003800000 */
.L_x_5376:
        /* <DEDUP_REMOVED lines=13> */
.L_x_9856:


//--------------------- .text._ZN2at6native13reduce_kernelILi512ELi1ENS0_8ReduceOpIN3c108BFloat16ENS0_14func_wrapper_tIS4_ZNS0_11sum_functorIS4_fS4_EclERNS_14TensorIteratorEEUlffE_EEjS4_Li4ELi8EEEEEvT1_ --------------------------
	.section	.text._ZN2at6native13reduce_kernelILi512ELi1ENS0_8ReduceOpIN3c108BFloat16ENS0_14func_wrapper_tIS4_ZNS0_11sum_functorIS4_fS4_EclERNS_14TensorIteratorEEUlffE_EEjS4_Li4ELi8EEEEEvT1_,"ax",@progbits
	.align	128
        .global         _ZN2at6native13reduce_kernelILi512ELi1ENS0_8ReduceOpIN3c108BFloat16ENS0_14func_wrapper_tIS4_ZNS0_11sum_functorIS4_fS4_EclERNS_14TensorIteratorEEUlffE_EEjS4_Li4ELi8EEEEEvT1_
        .type           _ZN2at6native13reduce_kernelILi512ELi1ENS0_8ReduceOpIN3c108BFloat16ENS0_14func_wrapper_tIS4_ZNS0_11sum_functorIS4_fS4_EclERNS_14TensorIteratorEEUlffE_EEjS4_Li4ELi8EEEEEvT1_,@function
        .size           _ZN2at6native13reduce_kernelILi512ELi1ENS0_8ReduceOpIN3c108BFloat16ENS0_14func_wrapper_tIS4_ZNS0_11sum_functorIS4_fS4_EclERNS_14TensorIteratorEEUlffE_EEjS4_Li4ELi8EEEEEvT1_,(.L_x_9795 - _ZN2at6native13reduce_kernelILi512ELi1ENS0_8ReduceOpIN3c108BFloat16ENS0_14func_wrapper_tIS4_ZNS0_11sum_functorIS4_fS4_EclERNS_14TensorIteratorEEUlffE_EEjS4_Li4ELi8EEEEEvT1_)
        .other          _ZN2at6native13reduce_kernelILi512ELi1ENS0_8ReduceOpIN3c108BFloat16ENS0_14func_wrapper_tIS4_ZNS0_11sum_functorIS4_fS4_EclERNS_14TensorIteratorEEUlffE_EEjS4_Li4ELi8EEEEEvT1_,@"STO_CUDA_ENTRY STV_DEFAULT"
_ZN2at6native13reduce_kernelILi512ELi1ENS0_8ReduceOpIN3c108BFloat16ENS0_14func_wrapper_tIS4_ZNS0_11sum_functorIS4_fS4_EclERNS_14TensorIteratorEEUlffE_EEjS4_Li4ELi8EEEEEvT1_:
.text._ZN2at6native13reduce_kernelILi512ELi1ENS0_8ReduceOpIN3c108BFloat16ENS0_14func_wrapper_tIS4_ZNS0_11sum_functorIS4_fS4_EclERNS_14TensorIteratorEEUlffE_EEjS4_Li4ELi8EEEEEvT1_:
        /* <DEDUP_REMOVED lines=287> */
.L_x_5377:
        /* <DEDUP_REMOVED lines=50> */
.L_x_5386:
[----:B------:R-:W-:Y:S05]  /*1510*/  BSYNC B3 ;  /* 0x0000000000037941 */ /* 0x000fea0003800000 */
.L_x_5385:
        /* <DEDUP_REMOVED lines=11> */
.L_x_5384:
[----:B------:R-:W-:Y:S05]  /*15d0*/  BSYNC B2 ;  /* 0x0000000000027941 */ /* 0x000fea0003800000 */
.L_x_5383:
[C---:B------:R-:W-:Y:S02]  /*15e0*/  IADD3 R7, P0, -R17.reuse, 0x8, RZ ;  /* 0x0000000811077810 */ /* 0x040fe40007f1e1ff */
[----:B------:R-:W-:Y:S02]  /*15f0*/  IADD3 R10, R17, -0x8, R2 ;  /* 0xfffffff8110a7810 */ /* 0x000fe40007ffe002 */
[----:B------:R-:W-:Y:S02]  /*1600*/  LEA R12, P1, R7, R12, 0x1 ;  /* 0x0000000c070c7211 */ /* 0x000fe400078208ff */
[----:B------:R-:W-:-:S04]  /*1610*/  IADD3.X R4, RZ, -0x1, RZ, P0, !PT ;  /* 0xffffffffff047810 */ /* 0x000fc800007fe4ff */
[----:B------:R-:W-:-:S07]  /*1620*/  LEA.HI.X R13, R7, R13, R4, 0x1, P1 ;  /* 0x0000000d070d7211 */ /* 0x000fce00008f0c04 */
.L_x_5382:
[----:B------:R-:W-:Y:S05]  /*1630*/  BSYNC B1 ;  /* 0x0000000000017941 */ /* 0x000fea0003800000 */
.L_x_5381:
        /* <DEDUP_REMOVED lines=18> */
.L_x_5389:
        /* <DEDUP_REMOVED lines=27> */
.L_x_5388:
[----:B------:R-:W-:Y:S05]  /*1910*/  BSYNC B1 ;  /* 0x0000000000017941 */ /* 0x000fea0003800000 */
.L_x_5387:
        /* <DEDUP_REMOVED lines=8> */
.L_x_5391:
[----:B------:R-:W-:Y:S05]  /*19a0*/  BSYNC B1 ;  /* 0x0000000000017941 */ /* 0x000fea0003800000 */
.L_x_5390:
        /* <DEDUP_REMOVED lines=12> */
.L_x_5393:
[----:B------:R-:W-:Y:S05]  /*1a70*/  BSYNC B1 ;  /* 0x0000000000017941 */ /* 0x000fea0003800000 */
.L_x_5392:
        /* <DEDUP_REMOVED lines=8> */
.L_x_5380:
        /* <DEDUP_REMOVED lines=23> */
.L_x_5403:
        /* <DEDUP_REMOVED lines=286> */
.L_x_5399:
        /* <DEDUP_REMOVED lines=254> */
.L_x_5400:
        /* <DEDUP_REMOVED lines=254> */
.L_x_5401:
        /* <DEDUP_REMOVED lines=252> */
.L_x_5402:
[----:B-1----:R-:W-:Y:S01]  /*5dd0*/  LOP3.LUT R19, R2, 0xfffffffe, RZ, 0xc0, !PT ;  /* 0xfffffffe02137812 */ /* 0x002fe200078ec0ff */
[----:B------:R-:W-:-:S03]  /*5de0*/  ULDC UR4, c[0x0][0x21c] ;  /* 0x0000870000047ab9 */ /* 0x000fc60000000800 */
[----:B------:R-:W-:-:S05]  /*5df0*/  IADD3 R18, P1, R12, R19, RZ ;  /* 0x000000130c127210 */ /* 0x000fca0007f3e0ff */
[----:B------:R-:W-:-:S05]  /*5e00*/  IMAD.X R19, RZ, RZ, R13, P1 ;  /* 0x000000ffff137224 */ /* 0x000fca00008e060d */
[----:B------:R-:W3:Y:S01]  /*5e10*/  LDG.E.U16 R18, desc[UR36][R18.64] ;  /* 0x0000002412127981 */ /* 0x000ee2000c1e1500 */
[----:B------:R-:W-:Y:S01]  /*5e20*/  IADD3 R5, R5, R4, RZ ;  /* 0x0000000405057210 */ /* 0x000fe20007ffe0ff */
[----:B--2--5:R-:W-:Y:S01]  /*5e30*/  IMAD.U32 R21, R11, 0x10000, RZ ;  /* 0x000100000b157824 */ /* 0x024fe200078e00ff */
[----:B------:R-:W-:Y:S02]  /*5e40*/  MOV R2, UR4 ;  /* 0x0000000400027c02 */ /* 0x000fe40008000f00 */
[----:B------:R-:W-:Y:S01]  /*5e50*/  SHF.L.U32 R22, R20, 0x10, RZ ;  /* 0x0000001014167819 */ /* 0x000fe200000006ff */
[----:B------:R-:W-:Y:S02]  /*5e60*/  IMAD R23, R4, 0x3, R5 ;  /* 0x0000000304177824 */ /* 0x000fe400078e0205 */
[----:B------:R-:W-:Y:S02]  /*5e70*/  FADD.FTZ R6, R21, R6 ;  /* 0x0000000615067221 */ /* 0x000fe40000010000 */
[----:B------:R-:W-:Y:S01]  /*5e80*/  FADD.FTZ R7, R22, R7 ;  /* 0x0000000716077221 */ /* 0x000fe20000010000 */
[----:B------:R-:W-:-:S02]  /*5e90*/  ISETP.GE.U32.AND P1, PT, R23, R2, PT ;  /* 0x000000021700720c */ /* 0x000fc40003f26070 */
[----:B------:R-:W-:-:S05]  /*5ea0*/  SHF.L.U32 R23, R10, 0x10, RZ ;  /* 0x000000100a177819 */ /* 0x000fca00000006ff */
[----:B------:R-:W-:Y:S01]  /*5eb0*/  FADD.FTZ R8, R23, R8 ;  /* 0x0000000817087221 */ /* 0x000fe20000010000 */
[----:B---3--:R-:W-:-:S04]  /*5ec0*/  IMAD.U32 R24, R18, 0x10000, RZ ;  /* 0x0001000012187824 */ /* 0x008fc800078e00ff */
[----:B------:R-:W-:Y:S01]  /*5ed0*/  FADD.FTZ R9, R24, R9 ;  /* 0x0000000918097221 */ /* 0x000fe20000010000 */
[----:B------:R-:W-:Y:S06]  /*5ee0*/  @!P1 BRA `(.L_x_5403) ;  /* 0xffffffbc00609947 */ /* 0x000fec000383ffff */
[----:B------:R-:W-:Y:S05]  /*5ef0*/  BSYNC B2 ;  /* 0x0000000000027941 */ /* 0x000fea0003800000 */
.L_x_5398:
[----:B------:R-:W-:-:S07]  /*5f00*/  PRMT R22, R18, 0x7610, R22 ;  /* 0x0000761012167816 */ /* 0x000fce0000000016 */
.L_x_5397:
[----:B------:R-:W-:Y:S05]  /*5f10*/  BSYNC B1 ;  /* 0x0000000000017941 */ /* 0x000fea0003800000 */
.L_x_5396:
[----:B------:R-:W-:Y:S01]  /*5f20*/  ISETP.GE.U32.AND P0, PT, R5, R2, PT ;  /* 0x000000020500720c */ /* 0x000fe20003f06070 */
[----:B------:R-:W-:-:S12]  /*5f30*/  BSSY B1, `(.L_x_5404) ;  /* 0x0000466000017945 */ /* 0x000fd80003800000 */
[----:B------:R-:W-:Y:S05]  /*5f40*/  @P0 BRA `(.L_x_5405) ;  /* 0x0000004400900947 */ /* 0x000fea0003800000 */
[----:B------:R-:W1:Y:S01]  /*5f50*/  LDC R21, c[0x0][0x258] ;  /* 0x00009600ff157b82 */ /* 0x000e620000000800 */
[----:B------:R-:W-:Y:S01]  /*5f60*/  HFMA2.MMA R11, -RZ, RZ, 0, 0 ;  /* 0x00000000ff0b7435 */ /* 0x000fe200000001ff */
        /* <DEDUP_REMOVED lines=275> */
.L_x_5406:
        /* <DEDUP_REMOVED lines=281> */
.L_x_5407:
        /* <DEDUP_REMOVED lines=281> */
.L_x_5408:
        /* <DEDUP_REMOVED lines=281> */
.L_x_5409:
[----:B------:R-:W-:-:S04]  /*a550*/  LOP3.LUT R23, R22, 0xfffffffe, RZ, 0xc0, !PT ;  /* 0xfffffffe16177812 */ /* 0x000fc800078ec0ff */
[----:B------:R-:W-:-:S04]  /*a560*/  IADD3 R22, P1, R12, R23, RZ ;  /* 0x000000170c167210 */ /* 0x000fc80007f3e0ff */
[----:B------:R-:W-:-:S05]  /*a570*/  IADD3.X R23, RZ, R13, RZ, P1, !PT ;  /* 0x0000000dff177210 */ /* 0x000fca0000ffe4ff */
[----:B------:R1:W5:Y:S04]  /*a580*/  LDG.E.U16 R22, desc[UR36][R22.64] ;  /* 0x0000002416167981 */ /* 0x000368000c1e1500 */
.L_x_5405:
[----:B------:R-:W-:Y:S05]  /*a590*/  BSYNC B1 ;  /* 0x0000000000017941 */ /* 0x000fea0003800000 */
.L_x_5404:
[----:B------:R-:W-:Y:S04]  /*a5a0*/  BSSY B1, `(.L_x_5410) ;  /* 0x0000012000017945 */ /* 0x000fe80003800000 */
[----:B------:R-:W-:Y:S05]  /*a5b0*/  @P0 BRA `(.L_x_5411) ;  /* 0x0000000000400947 */ /* 0x000fea0003800000 */
[----:B------:R-:W-:Y:S01]  /*a5c0*/  IMAD.IADD R5, R5, 0x1, R4 ;  /* 0x0000000105057824 */ /* 0x000fe200078e0204 */
[----:B-----5:R-:W-:-:S04]  /*a5d0*/  SHF.L.U32 R11, R11, 0x10, RZ ;  /* 0x000000100b0b7819 */ /* 0x020fc800000006ff */
[----:B------:R-:W-:Y:S01]  /*a5e0*/  ISETP.GE.U32.AND P0, PT, R5, R2, PT ;  /* 0x000000020500720c */ /* 0x000fe20003f06070 */
[----:B------:R-:W-:-:S12]  /*a5f0*/  FADD.FTZ R6, R6, R11 ;  /* 0x0000000b06067221 */ /* 0x000fd80000010000 */
[----:B------:R-:W-:Y:S05]  /*a600*/  @P0 BRA `(.L_x_5411) ;  /* 0x00000000002c0947 */ /* 0x000fea0003800000 */
[----:B------:R-:W-:Y:S01]  /*a610*/  IADD3 R5, R5, R4, RZ ;  /* 0x0000000405057210 */ /* 0x000fe20007ffe0ff */
[----:B------:R-:W-:-:S03]  /*a620*/  IMAD.U32 R20, R20, 0x10000, RZ ;  /* 0x0001000014147824 */ /* 0x000fc600078e00ff */
[----:B------:R-:W-:Y:S01]  /*a630*/  ISETP.GE.U32.AND P0, PT, R5, R2, PT ;  /* 0x000000020500720c */ /* 0x000fe20003f06070 */
[----:B------:R-:W-:-:S12]  /*a640*/  FADD.FTZ R7, R7, R20 ;  /* 0x0000001407077221 */ /* 0x000fd80000010000 */
[----:B------:R-:W-:Y:S05]  /*a650*/  @P0 BRA `(.L_x_5411) ;  /* 0x0000000000180947 */ /* 0x000fea0003800000 */
[----:B------:R-:W-:-:S04]  /*a660*/  IADD3 R5, R5, R4, RZ ;  /* 0x0000000405057210 */ /* 0x000fc80007ffe0ff */
[----:B------:R-:W-:Y:S02]  /*a670*/  ISETP.GE.U32.AND P0, PT, R5, R2, PT ;  /* 0x000000020500720c */ /* 0x000fe40003f06070 */
[----:B------:R-:W-:-:S05]  /*a680*/  SHF.L.U32 R5, R10, 0x10, RZ ;  /* 0x000000100a057819 */ /* 0x000fca00000006ff */
[----:B------:R-:W-:-:S06]  /*a690*/  FADD.FTZ R8, R8, R5 ;  /* 0x0000000508087221 */ /* 0x000fcc0000010000 */
[----:B------:R-:W-:-:S04]  /*a6a0*/  @!P0 IMAD.U32 R22, R22, 0x10000, RZ ;  /* 0x0001000016168824 */ /* 0x000fc800078e00ff */
[----:B------:R-:W-:-:S07]  /*a6b0*/  @!P0 FADD.FTZ R9, R9, R22 ;  /* 0x0000001609098221 */ /* 0x000fce0000010000 */
.L_x_5411:
[----:B------:R-:W-:Y:S05]  /*a6c0*/  BSYNC B1 ;  /* 0x0000000000017941 */ /* 0x000fea0003800000 */
.L_x_5410:
[----:B------:R-:W-:-:S04]  /*a6d0*/  FADD.FTZ R7, R6, R7 ;  /* 0x0000000706077221 */ /* 0x000fc80000010000 */
[----:B------:R-:W-:-:S04]  /*a6e0*/  FADD.FTZ R8, R7, R8 ;  /* 0x0000000807087221 */ /* 0x000fc80000010000 */
[----:B------:R-:W-:Y:S01]  /*a6f0*/  FADD.FTZ R9, R8, R9 ;  /* 0x0000000908097221 */ /* 0x000fe20000010000 */
[----:B------:R-:W-:Y:S06]  /*a700*/  BRA `(.L_x_5379) ;  /* 0x0000000800b07947 */ /* 0x000fec0003800000 */
.L_x_5395:
        /* <DEDUP_REMOVED lines=10> */
.L_x_5415:
        /* <DEDUP_REMOVED lines=28> */
.L_x_5414:
[----:B------:R-:W-:Y:S02]  /*a970*/  PRMT R16, R11, 0x7610, R16 ;  /* 0x000076100b107816 */ /* 0x000fe40000000010 */
[----:B------:R-:W-:Y:S02]  /*a980*/  PRMT R10, R8, 0x7610, R10 ;  /* 0x00007610080a7816 */ /* 0x000fe4000000000a */
[----:B------:R-:W-:-:S07]  /*a990*/  PRMT R11, R18, 0x7610, R11 ;  /* 0x00007610120b7816 */ /* 0x000fce000000000b */
.L_x_5413:
[----:B------:R-:W-:Y:S05]  /*a9a0*/  BSYNC B1 ;  /* 0x0000000000017941 */ /* 0x000fea0003800000 */
.L_x_5412:
        /* <DEDUP_REMOVED lines=23> */
.L_x_5417:
[----:B------:R-:W-:Y:S05]  /*ab20*/  BSYNC B1 ;  /* 0x0000000000017941 */ /* 0x000fea0003800000 */
.L_x_5416:
[----:B------:R-:W-:Y:S04]  /*ab30*/  BSSY B1, `(.L_x_5418) ;  /* 0x0000012000017945 */ /* 0x000fe80003800000 */
[----:B------:R-:W-:Y:S05]  /*ab40*/  @P1 BRA `(.L_x_5419) ;  /* 0x0000000000401947 */ /* 0x000fea0003800000 */
[----:B0-----:R-:W-:Y:S01]  /*ab50*/  IMAD.IADD R9, R5, 0x1, R4 ;  /* 0x0000000105097824 */ /* 0x001fe200078e0204 */
        /* <DEDUP_REMOVED lines=9> */
[----:B------:R-:W-:Y:S02]  /*abf0*/  IADD3 R5, R5, R4, RZ ;  /* 0x0000000405057210 */ /* 0x000fe40007ffe0ff */
[----:B------:R-:W-:Y:S02]  /*ac00*/  SHF.L.U32 R17, R17, 0x10, RZ ;  /* 0x0000001011117819 */ /* 0x000fe400000006ff */
[----:B------:R-:W-:-:S03]  /*ac10*/  ISETP.GE.U32.AND P0, PT, R5, R2, PT ;  /* 0x000000020500720c */ /* 0x000fc60003f06070 */
[----:B------:R-:W-:-:S10]  /*ac20*/  FADD.FTZ R20, R20, R17 ;  /* 0x0000001114147221 */ /* 0x000fd40000010000 */
[----:B------:R-:W-:-:S04]  /*ac30*/  @!P0 IMAD.U32 R2, R11, 0x10000, RZ ;  /* 0x000100000b028824 */ /* 0x000fc800078e00ff */
[----:B------:R-:W-:-:S07]  /*ac40*/  @!P0 FADD.FTZ R21, R21, R2 ;  /* 0x0000000215158221 */ /* 0x000fce0000010000 */
.L_x_5419:
[----:B------:R-:W-:Y:S05]  /*ac50*/  BSYNC B1 ;  /* 0x0000000000017941 */ /* 0x000fea0003800000 */
.L_x_5418:
[----:B------:R-:W-:-:S04]  /*ac60*/  FADD.FTZ R7, R7, R6 ;  /* 0x0000000607077221 */ /* 0x000fc80000010000 */
[----:B------:R-:W-:-:S04]  /*ac70*/  FADD.FTZ R20, R7, R20 ;  /* 0x0000001407147221 */ /* 0x000fc80000010000 */
[----:B0-----:R-:W-:Y:S01]  /*ac80*/  FADD.FTZ R9, R20, R21 ;  /* 0x0000001514097221 */ /* 0x001fe20000010000 */
[----:B------:R-:W-:Y:S06]  /*ac90*/  BRA `(.L_x_5379) ;  /* 0x00000004004c7947 */ /* 0x000fec0003800000 */
.L_x_5394:
[----:B------:R-:W0:Y:S01]  /*aca0*/  LDC R4, c[0x0][0x224] ;  /* 0x00008900ff047b82 */ /* 0x000e220000000800 */
[----:B------:R-:W-:Y:S01]  /*acb0*/  BSSY B1, `(.L_x_5420) ;  /* 0x0000027000017945 */ /* 0x000fe20003800000 */
[----:B------:R-:W-:-:S06]  /*acc0*/  MOV R23, R5 ;  /* 0x0000000500177202 */ /* 0x000fcc0000000f00 */
        /* <DEDUP_REMOVED lines=8> */
[----:B------:R-:W-:Y:S01]  /*ad50*/  MOV R5, R6 ;  /* 0x0000000600057202 */ /* 0x000fe20000000f00 */
[----:B------:R-:W-:-:S07]  /*ad60*/  IMAD.MOV.U32 R9, RZ, RZ, R6 ;  /* 0x000000ffff097224 */ /* 0x000fce00078e0006 */
.L_x_5423:
[C---:B------:R-:W-:Y:S01]  /*ad70*/  IADD3 R11, R23.reuse, R4, RZ ;  /* 0x00000004170b7210 */ /* 0x040fe20007ffe0ff */
        /* <DEDUP_REMOVED lines=8> */
[----:B------:R-:W4:Y:S04]  /*ae00*/  LDG.E.U16 R16, desc[UR36][R16.64] ;  /* 0x0000002410107981 */ /* 0x000f28000c1e1500 */
[----:B------:R-:W5:Y:S01]  /*ae10*/  LDG.E.U16 R19, desc[UR36][R18.64] ;  /* 0x0000002412137981 */ /* 0x000f62000c1e1500 */
[----:B------:R-:W-:-:S05]  /*ae20*/  IADD3 R23, R25, R4, RZ ;  /* 0x0000000419177210 */ /* 0x000fca0007ffe0ff */
[----:B------:R-:W-:-:S05]  /*ae30*/  IMAD R25, R4, 0x3, R23 ;  /* 0x0000000304197824 */ /* 0x000fca00078e0217 */
[----:B------:R-:W-:Y:S02]  /*ae40*/  ISETP.GE.U32.AND P0, PT, R25, R2, PT ;  /* 0x000000021900720c */ /* 0x000fe40003f06070 */
[----:B--2---:R-:W-:Y:S01]  /*ae50*/  SHF.L.U32 R8, R20, 0x10, RZ ;  /* 0x0000001014087819 */ /* 0x004fe200000006ff */
[----:B---3--:R-:W-:Y:S01]  /*ae60*/  IMAD.U32 R25, R10, 0x10000, RZ ;  /* 0x000100000a197824 */ /* 0x008fe200078e00ff */
[----:B----4-:R-:W-:Y:S02]  /*ae70*/  SHF.L.U32 R22, R16, 0x10, RZ ;  /* 0x0000001010167819 */ /* 0x010fe400000006ff */
[----:B-----5:R-:W-:Y:S01]  /*ae80*/  SHF.L.U32 R24, R19, 0x10, RZ ;  /* 0x0000001013187819 */ /* 0x020fe200000006ff */
[----:B------:R-:W-:Y:S01]  /*ae90*/  FADD.FTZ R7, R8, R7 ;  /* 0x0000000708077221 */ /* 0x000fe20000010000 */
[----:B------:R-:W-:Y:S01]  /*aea0*/  FADD.FTZ R6, R25, R6 ;  /* 0x0000000619067221 */ /* 0x000fe20000010000 */
[----:B------:R-:W-:Y:S02]  /*aeb0*/  FADD.FTZ R5, R22, R5 ;  /* 0x0000000516057221 */ /* 0x000fe40000010000 */
[----:B------:R-:W-:-:S02]  /*aec0*/  FADD.FTZ R9, R24, R9 ;  /* 0x0000000918097221 */ /* 0x000fc40000010000 */
[----:B------:R-:W-:Y:S05]  /*aed0*/  @!P0 BRA `(.L_x_5423) ;  /* 0xfffffffc00a48947 */ /* 0x000fea000383ffff */
[----:B------:R-:W-:Y:S05]  /*aee0*/  BSYNC B2 ;  /* 0x0000000000027941 */ /* 0x000fea0003800000 */
.L_x_5422:
[----:B------:R-:W-:Y:S02]  /*aef0*/  PRMT R18, R20, 0x7610, R18 ;  /* 0x0000761014127816 */ /* 0x000fe40000000012 */
[----:B------:R-:W-:Y:S02]  /*af00*/  PRMT R17, R10, 0x7610, R17 ;  /* 0x000076100a117816 */ /* 0x000fe40000000011 */
[----:B------:R-:W-:-:S07]  /*af10*/  PRMT R8, R19, 0x7610, R8 ;  /* 0x0000761013087816 */ /* 0x000fce0000000008 */
.L_x_5421:
[----:B------:R-:W-:Y:S05]  /*af20*/  BSYNC B1 ;  /* 0x0000000000017941 */ /* 0x000fea0003800000 */
.L_x_5420:
        /* <DEDUP_REMOVED lines=19> */
.L_x_5425:
[----:B------:R-:W-:Y:S05]  /*b060*/  BSYNC B1 ;  /* 0x0000000000017941 */ /* 0x000fea0003800000 */
.L_x_5424:
        /* <DEDUP_REMOVED lines=18> */
.L_x_5427:
[----:B------:R-:W-:Y:S05]  /*b190*/  BSYNC B1 ;  /* 0x0000000000017941 */ /* 0x000fea0003800000 */
.L_x_5426:
[----:B------:R-:W-:-:S04]  /*b1a0*/  FADD.FTZ R6, R6, R7 ;  /* 0x0000000706067221 */ /* 0x000fc80000010000 */
[----:B------:R-:W-:-:S04]  /*b1b0*/  FADD.FTZ R6, R6, R5 ;  /* 0x0000000506067221 */ /* 0x000fc80000010000 */
[----:B------:R-:W-:-:S07]  /*b1c0*/  FADD.FTZ R9, R6, R9 ;  /* 0x0000000906097221 */ /* 0x000fce0000010000 */
.L_x_5379:
[----:B------:R-:W-:Y:S05]  /*b1d0*/  BSYNC B0 ;  /* 0x0000000000007941 */ /* 0x000fea0003800000 */
.L_x_5378:
        /* <DEDUP_REMOVED lines=16> */
.L_x_5429:
        /* <DEDUP_REMOVED lines=12> */
.L_x_5428:
[----:B------:R-:W-:Y:S02]  /*b3a0*/  ULDC UR4, c[0x0][0x230] ;  /* 0x00008c0000047ab9 */ /* 0x000fe40000000800 */
[----:B------:R-:W-:-:S13]  /*b3b0*/  ISETP.NE.AND P0, PT, RZ, UR4, PT ;  /* 0x00000004ff007c0c */ /* 0x000fda000bf05270 */
[----:B------:R-:W-:Y:S05]  /*b3c0*/  @!P0 BRA `(.L_x_5430) ;  /* 0x0000000000948947 */ /* 0x000fea0003800000 */
[----:B------:R-:W2:Y:S02]  /*b3d0*/  LDC R7, c[0x0][RZ] ;  /* 0x00000000ff077b82 */ /* 0x000ea40000000800 */
        /* <DEDUP_REMOVED lines=11> */
[----:B------:R-:W-:Y:S01]  /*b490*/  SHF.R.S32.HI R5, RZ, 0x1, R2 ;  /* 0x00000001ff057819 */ /* 0x000fe20000011402 */
[----:B------:R-:W-:-:S03]  /*b4a0*/  HFMA2.MMA R2, -RZ, RZ, 0, 1.9073486328125e-06 ;  /* 0x00000020ff027435 */ /* 0x000fc600000001ff */
[----:B------:R-:W-:-:S13]  /*b4b0*/  ISETP.GE.AND P0, PT, R5, 0x20, PT ;  /* 0x000000200500780c */ /* 0x000fda0003f06270 */
[----:B--2---:R-:W-:Y:S05]  /*b4c0*/  @!P0 BRA `(.L_x_5431) ;  /* 0x0000000000308947 */ /* 0x004fea0003800000 */
.L_x_5432:
[----:B------:R-:W-:Y:S01]  /*b4d0*/  IADD3 R2, R0, R5, RZ ;  /* 0x0000000500027210 */ /* 0x000fe20007ffe0ff */
[----:B------:R-:W-:Y:S03]  /*b4e0*/  BAR.SYNC.DEFER_BLOCKING 0x0 ;  /* 0x0000000000007b1d */ /* 0x000fe60000010000 */
[----:B------:R-:W-:-:S04]  /*b4f0*/  ISETP.GE.U32.AND P0, PT, R2, R7, PT ;  /* 0x000000070200720c */ /* 0x000fc80003f06070 */
[----:B------:R-:W-:-:S13]  /*b500*/  ISETP.GE.U32.OR P0, PT, R0, R5, P0 ;  /* 0x000000050000720c */ /* 0x000fda0000706470 */
[----:B------:R-:W-:Y:S01]  /*b510*/  @!P0 IMAD R2, R5, 0x4, R4 ;  /* 0x0000000405028824 */ /* 0x000fe200078e0204 */
[----:B------:R-:W-:-:S05]  /*b520*/  SHF.R.S32.HI R5, RZ, 0x1, R5 ;  /* 0x00000001ff057819 */ /* 0x000fca0000011405 */
[----:B------:R-:W2:Y:S02]  /*b530*/  @!P0 LDS R2, [R2] ;  /* 0x0000000002028984 */ /* 0x000ea40000000800 */
[----:B--2---:R-:W-:-:S05]  /*b540*/  @!P0 FADD.FTZ R9, R9, R2 ;  /* 0x0000000209098221 */ /* 0x004fca0000010000 */
[----:B------:R2:W-:Y:S01]  /*b550*/  @!P0 STS [R4], R9 ;  /* 0x0000000904008388 */ /* 0x0005e20000000800 */
[----:B------:R-:W-:-:S13]  /*b560*/  ISETP.GE.AND P0, PT, R5, 0x20, PT ;  /* 0x000000200500780c */ /* 0x000fda0003f06270 */
[----:B--2---:R-:W-:Y:S05]  /*b570*/  @P0 BRA `(.L_x_5432) ;  /* 0xfffffffc00d40947 */ /* 0x004fea000383ffff */
[----:B------:R-:W-:-:S07]  /*b580*/  MOV R2, 0x20 ;  /* 0x0000002000027802 */ /* 0x000fce0000000f00 */
.L_x_5431:
[----:B------:R-:W-:Y:S01]  /*b590*/  BAR.SYNC.DEFER_BLOCKING 0x0 ;  /* 0x0000000000007b1d */ /* 0x000fe20000010000 */
[----:B------:R-:W-:-:S13]  /*b5a0*/  ISETP.GE.AND P0, PT, R2, 0x2, PT ;  /* 0x000000020200780c */ /* 0x000fda0003f06270 */
[----:B------:R-:W-:Y:S05]  /*b5b0*/  @!P0 BRA `(.L_x_5430) ;  /* 0x0000000000188947 */ /* 0x000fea0003800000 */
[----:B------:R-:W-:-:S11]  /*b5c0*/  HFMA2.MMA R4, -RZ, RZ, 0, 5.9604644775390625e-08 ;  /* 0x00000001ff047435 */ /* 0x000fd600000001ff */
.L_x_5433:
[----:B------:R2:W3:Y:S02]  /*b5d0*/  SHFL.DOWN PT, R6, R9, R4, 0x1f ;  /* 0x08001f0409067589 */ /* 0x0004e400000e0000 */
[----:B--2---:R-:W-:-:S05]  /*b5e0*/  IMAD.SHL.U32 R4, R4, 0x2, RZ ;  /* 0x0000000204047824 */ /* 0x004fca00078e00ff */
[----:B------:R-:W-:Y:S01]  /*b5f0*/  ISETP.GE.AND P0, PT, R4, R2, PT ;  /* 0x000000020400720c */ /* 0x000fe20003f06270 */
[----:B---3--:R-:W-:-:S12]  /*b600*/  FADD.FTZ R9, R6, R9 ;  /* 0x0000000906097221 */ /* 0x008fd80000010000 */
[----:B------:R-:W-:Y:S05]  /*b610*/  @!P0 BRA `(.L_x_5433) ;  /* 0xfffffffc00ec8947 */ /* 0x000fea000383ffff */
.L_x_5430:
[----:B-----5:R-:W2:Y:S01]  /*b620*/  LDC R8, c[0x0][0x3ec] ;  /* 0x0000fb00ff087b82 */ /* 0x020ea20000000800 */
[----:B------:R-:W-:Y:S02]  /*b630*/  MOV R2, RZ ;  /* 0x000000ff00027202 */ /* 0x000fe40000000f00 */
        /* <DEDUP_REMOVED lines=275> */
.L_x_5434:
        /* <DEDUP_REMOVED lines=9> */
[----:B------:R-:W-:Y:S01]  /*c800*/  HFMA2.MMA R7, -RZ, RZ, 0, 0 ;  /* 0x00000000ff077435 */ /* 0x000fe200000001ff */
[----:B------:R-:W-:Y:S01]  /*c810*/  IMAD.MOV.U32 R10, RZ, RZ, 0x2 ;  /* 0x00000002ff0a7424 */ /* 0x000fe200078e00ff */
[----:B------:R-:W-:Y:S01]  /*c820*/  MOV R18, 0x4 ;  /* 0x0000000400127802 */ /* 0x000fe20000000f00 */
[----:B------:R-:W-:-:S08]  /*c830*/  IMAD.MOV.U32 R19, RZ, RZ, 0x0 ;  /* 0x00000000ff137424 */ /* 0x000fd000078e00ff */
.L_x_5438:
[-C--:B------:R-:W-:Y:S02]  /*c840*/  LOP3.LUT R4, R7, R19.reuse, RZ, 0xfc, !PT ;  /* 0x0000001307047212 */ /* 0x080fe400078efcff */
        /* <DEDUP_REMOVED lines=8> */
[----:B-1----:R-:W-:Y:S05]  /*c8d0*/  CALL.REL.NOINC `($__internal_13_$__cuda_sm20_rem_u64) ;  /* 0x0000003000c47944 */ /* 0x002fea0003c00000 */
[----:B------:R-:W-:Y:S05]  /*c8e0*/  BRA `(.L_x_5437) ;  /* 0x00000000004c7947 */ /* 0x000fea0003800000 */
.L_x_5436:
[----:B------:R-:W0:Y:S01]  /*c8f0*/  I2F.U32.RP R8, R18 ;  /* 0x0000001200087306 */ /* 0x000e220000209000 */
[----:B------:R-:W-:Y:S02]  /*c900*/  ISETP.NE.U32.AND P1, PT, R18, RZ, PT ;  /* 0x000000ff1200720c */ /* 0x000fe40003f25070 */
[----:B------:R-:W-:-:S05]  /*c910*/  MOV R19, RZ ;  /* 0x000000ff00137202 */ /* 0x000fca0000000f00 */
[----:B0-----:R-:W0:Y:S02]  /*c920*/  MUFU.RCP R8, R8 ;  /* 0x0000000800087308 */ /* 0x001e240000001000 */
[----:B0-----:R-:W-:-:S06]  /*c930*/  VIADD R6, R8, 0xffffffe ;  /* 0x0ffffffe08067836 */ /* 0x001fcc0000000000 */
[----:B------:R0:W2:Y:S02]  /*c940*/  F2I.FTZ.U32.TRUNC.NTZ R7, R6 ;  /* 0x0000000600077305 */ /* 0x0000a4000021f000 */
[----:B0-----:R-:W-:Y:S01]  /*c950*/  HFMA2.MMA R6, -RZ, RZ, 0, 0 ;  /* 0x00000000ff067435 */ /* 0x001fe200000001ff */
[----:B--2---:R-:W-:-:S05]  /*c960*/  IADD3 R11, RZ, -R7, RZ ;  /* 0x80000007ff0b7210 */ /* 0x004fca0007ffe0ff */
        /* <DEDUP_REMOVED lines=11> */
.L_x_5437:
[----:B------:R-:W-:Y:S01]  /*ca20*/  ISETP.NE.U32.AND P0, PT, R18, RZ, PT ;  /* 0x000000ff1200720c */ /* 0x000fe20003f05070 */
[----:B------:R-:W-:Y:S01]  /*ca30*/  IMAD.MOV.U32 R7, RZ, RZ, R5 ;  /* 0x000000ffff077224 */ /* 0x000fe200078e0005 */
[----:B------:R-:W-:Y:S02]  /*ca40*/  MOV R10, R4 ;  /* 0x00000004000a7202 */ /* 0x000fe40000000f00 */
[----:B------:R-:W-:-:S13]  /*ca50*/  ISETP.NE.AND.EX P0, PT, R19, RZ, PT, P0 ;  /* 0x000000ff1300720c */ /* 0x000fda0003f05300 */
[----:B------:R-:W-:Y:S05]  /*ca60*/  @P0 BRA `(.L_x_5438) ;  /* 0xfffffffc00740947 */ /* 0x000fea000383ffff */
[----:B------:R-:W-:-:S13]  /*ca70*/  ISETP.NE.U32.AND P2, PT, R5, RZ, PT ;  /* 0x000000ff0500720c */ /* 0x000fda0003f45070 */
[----:B------:R-:W-:Y:S05]  /*ca80*/  @!P2 BRA `(.L_x_5439) ;  /* 0x00000000001ca947 */ /* 0x000fea0003800000 */
[----:B------:R-:W-:Y:S01]  /*ca90*/  HFMA2.MMA R10, -RZ, RZ, 0, 2.384185791015625e-07 ;  /* 0x00000004ff0a7435 */ /* 0x000fe200000001ff */
[----:B------:R-:W-:Y:S02]  /*caa0*/  MOV R6, RZ ;  /* 0x000000ff00067202 */ /* 0x000fe40000000f00 */
[----:B------:R-:W-:-:S08]  /*cab0*/  MOV R8, 0xcad0 ;  /* 0x0000cad000087802 */ /* 0x000fd00000000f00 */
[----:B-1----:R-:W-:Y:S05]  /*cac0*/  CALL.REL.NOINC `($__internal_12_$__cuda_sm20_div_u64) ;  /* 0x0000002c00307944 */ /* 0x002fea0003c00000 */
[----:B------:R-:W-:Y:S01]  /*cad0*/  IMAD.MOV.U32 R16, RZ, RZ, R10 ;  /* 0x000000ffff107224 */ /* 0x000fe200078e000a */
[----:B------:R-:W-:Y:S01]  /*cae0*/  MOV R17, R11 ;  /* 0x0000000b00117202 */ /* 0x000fe20000000f00 */
[----:B------:R-:W-:Y:S06]  /*caf0*/  BRA `(.L_x_5440) ;  /* 0x00000000004c7947 */ /* 0x000fec0003800000 */
.L_x_5439:
[----:B------:R-:W0:Y:S01]  /*cb00*/  I2F.U32.RP R8, R4 ;  /* 0x0000000400087306 */ /* 0x000e220000209000 */
[----:B------:R-:W-:Y:S01]  /*cb10*/  ISETP.NE.U32.AND P3, PT, R4, RZ, PT ;  /* 0x000000ff0400720c */ /* 0x000fe20003f65070 */
[----:B------:R-:W-:-:S06]  /*cb20*/  IMAD.MOV.U32 R17, RZ, RZ, RZ ;  /* 0x000000ffff117224 */ /* 0x000fcc00078e00ff */
[----:B0-----:R-:W0:Y:S02]  /*cb30*/  MUFU.RCP R8, R8 ;  /* 0x0000000800087308 */ /* 0x001e240000001000 */
[----:B0-----:R-:W-:-:S06]  /*cb40*/  IADD3 R6, R8, 0xffffffe, RZ ;  /* 0x0ffffffe08067810 */ /* 0x001fcc0007ffe0ff */
[----:B------:R0:W2:Y:S02]  /*cb50*/  F2I.FTZ.U32.TRUNC.NTZ R7, R6 ;  /* 0x0000000600077305 */ /* 0x0000a4000021f000 */
[----:B0-----:R-:W-:Y:S01]  /*cb60*/  HFMA2.MMA R6, -RZ, RZ, 0, 0 ;  /* 0x00000000ff067435 */ /* 0x001fe200000001ff */
[----:B--2---:R-:W-:-:S04]  /*cb70*/  IMAD.MOV R11, RZ, RZ, -R7 ;  /* 0x000000ffff0b7224 */ /* 0x004fc800078e0a07 */
        /* <DEDUP_REMOVED lines=11> */
.L_x_5440:
[----:B------:R-:W-:Y:S05]  /*cc30*/  @!P2 BRA `(.L_x_5441) ;  /* 0x00000000001ca947 */ /* 0x000fea0003800000 */
[----:B------:R-:W-:Y:S01]  /*cc40*/  HFMA2.MMA R6, -RZ, RZ, 0, 0 ;  /* 0x00000000ff067435 */ /* 0x000fe200000001ff */
[----:B------:R-:W-:Y:S02]  /*cc50*/  MOV R10, 0x2 ;  /* 0x00000002000a7802 */ /* 0x000fe40000000f00 */
[----:B------:R-:W-:-:S08]  /*cc60*/  MOV R8, 0xcc80 ;  /* 0x0000cc8000087802 */ /* 0x000fd00000000f00 */
[----:B-1----:R-:W-:Y:S05]  /*cc70*/  CALL.REL.NOINC `($__internal_12_$__cuda_sm20_div_u64) ;  /* 0x0000002800c47944 */ /* 0x002fea0003c00000 */
[----:B------:R-:W-:Y:S01]  /*cc80*/  IMAD.MOV.U32 R4, RZ, RZ, R10 ;  /* 0x000000ffff047224 */ /* 0x000fe200078e000a */
[----:B------:R-:W-:Y:S01]  /*cc90*/  MOV R5, R11 ;  /* 0x0000000b00057202 */ /* 0x000fe20000000f00 */
[----:B------:R-:W-:Y:S06]  /*cca0*/  BRA `(.L_x_5442) ;  /* 0x0000000000507947 */ /* 0x000fec0003800000 */
.L_x_5441:
        /* <DEDUP_REMOVED lines=15> */
[----:B------:R-:W-:Y:S02]  /*cda0*/  ISETP.GE.U32.AND P1, PT, R5, R4, PT ;  /* 0x000000040500720c */ /* 0x000fe40003f26070 */
[----:B------:R-:W-:-:S11]  /*cdb0*/  MOV R5, RZ ;  /* 0x000000ff00057202 */ /* 0x000fd60000000f00 */
[----:B------:R-:W-:Y:S02]  /*cdc0*/  @P1 IADD3 R6, R6, 0x1, RZ ;  /* 0x0000000106061810 */ /* 0x000fe40007ffe0ff */
[----:B------:R-:W-:-:S05]  /*cdd0*/  @!P2 LOP3.LUT R6, RZ, R4, RZ, 0x33, !PT ;  /* 0x00000004ff06a212 */ /* 0x000fca00078e33ff */
[----:B------:R-:W-:-:S07]  /*cde0*/  IMAD.MOV.U32 R4, RZ, RZ, R6 ;  /* 0x000000ffff047224 */ /* 0x000fce00078e0006 */
.L_x_5442:
[-C--:B------:R-:W-:Y:S01]  /*cdf0*/  IMAD R7, R17, R2.reuse, RZ ;  /* 0x0000000211077224 */ /* 0x080fe200078e02ff */
[----:B------:R-:W-:Y:S01]  /*ce00*/  BSSY B0, `(.L_x_5443) ;  /* 0x000001e000007945 */ /* 0x000fe20003800000 */
[----:B------:R-:W-:-:S05]  /*ce10*/  IMAD.WIDE.U32 R10, R16, R2, RZ ;  /* 0x00000002100a7225 */ /* 0x000fca00078e00ff */
[----:B------:R-:W-:-:S04]  /*ce20*/  IADD3 R6, R11, R7, RZ ;  /* 0x000000070b067210 */ /* 0x000fc80007ffe0ff */
[----:B------:R-:W-:-:S13]  /*ce30*/  LOP3.LUT P0, RZ, R6, 0x7, RZ, 0xc0, !PT ;  /* 0x0000000706ff7812 */ /* 0x000fda000780c0ff */
[----:B------:R-:W-:Y:S05]  /*ce40*/  @!P0 BRA `(.L_x_5444) ;  /* 0x0000000000148947 */ /* 0x000fea0003800000 */
[----:B------:R-:W-:-:S07]  /*ce50*/  MOV R8, 0xce70 ;  /* 0x0000ce7000087802 */ /* 0x000fce0000000f00 */
[----:B-1----:R-:W-:Y:S05]  /*ce60*/  CALL.REL.NOINC `($__internal_12_$__cuda_sm20_div_u64) ;  /* 0x0000002800487944 */ /* 0x002fea0003c00000 */
[----:B------:R-:W-:Y:S01]  /*ce70*/  IMAD.MOV.U32 R4, RZ, RZ, R10 ;  /* 0x000000ffff047224 */ /* 0x000fe200078e000a */
[----:B------:R-:W-:Y:S01]  /*ce80*/  MOV R5, R11 ;  /* 0x0000000b00057202 */ /* 0x000fe20000000f00 */
[----:B------:R-:W-:Y:S06]  /*ce90*/  BRA `(.L_x_5445) ;  /* 0x0000000000507947 */ /* 0x000fec0003800000 */
.L_x_5444:
[----:B------:R-:W0:Y:S01]  /*cea0*/  I2F.U32.RP R5, R4 ;  /* 0x0000000400057306 */ /* 0x000e220000209000 */
[----:B------:R-:W-:-:S07]  /*ceb0*/  ISETP.NE.U32.AND P2, PT, R4, RZ, PT ;  /* 0x000000ff0400720c */ /* 0x000fce0003f45070 */
[----:B0-----:R-:W0:Y:S02]  /*cec0*/  MUFU.RCP R5, R5 ;  /* 0x0000000500057308 */ /* 0x001e240000001000 */
[----:B0-----:R-:W-:Y:S02]  /*ced0*/  IADD3 R6, R5, 0xffffffe, RZ ;  /* 0x0ffffffe05067810 */ /* 0x001fe40007ffe0ff */
[----:B------:R-:W-:-:S04]  /*cee0*/  MOV R5, RZ ;  /* 0x000000ff00057202 */ /* 0x000fc80000000f00 */
[----:B------:R0:W2:Y:S02]  /*cef0*/  F2I.FTZ.U32.TRUNC.NTZ R7, R6 ;  /* 0x0000000600077305 */ /* 0x0000a4000021f000 */
[----:B0-----:R-:W-:Y:S01]  /*cf00*/  HFMA2.MMA R6, -RZ, RZ, 0, 0 ;  /* 0x00000000ff067435 */ /* 0x001fe200000001ff */
[----:B--2---:R-:W-:-:S04]  /*cf10*/  IMAD.MOV R11, RZ, RZ, -R7 ;  /* 0x000000ffff0b7224 */ /* 0x004fc800078e0a07 */
[----:B------:R-:W-:-:S05]  /*cf20*/  IMAD R11, R11, R4, RZ ;  /* 0x000000040b0b7224 */ /* 0x000fca00078e02ff */
[----:B------:R-:W-:-:S06]  /*cf30*/  IMAD.HI.U32 R7, R7, R11, R6 ;  /* 0x0000000b07077227 */ /* 0x000fcc00078e0006 */
[----:B------:R-:W-:-:S05]  /*cf40*/  IMAD.HI.U32 R7, R7, R10, RZ ;  /* 0x0000000a07077227 */ /* 0x000fca00078e00ff */
[----:B------:R-:W-:-:S05]  /*cf50*/  IADD3 R11, -R7, RZ, RZ ;  /* 0x000000ff070b7210 */ /* 0x000fca0007ffe1ff */
[----:B------:R-:W-:-:S05]  /*cf60*/  IMAD R11, R4, R11, R10 ;  /* 0x0000000b040b7224 */ /* 0x000fca00078e020a */
[----:B------:R-:W-:-:S13]  /*cf70*/  ISETP.GE.U32.AND P0, PT, R11, R4, PT ;  /* 0x000000040b00720c */ /* 0x000fda0003f06070 */
[----:B------:R-:W-:Y:S01]  /*cf80*/  @P0 IMAD.IADD R11, R11, 0x1, -R4 ;  /* 0x000000010b0b0824 */ /* 0x000fe200078e0a04 */
[----:B------:R-:W-:-:S04]  /*cf90*/  @P0 IADD3 R7, R7, 0x1, RZ ;  /* 0x0000000107070810 */ /* 0x000fc80007ffe0ff */
[----:B------:R-:W-:-:S13]  /*cfa0*/  ISETP.GE.U32.AND P1, PT, R11, R4, PT ;  /* 0x000000040b00720c */ /* 0x000fda0003f26070 */
[----:B------:R-:W-:Y:S02]  /*cfb0*/  @P1 IADD3 R7, R7, 0x1, RZ ;  /* 0x0000000107071810 */ /* 0x000fe40007ffe0ff */
[----:B------:R-:W-:-:S05]  /*cfc0*/  @!P2 LOP3.LUT R7, RZ, R4, RZ, 0x33, !PT ;  /* 0x00000004ff07a212 */ /* 0x000fca00078e33ff */
[----:B------:R-:W-:-:S07]  /*cfd0*/  IMAD.MOV.U32 R4, RZ, RZ, R7 ;  /* 0x000000ffff047224 */ /* 0x000fce00078e0007 */
.L_x_5445:
[----:B------:R-:W-:Y:S05]  /*cfe0*/  BSYNC B0 ;  /* 0x0000000000007941 */ /* 0x000fea0003800000 */
.L_x_5443:
[----:B------:R-:W-:Y:S02]  /*cff0*/  ULDC.64 UR4, c[0x0][0x600] ;  /* 0x0001800000047ab9 */ /* 0x000fe40000000a00 */
[----:B------:R-:W-:-:S04]  /*d000*/  IADD3 R4, P0, R4, UR4, RZ ;  /* 0x0000000404047c10 */ /* 0x000fc8000ff1e0ff */
[----:B------:R-:W-:-:S04]  /*d010*/  IADD3.X R5, R5, UR5, RZ, P0, !PT ;  /* 0x0000000505057c10 */ /* 0x000fc800087fe4ff */
[----:B------:R-:W-:-:S07]  /*d020*/  MOV R6, R5 ;  /* 0x0000000500067202 */ /* 0x000fce0000000f00 */
.L_x_5435:
[----:B------:R-:W-:Y:S02]  /*d030*/  ULDC UR4, c[0x0][0x238] ;  /* 0x00008e0000047ab9 */ /* 0x000fe40000000800 */
[----:B------:R-:W-:-:S13]  /*d040*/  ISETP.NE.AND P0, PT, RZ, UR4, PT ;  /* 0x00000004ff007c0c */ /* 0x000fda000bf05270 */
[----:B------:R-:W-:Y:S05]  /*d050*/  @!P0 BRA `(.L_x_5446) ;  /* 0x00000020007c8947 */ /* 0x000fea0003800000 */
[----:B------:R-:W0:Y:S01]  /*d060*/  LDC R7, c[0x0][0x3ec] ;  /* 0x0000fb00ff077b82 */ /* 0x000e220000000800 */
[----:B------:R-:W2:Y:S01]  /*d070*/  S2R R2, SR_CTAID.X ;  /* 0x0000000000027919 */ /* 0x000ea20000002500 */
[----:B------:R-:W-:Y:S01]  /*d080*/  ULDC UR4, c[0x0][0x23c] ;  /* 0x00008f0000047ab9 */ /* 0x000fe20000000800 */
[----:B------:R-:W-:Y:S02]  /*d090*/  IMAD.MOV.U32 R16, RZ, RZ, RZ ;  /* 0x000000ffff107224 */ /* 0x000fe400078e00ff */
        /* <DEDUP_REMOVED lines=280> */
.L_x_5447:
        /* <DEDUP_REMOVED lines=9> */
[----:B------:R-:W-:-:S05]  /*e2b0*/  IADD3 R10, P1, R16, UR4, RZ ;  /* 0x00000004100a7c10 */ /* 0x000fca000ff3e0ff */
[----:B------:R-:W-:-:S05]  /*e2c0*/  IMAD.X R11, RZ, RZ, UR5, P1 ;  /* 0x00000005ff0b7e24 */ /* 0x000fca00088e06ff */
[----:B------:R-:W-:Y:S05]  /*e2d0*/  @P0 BRA `(.L_x_5449) ;  /* 0x0000000000180947 */ /* 0x000fea0003800000 */
[----:B------:R-:W-:Y:S01]  /*e2e0*/  ULDC UR4, c[0x0][0x234] ;  /* 0x00008d0000047ab9 */ /* 0x000fe20000000800 */
[----:B------:R-:W-:Y:S02]  /*e2f0*/  MOV R7, 0x1 ;  /* 0x0000000100077802 */ /* 0x000fe40000000f00 */
[----:B------:R-:W-:-:S13]  /*e300*/  ISETP.NE.AND P1, PT, RZ, UR4, PT ;  /* 0x00000004ff007c0c */ /* 0x000fda000bf25270 */
[----:B------:R-:W-:-:S04]  /*e310*/  @P1 ISETP.NE.AND P0, PT, R3, RZ, PT ;  /* 0x000000ff0300120c */ /* 0x000fc80003f05270 */
[----:B------:R-:W-:-:S04]  /*e320*/  @P1 SEL R8, RZ, 0x1, P0 ;  /* 0x00000001ff081807 */ /* 0x000fc80000000000 */
[----:B------:R-:W-:-:S07]  /*e330*/  @P1 PRMT R7, R8, 0x7610, R7 ;  /* 0x0000761008071816 */ /* 0x000fce0000000007 */
.L_x_5449:
[----:B0-----:R-:W-:Y:S05]  /*e340*/  BSYNC B0 ;  /* 0x0000000000007941 */ /* 0x001fea0003800000 */
.L_x_5448:
        /* <DEDUP_REMOVED lines=14> */
.L_x_5451:
[----:B------:R-:W-:Y:S05]  /*e430*/  BSYNC B0 ;  /* 0x0000000000007941 */ /* 0x000fea0003800000 */
.L_x_5450:
        /* <DEDUP_REMOVED lines=35> */
.L_x_5453:
[----:B------:R-:W-:Y:S05]  /*e670*/  BSYNC B0 ;  /* 0x0000000000007941 */ /* 0x000fea0003800000 */
.L_x_5452:
[----:B------:R-:W-:Y:S01]  /*e680*/  BAR.SYNC.DEFER_BLOCKING 0x0 ;  /* 0x0000000000007b1d */ /* 0x000fe20000010000 */
[----:B------:R-:W-:-:S09]  /*e690*/  ULEA UR4, UR8, UR7, 0x18 ;  /* 0x0000000708047291 */ /* 0x000fd2000f8ec03f */
[----:B--2---:R-:W2:Y:S02]  /*e6a0*/  LDS.U8 R7, [UR4] ;  /* 0x00000004ff077984 */ /* 0x004ea40008000000 */
[----:B--2---:R-:W-:-:S13]  /*e6b0*/  ISETP.NE.AND P0, PT, R7, RZ, PT ;  /* 0x000000ff0700720c */ /* 0x004fda0003f05270 */
[----:B------:R-:W-:Y:S05]  /*e6c0*/  @!P0 EXIT ;  /* 0x000000000000894d */ /* 0x000fea0003800000 */
[----:B------:R-:W-:Y:S01]  /*e6d0*/  ISETP.NE.AND P0, PT, RZ, UR9, PT ;  /* 0x00000009ff007c0c */ /* 0x000fe2000bf05270 */
        /* <DEDUP_REMOVED lines=25> */
.L_x_5458:
[----:B------:R-:W-:-:S05]  /*e870*/  IADD3 R13, R15, R14, RZ ;  /* 0x0000000e0f0d7210 */ /* 0x000fca0007ffe0ff */
[----:B--2---:R-:W-:-:S06]  /*e880*/  IMAD.WIDE.U32 R12, R13, 0x4, R8 ;  /* 0x000000040d0c7825 */ /* 0x004fcc00078e0008 */
[----:B------:R-:W2:Y:S01]  /*e890*/  LDG.E R12, desc[UR36][R12.64] ;  /* 0x000000240c0c7981 */ /* 0x000ea2000c1e1900 */
[----:B------:R-:W-:-:S05]  /*e8a0*/  IMAD.IADD R14, R17, 0x1, R14 ;  /* 0x00000001110e7824 */ /* 0x000fca00078e020e */
[----:B------:R-:W-:Y:S01]  /*e8b0*/  ISETP.GE.U32.AND P0, PT, R14, UR6, PT ;  /* 0x000000060e007c0c */ /* 0x000fe2000bf06070 */
[----:B--2---:R-:W-:-:S12]  /*e8c0*/  FADD.FTZ R7, R12, R7 ;  /* 0x000000070c077221 */ /* 0x004fd80000010000 */
[----:B------:R-:W-:Y:S05]  /*e8d0*/  @!P0 BRA `(.L_x_5458) ;  /* 0xfffffffc00e48947 */ /* 0x000fea000383ffff */
[----:B------:R-:W-:Y:S05]  /*e8e0*/  BSYNC B1 ;  /* 0x0000000000017941 */ /* 0x000fea0003800000 */
.L_x_5457:
[----:B------:R-:W-:Y:S05]  /*e8f0*/  BRA `(.L_x_5456) ;  /* 0x0000000000447947 */ /* 0x000fea0003800000 */
.L_x_5455:
[----:B------:R-:W-:Y:S02]  /*e900*/  ULDC UR5, c[0x0][0x22c] ;  /* 0x00008b0000057ab9 */ /* 0x000fe40000000800 */
[----:B------:R-:W-:-:S13]  /*e910*/  ISETP.GE.U32.AND P0, PT, R3, UR5, PT ;  /* 0x0000000503007c0c */ /* 0x000fda000bf06070 */
[----:B------:R-:W-:Y:S05]  /*e920*/  @P0 BRA `(.L_x_5456) ;  /* 0x0000000000380947 */ /* 0x000fea0003800000 */
[----:B------:R-:W-:Y:S01]  /*e930*/  ULDC UR4, c[0x0][0x10] ;  /* 0x0000040000047ab9 */ /* 0x000fe20000000800 */
[----:B------:R-:W2:Y:S01]  /*e940*/  LDC R14, c[0x0][RZ] ;  /* 0x00000000ff0e7b82 */ /* 0x000ea20000000800 */
[----:B------:R-:W-:Y:S01]  /*e950*/  MOV R15, R3 ;  /* 0x00000003000f7202 */ /* 0x000fe20000000f00 */
[----:B------:R-:W-:-:S06]  /*e960*/  IMAD R2, R2, UR4, RZ ;  /* 0x0000000402027c24 */ /* 0x000fcc000f8e02ff */
[----:B0-----:R-:W0:Y:S08]  /*e970*/  LDC.64 R8, c[0x0][0x608] ;  /* 0x00018200ff087b82 */ /* 0x001e300000000a00 */
[----:B------:R-:W3:Y:S02]  /*e980*/  LDC R18, c[0x0][0x4] ;  /* 0x00000100ff127b82 */ /* 0x000ee40000000800 */
.L_x_5459:
[----:B------:R-:W-:-:S05]  /*e990*/  IADD3 R13, R2, R15, RZ ;  /* 0x0000000f020d7210 */ /* 0x000fca0007ffe0ff */
[----:B--2---:R-:W-:-:S04]  /*e9a0*/  IMAD R13, R13, R14, R0 ;  /* 0x0000000e0d0d7224 */ /* 0x004fc800078e0200 */
[----:B0-----:R-:W-:-:S06]  /*e9b0*/  IMAD.WIDE.U32 R12, R13, 0x4, R8 ;  /* 0x000000040d0c7825 */ /* 0x001fcc00078e0008 */
[----:B------:R-:W2:Y:S01]  /*e9c0*/  LDG.E R12, desc[UR36][R12.64] ;  /* 0x000000240c0c7981 */ /* 0x000ea2000c1e1900 */
[----:B---3--:R-:W-:-:S05]  /*e9d0*/  IMAD.IADD R15, R18, 0x1, R15 ;  /* 0x00000001120f7824 */ /* 0x008fca00078e020f */
[----:B------:R-:W-:Y:S01]  /*e9e0*/  ISETP.GE.U32.AND P0, PT, R15, UR5, PT ;  /* 0x000000050f007c0c */ /* 0x000fe2000bf06070 */
[----:B--2---:R-:W-:-:S12]  /*e9f0*/  FADD.FTZ R7, R12, R7 ;  /* 0x000000070c077221 */ /* 0x004fd80000010000 */
[----:B------:R-:W-:Y:S05]  /*ea00*/  @!P0 BRA `(.L_x_5459) ;  /* 0xfffffffc00e08947 */ /* 0x000fea000383ffff */
.L_x_5456:
[----:B------:R-:W-:Y:S05]  /*ea10*/  BSYNC B0 ;  /* 0x0000000000007941 */ /* 0x000fea0003800000 */
.L_x_5454:
[----:B0-----:R-:W0:Y:S01]  /*ea20*/  LDC R13, c[0x0][RZ] ;  /* 0x00000000ff0d7b82 */ /* 0x001e220000000800 */
        /* <DEDUP_REMOVED lines=12> */
.L_x_5461:
[----:B------:R-:W-:Y:S01]  /*eaf0*/  IADD3 R9, R3, R8, RZ ;  /* 0x0000000803097210 */ /* 0x000fe20007ffe0ff */
[----:B------:R-:W-:Y:S03]  /*eb00*/  BAR.SYNC.DEFER_BLOCKING 0x0 ;  /* 0x0000000000007b1d */ /* 0x000fe60000010000 */
        /* <DEDUP_REMOVED lines=10> */
.L_x_5460:
        /* <DEDUP_REMOVED lines=10> */
.L_x_5464:
        /* <DEDUP_REMOVED lines=12> */
.L_x_5463:
[----:B------:R-:W-:Y:S01]  /*ed10*/  BAR.SYNC.DEFER_BLOCKING 0x0 ;  /* 0x0000000000007b1d */ /* 0x000fe20000010000 */
[----:B------:R-:W-:-:S13]  /*ed20*/  ISETP.GE.AND P0, PT, R3, 0x2, PT ;  /* 0x000000020300780c */ /* 0x000fda0003f06270 */
[----:B------:R-:W-:Y:S05]  /*ed30*/  @!P0 BRA `(.L_x_5462) ;  /* 0x0000000000188947 */ /* 0x000fea0003800000 */
[----:B------:R-:W-:-:S11]  /*ed40*/  HFMA2.MMA R0, -RZ, RZ, 0, 5.9604644775390625e-08 ;  /* 0x00000001ff007435 */ /* 0x000fd600000001ff */
.L_x_5465:
[----:B0-----:R0:W2:Y:S02]  /*ed50*/  SHFL.DOWN PT, R2, R7, R0, 0x1f ;  /* 0x08001f0007027589 */ /* 0x0010a400000e0000 */
[----:B0-----:R-:W-:-:S05]  /*ed60*/  IMAD.SHL.U32 R0, R0, 0x2, RZ ;  /* 0x0000000200007824 */ /* 0x001fca00078e00ff */
[----:B------:R-:W-:Y:S01]  /*ed70*/  ISETP.GE.AND P0, PT, R0, R3, PT ;  /* 0x000000030000720c */ /* 0x000fe20003f06270 */
[----:B--2---:R-:W-:-:S12]  /*ed80*/  FADD.FTZ R7, R2, R7 ;  /* 0x0000000702077221 */ /* 0x004fd80000010000 */
[----:B------:R-:W-:Y:S05]  /*ed90*/  @!P0 BRA `(.L_x_5465) ;  /* 0xfffffffc00ec8947 */ /* 0x000fea000383ffff */
.L_x_5462:
        /* <DEDUP_REMOVED lines=11> */
.L_x_5467:
        /* <DEDUP_REMOVED lines=21> */
.L_x_5469:
[----:B------:R-:W-:Y:S02]  /*efa0*/  ULDC.64 UR4, c[0x0][0x5f0] ;  /* 0x00017c0000047ab9 */ /* 0x000fe40000000a00 */
[----:B------:R-:W-:-:S04]  /*efb0*/  IADD3 R16, P0, R16, UR4, RZ ;  /* 0x0000000410107c10 */ /* 0x000fc8000ff1e0ff */
[----:B------:R-:W-:-:S05]  /*efc0*/  IADD3.X R17, RZ, UR5, RZ, P0, !PT ;  /* 0x00000005ff117c10 */ /* 0x000fca00087fe4ff */
[----:B------:R-:W-:Y:S01]  /*efd0*/  STG.E.U16 desc[UR36][R16.64], R18 ;  /* 0x0000001210007986 */ /* 0x000fe2000c101524 */
[----:B------:R-:W-:Y:S05]  /*efe0*/  EXIT ;  /* 0x000000000000794d */ /* 0x000fea0003800000 */
.L_x_5468:
[----:B------:R-:W-:Y:S01]  /*eff0*/  STG.E desc[UR36][R4.64], R7 ;  /* 0x0000000704007986 */ /* 0x000fe2000c101924 */
[----:B------:R-:W-:Y:S05]  /*f000*/  EXIT ;  /* 0x000000000000794d */ /* 0x000fea0003800000 */
.L_x_5466:
[----:B------:R-:W-:Y:S01]  /*f010*/  ISETP.NE.AND P0, PT, RZ, UR38, PT ;  /* 0x00000026ff007c0c */ /* 0x000fe2000bf05270 */
[----:B------:R-:W-:Y:S02]  /*f020*/  ULDC.U8 UR4, c[0x0][0x621] ;  /* 0x0001884000047ab9 */ /* 0x000fe40000000000 */
[----:B------:R-:W-:-:S10]  /*f030*/  ISETP.NE.AND P1, PT, RZ, UR4, PT ;  /* 0x00000004ff007c0c */ /* 0x000fd4000bf25270 */
[----:B------:R-:W-:Y:S05]  /*f040*/  @!P0 BRA `(.L_x_5470) ;  /* 0x00000000000c8947 */ /* 0x000fea0003800000 */
[----:B------:R-:W2:Y:S02]  /*f050*/  LDG.E.U16 R0, desc[UR36][R10.64] ;  /* 0x000000240a007981 */ /* 0x000ea4000c1e1500 */
[----:B--2---:R-:W-:-:S05]  /*f060*/  SHF.L.U32 R0, R0, 0x10, RZ ;  /* 0x0000001000007819 */ /* 0x004fca00000006ff */
[----:B0-----:R-:W-:-:S07]  /*f070*/  FADD.FTZ R7, R7, R0 ;  /* 0x0000000007077221 */ /* 0x001fce0000010000 */
.L_x_5470:
        /* <DEDUP_REMOVED lines=21> */
.L_x_5472:
[----:B------:R-:W-:Y:S02]  /*f1d0*/  ULDC.64 UR4, c[0x0][0x5f0] ;  /* 0x00017c0000047ab9 */ /* 0x000fe40000000a00 */
[----:B------:R-:W-:-:S05]  /*f1e0*/  IADD3 R16, P0, R16, UR4, RZ ;  /* 0x0000000410107c10 */ /* 0x000fca000ff1e0ff */
[----:B------:R-:W-:-:S05]  /*f1f0*/  IMAD.X R17, RZ, RZ, UR5, P0 ;  /* 0x00000005ff117e24 */ /* 0x000fca00080e06ff */
[----:B------:R-:W-:Y:S01]  /*f200*/  STG.E.U16 desc[UR36][R16.64], R18 ;  /* 0x0000001210007986 */ /* 0x000fe2000c101524 */
[----:B------:R-:W-:Y:S05]  /*f210*/  EXIT ;  /* 0x000000000000794d */ /* 0x000fea0003800000 */
.L_x_5471:
[----:B0-----:R-:W-:-:S05]  /*f220*/  F2FP.BF16.F32.PACK_AB R7, RZ, R7 ;  /* 0x00000007ff07723e */ /* 0x001fca00000010ff */
[----:B------:R-:W-:Y:S01]  /*f230*/  STG.E.U16 desc[UR36][R10.64], R7 ;  /* 0x000000070a007986 */ /* 0x000fe2000c101524 */
[----:B------:R-:W-:Y:S05]  /*f240*/  EXIT ;  /* 0x000000000000794d */ /* 0x000fea0003800000 */
.L_x_5446:
        /* <DEDUP_REMOVED lines=21> */
.L_x_5474:
[----:B------:R-:W-:Y:S05]  /*f3a0*/  @!P1 BRA `(.L_x_5475) ;  /* 0x0000000000649947 */ /* 0x000fea0003800000 */
[----:B------:R-:W0:Y:S01]  /*f3b0*/  LDC R0, c[0x0][0x624] ;  /* 0x00018900ff007b82 */ /* 0x000e220000000800 */
[----:B------:R-:W-:Y:S02]  /*f3c0*/  F2FP.BF16.F32.PACK_AB R16, RZ, R9 ;  /* 0x00000009ff10723e */ /* 0x000fe400000010ff */
        /* <DEDUP_REMOVED lines=18> */
.L_x_5476:
[----:B------:R-:W-:Y:S02]  /*f4f0*/  ULDC.64 UR4, c[0x0][0x5f0] ;  /* 0x00017c0000047ab9 */ /* 0x000fe40000000a00 */
[----:B------:R-:W-:-:S04]  /*f500*/  IADD3 R2, P0, R2, UR4, RZ ;  /* 0x0000000402027c10 */ /* 0x000fc8000ff1e0ff */
[----:B------:R-:W-:-:S05]  /*f510*/  IADD3.X R3, RZ, UR5, RZ, P0, !PT ;  /* 0x00000005ff037c10 */ /* 0x000fca00087fe4ff */
[----:B------:R-:W-:Y:S01]  /*f520*/  STG.E.U16 desc[UR36][R2.64], R16 ;  /* 0x0000001002007986 */ /* 0x000fe2000c101524 */
[----:B------:R-:W-:Y:S05]  /*f530*/  EXIT ;  /* 0x000000000000794d */ /* 0x000fea0003800000 */
.L_x_5475:
[----:B------:R-:W-:Y:S01]  /*f540*/  STG.E desc[UR36][R4.64], R9 ;  /* 0x0000000904007986 */ /* 0x000fe2000c101924 */
[----:B------:R-:W-:Y:S05]  /*f550*/  EXIT ;  /* 0x000000000000794d */ /* 0x000fea0003800000 */
.L_x_5473:
[----:B------:R-:W-:Y:S01]  /*f560*/  ISETP.NE.AND P0, PT, RZ, UR38, PT ;  /* 0x00000026ff007c0c */ /* 0x000fe2000bf05270 */
[----:B------:R-:W-:Y:S02]  /*f570*/  ULDC.U8 UR4, c[0x0][0x621] ;  /* 0x0001884000047ab9 */ /* 0x000fe40000000000 */
[----:B------:R-:W-:-:S10]  /*f580*/  ISETP.NE.AND P1, PT, RZ, UR4, PT ;  /* 0x00000004ff007c0c */ /* 0x000fd4000bf25270 */
[----:B------:R-:W-:Y:S05]  /*f590*/  @!P0 BRA `(.L_x_5477) ;  /* 0x00000000000c8947 */ /* 0x000fea0003800000 */
[----:B------:R-:W2:Y:S02]  /*f5a0*/  LDG.E.U16 R0, desc[UR36][R12.64] ;  /* 0x000000240c007981 */ /* 0x000ea4000c1e1500 */
[----:B--2---:R-:W-:-:S05]  /*f5b0*/  SHF.L.U32 R0, R0, 0x10, RZ ;  /* 0x0000001000007819 */ /* 0x004fca00000006ff */
[----:B------:R-:W-:-:S07]  /*f5c0*/  FADD.FTZ R9, R9, R0 ;  /* 0x0000000009097221 */ /* 0x000fce0000010000 */
.L_x_5477:
[----:B------:R-:W-:Y:S01]  /*f5d0*/  F2FP.BF16.F32.PACK_AB R16, RZ, R9 ;  /* 0x00000009ff10723e */ /* 0x000fe200000010ff */
[----:B------:R-:W-:Y:S06]  /*f5e0*/  @!P1 BRA `(.L_x_5478) ;  /* 0x0000000000609947 */ /* 0x000fec0003800000 */
        /* <DEDUP_REMOVED lines=19> */
.L_x_5479:
[----:B------:R-:W-:Y:S02]  /*f720*/  ULDC.64 UR4, c[0x0][0x5f0] ;  /* 0x00017c0000047ab9 */ /* 0x000fe40000000a00 */
[----:B------:R-:W-:-:S05]  /*f730*/  IADD3 R2, P0, R2, UR4, RZ ;  /* 0x0000000402027c10 */ /* 0x000fca000ff1e0ff */
[----:B------:R-:W-:-:S05]  /*f740*/  IMAD.X R3, RZ, RZ, UR5, P0 ;  /* 0x00000005ff037e24 */ /* 0x000fca00080e06ff */
[----:B------:R-:W-:Y:S01]  /*f750*/  STG.E.U16 desc[UR36][R2.64], R16 ;  /* 0x0000001002007986 */ /* 0x000fe2000c101524 */
[----:B------:R-:W-:Y:S05]  /*f760*/  EXIT ;  /* 0x000000000000794d */ /* 0x000fea0003800000 */
.L_x_5478:
[----:B------:R-:W-:Y:S01]  /*f770*/  STG.E.U16 desc[UR36][R12.64], R16 ;  /* 0x000000100c007986 */ /* 0x000fe2000c101524 */
[----:B------:R-:W-:Y:S05]  /*f780*/  EXIT ;  /* 0x000000000000794d */ /* 0x000fea0003800000 */
        .weak           $__internal_12_$__cuda_sm20_div_u64
        .type           $__internal_12_$__cuda_sm20_div_u64,@function
        .size           $__internal_12_$__cuda_sm20_div_u64,($__internal_13_$__cuda_sm20_rem_u64 - $__internal_12_$__cuda_sm20_div_u64)
$__internal_12_$__cuda_sm20_div_u64:
[----:B------:R-:W-:Y:S02]  /*f790*/  MOV R22, R4 ;  /* 0x0000000400167202 */ /* 0x000fe40000000f00 */
[----:B------:R-:W-:-:S04]  /*f7a0*/  MOV R23, R5 ;  /* 0x0000000500177202 */ /* 0x000fc80000000f00 */
[----:B------:R-:W0:Y:S08]  /*f7b0*/  I2F.U64.RP R7, R22 ;  /* 0x0000001600077312 */ /* 0x000e300000309000 */
[----:B0-----:R-:W0:Y:S02]  /*f7c0*/  MUFU.RCP R7, R7 ;  /* 0x0000000700077308 */ /* 0x001e240000001000 */
[----:B0-----:R-:W-:-:S06]  /*f7d0*/  VIADD R18, R7, 0x1ffffffe ;  /* 0x1ffffffe07127836 */ /* 0x001fcc0000000000 */
[----:B------:R-:W0:Y:S02]  /*f7e0*/  F2I.U64.TRUNC R18, R18 ;  /* 0x0000001200127311 */ /* 0x000e24000020d800 */
[----:B0-----:R-:W-:-:S04]  /*f7f0*/  IMAD.WIDE.U32 R20, R18, R4, RZ ;  /* 0x0000000412147225 */ /* 0x001fc800078e00ff */
[C---:B------:R-:W-:Y:S01]  /*f800*/  IMAD R11, R18.reuse, R5, R21 ;  /* 0x00000005120b7224 */ /* 0x040fe200078e0215 */
[----:B------:R-:W-:Y:S02]  /*f810*/  IADD3 R25, P0, RZ, -R20, RZ ;  /* 0x80000014ff197210 */ /* 0x000fe40007f1e0ff */
[----:B------:R-:W-:Y:S01]  /*f820*/  MOV R21, R18 ;  /* 0x0000001200157202 */ /* 0x000fe20000000f00 */
[----:B------:R-:W-:Y:S02]  /*f830*/  IMAD R11, R19, R4, R11 ;  /* 0x00000004130b7224 */ /* 0x000fe400078e020b */
[----:B------:R-:W-:-:S03]  /*f840*/  IMAD.HI.U32 R20, R18, R25, RZ ;  /* 0x0000001912147227 */ /* 0x000fc600078e00ff */
[----:B------:R-:W-:-:S05]  /*f850*/  IADD3.X R11, RZ, ~R11, RZ, P0, !PT ;  /* 0x8000000bff0b7210 */ /* 0x000fca00007fe4ff */
[----:B------:R-:W-:-:S04]  /*f860*/  IMAD.WIDE.U32 R20, P0, R18, R11, R20 ;  /* 0x0000000b12147225 */ /* 0x000fc80007800014 */
[C---:B------:R-:W-:Y:S02]  /*f870*/  IMAD R23, R19.reuse, R11, RZ ;  /* 0x0000000b13177224 */ /* 0x040fe400078e02ff */
[----:B------:R-:W-:-:S04]  /*f880*/  IMAD.HI.U32 R20, P1, R19, R25, R20 ;  /* 0x0000001913147227 */ /* 0x000fc80007820014 */
[----:B------:R-:W-:Y:S01]  /*f890*/  IMAD.HI.U32 R7, R19, R11, RZ ;  /* 0x0000000b13077227 */ /* 0x000fe200078e00ff */
[----:B------:R-:W-:-:S03]  /*f8a0*/  IADD3 R21, P3, R23, R20, RZ ;  /* 0x0000001417157210 */ /* 0x000fc60007f7e0ff */
[----:B------:R-:W-:Y:S02]  /*f8b0*/  IMAD.X R7, R7, 0x1, R19, P0 ;  /* 0x0000000107077824 */ /* 0x000fe400000e0613 */
        /* <DEDUP_REMOVED lines=12> */
[----:B------:R-:W-:Y:S01]  /*f980*/  IMAD.MOV.U32 R19, RZ, RZ, RZ ;  /* 0x000000ffff137224 */ /* 0x000fe200078e00ff */
[----:B------:R-:W-:Y:S01]  /*f990*/  IADD3.X R7, R18, R7, RZ, P0, !PT ;  /* 0x0000000712077210 */ /* 0x000fe200007fe4ff */
        /* <DEDUP_REMOVED lines=8> */
[----:B------:R-:W-:-:S03]  /*fa20*/  IMAD.WIDE.U32 R18, R11, R4, RZ ;  /* 0x000000040b127225 */ /* 0x000fc600078e00ff */
[----:B------:R-:W-:Y:S01]  /*fa30*/  IADD3.X R7, RZ, R7, RZ, P1, !PT ;  /* 0x00000007ff077210 */ /* 0x000fe20000ffe4ff */
[----:B------:R-:W-:Y:S01]  /*fa40*/  IMAD R19, R11, R5, R19 ;  /* 0x000000050b137224 */ /* 0x000fe200078e0213 */
[----:B------:R-:W-:-:S03]  /*fa50*/  IADD3 R23, P1, -R18, R10, RZ ;  /* 0x0000000a12177210 */ /* 0x000fc60007f3e1ff */
[-C--:B------:R-:W-:Y:S01]  /*fa60*/  IMAD R19, R7, R4.reuse, R19 ;  /* 0x0000000407137224 */ /* 0x080fe200078e0213 */
[----:B------:R-:W-:Y:S02]  /*fa70*/  ISETP.GE.U32.AND P0, PT, R23, R4, PT ;  /* 0x000000041700720c */ /* 0x000fe40003f06070 */
[----:B------:R-:W-:Y:S01]  /*fa80*/  IADD3 R21, P3, -R4, R23, RZ ;  /* 0x0000001704157210 */ /* 0x000fe20007f7e1ff */
[----:B------:R-:W-:Y:S01]  /*fa90*/  IMAD.X R20, R6, 0x1, ~R19, P1 ;  /* 0x0000000106147824 */ /* 0x000fe200008e0e13 */
[----:B------:R-:W-:-:S04]  /*faa0*/  IADD3 R6, P1, R11, 0x1, RZ ;  /* 0x000000010b067810 */ /* 0x000fc80007f3e0ff */
[----:B------:R-:W-:Y:S02]  /*fab0*/  ISETP.GE.U32.AND.EX P0, PT, R20, R5, PT, P0 ;  /* 0x000000051400720c */ /* 0x000fe40003f06100 */
[----:B------:R-:W-:Y:S02]  /*fac0*/  IADD3.X R10, RZ, R7, RZ, P1, !PT ;  /* 0x00000007ff0a7210 */ /* 0x000fe40000ffe4ff */
[----:B------:R-:W-:Y:S02]  /*fad0*/  SEL R19, R6, R11, P0 ;  /* 0x0000000b06137207 */ /* 0x000fe40000000000 */
[----:B------:R-:W-:Y:S02]  /*fae0*/  IADD3.X R18, ~R5, R20, RZ, P3, !PT ;  /* 0x0000001405127210 */ /* 0x000fe40001ffe5ff */
[----:B------:R-:W-:Y:S02]  /*faf0*/  SEL R21, R21, R23, P0 ;  /* 0x0000001715157207 */ /* 0x000fe40000000000 */
[----:B------:R-:W-:Y:S01]  /*fb00*/  SEL R6, R10, R7, P0 ;  /* 0x000000070a067207 */ /* 0x000fe20000000000 */
[----:B------:R-:W-:Y:S01]  /*fb10*/  HFMA2.MMA R7, -RZ, RZ, 0, 0 ;  /* 0x00000000ff077435 */ /* 0x000fe200000001ff */
[----:B------:R-:W-:-:S02]  /*fb20*/  IADD3 R10, P3, R19, 0x1, RZ ;  /* 0x00000001130a7810 */ /* 0x000fc40007f7e0ff */
[----:B------:R-:W-:Y:S02]  /*fb30*/  SEL R18, R18, R20, P0 ;  /* 0x0000001412127207 */ /* 0x000fe40000000000 */
[----:B------:R-:W-:Y:S01]  /*fb40*/  ISETP.GE.U32.AND P0, PT, R21, R4, PT ;  /* 0x000000041500720c */ /* 0x000fe20003f06070 */
[----:B------:R-:W-:Y:S01]  /*fb50*/  IMAD.X R11, RZ, RZ, R6, P3 ;  /* 0x000000ffff0b7224 */ /* 0x000fe200018e0606 */
[----:B------:R-:W-:Y:S02]  /*fb60*/  ISETP.NE.U32.AND P1, PT, R4, RZ, PT ;  /* 0x000000ff0400720c */ /* 0x000fe40003f25070 */
[----:B------:R-:W-:Y:S02]  /*fb70*/  ISETP.GE.U32.AND.EX P0, PT, R18, R5, PT, P0 ;  /* 0x000000051200720c */ /* 0x000fe40003f06100 */
[----:B------:R-:W-:Y:S02]  /*fb80*/  ISETP.NE.AND.EX P1, PT, R5, RZ, PT, P1 ;  /* 0x000000ff0500720c */ /* 0x000fe40003f25310 */
[----:B------:R-:W-:-:S02]  /*fb90*/  SEL R11, R11, R6, P0 ;  /* 0x000000060b0b7207 */ /* 0x000fc40000000000 */
[----:B------:R-:W-:Y:S02]  /*fba0*/  MOV R6, R8 ;  /* 0x0000000800067202 */ /* 0x000fe40000000f00 */
[----:B------:R-:W-:Y:S02]  /*fbb0*/  SEL R10, R10, R19, P0 ;  /* 0x000000130a0a7207 */ /* 0x000fe40000000000 */
[----:B------:R-:W-:Y:S02]  /*fbc0*/  SEL R11, R11, 0xffffffff, P1 ;  /* 0xffffffff0b0b7807 */ /* 0x000fe40000800000 */
[----:B------:R-:W-:Y:S01]  /*fbd0*/  SEL R10, R10, 0xffffffff, P1 ;  /* 0xffffffff0a0a7807 */ /* 0x000fe20000800000 */
[----:B------:R-:W-:Y:S06]  /*fbe0*/  RET.REL.NODEC R6 `(_ZN2at6native13reduce_kernelILi512ELi1ENS0_8ReduceOpIN3c108BFloat16ENS0_14func_wrapper_tIS4_ZNS0_11sum_functorIS4_fS4_EclERNS_14TensorIteratorEEUlffE_EEjS4_Li4ELi8EEEEEvT1_) ;  /* 0xffffff0406047950 */ /* 0x000fec0003c3ffff */
        .weak           $__internal_13_$__cuda_sm20_rem_u64
        .type           $__internal_13_$__cuda_sm20_rem_u64,@function
        .size           $__internal_13_$__cuda_sm20_rem_u64,(.L_x_9795 - $__internal_13_$__cuda_sm20_rem_u64)
$__internal_13_$__cuda_sm20_rem_u64:
        /* <DEDUP_REMOVED lines=52> */
[C---:B------:R-:W-:Y:S02]  /*ff30*/  ISETP.NE.U32.AND P1, PT, R17.reuse, RZ, PT ;  /* 0x000000ff1100720c */ /* 0x040fe40003f25070 */
[----:B------:R-:W-:Y:S02]  /*ff40*/  SEL R10, R10, R18, P0 ;  /* 0x000000120a0a7207 */ /* 0x000fe40000000000 */
[----:B------:R-:W-:Y:S02]  /*ff50*/  ISETP.GE.U32.AND P0, PT, R8, R17, PT ;  /* 0x000000110800720c */ /* 0x000fe40003f06070 */
[----:B------:R-:W-:Y:S02]  /*ff60*/  IADD3 R18, P2, -R17, R8, RZ ;  /* 0x0000000811127210 */ /* 0x000fe40007f5e1ff */
[----:B------:R-:W-:-:S02]  /*ff70*/  ISETP.GE.U32.AND.EX P0, PT, R10, R19, PT, P0 ;  /* 0x000000130a00720c */ /* 0x000fc40003f06100 */
[C---:B------:R-:W-:Y:S02]  /*ff80*/  IADD3.X R6, ~R19.reuse, R10, RZ, P2, !PT ;  /* 0x0000000a13067210 */ /* 0x040fe400017fe5ff */
[----:B------:R-:W-:Y:S02]  /*ff90*/  MOV R17, 0x0 ;  /* 0x0000000000117802 */ /* 0x000fe40000000f00 */
[----:B------:R-:W-:Y:S02]  /*ffa0*/  ISETP.NE.AND.EX P1, PT, R19, RZ, PT, P1 ;  /* 0x000000ff1300720c */ /* 0x000fe40003f25310 */
[----:B------:R-:W-:Y:S02]  /*ffb0*/  SEL R18, R18, R8, P0 ;  /* 0x0000000812127207 */ /* 0x000fe40000000000 */
[----:B------:R-:W-:Y:S02]  /*ffc0*/  SEL R19, R6, R10, P0 ;  /* 0x0000000a06137207 */ /* 0x000fe40000000000 */
[----:B------:R-:W-:-:S02]  /*ffd0*/  SEL R18, R18, 0xffffffff, P1 ;  /* 0xffffffff12127807 */ /* 0x000fc40000800000 */
[----:B------:R-:W-:Y:S01]  /*ffe0*/  SEL R19, R19, 0xffffffff, P1 ;  /* 0xffffffff13137807 */ /* 0x000fe20000800000 */
[----:B------:R-:W-:Y:S06]  /*fff0*/  RET.REL.NODEC R16 `(_ZN2at6native13reduce_kernelILi512ELi1ENS0_8ReduceOpIN3c108BFloat16ENS0_14func_wrapper_tIS4_ZNS0_11sum_functorIS4_fS4_EclERNS_14TensorIteratorEEUlffE_EEjS4_Li4ELi8EEEEEvT1_) ;  /* 0xffffff0010007950 */ /* 0x000fec0003c3ffff */
.L_x_5480:
        /* <DEDUP_REMOVED lines=16> */
.L_x_9795:


//--------------------- .text._ZN2at6native13reduce_kernelILi256ELi2ENS0_8ReduceOpIN3c108BFloat16ENS0_14func_wrapper_tIS4_ZNS0_11sum_functorIS4_fS4_EclERNS_14TensorIteratorEEUlffE_EEjS4_Li4ELi8EEEEEvT1_ --------------------------
	.section	.text._ZN2at6native13reduce_kernelILi256ELi2ENS0_8ReduceOpIN3c108BFloat16ENS0_14func_wrapper_tIS4_ZNS0_11sum_functorIS4_fS4_EclERNS_14TensorIteratorEEUlffE_EEjS4_Li4ELi8EEEEEvT1_,"ax",@progbits
	.align	128
        .global         _ZN2at6native13reduce_kernelILi256ELi2ENS0_8ReduceOpIN3c108BFloat16ENS0_14func_wrapper_tIS4_ZNS0_11sum_functorIS4_fS4_EclERNS_14TensorIteratorEEUlffE_EEjS4_Li4ELi8EEEEEvT1_
        .type           _ZN2at6native13reduce_kernelILi256ELi2ENS0_8ReduceOpIN3c108BFloat16ENS0_14func_wrapper_tIS4_ZNS0_11sum_functorIS4_fS4_EclERNS_14TensorIteratorEEUlffE_EEjS4_Li4ELi8EEEEEvT1_,@function
        .size           _ZN2at6native13reduce_kernelILi256ELi2ENS0_8ReduceOpIN3c108BFloat16ENS0_14func_wrapper_tIS4_ZNS0_11sum_functorIS4_fS4_EclERNS_14TensorIteratorEEUlffE_EEjS4_Li4ELi8EEEEEvT1_,(.L_x_9797 - _ZN2at6native13reduce_kernelILi256ELi2ENS0_8ReduceOpIN3c108BFloat16ENS0_14func_wrapper_tIS4_ZNS0_11sum_functorIS4_fS4_EclERNS_14TensorIteratorEEUlffE_EEjS4_Li4ELi8EEEEEvT1_)
        .other          _ZN2at6native13reduce_kernelILi256ELi2ENS0_8ReduceOpIN3c108BFloat16ENS0_14func_wrapper_tIS4_ZNS0_11sum_functorIS4_fS4_EclERNS_14TensorIteratorEEUlffE_EEjS4_Li4ELi8EEEEEvT1_,@"STO_CUDA_ENTRY STV_DEFAULT"
_ZN2at6native13reduce_kernelILi256ELi2ENS0_8ReduceOpIN3c108BFloat16ENS0_14func_wrapper_tIS4_ZNS0_11sum_functorIS4_fS4_EclERNS_14TensorIteratorEEUlffE_EEjS4_Li4ELi8EEEEEvT1_:
.text._ZN2at6native13reduce_kernelILi256ELi2ENS0_8ReduceOpIN3c108BFloat16ENS0_14func_wrapper_tIS4_ZNS0_11sum_functorIS4_fS4_EclERNS_14TensorIteratorEEUlffE_EEjS4_Li4ELi8EEEEEvT1_:
        /* <DEDUP_REMOVED lines=288> */
.L_x_5481:
        /* <DEDUP_REMOVED lines=44> */
.L_x_5485:
        /* <DEDUP_REMOVED lines=25> */
.L_x_5491:
[----:B------:R-:W-:Y:S05]  /*1650*/  BSYNC B2 ;  /* 0x0000000000027941 */ /* 0x000fea0003800000 */
.L_x_5490:
        /* <DEDUP_REMOVED lines=11> */
.L_x_5489:
[----:B------:R-:W-:Y:S05]  /*1710*/  BSYNC B1 ;  /* 0x0000000000017941 */ /* 0x000fea0003800000 */
.L_x_5488:
[----:B------:R-:W0:Y:S01]  /*1720*/  LDC R5, c[0x0][0x21c] ;  /* 0x00008700ff057b82 */ /* 0x000e220000000800 */
[----:B------:R-:W-:-:S04]  /*1730*/  IADD3 R3, P0, -R6, 0x8, RZ ;  /* 0x0000000806037810 */ /* 0x000fc80007f1e1ff */
[----:B------:R-:W-:Y:S01]  /*1740*/  LEA R18, P1, R3, R18, 0x1 ;  /* 0x0000001203127211 */ /* 0x000fe200078208ff */
[----:B------:R-:W-:-:S05]  /*1750*/  IMAD.X R4, RZ, RZ, -0x1, P0 ;  /* 0xffffffffff047424 */ /* 0x000fca00000e06ff */
[----:B------:R-:W-:Y:S02]  /*1760*/  LEA.HI.X R19, R3, R19, R4, 0x1, P1 ;  /* 0x0000001303137211 */ /* 0x000fe400008f0c04 */
[----:B0-----:R-:W-:-:S07]  /*1770*/  IADD3 R12, R6, -0x8, R5 ;  /* 0xfffffff8060c7810 */ /* 0x001fce0007ffe005 */
.L_x_5487:
[----:B------:R-:W-:Y:S05]  /*1780*/  BSYNC B0 ;  /* 0x0000000000007941 */ /* 0x000fea0003800000 */
.L_x_5486:
        /* <DEDUP_REMOVED lines=22> */
.L_x_5494:
        /* <DEDUP_REMOVED lines=27> */
.L_x_5493:
[----:B------:R-:W-:Y:S05]  /*1aa0*/  BSYNC B0 ;  /* 0x0000000000007941 */ /* 0x000fea0003800000 */
.L_x_5492:
        /* <DEDUP_REMOVED lines=8> */
.L_x_5496:
[----:B------:R-:W-:Y:S05]  /*1b30*/  BSYNC B0 ;  /* 0x0000000000007941 */ /* 0x000fea0003800000 */
.L_x_5495:
        /* <DEDUP_REMOVED lines=12> */
.L_x_5498:
[----:B------:R-:W-:Y:S05]  /*1c00*/  BSYNC B0 ;  /* 0x0000000000007941 */ /* 0x000fea0003800000 */
.L_x_5497:
        /* <DEDUP_REMOVED lines=9> */
.L_x_5484:
        /* <DEDUP_REMOVED lines=31> */
.L_x_5508:
        /* <DEDUP_REMOVED lines=286> */
.L_x_5504:
        /* <DEDUP_REMOVED lines=243> */
.L_x_5505:
        /* <DEDUP_REMOVED lines=255> */
.L_x_5506:
        /* <DEDUP_REMOVED lines=252> */
.L_x_5507:
[----:B------:R-:W-:Y:S01]  /*5f50*/  LOP3.LUT R21, R28, 0xfffffffc, RZ, 0xc0, !PT ;  /* 0xfffffffc1c157812 */ /* 0x000fe200078ec0ff */
[----:B------:R-:W-:Y:S01]  /*5f60*/  IMAD.IADD R27, R29, 0x1, R0 ;  /* 0x000000011d1b7824 */ /* 0x000fe200078e0200 */
[----:B------:R-:W-:Y:S02]  /*5f70*/  ULDC UR4, c[0x0][0x21c] ;  /* 0x0000870000047ab9 */ /* 0x000fe40000000800 */
[----:B------:R-:W-:-:S04]  /*5f80*/  IADD3 R20, P1, R18, R21, RZ ;  /* 0x0000001512147210 */ /* 0x000fc80007f3e0ff */
[----:B------:R-:W-:-:S05]  /*5f90*/  IADD3.X R21, RZ, R19, RZ, P1, !PT ;  /* 0x00000013ff157210 */ /* 0x000fca0000ffe4ff */
[----:B------:R1:W2:Y:S01]  /*5fa0*/  LDG.E R34, desc[UR60][R20.64] ;  /* 0x0000003c14227981 */ /* 0x0002a2000c1e1900 */
[----:B------:R-:W-:Y:S01]  /*5fb0*/  IMAD R33, R0, 0x3, R27 ;  /* 0x0000000300217824 */ /* 0x000fe200078e021b */
[----:B------:R-:W-:Y:S01]  /*5fc0*/  SHF.L.U32 R28, R11, 0x10, RZ ;  /* 0x000000100b1c7819 */ /* 0x000fe200000006ff */
[----:B------:R-:W-:Y:S01]  /*5fd0*/  IMAD.U32 R26, RZ, RZ, UR4 ;  /* 0x00000004ff1a7e24 */ /* 0x000fe2000f8e00ff */
[----:B------:R-:W-:Y:S01]  /*5fe0*/  SHF.L.U32 R31, R13, 0x10, RZ ;  /* 0x000000100d1f7819 */ /* 0x000fe200000006ff */
[----:B------:R-:W-:Y:S01]  /*5ff0*/  IMAD.U32 R29, R12, 0x10000, RZ ;  /* 0x000100000c1d7824 */ /* 0x000fe200078e00ff */
[----:B------:R-:W-:Y:S01]  /*6000*/  SHF.L.U32 R30, R24, 0x10, RZ ;  /* 0x00000010181e7819 */ /* 0x000fe200000006ff */
[----:B------:R-:W-:Y:S01]  /*6010*/  FADD.FTZ R7, R28, R7 ;  /* 0x000000071c077221 */ /* 0x000fe20000010000 */
[----:B------:R-:W-:Y:S01]  /*6020*/  ISETP.GE.U32.AND P1, PT, R33, R26, PT ;  /* 0x0000001a2100720c */ /* 0x000fe20003f26070 */
[----:B------:R-:W-:Y:S01]  /*6030*/  FADD.FTZ R8, R29, R8 ;  /* 0x000000081d087221 */ /* 0x000fe20000010000 */
[----:B------:R-:W-:Y:S01]  /*6040*/  SHF.L.U32 R28, R22, 0x10, RZ ;  /* 0x00000010161c7819 */ /* 0x000fe200000006ff */
[----:B-1----:R-:W-:-:S02]  /*6050*/  IMAD.U32 R21, R25, 0x10000, RZ ;  /* 0x0001000019157824 */ /* 0x002fc400078e00ff */
[----:B------:R-:W-:Y:S01]  /*6060*/  FADD.FTZ R6, R31, R6 ;  /* 0x000000061f067221 */ /* 0x000fe20000010000 */
[----:B------:R-:W-:Y:S01]  /*6070*/  FADD.FTZ R3, R30, R3 ;  /* 0x000000031e037221 */ /* 0x000fe20000010000 */
[----:B------:R-:W-:Y:S01]  /*6080*/  FADD.FTZ R5, R28, R5 ;  /* 0x000000051c057221 */ /* 0x000fe20000010000 */
        /* <DEDUP_REMOVED lines=8> */
.L_x_5503:
[C---:B------:R-:W-:Y:S02]  /*6110*/  PRMT R29, R34.reuse, 0x7610, R29 ;  /* 0x00007610221d7816 */ /* 0x040fe4000000001d */
[----:B------:R-:W-:-:S07]  /*6120*/  PRMT R30, R34, 0x7632, R30 ;  /* 0x00007632221e7816 */ /* 0x000fce000000001e */
.L_x_5502:
[----:B------:R-:W-:Y:S05]  /*6130*/  BSYNC B0 ;  /* 0x0000000000007941 */ /* 0x000fea0003800000 */
.L_x_5501:
        /* <DEDUP_REMOVED lines=280> */
.L_x_5511:
        /* <DEDUP_REMOVED lines=283> */
.L_x_5512:
        /* <DEDUP_REMOVED lines=283> */
.L_x_5513:
        /* <DEDUP_REMOVED lines=283> */
.L_x_5514:
[----:B------:R-:W-:-:S04]  /*a7d0*/  LOP3.LUT R15, R29, 0xfffffffc, RZ, 0xc0, !PT ;  /* 0xfffffffc1d0f7812 */ /* 0x000fc800078ec0ff */
[----:B------:R-:W-:-:S04]  /*a7e0*/  IADD3 R14, P1, R18, R15, RZ ;  /* 0x0000000f120e7210 */ /* 0x000fc80007f3e0ff */
[----:B------:R-:W-:-:S05]  /*a7f0*/  IADD3.X R15, RZ, R19, RZ, P1, !PT ;  /* 0x00000013ff0f7210 */ /* 0x000fca0000ffe4ff */
[----:B------:R-:W2:Y:S02]  /*a800*/  LDG.E R14, desc[UR60][R14.64] ;  /* 0x0000003c0e0e7981 */ /* 0x000ea4000c1e1900 */
[C---:B--2---:R-:W-:Y:S02]  /*a810*/  PRMT R29, R14.reuse, 0x7610, R29 ;  /* 0x000076100e1d7816 */ /* 0x044fe4000000001d */
[----:B------:R-:W-:-:S07]  /*a820*/  PRMT R30, R14, 0x7632, R30 ;  /* 0x000076320e1e7816 */ /* 0x000fce000000001e */
.L_x_5510:
[----:B------:R-:W-:Y:S05]  /*a830*/  BSYNC B0 ;  /* 0x0000000000007941 */ /* 0x000fea0003800000 */
.L_x_5509:
[----:B------:R-:W-:Y:S04]  /*a840*/  BSSY B0, `(.L_x_5515) ;  /* 0x000001a000007945 */ /* 0x000fe80003800000 */
[----:B------:R-:W-:Y:S05]  /*a850*/  @P0 BRA `(.L_x_5516) ;  /* 0x0000000000600947 */ /* 0x000fea0003800000 */
[----:B------:R-:W-:Y:S01]  /*a860*/  IADD3 R27, R27, R0, RZ ;  /* 0x000000001b1b7210 */ /* 0x000fe20007ffe0ff */
[----:B0-----:R-:W-:Y:S01]  /*a870*/  IMAD.U32 R14, R11, 0x10000, RZ ;  /* 0x000100000b0e7824 */ /* 0x001fe200078e00ff */
        /* <DEDUP_REMOVED lines=18> */
[----:B------:R-:W-:Y:S01]  /*a9a0*/  @!P0 SHF.L.U32 R0, R29, 0x10, RZ ;  /* 0x000000101d008819 */ /* 0x000fe200000006ff */
[----:B------:R-:W-:-:S04]  /*a9b0*/  @!P0 IMAD.U32 R11, R30, 0x10000, RZ ;  /* 0x000100001e0b8824 */ /* 0x000fc800078e00ff */
[----:B------:R-:W-:Y:S01]  /*a9c0*/  @!P0 FADD.FTZ R9, R9, R0 ;  /* 0x0000000009098221 */ /* 0x000fe20000010000 */
[----:B------:R-:W-:-:S07]  /*a9d0*/  @!P0 FADD.FTZ R10, R10, R11 ;  /* 0x0000000b0a0a8221 */ /* 0x000fce0000010000 */
.L_x_5516:
[----:B------:R-:W-:Y:S05]  /*a9e0*/  BSYNC B0 ;  /* 0x0000000000007941 */ /* 0x000fea0003800000 */
.L_x_5515:
[----:B------:R-:W-:Y:S01]  /*a9f0*/  FADD.FTZ R8, R5, R8 ;  /* 0x0000000805087221 */ /* 0x000fe20000010000 */
[----:B------:R-:W-:-:S03]  /*aa00*/  FADD.FTZ R7, R6, R7 ;  /* 0x0000000706077221 */ /* 0x000fc60000010000 */
[----:B------:R-:W-:Y:S01]  /*aa10*/  FADD.FTZ R3, R8, R3 ;  /* 0x0000000308037221 */ /* 0x000fe20000010000 */
[----:B------:R-:W-:-:S03]  /*aa20*/  FADD.FTZ R4, R7, R4 ;  /* 0x0000000407047221 */ /* 0x000fc60000010000 */
[----:B------:R-:W-:Y:S01]  /*aa30*/  FADD.FTZ R19, R3, R10 ;  /* 0x0000000a03137221 */ /* 0x000fe20000010000 */
[----:B------:R-:W-:Y:S01]  /*aa40*/  FADD.FTZ R18, R4, R9 ;  /* 0x0000000904127221 */ /* 0x000fe20000010000 */
[----:B------:R-:W-:Y:S06]  /*aa50*/  BRA `(.L_x_5483) ;  /* 0x0000001000447947 */ /* 0x000fec0003800000 */
.L_x_5500:
[----:B------:R-:W-:Y:S01]  /*aa60*/  ISETP.GE.U32.AND P0, PT, R5, R26, PT ;  /* 0x0000001a0500720c */ /* 0x000fe20003f06070 */
[----:B------:R-:W-:Y:S01]  /*aa70*/  BSSY B0, `(.L_x_5517) ;  /* 0x0000043000007945 */ /* 0x000fe20003800000 */
        /* <DEDUP_REMOVED lines=14> */
.L_x_5520:
[-C--:B------:R-:W-:Y:S01]  /*ab60*/  IMAD R4, R20, R27.reuse, RZ ;  /* 0x0000001b14047224 */ /* 0x080fe200078e02ff */
[----:B------:R-:W-:-:S04]  /*ab70*/  IADD3 R27, R0, R27, RZ ;  /* 0x0000001b001b7210 */ /* 0x000fc80007ffe0ff */
[----:B------:R-:W-:Y:S02]  /*ab80*/  IADD3 R5, R27, R0, RZ ;  /* 0x000000001b057210 */ /* 0x000fe40007ffe0ff */
[----:B------:R-:W-:Y:S01]  /*ab90*/  SHF.R.U32.HI R25, RZ, 0x1, R4 ;  /* 0x00000001ff197819 */ /* 0x000fe20000011604 */
[C---:B------:R-:W-:Y:S02]  /*aba0*/  IMAD R4, R20.reuse, R27, RZ ;  /* 0x0000001b14047224 */ /* 0x040fe400078e02ff */
[----:B------:R-:W-:Y:S02]  /*abb0*/  IMAD.IADD R27, R5, 0x1, R0 ;  /* 0x00000001051b7824 */ /* 0x000fe400078e0200 */
[C---:B------:R-:W-:Y:S01]  /*abc0*/  IMAD R5, R20.reuse, R5, RZ ;  /* 0x0000000514057224 */ /* 0x040fe200078e02ff */
[----:B------:R-:W-:Y:S01]  /*abd0*/  SHF.R.U32.HI R29, RZ, 0x1, R4 ;  /* 0x00000001ff1d7819 */ /* 0x000fe20000011604 */
[----:B------:R-:W-:Y:S02]  /*abe0*/  IMAD R4, R20, R27, RZ ;  /* 0x0000001b14047224 */ /* 0x000fe400078e02ff */
[----:B------:R-:W-:Y:S01]  /*abf0*/  IMAD.WIDE.U32 R24, R25, 0x4, R18 ;  /* 0x0000000419187825 */ /* 0x000fe200078e0012 */
[----:B------:R-:W-:-:S02]  /*ac00*/  SHF.R.U32.HI R5, RZ, 0x1, R5 ;  /* 0x00000001ff057819 */ /* 0x000fc40000011605 */
[----:B------:R-:W-:Y:S01]  /*ac10*/  SHF.R.U32.HI R7, RZ, 0x1, R4 ;  /* 0x00000001ff077819 */ /* 0x000fe20000011604 */
[--C-:B------:R-:W-:Y:S02]  /*ac20*/  IMAD.WIDE.U32 R28, R29, 0x4, R18.reuse ;  /* 0x000000041d1c7825 */ /* 0x100fe400078e0012 */
[----:B------:R0:W2:Y:S02]  /*ac30*/  LDG.E R24, desc[UR60][R24.64] ;  /* 0x0000003c18187981 */ /* 0x0000a4000c1e1900 */
[--C-:B------:R-:W-:Y:S02]  /*ac40*/  IMAD.WIDE.U32 R4, R5, 0x4, R18.reuse ;  /* 0x0000000405047825 */ /* 0x100fe400078e0012 */
[----:B------:R-:W3:Y:S02]  /*ac50*/  LDG.E R28, desc[UR60][R28.64] ;  /* 0x0000003c1c1c7981 */ /* 0x000ee4000c1e1900 */
[----:B------:R-:W-:Y:S02]  /*ac60*/  IMAD.WIDE.U32 R6, R7, 0x4, R18 ;  /* 0x0000000407067825 */ /* 0x000fe400078e0012 */
[----:B------:R-:W4:Y:S04]  /*ac70*/  LDG.E R4, desc[UR60][R4.64] ;  /* 0x0000003c04047981 */ /* 0x000f28000c1e1900 */
[----:B------:R-:W5:Y:S01]  /*ac80*/  LDG.E R6, desc[UR60][R6.64] ;  /* 0x0000003c06067981 */ /* 0x000f62000c1e1900 */
[----:B------:R-:W-:-:S05]  /*ac90*/  IADD3 R27, R27, R0, RZ ;  /* 0x000000001b1b7210 */ /* 0x000fca0007ffe0ff */
[----:B0-----:R-:W-:-:S05]  /*aca0*/  IMAD R25, R0, 0x3, R27 ;  /* 0x0000000300197824 */ /* 0x001fca00078e021b */
[----:B------:R-:W-:Y:S02]  /*acb0*/  ISETP.GE.U32.AND P0, PT, R25, R26, PT ;  /* 0x0000001a1900720c */ /* 0x000fe40003f06070 */
[C---:B--2---:R-:W-:Y:S02]  /*acc0*/  PRMT R15, R24.reuse, 0x7632, R15 ;  /* 0x00007632180f7816 */ /* 0x044fe4000000000f */
[----:B------:R-:W-:Y:S02]  /*acd0*/  SHF.L.U32 R21, R24, 0x10, RZ ;  /* 0x0000001018157819 */ /* 0x000fe400000006ff */
[C---:B---3--:R-:W-:Y:S01]  /*ace0*/  SHF.L.U32 R30, R28.reuse, 0x10, RZ ;  /* 0x000000101c1e7819 */ /* 0x048fe200000006ff */
[----:B------:R-:W-:Y:S01]  /*acf0*/  IMAD.U32 R22, R15, 0x10000, RZ ;  /* 0x000100000f167824 */ /* 0x000fe200078e00ff */
[----:B------:R-:W-:Y:S01]  /*ad00*/  PRMT R15, R28, 0x7632, R15 ;  /* 0x000076321c0f7816 */ /* 0x000fe2000000000f */
[----:B------:R-:W-:Y:S01]  /*ad10*/  FADD.FTZ R10, R21, R10 ;  /* 0x0000000a150a7221 */ /* 0x000fe20000010000 */
[----:B----4-:R-:W-:Y:S01]  /*ad20*/  PRMT R5, R4, 0x7632, R5 ;  /* 0x0000763204057816 */ /* 0x010fe20000000005 */
[----:B------:R-:W-:Y:S01]  /*ad30*/  FADD.FTZ R11, R22, R11 ;  /* 0x0000000b160b7221 */ /* 0x000fe20000010000 */
[----:B------:R-:W-:Y:S01]  /*ad40*/  FADD.FTZ R13, R30, R13 ;  /* 0x0000000d1e0d7221 */ /* 0x000fe20000010000 */
[----:B------:R-:W-:Y:S01]  /*ad50*/  SHF.L.U32 R15, R15, 0x10, RZ ;  /* 0x000000100f0f7819 */ /* 0x000fe200000006ff */
[----:B------:R-:W-:Y:S01]  /*ad60*/  IMAD.U32 R21, R4, 0x10000, RZ ;  /* 0x0001000004157824 */ /* 0x000fe200078e00ff */
[----:B-----5:R-:W-:-:S02]  /*ad70*/  PRMT R7, R6, 0x7632, R7 ;  /* 0x0000763206077816 */ /* 0x020fc40000000007 */
[----:B------:R-:W-:Y:S01]  /*ad80*/  SHF.L.U32 R22, R5, 0x10, RZ ;  /* 0x0000001005167819 */ /* 0x000fe200000006ff */
[----:B------:R-:W-:Y:S01]  /*ad90*/  FADD.FTZ R12, R15, R12 ;  /* 0x0000000c0f0c7221 */ /* 0x000fe20000010000 */
[----:B------:R-:W-:Y:S01]  /*ada0*/  SHF.L.U32 R5, R6, 0x10, RZ ;  /* 0x0000001006057819 */ /* 0x000fe200000006ff */
[----:B------:R-:W-:Y:S02]  /*adb0*/  IMAD.U32 R30, R7, 0x10000, RZ ;  /* 0x00010000071e7824 */ /* 0x000fe400078e00ff */
[----:B------:R-:W-:Y:S01]  /*adc0*/  FADD.FTZ R14, R21, R14 ;  /* 0x0000000e150e7221 */ /* 0x000fe20000010000 */
[----:B------:R-:W-:Y:S01]  /*add0*/  FADD.FTZ R3, R22, R3 ;  /* 0x0000000316037221 */ /* 0x000fe20000010000 */
[----:B------:R-:W-:Y:S01]  /*ade0*/  FADD.FTZ R8, R5, R8 ;  /* 0x0000000805087221 */ /* 0x000fe20000010000 */
[----:B------:R-:W-:Y:S01]  /*adf0*/  FADD.FTZ R9, R30, R9 ;  /* 0x000000091e097221 */ /* 0x000fe20000010000 */
[----:B------:R-:W-:Y:S06]  /*ae00*/  @!P0 BRA `(.L_x_5520) ;  /* 0xfffffffc00548947 */ /* 0x000fec000383ffff */
[----:B------:R-:W-:Y:S05]  /*ae10*/  BSYNC B1 ;  /* 0x0000000000017941 */ /* 0x000fea0003800000 */
.L_x_5519:
        /* <DEDUP_REMOVED lines=8> */
.L_x_5518:
[----:B------:R-:W-:Y:S05]  /*aea0*/  BSYNC B0 ;  /* 0x0000000000007941 */ /* 0x000fea0003800000 */
.L_x_5517:
        /* <DEDUP_REMOVED lines=35> */
.L_x_5522:
[----:B------:R-:W-:Y:S05]  /*b0e0*/  BSYNC B0 ;  /* 0x0000000000007941 */ /* 0x000fea0003800000 */
.L_x_5521:
        /* <DEDUP_REMOVED lines=17> */
[----:B------:R-:W-:-:S03]  /*b200*/  IMAD.U32 R0, R25, 0x10000, RZ ;  /* 0x0001000019007824 */ /* 0x000fc600078e00ff */
[----:B------:R-:W-:Y:S01]  /*b210*/  ISETP.GE.U32.AND P0, PT, R5, R26, PT ;  /* 0x0000001a0500720c */ /* 0x000fe20003f06070 */
[----:B------:R-:W-:Y:S01]  /*b220*/  FADD.FTZ R3, R3, R0 ;  /* 0x0000000003037221 */ /* 0x000fe20000010000 */
[----:B------:R-:W-:-:S05]  /*b230*/  SHF.L.U32 R5, R22, 0x10, RZ ;  /* 0x0000001016057819 */ /* 0x000fca00000006ff */
[----:B------:R-:W-:-:S06]  /*b240*/  FADD.FTZ R14, R14, R5 ;  /* 0x000000050e0e7221 */ /* 0x000fcc0000010000 */
[----:B------:R-:W-:Y:S02]  /*b250*/  @!P0 SHF.L.U32 R7, R7, 0x10, RZ ;  /* 0x0000001007078819 */ /* 0x000fe400000006ff */
[----:B------:R-:W-:-:S03]  /*b260*/  @!P0 SHF.L.U32 R6, R6, 0x10, RZ ;  /* 0x0000001006068819 */ /* 0x000fc600000006ff */
[----:B------:R-:W-:Y:S02]  /*b270*/  @!P0 FADD.FTZ R8, R8, R7 ;  /* 0x0000000708088221 */ /* 0x000fe40000010000 */
[----:B------:R-:W-:-:S07]  /*b280*/  @!P0 FADD.FTZ R9, R9, R6 ;  /* 0x0000000609098221 */ /* 0x000fce0000010000 */
.L_x_5524:
[----:B------:R-:W-:Y:S05]  /*b290*/  BSYNC B0 ;  /* 0x0000000000007941 */ /* 0x000fea0003800000 */
.L_x_5523:
[----:B------:R-:W-:Y:S01]  /*b2a0*/  FADD.FTZ R12, R11, R12 ;  /* 0x0000000c0b0c7221 */ /* 0x000fe20000010000 */
[----:B------:R-:W-:-:S03]  /*b2b0*/  FADD.FTZ R13, R10, R13 ;  /* 0x0000000d0a0d7221 */ /* 0x000fc60000010000 */
[----:B------:R-:W-:Y:S01]  /*b2c0*/  FADD.FTZ R12, R12, R3 ;  /* 0x000000030c0c7221 */ /* 0x000fe20000010000 */
[----:B------:R-:W-:-:S03]  /*b2d0*/  FADD.FTZ R13, R13, R14 ;  /* 0x0000000e0d0d7221 */ /* 0x000fc60000010000 */
[----:B------:R-:W-:Y:S01]  /*b2e0*/  FADD.FTZ R19, R12, R9 ;  /* 0x000000090c137221 */ /* 0x000fe20000010000 */
[----:B------:R-:W-:Y:S01]  /*b2f0*/  FADD.FTZ R18, R13, R8 ;  /* 0x000000080d127221 */ /* 0x000fe20000010000 */
[----:B------:R-:W-:Y:S06]  /*b300*/  BRA `(.L_x_5483) ;  /* 0x0000000800187947 */ /* 0x000fec0003800000 */
.L_x_5499:
        /* <DEDUP_REMOVED lines=21> */
.L_x_5528:
[----:B------:R-:W-:Y:S02]  /*b460*/  SHF.R.U32.HI R29, RZ, 0x1, R14 ;  /* 0x00000001ff1d7819 */ /* 0x000fe4000001160e */
[----:B------:R-:W-:-:S03]  /*b470*/  IADD3 R14, R14, R3, RZ ;  /* 0x000000030e0e7210 */ /* 0x000fc60007ffe0ff */
[----:B------:R-:W-:Y:S01]  /*b480*/  IMAD.WIDE.U32 R28, R29, 0x4, R18 ;  /* 0x000000041d1c7825 */ /* 0x000fe200078e0012 */
[----:B------:R-:W-:-:S03]  /*b490*/  SHF.R.U32.HI R21, RZ, 0x1, R14 ;  /* 0x00000001ff157819 */ /* 0x000fc6000001160e */
[----:B------:R-:W-:Y:S01]  /*b4a0*/  IMAD.IADD R14, R14, 0x1, R3 ;  /* 0x000000010e0e7824 */ /* 0x000fe200078e0203 */
[----:B------:R0:W2:Y:S01]  /*b4b0*/  LDG.E R13, desc[UR60][R28.64] ;  /* 0x0000003c1c0d7981 */ /* 0x0000a2000c1e1900 */
        /* <DEDUP_REMOVED lines=9> */
[----:B------:R-:W-:-:S05]  /*b550*/  IADD3 R14, R22, R3, RZ ;  /* 0x00000003160e7210 */ /* 0x000fca0007ffe0ff */
[----:B0-----:R-:W-:-:S05]  /*b560*/  IMAD R29, R3, 0x3, R14 ;  /* 0x00000003031d7824 */ /* 0x001fca00078e020e */
[----:B------:R-:W-:Y:S02]  /*b570*/  ISETP.GE.U32.AND P0, PT, R29, R26, PT ;  /* 0x0000001a1d00720c */ /* 0x000fe40003f06070 */
[----:B--2---:R-:W-:-:S04]  /*b580*/  PRMT R15, R13, 0x7632, R15 ;  /* 0x000076320d0f7816 */ /* 0x004fc8000000000f */
[----:B------:R-:W-:Y:S02]  /*b590*/  SHF.L.U32 R22, R15, 0x10, RZ ;  /* 0x000000100f167819 */ /* 0x000fe400000006ff */
[----:B---3--:R-:W-:-:S05]  /*b5a0*/  PRMT R15, R20, 0x7632, R15 ;  /* 0x00007632140f7816 */ /* 0x008fca000000000f */
[----:B------:R-:W-:Y:S02]  /*b5b0*/  IMAD.U32 R21, R15, 0x10000, RZ ;  /* 0x000100000f157824 */ /* 0x000fe400078e00ff */
[----:B------:R-:W-:Y:S01]  /*b5c0*/  FADD.FTZ R11, R22, R11 ;  /* 0x0000000b160b7221 */ /* 0x000fe20000010000 */
[----:B----4-:R-:W-:Y:S02]  /*b5d0*/  PRMT R5, R24, 0x7632, R5 ;  /* 0x0000763218057816 */ /* 0x010fe40000000005 */
[----:B-----5:R-:W-:Y:S01]  /*b5e0*/  PRMT R15, R4, 0x7632, R15 ;  /* 0x00007632040f7816 */ /* 0x020fe2000000000f */
[----:B------:R-:W-:Y:S01]  /*b5f0*/  IMAD.U32 R27, R13, 0x10000, RZ ;  /* 0x000100000d1b7824 */ /* 0x000fe200078e00ff */
[----:B------:R-:W-:Y:S01]  /*b600*/  SHF.L.U32 R28, R20, 0x10, RZ ;  /* 0x00000010141c7819 */ /* 0x000fe200000006ff */
[----:B------:R-:W-:Y:S01]  /*b610*/  IMAD.U32 R25, R4, 0x10000, RZ ;  /* 0x0001000004197824 */ /* 0x000fe200078e00ff */
[----:B------:R-:W-:Y:S02]  /*b620*/  SHF.L.U32 R22, R24, 0x10, RZ ;  /* 0x0000001018167819 */ /* 0x000fe400000006ff */
[----:B------:R-:W-:-:S02]  /*b630*/  SHF.L.U32 R5, R5, 0x10, RZ ;  /* 0x0000001005057819 */ /* 0x000fc400000006ff */
        /* <DEDUP_REMOVED lines=10> */
.L_x_5527:
[C---:B------:R-:W-:Y:S02]  /*b6e0*/  PRMT R27, R13.reuse, 0x7610, R27 ;  /* 0x000076100d1b7816 */ /* 0x040fe4000000001b */
[----:B------:R-:W-:Y:S02]  /*b6f0*/  PRMT R21, R13, 0x7632, R21 ;  /* 0x000076320d157816 */ /* 0x000fe40000000015 */
[----:B------:R-:W-:Y:S02]  /*b700*/  PRMT R25, R24, 0x7610, R25 ;  /* 0x0000761018197816 */ /* 0x000fe40000000019 */
[----:B------:R-:W-:Y:S02]  /*b710*/  PRMT R22, R20, 0x7632, R22 ;  /* 0x0000763214167816 */ /* 0x000fe40000000016 */
[----:B------:R-:W-:Y:S02]  /*b720*/  PRMT R24, R24, 0x7632, R24 ;  /* 0x0000763218187816 */ /* 0x000fe40000000018 */
[----:B------:R-:W-:-:S02]  /*b730*/  PRMT R13, R4, 0x7610, R13 ;  /* 0x00007610040d7816 */ /* 0x000fc4000000000d */
[----:B------:R-:W-:-:S07]  /*b740*/  PRMT R15, R4, 0x7632, R15 ;  /* 0x00007632040f7816 */ /* 0x000fce000000000f */
.L_x_5526:
[----:B------:R-:W-:Y:S05]  /*b750*/  BSYNC B0 ;  /* 0x0000000000007941 */ /* 0x000fea0003800000 */
.L_x_5525:
        /* <DEDUP_REMOVED lines=31> */
.L_x_5530:
[----:B------:R-:W-:Y:S05]  /*b950*/  BSYNC B0 ;  /* 0x0000000000007941 */ /* 0x000fea0003800000 */
.L_x_5529:
        /* <DEDUP_REMOVED lines=26> */
.L_x_5532:
[----:B------:R-:W-:Y:S05]  /*bb00*/  BSYNC B0 ;  /* 0x0000000000007941 */ /* 0x000fea0003800000 */
.L_x_5531:
[----:B------:R-:W-:Y:S01]  /*bb10*/  FADD.FTZ R11, R11, R8 ;  /* 0x000000080b0b7221 */ /* 0x000fe20000010000 */
[----:B------:R-:W-:-:S03]  /*bb20*/  FADD.FTZ R10, R10, R9 ;  /* 0x000000090a0a7221 */ /* 0x000fc60000010000 */
[----:B------:R-:W-:Y:S01]  /*bb30*/  FADD.FTZ R11, R11, R6 ;  /* 0x000000060b0b7221 */ /* 0x000fe20000010000 */
[----:B------:R-:W-:-:S03]  /*bb40*/  FADD.FTZ R7, R10, R7 ;  /* 0x000000070a077221 */ /* 0x000fc60000010000 */
[----:B------:R-:W-:Y:S01]  /*bb50*/  FADD.FTZ R19, R11, R12 ;  /* 0x0000000c0b137221 */ /* 0x000fe20000010000 */
[----:B------:R-:W-:-:S07]  /*bb60*/  FADD.FTZ R18, R7, R0 ;  /* 0x0000000007127221 */ /* 0x000fce0000010000 */
.L_x_5483:
[----:B------:R-:W-:Y:S05]  /*bb70*/  BSYNC B6 ;  /* 0x0000000000067941 */ /* 0x000fea0003800000 */
.L_x_5482:
        /* <DEDUP_REMOVED lines=13> */
[----:B------:R1:W-:Y:S10]  /*bc50*/  STS.64 [R0], R18 ;  /* 0x0000001200007388 */ /* 0x0003f40000000a00 */
[----:B------:R-:W-:Y:S05]  /*bc60*/  @!P0 BRA `(.L_x_5533) ;  /* 0x0000000000388947 */ /* 0x000fea0003800000 */
.L_x_5534:
        /* <DEDUP_REMOVED lines=14> */
.L_x_5533:
        /* <DEDUP_REMOVED lines=19> */
.L_x_5537:
[----:B------:R-:W-:Y:S01]  /*be80*/  IADD3 R0, R23, R4, RZ ;  /* 0x0000000417007210 */ /* 0x000fe20007ffe0ff */
        /* <DEDUP_REMOVED lines=13> */
.L_x_5536:
[----:B------:R-:W-:Y:S01]  /*bf60*/  ISETP.GE.AND P0, PT, R0, 0x2, PT ;  /* 0x000000020000780c */ /* 0x000fe20003f06270 */
[----:B------:R-:W-:Y:S05]  /*bf70*/  WARPSYNC.ALL ;  /* 0x0000000000007948 */ /* 0x000fea0003800000 */
[----:B------:R-:W-:Y:S07]  /*bf80*/  BAR.SYNC.DEFER_BLOCKING 0x0 ;  /* 0x0000000000007b1d */ /* 0x000fee0000010000 */
[----:B------:R-:W-:Y:S05]  /*bf90*/  @!P0 BRA `(.L_x_5535) ;  /* 0x0000000000208947 */ /* 0x000fea0003800000 */
[----:B------:R-:W-:-:S11]  /*bfa0*/  HFMA2.MMA R3, -RZ, RZ, 0, 5.9604644775390625e-08 ;  /* 0x00000001ff037435 */ /* 0x000fd600000001ff */
.L_x_5538:
[----:B------:R-:W1:Y:S04]  /*bfb0*/  SHFL.DOWN PT, R5, R18, R3, 0x1f ;  /* 0x08001f0312057589 */ /* 0x000e6800000e0000 */
[----:B------:R2:W3:Y:S02]  /*bfc0*/  SHFL.DOWN PT, R4, R19, R3, 0x1f ;  /* 0x08001f0313047589 */ /* 0x0004e400000e0000 */
[----:B--2---:R-:W-:-:S04]  /*bfd0*/  SHF.L.U32 R3, R3, 0x1, RZ ;  /* 0x0000000103037819 */ /* 0x004fc800000006ff */
[----:B------:R-:W-:Y:S01]  /*bfe0*/  ISETP.GE.AND P0, PT, R3, R0, PT ;  /* 0x000000000300720c */ /* 0x000fe20003f06270 */
[----:B-1----:R-:W-:Y:S01]  /*bff0*/  FADD.FTZ R18, R5, R18 ;  /* 0x0000001205127221 */ /* 0x002fe20000010000 */
[----:B---3--:R-:W-:-:S11]  /*c000*/  FADD.FTZ R19, R4, R19 ;  /* 0x0000001304137221 */ /* 0x008fd60000010000 */
[----:B------:R-:W-:Y:S05]  /*c010*/  @!P0 BRA `(.L_x_5538) ;  /* 0xfffffffc00e48947 */ /* 0x000fea000383ffff */
.L_x_5535:
[----:B-1----:R-:W1:Y:S01]  /*c020*/  LDC R0, c[0x0][0x3ec] ;  /* 0x0000fb00ff007b82 */ /* 0x002e620000000800 */
[----:B------:R-:W-:Y:S01]  /*c030*/  IMAD.MOV.U32 R22, RZ, RZ, RZ ;  /* 0x000000ffff167224 */ /* 0x000fe200078e00ff */
[----:B------:R-:W-:Y:S02]  /*c040*/  MOV R24, RZ ;  /* 0x000000ff00187202 */ /* 0x000fe40000000f00 */
[----:B-1----:R-:W-:-:S13]  /*c050*/  ISETP.NE.AND P0, PT, R0, RZ, PT ;  /* 0x000000ff0000720c */ /* 0x002fda0003f05270 */
        /* <DEDUP_REMOVED lines=274> */
.L_x_5539:
        /* <DEDUP_REMOVED lines=278> */
.L_x_5540:
        /* <DEDUP_REMOVED lines=13> */
.L_x_5546:
        /* <DEDUP_REMOVED lines=9> */
[----:B------:R-:W-:Y:S05]  /*e440*/  CALL.REL.NOINC `($__internal_15_$__cuda_sm20_rem_u64) ;  /* 0x0000004c00287944 */ /* 0x000fea0003c00000 */
[----:B------:R-:W-:Y:S05]  /*e450*/  BRA `(.L_x_5545) ;  /* 0x00000000004c7947 */ /* 0x000fea0003800000 */
.L_x_5544:
        /* <DEDUP_REMOVED lines=19> */
.L_x_5545:
[----:B------:R-:W-:Y:S05]  /*e590*/  BSYNC B1 ;  /* 0x0000000000017941 */ /* 0x000fea0003800000 */
.L_x_5543:
[----:B------:R-:W-:Y:S01]  /*e5a0*/  ISETP.NE.U32.AND P0, PT, R10, RZ, PT ;  /* 0x000000ff0a00720c */ /* 0x000fe20003f05070 */
[----:B------:R-:W-:Y:S01]  /*e5b0*/  IMAD.MOV.U32 R14, RZ, RZ, R3 ;  /* 0x000000ffff0e7224 */ /* 0x000fe200078e0003 */
[----:B------:R-:W-:Y:S02]  /*e5c0*/  MOV R12, R0 ;  /* 0x00000000000c7202 */ /* 0x000fe40000000f00 */
[----:B------:R-:W-:-:S13]  /*e5d0*/  ISETP.NE.AND.EX P0, PT, R11, RZ, PT, P0 ;  /* 0x000000ff0b00720c */ /* 0x000fda0003f05300 */
[----:B------:R-:W-:Y:S05]  /*e5e0*/  @P0 BRA `(.L_x_5546) ;  /* 0xfffffffc00700947 */ /* 0x000fea000383ffff */
[----:B------:R-:W-:Y:S05]  /*e5f0*/  BSYNC B0 ;  /* 0x0000000000007941 */ /* 0x000fea0003800000 */
.L_x_5542:
[----:B------:R-:W-:Y:S01]  /*e600*/  ISETP.NE.U32.AND P2, PT, R3, RZ, PT ;  /* 0x000000ff0300720c */ /* 0x000fe20003f45070 */
[----:B------:R-:W-:-:S12]  /*e610*/  BSSY B0, `(.L_x_5547) ;  /* 0x000001c000007945 */ /* 0x000fd80003800000 */
[----:B------:R-:W-:Y:S05]  /*e620*/  @!P2 BRA `(.L_x_5548) ;  /* 0x00000000001ca947 */ /* 0x000fea0003800000 */
[----:B------:R-:W-:Y:S01]  /*e630*/  HFMA2.MMA R14, -RZ, RZ, 0, 2.384185791015625e-07 ;  /* 0x00000004ff0e7435 */ /* 0x000fe200000001ff */
[----:B------:R-:W-:Y:S02]  /*e640*/  MOV R15, RZ ;  /* 0x000000ff000f7202 */ /* 0x000fe40000000f00 */
[----:B------:R-:W-:-:S08]  /*e650*/  MOV R20, 0xe670 ;  /* 0x0000e67000147802 */ /* 0x000fd00000000f00 */
[----:B------:R-:W-:Y:S05]  /*e660*/  CALL.REL.NOINC `($__internal_14_$__cuda_sm20_div_u64) ;  /* 0x00000044008c7944 */ /* 0x000fea0003c00000 */
[----:B------:R-:W-:Y:S01]  /*e670*/  IMAD.MOV.U32 R8, RZ, RZ, R10 ;  /* 0x000000ffff087224 */ /* 0x000fe200078e000a */
[----:B------:R-:W-:Y:S01]  /*e680*/  MOV R9, R11 ;  /* 0x0000000b00097202 */ /* 0x000fe20000000f00 */
[----:B------:R-:W-:Y:S06]  /*e690*/  BRA `(.L_x_5549) ;  /* 0x00000000004c7947 */ /* 0x000fec0003800000 */
.L_x_5548:
        /* <DEDUP_REMOVED lines=19> */
.L_x_5549:
[----:B------:R-:W-:Y:S05]  /*e7d0*/  BSYNC B0 ;  /* 0x0000000000007941 */ /* 0x000fea0003800000 */
.L_x_5547:
[----:B------:R-:W-:Y:S04]  /*e7e0*/  BSSY B0, `(.L_x_5550) ;  /* 0x000001a000007945 */ /* 0x000fe80003800000 */
[----:B------:R-:W-:Y:S05]  /*e7f0*/  @!P2 BRA `(.L_x_5551) ;  /* 0x000000000014a947 */ /* 0x000fea0003800000 */
[----:B------:R-:W-:Y:S01]  /*e800*/  HFMA2.MMA R15, -RZ, RZ, 0, 0 ;  /* 0x00000000ff0f7435 */ /* 0x000fe200000001ff */
[----:B------:R-:W-:Y:S02]  /*e810*/  MOV R14, 0x2 ;  /* 0x00000002000e7802 */ /* 0x000fe40000000f00 */
[----:B------:R-:W-:-:S08]  /*e820*/  MOV R20, 0xe840 ;  /* 0x0000e84000147802 */ /* 0x000fd00000000f00 */
[----:B------:R-:W-:Y:S05]  /*e830*/  CALL.REL.NOINC `($__internal_14_$__cuda_sm20_div_u64) ;  /* 0x0000004400187944 */ /* 0x000fea0003c00000 */
[----:B------:R-:W-:Y:S05]  /*e840*/  BRA `(.L_x_5552) ;  /* 0x00000000004c7947 */ /* 0x000fea0003800000 */
.L_x_5551:
        /* <DEDUP_REMOVED lines=19> */
.L_x_5552:
[----:B------:R-:W-:Y:S05]  /*e980*/  BSYNC B0 ;  /* 0x0000000000007941 */ /* 0x000fea0003800000 */
.L_x_5550:
        /* <DEDUP_REMOVED lines=10> */
[----:B------:R-:W-:Y:S05]  /*ea30*/  CALL.REL.NOINC `($__internal_14_$__cuda_sm20_div_u64) ;  /* 0x0000004000987944 */ /* 0x000fea0003c00000 */
[----:B------:R-:W-:Y:S01]  /*ea40*/  IMAD.MOV.U32 R8, RZ, RZ, R10 ;  /* 0x000000ffff087224 */ /* 0x000fe200078e000a */
[----:B------:R-:W-:Y:S01]  /*ea50*/  MOV R9, R11 ;  /* 0x0000000b00097202 */ /* 0x000fe20000000f00 */
[----:B------:R-:W-:Y:S06]  /*ea60*/  BRA `(.L_x_5555) ;  /* 0x00000000004c7947 */ /* 0x000fec0003800000 */
.L_x_5554:
        /* <DEDUP_REMOVED lines=19> */
.L_x_5555:
[----:B------:R-:W-:Y:S05]  /*eba0*/  BSYNC B0 ;  /* 0x0000000000007941 */ /* 0x000fea0003800000 */
.L_x_5553:
[----:B------:R-:W-:Y:S02]  /*ebb0*/  ULDC.64 UR4, c[0x0][0x600] ;  /* 0x0001800000047ab9 */ /* 0x000fe40000000a00 */
[----:B------:R-:W-:-:S04]  /*ebc0*/  IADD3 R8, P0, R8, UR4, RZ ;  /* 0x0000000408087c10 */ /* 0x000fc8000ff1e0ff */
[----:B------:R-:W-:-:S04]  /*ebd0*/  IADD3.X R9, R9, UR5, RZ, P0, !PT ;  /* 0x0000000509097c10 */ /* 0x000fc800087fe4ff */
[----:B------:R-:W-:-:S07]  /*ebe0*/  MOV R0, R9 ;  /* 0x0000000900007202 */ /* 0x000fce0000000f00 */
.L_x_5541:
        /* <DEDUP_REMOVED lines=288> */
.L_x_5557:
        /* <DEDUP_REMOVED lines=278> */
.L_x_5558:
        /* <DEDUP_REMOVED lines=16> */
.L_x_5560:
[----:B------:R-:W-:Y:S05]  /*11050*/  BSYNC B0 ;  /* 0x0000000000007941 */ /* 0x000fea0003800000 */
.L_x_5559:
        /* <DEDUP_REMOVED lines=15> */
.L_x_5562:
[----:B------:R-:W-:Y:S05]  /*11150*/  BSYNC B0 ;  /* 0x0000000000007941 */ /* 0x000fea0003800000 */
.L_x_5561:
        /* <DEDUP_REMOVED lines=35> */
.L_x_5564:
[----:B------:R-:W-:Y:S05]  /*11390*/  BSYNC B0 ;  /* 0x0000000000007941 */ /* 0x000fea0003800000 */
.L_x_5563:
        /* <DEDUP_REMOVED lines=35> */
.L_x_5569:
        /* <DEDUP_REMOVED lines=10> */
.L_x_5568:
[----:B------:R-:W-:Y:S05]  /*11670*/  BRA `(.L_x_5567) ;  /* 0x0000000000547947 */ /* 0x000fea0003800000 */
.L_x_5566:
        /* <DEDUP_REMOVED lines=11> */
.L_x_5570:
        /* <DEDUP_REMOVED lines=10> */
.L_x_5567:
[----:B------:R-:W-:Y:S05]  /*117d0*/  BSYNC B0 ;  /* 0x0000000000007941 */ /* 0x000fea0003800000 */
.L_x_5565:
        /* <DEDUP_REMOVED lines=13> */
.L_x_5572:
        /* <DEDUP_REMOVED lines=13> */
.L_x_5571:
        /* <DEDUP_REMOVED lines=10> */
.L_x_5575:
        /* <DEDUP_REMOVED lines=13> */
.L_x_5574:
[----:B------:R-:W-:Y:S01]  /*11af0*/  BAR.SYNC.DEFER_BLOCKING 0x0 ;  /* 0x0000000000007b1d */ /* 0x000fe20000010000 */
[----:B------:R-:W-:-:S13]  /*11b00*/  ISETP.GE.AND P0, PT, R2, 0x2, PT ;  /* 0x000000020200780c */ /* 0x000fda0003f06270 */
[----:B------:R-:W-:Y:S05]  /*11b10*/  @!P0 BRA `(.L_x_5573) ;  /* 0x0000000000208947 */ /* 0x000fea0003800000 */
[----:B0-----:R-:W-:-:S07]  /*11b20*/  IMAD.MOV.U32 R3, RZ, RZ, 0x1 ;  /* 0x00000001ff037424 */ /* 0x001fce00078e00ff */
.L_x_5576:
[----:B------:R-:W0:Y:S04]  /*11b30*/  SHFL.DOWN PT, R11, R18, R3, 0x1f ;  /* 0x08001f03120b7589 */ /* 0x000e2800000e0000 */
[----:B------:R1:W2:Y:S02]  /*11b40*/  SHFL.DOWN PT, R10, R19, R3, 0x1f ;  /* 0x08001f03130a7589 */ /* 0x0002a400000e0000 */
[----:B-1----:R-:W-:-:S04]  /*11b50*/  SHF.L.U32 R3, R3, 0x1, RZ ;  /* 0x0000000103037819 */ /* 0x002fc800000006ff */
[----:B------:R-:W-:Y:S01]  /*11b60*/  ISETP.GE.AND P0, PT, R3, R2, PT ;  /* 0x000000020300720c */ /* 0x000fe20003f06270 */
[----:B0-----:R-:W-:Y:S01]  /*11b70*/  FADD.FTZ R18, R11, R18 ;  /* 0x000000120b127221 */ /* 0x001fe20000010000 */
[----:B--2---:R-:W-:-:S11]  /*11b80*/  FADD.FTZ R19, R10, R19 ;  /* 0x000000130a137221 */ /* 0x004fd60000010000 */
[----:B------:R-:W-:Y:S05]  /*11b90*/  @!P0 BRA `(.L_x_5576) ;  /* 0xfffffffc00e48947 */ /* 0x000fea000383ffff */
.L_x_5573:
        /* <DEDUP_REMOVED lines=13> */
.L_x_5578:
        /* <DEDUP_REMOVED lines=22> */
.L_x_5580:
        /* <DEDUP_REMOVED lines=23> */
.L_x_5581:
[----:B------:R-:W-:Y:S02]  /*11f40*/  ULDC.64 UR4, c[0x0][0x5f0] ;  /* 0x00017c0000047ab9 */ /* 0x000fe40000000a00 */
[----:B------:R-:W-:-:S05]  /*11f50*/  IADD3 R16, P0, R16, UR4, RZ ;  /* 0x0000000410107c10 */ /* 0x000fca000ff1e0ff */
[----:B------:R-:W-:-:S05]  /*11f60*/  IMAD.X R17, RZ, RZ, UR5, P0 ;  /* 0x00000005ff117e24 */ /* 0x000fca00080e06ff */
[----:B------:R-:W-:Y:S01]  /*11f70*/  STG.E.U16 desc[UR60][R16.64], R19 ;  /* 0x0000001310007986 */ /* 0x000fe2000c10153c */
[----:B------:R-:W-:Y:S05]  /*11f80*/  EXIT ;  /* 0x000000000000794d */ /* 0x000fea0003800000 */
.L_x_5579:
[----:B------:R-:W-:Y:S04]  /*11f90*/  STG.E desc[UR60][R8.64], R18 ;  /* 0x0000001208007986 */ /* 0x000fe8000c10193c */
[----:B------:R-:W-:Y:S01]  /*11fa0*/  STG.E desc[UR60][R8.64+0x4], R19 ;  /* 0x0000041308007986 */ /* 0x000fe2000c10193c */
[----:B------:R-:W-:Y:S05]  /*11fb0*/  EXIT ;  /* 0x000000000000794d */ /* 0x000fea0003800000 */
.L_x_5577:
        /* <DEDUP_REMOVED lines=10> */
.L_x_5582:
        /* <DEDUP_REMOVED lines=22> */
.L_x_5584:
        /* <DEDUP_REMOVED lines=23> */
.L_x_5585:
[----:B------:R-:W-:Y:S02]  /*12330*/  ULDC.64 UR4, c[0x0][0x5f0] ;  /* 0x00017c0000047ab9 */ /* 0x000fe40000000a00 */
[----:B------:R-:W-:-:S04]  /*12340*/  IADD3 R16, P0, R16, UR4, RZ ;  /* 0x0000000410107c10 */ /* 0x000fc8000ff1e0ff */
[----:B------:R-:W-:-:S05]  /*12350*/  IADD3.X R17, RZ, UR5, RZ, P0, !PT ;  /* 0x00000005ff117c10 */ /* 0x000fca00087fe4ff */
[----:B------:R-:W-:Y:S01]  /*12360*/  STG.E.U16 desc[UR60][R16.64], R19 ;  /* 0x0000001310007986 */ /* 0x000fe2000c10153c */
[----:B------:R-:W-:Y:S05]  /*12370*/  EXIT ;  /* 0x000000000000794d */ /* 0x000fea0003800000 */
.L_x_5583:
[----:B0-----:R-:W-:-:S04]  /*12380*/  F2FP.BF16.F32.PACK_AB R18, R19, R18 ;  /* 0x000000121312723e */ /* 0x001fc800000010ff */
[----:B------:R-:W-:Y:S01]  /*12390*/  PRMT R3, R18, 0x7632, R3 ;  /* 0x0000763212037816 */ /* 0x000fe20000000003 */
[----:B------:R-:W-:Y:S04]  /*123a0*/  STG.E.U16 desc[UR60][R4.64], R18 ;  /* 0x0000001204007986 */ /* 0x000fe8000c10153c */
[----:B------:R-:W-:Y:S01]  /*123b0*/  STG.E.U16 desc[UR60][R6.64], R3 ;  /* 0x0000000306007986 */ /* 0x000fe2000c10153c */
[----:B------:R-:W-:Y:S05]  /*123c0*/  EXIT ;  /* 0x000000000000794d */ /* 0x000fea0003800000 */
.L_x_5556:
        /* <DEDUP_REMOVED lines=23> */
.L_x_5587:
        /* <DEDUP_REMOVED lines=22> */
.L_x_5589:
        /* <DEDUP_REMOVED lines=23> */
.L_x_5590:
[----:B------:R-:W-:Y:S02]  /*12810*/  ULDC.64 UR4, c[0x0][0x5f0] ;  /* 0x00017c0000047ab9 */ /* 0x000fe40000000a00 */
[----:B------:R-:W-:-:S05]  /*12820*/  IADD3 R22, P0, R22, UR4, RZ ;  /* 0x0000000416167c10 */ /* 0x000fca000ff1e0ff */
[----:B------:R-:W-:-:S05]  /*12830*/  IMAD.X R23, RZ, RZ, UR5, P0 ;  /* 0x00000005ff177e24 */ /* 0x000fca00080e06ff */
[----:B------:R-:W-:Y:S01]  /*12840*/  STG.E.U16 desc[UR60][R22.64], R19 ;  /* 0x0000001316007986 */ /* 0x000fe2000c10153c */
[----:B------:R-:W-:Y:S05]  /*12850*/  EXIT ;  /* 0x000000000000794d */ /* 0x000fea0003800000 */
.L_x_5588:
[----:B------:R-:W-:Y:S04]  /*12860*/  STG.E desc[UR60][R8.64], R18 ;  /* 0x0000001208007986 */ /* 0x000fe8000c10193c */
[----:B------:R-:W-:Y:S01]  /*12870*/  STG.E desc[UR60][R8.64+0x4], R19 ;  /* 0x0000041308007986 */ /* 0x000fe2000c10193c */
[----:B------:R-:W-:Y:S05]  /*12880*/  EXIT ;  /* 0x000000000000794d */ /* 0x000fea0003800000 */
.L_x_5586:
        /* <DEDUP_REMOVED lines=10> */
.L_x_5591:
        /* <DEDUP_REMOVED lines=22> */
.L_x_5593:
        /* <DEDUP_REMOVED lines=23> */
.L_x_5594:
[----:B------:R-:W-:Y:S02]  /*12c00*/  ULDC.64 UR4, c[0x0][0x5f0] ;  /* 0x00017c0000047ab9 */ /* 0x000fe40000000a00 */
[----:B------:R-:W-:-:S04]  /*12c10*/  IADD3 R22, P0, R22, UR4, RZ ;  /* 0x0000000416167c10 */ /* 0x000fc8000ff1e0ff */
[----:B------:R-:W-:-:S05]  /*12c20*/  IADD3.X R23, RZ, UR5, RZ, P0, !PT ;  /* 0x00000005ff177c10 */ /* 0x000fca00087fe4ff */
[----:B------:R-:W-:Y:S01]  /*12c30*/  STG.E.U16 desc[UR60][R22.64], R19 ;  /* 0x0000001316007986 */ /* 0x000fe2000c10153c */
[----:B------:R-:W-:Y:S05]  /*12c40*/  EXIT ;  /* 0x000000000000794d */ /* 0x000fea0003800000 */
.L_x_5592:
[----:B------:R-:W-:-:S04]  /*12c50*/  F2FP.BF16.F32.PACK_AB R18, R19, R18 ;  /* 0x000000121312723e */ /* 0x000fc800000010ff */
[----:B------:R-:W-:Y:S01]  /*12c60*/  PRMT R2, R18, 0x7632, R2 ;  /* 0x0000763212027816 */ /* 0x000fe20000000002 */
[----:B------:R-:W-:Y:S04]  /*12c70*/  STG.E.U16 desc[UR60][R6.64], R18 ;  /* 0x0000001206007986 */ /* 0x000fe8000c10153c */
[----:B------:R-:W-:Y:S01]  /*12c80*/  STG.E.U16 desc[UR60][R4.64], R2 ;  /* 0x0000000204007986 */ /* 0x000fe2000c10153c */
[----:B------:R-:W-:Y:S05]  /*12c90*/  EXIT ;  /* 0x000000000000794d */ /* 0x000fea0003800000 */
        .weak           $__internal_14_$__cuda_sm20_div_u64
        .type           $__internal_14_$__cuda_sm20_div_u64,@function
        .size           $__internal_14_$__cuda_sm20_div_u64,($__internal_15_$__cuda_sm20_rem_u64 - $__internal_14_$__cuda_sm20_div_u64)
$__internal_14_$__cuda_sm20_div_u64:
        /* <DEDUP_REMOVED lines=46> */
[----:B------:R-:W-:Y:S01]  /*12f80*/  IMAD R10, R21, R0, R11 ;  /* 0x00000000150a7224 */ /* 0x000fe200078e020b */
[----:B------:R-:W-:-:S04]  /*12f90*/  IADD3 R11, P3, -R0, R25, RZ ;  /* 0x00000019000b7210 */ /* 0x000fc80007f7e1ff */
[----:B------:R-:W-:Y:S02]  /*12fa0*/  IADD3.X R26, ~R10, R15, RZ, P1, !PT ;  /* 0x0000000f0a1a7210 */ /* 0x000fe40000ffe5ff */
[----:B------:R-:W-:Y:S02]  /*12fb0*/  IADD3 R10, P1, R13, 0x1, RZ ;  /* 0x000000010d0a7810 */ /* 0x000fe40007f3e0ff */
[----:B------:R-:W-:Y:S02]  /*12fc0*/  ISETP.GE.U32.AND.EX P0, PT, R26, R3, PT, P0 ;  /* 0x000000031a00720c */ /* 0x000fe40003f06100 */
[----:B------:R-:W-:Y:S01]  /*12fd0*/  IADD3.X R14, ~R3, R26, RZ, P3, !PT ;  /* 0x0000001a030e7210 */ /* 0x000fe20001ffe5ff */
[----:B------:R-:W-:Y:S01]  /*12fe0*/  IMAD.X R12, RZ, RZ, R21, P1 ;  /* 0x000000ffff0c7224 */ /* 0x000fe200008e0615 */
[----:B------:R-:W-:Y:S02]  /*12ff0*/  SEL R11, R11, R25, P0 ;  /* 0x000000190b0b7207 */ /* 0x000fe40000000000 */
[----:B------:R-:W-:-:S02]  /*13000*/  SEL R13, R10, R13, P0 ;  /* 0x0000000d0a0d7207 */ /* 0x000fc40000000000 */
[----:B------:R-:W-:Y:S02]  /*13010*/  SEL R14, R14, R26, P0 ;  /* 0x0000001a0e0e7207 */ /* 0x000fe40000000000 */
[----:B------:R-:W-:Y:S02]  /*13020*/  SEL R12, R12, R21, P0 ;  /* 0x000000150c0c7207 */ /* 0x000fe40000000000 */
[----:B------:R-:W-:Y:S02]  /*13030*/  ISETP.GE.U32.AND P0, PT, R11, R0, PT ;  /* 0x000000000b00720c */ /* 0x000fe40003f06070 */
[----:B------:R-:W-:Y:S02]  /*13040*/  IADD3 R10, P3, R13, 0x1, RZ ;  /* 0x000000010d0a7810 */ /* 0x000fe40007f7e0ff */
[----:B------:R-:W-:Y:S02]  /*13050*/  ISETP.NE.U32.AND P1, PT, R0, RZ, PT ;  /* 0x000000ff0000720c */ /* 0x000fe40003f25070 */
[----:B------:R-:W-:-:S02]  /*13060*/  ISETP.GE.U32.AND.EX P0, PT, R14, R3, PT, P0 ;  /* 0x000000030e00720c */ /* 0x000fc40003f06100 */
[-C--:B------:R-:W-:Y:S02]  /*13070*/  IADD3.X R11, RZ, R12.reuse, RZ, P3, !PT ;  /* 0x0000000cff0b7210 */ /* 0x080fe40001ffe4ff */
[----:B------:R-:W-:Y:S02]  /*13080*/  MOV R21, 0x0 ;  /* 0x0000000000157802 */ /* 0x000fe40000000f00 */
[----:B------:R-:W-:Y:S02]  /*13090*/  ISETP.NE.AND.EX P1, PT, R3, RZ, PT, P1 ;  /* 0x000000ff0300720c */ /* 0x000fe40003f25310 */
[----:B------:R-:W-:Y:S02]  /*130a0*/  SEL R10, R10, R13, P0 ;  /* 0x0000000d0a0a7207 */ /* 0x000fe40000000000 */
[----:B------:R-:W-:Y:S02]  /*130b0*/  SEL R11, R11, R12, P0 ;  /* 0x0000000c0b0b7207 */ /* 0x000fe40000000000 */
[----:B------:R-:W-:-:S02]  /*130c0*/  SEL R10, R10, 0xffffffff, P1 ;  /* 0xffffffff0a0a7807 */ /* 0x000fc40000800000 */
[----:B------:R-:W-:Y:S01]  /*130d0*/  SEL R11, R11, 0xffffffff, P1 ;  /* 0xffffffff0b0b7807 */ /* 0x000fe20000800000 */
[----:B------:R-:W-:Y:S06]  /*130e0*/  RET.REL.NODEC R20 `(_ZN2at6native13reduce_kernelILi256ELi2ENS0_8ReduceOpIN3c108BFloat16ENS0_14func_wrapper_tIS4_ZNS0_11sum_functorIS4_fS4_EclERNS_14TensorIteratorEEUlffE_EEjS4_Li4ELi8EEEEEvT1_) ;  /* 0xfffffecc14c47950 */ /* 0x000fec0003c3ffff */
        .weak           $__internal_15_$__cuda_sm20_rem_u64
        .type           $__internal_15_$__cuda_sm20_rem_u64,@function
        .size           $__internal_15_$__cuda_sm20_rem_u64,(.L_x_9797 - $__internal_15_$__cuda_sm20_rem_u64)
$__internal_15_$__cuda_sm20_rem_u64:
        /* <DEDUP_REMOVED lines=64> */
[----:B------:R-:W-:Y:S06]  /*134f0*/  RET.REL.NODEC R12 `(_ZN2at6native13reduce_kernelILi256ELi2ENS0_8ReduceOpIN3c108BFloat16ENS0_14func_wrapper_tIS4_ZNS0_11sum_functorIS4_fS4_EclERNS_14TensorIteratorEEUlffE_EEjS4_Li4ELi8EEEEEvT1_) ;  /* 0xfffffec80cc07950 */ /* 0x000fec0003c3ffff */
.L_x_5595:
        /* <DEDUP_REMOVED lines=16> */
.L_x_9797:


//--------------------- .text._ZN2at6native13reduce_kernelILi128ELi4ENS0_8ReduceOpIN3c108BFloat16ENS0_14func_wrapper_tIS4_ZNS0_11sum_functorIS4_fS4_EclERNS_14TensorIteratorEEUlffE_EEjS4_Li4ELi8EEEEEvT1_ --------------------------
	.section	.text._ZN2at6native13reduce_kernelILi128ELi4ENS0_8ReduceOpIN3c108BFloat16ENS0_14func_wrapper_tIS4_ZNS0_11sum_functorIS4_fS4_EclERNS_14TensorIteratorEEUlffE_EEjS4_Li4ELi8EEEEEvT1_,"ax",@progbits
	.align	128
        .global         _ZN2at6native13reduce_kernelILi128ELi4ENS0_8ReduceOpIN3c108BFloat16ENS0_14func_wrapper_tIS4_ZNS0_11sum_functorIS4_fS4_EclERNS_14TensorIteratorEEUlffE_EEjS4_Li4ELi8EEEEEvT1_
        .type           _ZN2at6native13reduce_kernelILi128ELi4ENS0_8ReduceOpIN3c108BFloat16ENS0_14func_wrapper_tIS4_ZNS0_11sum_functorIS4_fS4_EclERNS_14TensorIteratorEEUlffE_EEjS4_Li4ELi8EEEEEvT1_,@function
        .size           _ZN2at6native13reduce_kernelILi128ELi4ENS0_8ReduceOpIN3c108BFloat16ENS0_14func_wrapper_tIS4_ZNS0_11sum_functorIS4_fS4_EclERNS_14TensorIteratorEEUlffE_EEjS4_Li4ELi8EEEEEvT1_,(.L_x_9799 - _ZN2at6native13reduce_kernelILi128ELi4ENS0_8ReduceOpIN3c108BFloat16ENS0_14func_wrapper_tIS4_ZNS0_11sum_functorIS4_fS4_EclERNS_14TensorIteratorEEUlffE_EEjS4_Li4ELi8EEEEEvT1_)
        .other          _ZN2at6native13reduce_kernelILi128ELi4ENS0_8ReduceOpIN3c108BFloat16ENS0_14func_wrapper_tIS4_ZNS0_11sum_functorIS4_fS4_EclERNS_14TensorIteratorEEUlffE_EEjS4_Li4ELi8EEEEEvT1_,@"STO_CUDA_ENTRY STV_DEFAULT"
_ZN2at6native13reduce_kernelILi128ELi4ENS0_8ReduceOpIN3c108BFloat16ENS0_14func_wrapper_tIS4_ZNS0_11sum_functorIS4_fS4_EclERNS_14TensorIteratorEEUlffE_EEjS4_Li4ELi8EEEEEvT1_:
.text._ZN2at6native13reduce_kernelILi128ELi4ENS0_8ReduceOpIN3c108BFloat16ENS0_14func_wrapper_tIS4_ZNS0_11sum_functorIS4_fS4_EclERNS_14TensorIteratorEEUlffE_EEjS4_Li4ELi8EEEEEvT1_:
        /* <DEDUP_REMOVED lines=293> */
.L_x_5596:
        /* <DEDUP_REMOVED lines=30> */
.L_x_5600:
        /* <DEDUP_REMOVED lines=25> */
.L_x_5606:
[----:B------:R-:W-:Y:S05]  /*15c0*/  BSYNC B2 ;  /* 0x0000000000027941 */ /* 0x000fea0003800000 */
.L_x_5605:
        /* <DEDUP_REMOVED lines=11> */
.L_x_5604:
[----:B------:R-:W-:Y:S05]  /*1680*/  BSYNC B1 ;  /* 0x0000000000017941 */ /* 0x000fea0003800000 */
.L_x_5603:
[----:B------:R-:W0:Y:S01]  /*1690*/  LDC R3, c[0x0][0x21c] ;  /* 0x00008700ff037b82 */ /* 0x000e220000000800 */
[----:B------:R-:W-:-:S04]  /*16a0*/  IADD3 R5, P0, -R6, 0x8, RZ ;  /* 0x0000000806057810 */ /* 0x000fc80007f1e1ff */
[----:B------:R-:W-:Y:S02]  /*16b0*/  LEA R18, P1, R5, R18, 0x1 ;  /* 0x0000001205127211 */ /* 0x000fe400078208ff */
[----:B------:R-:W-:-:S04]  /*16c0*/  IADD3.X R4, RZ, -0x1, RZ, P0, !PT ;  /* 0xffffffffff047810 */ /* 0x000fc800007fe4ff */
[----:B------:R-:W-:Y:S02]  /*16d0*/  LEA.HI.X R19, R5, R19, R4, 0x1, P1 ;  /* 0x0000001305137211 */ /* 0x000fe400008f0c04 */
[----:B0-----:R-:W-:-:S07]  /*16e0*/  IADD3 R3, R6, -0x8, R3 ;  /* 0xfffffff806037810 */ /* 0x001fce0007ffe003 */
.L_x_5602:
[----:B------:R-:W-:Y:S05]  /*16f0*/  BSYNC B0 ;  /* 0x0000000000007941 */ /* 0x000fea0003800000 */
.L_x_5601:
        /* <DEDUP_REMOVED lines=22> */
.L_x_5609:
        /* <DEDUP_REMOVED lines=27> */
.L_x_5608:
[----:B------:R-:W-:Y:S05]  /*1a10*/  BSYNC B0 ;  /* 0x0000000000007941 */ /* 0x000fea0003800000 */
.L_x_5607:
        /* <DEDUP_REMOVED lines=8> */
.L_x_5611:
[----:B------:R-:W-:Y:S05]  /*1aa0*/  BSYNC B0 ;  /* 0x0000000000007941 */ /* 0x000fea0003800000 */
.L_x_5610:
        /* <DEDUP_REMOVED lines=12> */
.L_x_5613:
[----:B------:R-:W-:Y:S05]  /*1b70*/  BSYNC B0 ;  /* 0x0000000000007941 */ /* 0x000fea0003800000 */
.L_x_5612:
        /* <DEDUP_REMOVED lines=10> */
.L_x_5599:
        /* <DEDUP_REMOVED lines=48> */
.L_x_5623:
        /* <DEDUP_REMOVED lines=286> */
.L_x_5619:
        /* <DEDUP_REMOVED lines=256> */
.L_x_5620:
        /* <DEDUP_REMOVED lines=244> */
.L_x_5621:
        /* <DEDUP_REMOVED lines=255> */
.L_x_5622:
        /* <DEDUP_REMOVED lines=45> */
.L_x_5618:
[C---:B------:R-:W-:Y:S02]  /*6300*/  PRMT R44, R31.reuse, 0x7610, R44 ;  /* 0x000076101f2c7816 */ /* 0x040fe4000000002c */
[----:B------:R-:W-:Y:S02]  /*6310*/  PRMT R42, R30, 0x7632, R42 ;  /* 0x000076321e2a7816 */ /* 0x000fe4000000002a */
[----:B------:R-:W-:-:S07]  /*6320*/  PRMT R31, R31, 0x7632, R31 ;  /* 0x000076321f1f7816 */ /* 0x000fce000000001f */
.L_x_5617:
[----:B------:R-:W-:Y:S05]  /*6330*/  BSYNC B0 ;  /* 0x0000000000007941 */ /* 0x000fea0003800000 */
.L_x_5616:
        /* <DEDUP_REMOVED lines=280> */
.L_x_5626:
        /* <DEDUP_REMOVED lines=285> */
.L_x_5627:
        /* <DEDUP_REMOVED lines=285> */
.L_x_5628:
        /* <DEDUP_REMOVED lines=285> */
.L_x_5629:
        /* <DEDUP_REMOVED lines=8> */
.L_x_5625:
[----:B------:R-:W-:Y:S05]  /*aab0*/  BSYNC B0 ;  /* 0x0000000000007941 */ /* 0x000fea0003800000 */
.L_x_5624:
[----:B------:R-:W-:Y:S04]  /*aac0*/  BSSY B0, `(.L_x_5630) ;  /* 0x000002a000007945 */ /* 0x000fe80003800000 */
[----:B------:R-:W-:Y:S05]  /*aad0*/  @P0 BRA `(.L_x_5631) ;  /* 0x0000000000a00947 */ /* 0x000fea0003800000 */
[----:B------:R-:W-:Y:S01]  /*aae0*/  IMAD.IADD R39, R39, 0x1, R4 ;  /* 0x0000000127277824 */ /* 0x000fe200078e0204 */
[----:B------:R-:W-:Y:S01]  /*aaf0*/  SHF.L.U32 R18, R3, 0x10, RZ ;  /* 0x0000001003127819 */ /* 0x000fe200000006ff */
[----:B------:R-:W-:Y:S01]  /*ab00*/  IMAD.U32 R3, R0, 0x10000, RZ ;  /* 0x0001000000037824 */ /* 0x000fe200078e00ff */
[----:B------:R-:W-:Y:S01]  /*ab10*/  SHF.L.U32 R26, R26, 0x10, RZ ;  /* 0x000000101a1a7819 */ /* 0x000fe200000006ff */
[----:B------:R-:W-:Y:S01]  /*ab20*/  IMAD.U32 R27, R27, 0x10000, RZ ;  /* 0x000100001b1b7824 */ /* 0x000fe200078e00ff */
[----:B------:R-:W-:Y:S01]  /*ab30*/  ISETP.GE.U32.AND P0, PT, R39, R36, PT ;  /* 0x000000242700720c */ /* 0x000fe20003f06070 */
[----:B------:R-:W-:Y:S01]  /*ab40*/  FADD.FTZ R25, R25, R18 ;  /* 0x0000001219197221 */ /* 0x000fe20000010000 */
[----:B------:R-:W-:Y:S01]  /*ab50*/  FADD.FTZ R24, R24, R3 ;  /* 0x0000000318187221 */ /* 0x000fe20000010000 */
[----:B------:R-:W-:Y:S01]  /*ab60*/  FADD.FTZ R21, R21, R26 ;  /* 0x0000001a15157221 */ /* 0x000fe20000010000 */
[----:B------:R-:W-:-:S09]  /*ab70*/  FADD.FTZ R20, R20, R27 ;  /* 0x0000001b14147221 */ /* 0x000fd20000010000 */
        /* <DEDUP_REMOVED lines=12> */
[----:B------:R-:W-:Y:S01]  /*ac40*/  IMAD.IADD R3, R27, 0x1, R4 ;  /* 0x000000011b037824 */ /* 0x000fe200078e0204 */
[----:B------:R-:W-:Y:S01]  /*ac50*/  SHF.L.U32 R41, R41, 0x10, RZ ;  /* 0x0000001029297819 */ /* 0x000fe200000006ff */
[----:B------:R-:W-:Y:S02]  /*ac60*/  IMAD.U32 R0, R37, 0x10000, RZ ;  /* 0x0001000025007824 */ /* 0x000fe400078e00ff */
[----:B------:R-:W-:Y:S01]  /*ac70*/  IMAD.U32 R40, R40, 0x10000, RZ ;  /* 0x0001000028287824 */ /* 0x000fe200078e00ff */
[----:B------:R-:W-:Y:S01]  /*ac80*/  ISETP.GE.U32.AND P0, PT, R3, R36, PT ;  /* 0x000000240300720c */ /* 0x000fe20003f06070 */
[----:B------:R-:W-:Y:S01]  /*ac90*/  FADD.FTZ R11, R11, R0 ;  /* 0x000000000b0b7221 */ /* 0x000fe20000010000 */
[----:B------:R-:W-:Y:S01]  /*aca0*/  SHF.L.U32 R3, R38, 0x10, RZ ;  /* 0x0000001026037819 */ /* 0x000fe200000006ff */
[----:B------:R-:W-:Y:S01]  /*acb0*/  FADD.FTZ R10, R10, R41 ;  /* 0x000000290a0a7221 */ /* 0x000fe20000010000 */
[----:B------:R-:W-:-:S03]  /*acc0*/  FADD.FTZ R9, R9, R40 ;  /* 0x0000002809097221 */ /* 0x000fc60000010000 */
[----:B------:R-:W-:-:S06]  /*acd0*/  FADD.FTZ R12, R12, R3 ;  /* 0x000000030c0c7221 */ /* 0x000fcc0000010000 */
        /* <DEDUP_REMOVED lines=8> */
.L_x_5631:
[----:B------:R-:W-:Y:S05]  /*ad60*/  BSYNC B0 ;  /* 0x0000000000007941 */ /* 0x000fea0003800000 */
.L_x_5630:
        /* <DEDUP_REMOVED lines=13> */
.L_x_5615:
        /* <DEDUP_REMOVED lines=32> */
.L_x_5635:
[----:B------:R-:W-:Y:S02]  /*b040*/  IMAD R16, R38, R39, RZ ;  /* 0x0000002726107224 */ /* 0x000fe400078e02ff */
[----:B------:R-:W-:-:S03]  /*b050*/  IMAD.IADD R39, R4, 0x1, R39 ;  /* 0x0000000104277824 */ /* 0x000fc600078e0227 */
[----:B------:R-:W-:Y:S01]  /*b060*/  SHF.R.U32.HI R21, RZ, 0x2, R16 ;  /* 0x00000002ff157819 */ /* 0x000fe20000011610 */
[----:B------:R-:W-:Y:S01]  /*b070*/  IMAD R16, R38, R39, RZ ;  /* 0x0000002726107224 */ /* 0x000fe200078e02ff */
[----:B------:R-:W-:-:S03]  /*b080*/  IADD3 R39, R39, R4, RZ ;  /* 0x0000000427277210 */ /* 0x000fc60007ffe0ff */
[----:B------:R-:W-:Y:S01]  /*b090*/  IMAD.WIDE.U32 R20, R21, 0x8, R18 ;  /* 0x0000000815147825 */ /* 0x000fe200078e0012 */
[----:B------:R-:W-:-:S03]  /*b0a0*/  SHF.R.U32.HI R29, RZ, 0x2, R16 ;  /* 0x00000002ff1d7819 */ /* 0x000fc60000011610 */
[C---:B------:R-:W-:Y:S01]  /*b0b0*/  IMAD R16, R38.reuse, R39, RZ ;  /* 0x0000002726107224 */ /* 0x040fe200078e02ff */
[----:B------:R-:W-:Y:S01]  /*b0c0*/  IADD3 R39, R39, R4, RZ ;  /* 0x0000000427277210 */ /* 0x000fe20007ffe0ff */
[----:B------:R-:W2:Y:S01]  /*b0d0*/  LDG.E.64 R20, desc[UR60][R20.64] ;  /* 0x0000003c14147981 */ /* 0x000ea2000c1e1b00 */
[----:B------:R-:W-:Y:S02]  /*b0e0*/  IMAD.WIDE.U32 R28, R29, 0x8, R18 ;  /* 0x000000081d1c7825 */ /* 0x000fe400078e0012 */
[----:B------:R-:W-:Y:S02]  /*b0f0*/  SHF.R.U32.HI R31, RZ, 0x2, R16 ;  /* 0x00000002ff1f7819 */ /* 0x000fe40000011610 */
[----:B------:R-:W-:Y:S02]  /*b100*/  IMAD R16, R38, R39, RZ ;  /* 0x0000002726107224 */ /* 0x000fe400078e02ff */
[----:B------:R-:W3:Y:S01]  /*b110*/  LDG.E.64 R28, desc[UR60][R28.64] ;  /* 0x0000003c1c1c7981 */ /* 0x000ee2000c1e1b00 */
[----:B------:R-:W-:-:S02]  /*b120*/  IMAD.WIDE.U32 R30, R31, 0x8, R18 ;  /* 0x000000081f1e7825 */ /* 0x000fc400078e0012 */
[----:B------:R-:W-:-:S04]  /*b130*/  SHF.R.U32.HI R33, RZ, 0x2, R16 ;  /* 0x00000002ff217819 */ /* 0x000fc80000011610 */
[----:B------:R-:W4:Y:S01]  /*b140*/  LDG.E.64 R30, desc[UR60][R30.64] ;  /* 0x0000003c1e1e7981 */ /* 0x000f22000c1e1b00 */
[----:B------:R-:W-:-:S06]  /*b150*/  IMAD.WIDE.U32 R32, R33, 0x8, R18 ;  /* 0x0000000821207825 */ /* 0x000fcc00078e0012 */
[----:B------:R-:W5:Y:S01]  /*b160*/  LDG.E.64 R32, desc[UR60][R32.64] ;  /* 0x0000003c20207981 */ /* 0x000f62000c1e1b00 */
[----:B------:R-:W-:-:S04]  /*b170*/  IMAD.IADD R39, R39, 0x1, R4 ;  /* 0x0000000127277824 */ /* 0x000fc800078e0204 */
[----:B------:R-:W-:-:S05]  /*b180*/  IMAD R37, R4, 0x3, R39 ;  /* 0x0000000304257824 */ /* 0x000fca00078e0227 */
[----:B------:R-:W-:Y:S02]  /*b190*/  ISETP.GE.U32.AND P0, PT, R37, R36, PT ;  /* 0x000000242500720c */ /* 0x000fe40003f06070 */
[C---:B--2---:R-:W-:Y:S02]  /*b1a0*/  PRMT R16, R20.reuse, 0x7632, R16 ;  /* 0x0000763214107816 */ /* 0x044fe40000000010 */
[----:B------:R-:W-:Y:S02]  /*b1b0*/  PRMT R27, R21, 0x7632, R27 ;  /* 0x00007632151b7816 */ /* 0x000fe4000000001b */
[----:B------:R-:W-:Y:S01]  /*b1c0*/  SHF.L.U32 R34, R20, 0x10, RZ ;  /* 0x0000001014227819 */ /* 0x000fe200000006ff */
[----:B------:R-:W-:Y:S01]  /*b1d0*/  IMAD.U32 R35, R16, 0x10000, RZ ;  /* 0x0001000010237824 */ /* 0x000fe200078e00ff */
[----:B------:R-:W-:Y:S01]  /*b1e0*/  SHF.L.U32 R27, R27, 0x10, RZ ;  /* 0x000000101b1b7819 */ /* 0x000fe200000006ff */
[----:B---3--:R-:W-:Y:S01]  /*b1f0*/  IMAD.U32 R37, R29, 0x10000, RZ ;  /* 0x000100001d257824 */ /* 0x008fe200078e00ff */
[----:B------:R-:W-:Y:S01]  /*b200*/  PRMT R16, R28, 0x7632, R16 ;  /* 0x000076321c107816 */ /* 0x000fe20000000010 */
[----:B------:R-:W-:Y:S01]  /*b210*/  FADD.FTZ R3, R34, R3 ;  /* 0x0000000322037221 */ /* 0x000fe20000010000 */
[----:B------:R-:W-:Y:S01]  /*b220*/  SHF.L.U32 R40, R21, 0x10, RZ ;  /* 0x0000001015287819 */ /* 0x000fe200000006ff */
[----:B------:R-:W-:Y:S01]  /*b230*/  FADD.FTZ R8, R27, R8 ;  /* 0x000000081b087221 */ /* 0x000fe20000010000 */
[----:B------:R-:W-:Y:S01]  /*b240*/  PRMT R27, R29, 0x7632, R27 ;  /* 0x000076321d1b7816 */ /* 0x000fe2000000001b */
[----:B------:R-:W-:Y:S01]  /*b250*/  FADD.FTZ R6, R35, R6 ;  /* 0x0000000623067221 */ /* 0x000fe20000010000 */
[----:B------:R-:W-:Y:S01]  /*b260*/  SHF.L.U32 R34, R16, 0x10, RZ ;  /* 0x0000001010227819 */ /* 0x000fe200000006ff */
[----:B------:R-:W-:Y:S01]  /*b270*/  FADD.FTZ R7, R40, R7 ;  /* 0x0000000728077221 */ /* 0x000fe20000010000 */
[----:B----4-:R-:W-:Y:S01]  /*b280*/  PRMT R16, R30, 0x7632, R16 ;  /* 0x000076321e107816 */ /* 0x010fe20000000010 */
[----:B------:R-:W-:Y:S01]  /*b290*/  FADD.FTZ R12, R37, R12 ;  /* 0x0000000c250c7221 */ /* 0x000fe20000010000 */
[----:B------:R-:W-:Y:S01]  /*b2a0*/  SHF.L.U32 R40, R27, 0x10, RZ ;  /* 0x000000101b287819 */ /* 0x000fe200000006ff */
[----:B------:R-:W-:Y:S01]  /*b2b0*/  FADD.FTZ R9, R34, R9 ;  /* 0x0000000922097221 */ /* 0x000fe20000010000 */
[----:B------:R-:W-:Y:S01]  /*b2c0*/  SHF.L.U32 R35, R28, 0x10, RZ ;  /* 0x000000101c237819 */ /* 0x000fe200000006ff */
[----:B------:R-:W-:Y:S01]  /*b2d0*/  IMAD.U32 R34, R30, 0x10000, RZ ;  /* 0x000100001e227824 */ /* 0x000fe200078e00ff */
[----:B------:R-:W-:Y:S01]  /*b2e0*/  SHF.L.U32 R27, R16, 0x10, RZ ;  /* 0x00000010101b7819 */ /* 0x000fe200000006ff */
[----:B------:R-:W-:Y:S01]  /*b2f0*/  FADD.FTZ R11, R40, R11 ;  /* 0x0000000b280b7221 */ /* 0x000fe20000010000 */
[----:B------:R-:W-:Y:S01]  /*b300*/  PRMT R16, R31, 0x7632, R16 ;  /* 0x000076321f107816 */ /* 0x000fe20000000010 */
[----:B------:R-:W-:Y:S01]  /*b310*/  FADD.FTZ R10, R35, R10 ;  /* 0x0000000a230a7221 */ /* 0x000fe20000010000 */
[----:B------:R-:W-:Y:S01]  /*b320*/  FADD.FTZ R13, R34, R13 ;  /* 0x0000000d220d7221 */ /* 0x000fe20000010000 */
[----:B------:R-:W-:Y:S01]  /*b330*/  FADD.FTZ R14, R27, R14 ;  /* 0x0000000e1b0e7221 */ /* 0x000fe20000010000 */
[----:B-----5:R-:W-:Y:S01]  /*b340*/  PRMT R27, R33, 0x7632, R27 ;  /* 0x00007632211b7816 */ /* 0x020fe2000000001b */
[----:B------:R-:W-:Y:S01]  /*b350*/  IMAD.U32 R35, R16, 0x10000, RZ ;  /* 0x0001000010237824 */ /* 0x000fe200078e00ff */
[----:B------:R-:W-:-:S02]  /*b360*/  PRMT R16, R32, 0x7632, R16 ;  /* 0x0000763220107816 */ /* 0x000fc40000000010 */
[----:B------:R-:W-:Y:S01]  /*b370*/  SHF.L.U32 R42, R31, 0x10, RZ ;  /* 0x000000101f2a7819 */ /* 0x000fe200000006ff */
[----:B------:R-:W-:Y:S01]  /*b380*/  FADD.FTZ R0, R35, R0 ;  /* 0x0000000023007221 */ /* 0x000fe20000010000 */
[----:B------:R-:W-:Y:S01]  /*b390*/  SHF.L.U32 R37, R32, 0x10, RZ ;  /* 0x0000001020257819 */ /* 0x000fe200000006ff */
[----:B------:R-:W-:Y:S01]  /*b3a0*/  IMAD.U32 R16, R16, 0x10000, RZ ;  /* 0x0001000010107824 */ /* 0x000fe200078e00ff */
[----:B------:R-:W-:Y:S01]  /*b3b0*/  SHF.L.U32 R41, R33, 0x10, RZ ;  /* 0x0000001021297819 */ /* 0x000fe200000006ff */
[----:B------:R-:W-:Y:S01]  /*b3c0*/  FADD.FTZ R15, R42, R15 ;  /* 0x0000000f2a0f7221 */ /* 0x000fe20000010000 */
[----:B------:R-:W-:Y:S01]  /*b3d0*/  SHF.L.U32 R34, R27, 0x10, RZ ;  /* 0x000000101b227819 */ /* 0x000fe200000006ff */
[----:B------:R-:W-:Y:S01]  /*b3e0*/  FADD.FTZ R24, R37, R24 ;  /* 0x0000001825187221 */ /* 0x000fe20000010000 */
[----:B------:R-:W-:Y:S01]  /*b3f0*/  FADD.FTZ R25, R16, R25 ;  /* 0x0000001910197221 */ /* 0x000fe20000010000 */
[----:B------:R-:W-:Y:S02]  /*b400*/  FADD.FTZ R26, R41, R26 ;  /* 0x0000001a291a7221 */ /* 0x000fe40000010000 */
[----:B------:R-:W-:Y:S01]  /*b410*/  FADD.FTZ R5, R34, R5 ;  /* 0x0000000522057221 */ /* 0x000fe20000010000 */
[----:B------:R-:W-:Y:S06]  /*b420*/  @!P0 BRA `(.L_x_5635) ;  /* 0xfffffffc00048947 */ /* 0x000fec000383ffff */
[----:B------:R-:W-:Y:S05]  /*b430*/  BSYNC B1 ;  /* 0x0000000000017941 */ /* 0x000fea0003800000 */
.L_x_5634:
        /* <DEDUP_REMOVED lines=15> */
.L_x_5633:
[----:B------:R-:W-:Y:S05]  /*b530*/  BSYNC B0 ;  /* 0x0000000000007941 */ /* 0x000fea0003800000 */
.L_x_5632:
        /* <DEDUP_REMOVED lines=42> */
.L_x_5637:
[----:B------:R-:W-:Y:S05]  /*b7e0*/  BSYNC B0 ;  /* 0x0000000000007941 */ /* 0x000fea0003800000 */
.L_x_5636:
[----:B------:R-:W-:Y:S04]  /*b7f0*/  BSSY B0, `(.L_x_5638) ;  /* 0x000002a000007945 */ /* 0x000fe80003800000 */
        /* <DEDUP_REMOVED lines=25> */
[----:B------:R-:W-:-:S03]  /*b990*/  IMAD.U32 R16, R43, 0x10000, RZ ;  /* 0x000100002b107824 */ /* 0x000fc600078e00ff */
[----:B------:R-:W-:Y:S01]  /*b9a0*/  ISETP.GE.U32.AND P0, PT, R19, R36, PT ;  /* 0x000000241300720c */ /* 0x000fe20003f06070 */
[----:B------:R-:W-:Y:S01]  /*b9b0*/  FADD.FTZ R13, R13, R4 ;  /* 0x000000040d0d7221 */ /* 0x000fe20000010000 */
[----:B------:R-:W-:Y:S01]  /*b9c0*/  SHF.L.U32 R19, R42, 0x10, RZ ;  /* 0x000000102a137819 */ /* 0x000fe200000006ff */
[----:B------:R-:W-:-:S04]  /*b9d0*/  FADD.FTZ R15, R15, R16 ;  /* 0x000000100f0f7221 */ /* 0x000fc80000010000 */
[----:B------:R-:W-:Y:S01]  /*b9e0*/  FADD.FTZ R14, R14, R19 ;  /* 0x000000130e0e7221 */ /* 0x000fe20000010000 */
[----:B------:R-:W-:-:S05]  /*b9f0*/  SHF.L.U32 R19, R44, 0x10, RZ ;  /* 0x000000102c137819 */ /* 0x000fca00000006ff */
[----:B------:R-:W-:Y:S01]  /*ba00*/  @!P0 SHF.L.U32 R21, R30, 0x10, RZ ;  /* 0x000000101e158819 */ /* 0x000fe200000006ff */
[----:B------:R-:W-:Y:S01]  /*ba10*/  @!P0 IMAD.U32 R32, R32, 0x10000, RZ ;  /* 0x0001000020208824 */ /* 0x000fe200078e00ff */
[----:B------:R-:W-:Y:S01]  /*ba20*/  @!P0 SHF.L.U32 R31, R31, 0x10, RZ ;  /* 0x000000101f1f8819 */ /* 0x000fe200000006ff */
[----:B------:R-:W-:Y:S01]  /*ba30*/  FADD.FTZ R0, R0, R19 ;  /* 0x0000001300007221 */ /* 0x000fe20000010000 */
[----:B------:R-:W-:Y:S01]  /*ba40*/  @!P0 SHF.L.U32 R4, R33, 0x10, RZ ;  /* 0x0000001021048819 */ /* 0x000fe200000006ff */
[----:B------:R-:W-:Y:S01]  /*ba50*/  @!P0 FADD.FTZ R24, R24, R21 ;  /* 0x0000001518188221 */ /* 0x000fe20000010000 */
[----:B------:R-:W-:Y:S01]  /*ba60*/  @!P0 FADD.FTZ R25, R25, R32 ;  /* 0x0000002019198221 */ /* 0x000fe20000010000 */
[----:B------:R-:W-:Y:S02]  /*ba70*/  @!P0 FADD.FTZ R26, R26, R31 ;  /* 0x0000001f1a1a8221 */ /* 0x000fe40000010000 */
[----:B------:R-:W-:-:S07]  /*ba80*/  @!P0 FADD.FTZ R5, R5, R4 ;  /* 0x0000000405058221 */ /* 0x000fce0000010000 */
.L_x_5639:
[----:B------:R-:W-:Y:S05]  /*ba90*/  BSYNC B0 ;  /* 0x0000000000007941 */ /* 0x000fea0003800000 */
.L_x_5638:
        /* <DEDUP_REMOVED lines=13> */
.L_x_5614:
[----:B------:R-:W0:Y:S01]  /*bb70*/  LDC R0, c[0x0][0x224] ;  /* 0x00008900ff007b82 */ /* 0x000e220000000800 */
[----:B------:R-:W-:Y:S07]  /*bb80*/  BSSY B0, `(.L_x_5640) ;  /* 0x000006d000007945 */ /* 0x000fee0003800000 */
        /* <DEDUP_REMOVED lines=34> */
.L_x_5643:
[----:B------:R-:W-:Y:S02]  /*bdb0*/  SHF.R.U32.HI R5, RZ, 0x2, R3 ;  /* 0x00000002ff057819 */ /* 0x000fe40000011603 */
[----:B------:R-:W-:-:S03]  /*bdc0*/  IADD3 R3, R3, R0, RZ ;  /* 0x0000000003037210 */ /* 0x000fc60007ffe0ff */
[----:B------:R-:W-:Y:S01]  /*bdd0*/  IMAD.WIDE.U32 R4, R5, 0x8, R18 ;  /* 0x0000000805047825 */ /* 0x000fe200078e0012 */
[----:B------:R-:W-:-:S03]  /*bde0*/  SHF.R.U32.HI R7, RZ, 0x2, R3 ;  /* 0x00000002ff077819 */ /* 0x000fc60000011603 */
[----:B------:R-:W-:Y:S02]  /*bdf0*/  IMAD.IADD R3, R3, 0x1, R0 ;  /* 0x0000000103037824 */ /* 0x000fe400078e0200 */
[----:B------:R-:W2:Y:S01]  /*be00*/  LDG.E.64 R4, desc[UR60][R4.64] ;  /* 0x0000003c04047981 */ /* 0x000ea2000c1e1b00 */
[----:B------:R-:W-:Y:S02]  /*be10*/  IMAD.WIDE.U32 R6, R7, 0x8, R18 ;  /* 0x0000000807067825 */ /* 0x000fe400078e0012 */
[----:B------:R-:W-:Y:S02]  /*be20*/  SHF.R.U32.HI R9, RZ, 0x2, R3 ;  /* 0x00000002ff097819 */ /* 0x000fe40000011603 */
[----:B------:R-:W-:Y:S02]  /*be30*/  IADD3 R3, R3, R0, RZ ;  /* 0x0000000003037210 */ /* 0x000fe40007ffe0ff */
[----:B------:R-:W3:Y:S01]  /*be40*/  LDG.E.64 R6, desc[UR60][R6.64] ;  /* 0x0000003c06067981 */ /* 0x000ee2000c1e1b00 */
        /* <DEDUP_REMOVED lines=10> */
[C---:B------:R-:W-:Y:S02]  /*bef0*/  PRMT R34, R5.reuse, 0x7632, R34 ;  /* 0x0000763205227816 */ /* 0x040fe40000000022 */
[----:B------:R-:W-:Y:S01]  /*bf00*/  SHF.L.U32 R35, R32, 0x10, RZ ;  /* 0x0000001020237819 */ /* 0x000fe200000006ff */
[----:B------:R-:W-:Y:S01]  /*bf10*/  FADD.FTZ R29, R38, R29 ;  /* 0x0000001d261d7221 */ /* 0x000fe20000010000 */
[----:B------:R-:W-:Y:S01]  /*bf20*/  SHF.L.U32 R40, R5, 0x10, RZ ;  /* 0x0000001005287819 */ /* 0x000fe200000006ff */
[----:B------:R-:W-:Y:S01]  /*bf30*/  IMAD.U32 R34, R34, 0x10000, RZ ;  /* 0x0001000022227824 */ /* 0x000fe200078e00ff */
[C---:B---3--:R-:W-:Y:S01]  /*bf40*/  PRMT R32, R6.reuse, 0x7632, R32 ;  /* 0x0000763206207816 */ /* 0x048fe20000000020 */
[----:B------:R-:W-:Y:S01]  /*bf50*/  FADD.FTZ R30, R35, R30 ;  /* 0x0000001e231e7221 */ /* 0x000fe20000010000 */
[----:B------:R-:W-:Y:S01]  /*bf60*/  SHF.L.U32 R35, R6, 0x10, RZ ;  /* 0x0000001006237819 */ /* 0x000fe200000006ff */
[----:B------:R-:W-:Y:S01]  /*bf70*/  FADD.FTZ R33, R34, R33 ;  /* 0x0000002122217221 */ /* 0x000fe20000010000 */
[C---:B------:R-:W-:Y:S01]  /*bf80*/  SHF.L.U32 R37, R7.reuse, 0x10, RZ ;  /* 0x0000001007257819 */ /* 0x040fe200000006ff */
[----:B------:R-:W-:Y:S01]  /*bf90*/  IMAD.U32 R38, R32, 0x10000, RZ ;  /* 0x0001000020267824 */ /* 0x000fe200078e00ff */
[----:B------:R-:W-:Y:S01]  /*bfa0*/  PRMT R34, R7, 0x7632, R34 ;  /* 0x0000763207227816 */ /* 0x000fe20000000022 */
        /* <DEDUP_REMOVED lines=11> */
[----:B-----5:R-:W-:Y:S01]  /*c060*/  PRMT R34, R11, 0x7632, R34 ;  /* 0x000076320b227816 */ /* 0x020fe20000000022 */
[----:B------:R-:W-:Y:S01]  /*c070*/  FADD.FTZ R14, R37, R14 ;  /* 0x0000000e250e7221 */ /* 0x000fe20000010000 */
[----:B------:R-:W-:Y:S01]  /*c080*/  SHF.L.U32 R35, R32, 0x10, RZ ;  /* 0x0000001020237819 */ /* 0x000fe200000006ff */
[C---:B------:R-:W-:Y:S01]  /*c090*/  IMAD.U32 R37, R10.reuse, 0x10000, RZ ;  /* 0x000100000a257824 */ /* 0x040fe200078e00ff */
[----:B------:R-:W-:Y:S01]  /*c0a0*/  PRMT R32, R10, 0x7632, R32 ;  /* 0x000076320a207816 */ /* 0x000fe20000000020 */
        /* <DEDUP_REMOVED lines=12> */
.L_x_5642:
        /* <DEDUP_REMOVED lines=14> */
.L_x_5641:
[----:B------:R-:W-:Y:S05]  /*c250*/  BSYNC B0 ;  /* 0x0000000000007941 */ /* 0x000fea0003800000 */
.L_x_5640:
        /* <DEDUP_REMOVED lines=39> */
.L_x_5645:
[----:B------:R-:W-:Y:S05]  /*c4d0*/  BSYNC B0 ;  /* 0x0000000000007941 */ /* 0x000fea0003800000 */
.L_x_5644:
        /* <DEDUP_REMOVED lines=42> */
.L_x_5647:
[----:B------:R-:W-:Y:S05]  /*c780*/  BSYNC B0 ;  /* 0x0000000000007941 */ /* 0x000fea0003800000 */
.L_x_5646:
        /* <DEDUP_REMOVED lines=12> */
.L_x_5598:
[----:B------:R-:W-:Y:S05]  /*c850*/  BSYNC B6 ;  /* 0x0000000000067941 */ /* 0x000fea0003800000 */
.L_x_5597:
        /* <DEDUP_REMOVED lines=15> */
.L_x_5649:
[----:B------:R-:W-:Y:S01]  /*c950*/  IADD3 R6, R2, R4, RZ ;  /* 0x0000000402067210 */ /* 0x000fe20007ffe0ff */
        /* <DEDUP_REMOVED lines=15> */
.L_x_5648:
        /* <DEDUP_REMOVED lines=19> */
.L_x_5652:
[----:B------:R-:W-:Y:S01]  /*cb80*/  IADD3 R0, R17, R4, RZ ;  /* 0x0000000411007210 */ /* 0x000fe20007ffe0ff */
[----:B------:R-:W-:Y:S05]  /*cb90*/  WARPSYNC.ALL ;  /* 0x0000000000007948 */ /* 0x000fea0003800000 */
[----:B------:R-:W-:Y:S01]  /*cba0*/  BAR.SYNC.DEFER_BLOCKING 0x0 ;  /* 0x0000000000007b1d */ /* 0x000fe20000010000 */
[----:B------:R-:W-:-:S04]  /*cbb0*/  ISETP.GE.U32.AND P0, PT, R0, R5, PT ;  /* 0x000000050000720c */ /* 0x000fc80003f06070 */
[----:B------:R-:W-:-:S13]  /*cbc0*/  ISETP.GE.U32.OR P0, PT, R17, R4, P0 ;  /* 0x000000041100720c */ /* 0x000fda0000706470 */
[----:B------:R-:W-:Y:S01]  /*cbd0*/  @!P0 IMAD R0, R4, 0x10, R3 ;  /* 0x0000001004008824 */ /* 0x000fe200078e0203 */
[----:B------:R-:W-:-:S04]  /*cbe0*/  SHF.R.S32.HI R4, RZ, 0x1, R4 ;  /* 0x00000001ff047819 */ /* 0x000fc80000011404 */
        /* <DEDUP_REMOVED lines=8> */
[----:B------:R-:W-:-:S07]  /*cc70*/  MOV R0, 0x20 ;  /* 0x0000002000007802 */ /* 0x000fce0000000f00 */
.L_x_5651:
[----:B------:R-:W-:Y:S01]  /*cc80*/  ISETP.GE.AND P0, PT, R0, 0x2, PT ;  /* 0x000000020000780c */ /* 0x000fe20003f06270 */
[----:B------:R-:W-:Y:S05]  /*cc90*/  WARPSYNC.ALL ;  /* 0x0000000000007948 */ /* 0x000fea0003800000 */
[----:B------:R-:W-:Y:S07]  /*cca0*/  BAR.SYNC.DEFER_BLOCKING 0x0 ;  /* 0x0000000000007b1d */ /* 0x000fee0000010000 */
[----:B------:R-:W-:Y:S05]  /*ccb0*/  @!P0 BRA `(.L_x_5650) ;  /* 0x0000000000308947 */ /* 0x000fea0003800000 */
[----:B-1----:R-:W-:-:S11]  /*ccc0*/  HFMA2.MMA R3, -RZ, RZ, 0, 5.9604644775390625e-08 ;  /* 0x00000001ff037435 */ /* 0x002fd600000001ff */
.L_x_5653:
        /* <DEDUP_REMOVED lines=11> */
.L_x_5650:
[----:B-12---:R-:W1:Y:S01]  /*cd80*/  LDC R0, c[0x0][0x3ec] ;  /* 0x0000fb00ff007b82 */ /* 0x006e620000000800 */
[----:B0-----:R-:W-:Y:S01]  /*cd90*/  HFMA2.MMA R28, -RZ, RZ, 0, 0 ;  /* 0x00000000ff1c7435 */ /* 0x001fe200000001ff */
[----:B------:R-:W-:Y:S02]  /*cda0*/  MOV R19, RZ ;  /* 0x000000ff00137202 */ /* 0x000fe40000000f00 */
[----:B-1----:R-:W-:-:S13]  /*cdb0*/  ISETP.NE.AND P0, PT, R0, RZ, PT ;  /* 0x000000ff0000720c */ /* 0x002fda0003f05270 */
        /* <DEDUP_REMOVED lines=275> */
.L_x_5654:
        /* <DEDUP_REMOVED lines=278> */
.L_x_5655:
        /* <DEDUP_REMOVED lines=279> */
.L_x_5656:
        /* <DEDUP_REMOVED lines=277> */
.L_x_5657:
        /* <DEDUP_REMOVED lines=8> */
[----:B------:R-:W-:Y:S01]  /*11390*/  HFMA2.MMA R21, -RZ, RZ, 0, 0 ;  /* 0x00000000ff157435 */ /* 0x000fe200000001ff */
[----:B------:R-:W-:Y:S01]  /*113a0*/  BSSY B0, `(.L_x_5659) ;  /* 0x0000029000007945 */ /* 0x000fe20003800000 */
[----:B------:R-:W-:Y:S01]  /*113b0*/  MOV R20, 0x2 ;  /* 0x0000000200147802 */ /* 0x000fe20000000f00 */
[----:B------:R-:W-:Y:S01]  /*113c0*/  IMAD.MOV.U32 R4, RZ, RZ, 0x4 ;  /* 0x00000004ff047424 */ /* 0x000fe200078e00ff */
[----:B------:R-:W-:-:S07]  /*113d0*/  MOV R5, 0x0 ;  /* 0x0000000000057802 */ /* 0x000fce0000000f00 */
.L_x_5663:
        /* <DEDUP_REMOVED lines=10> */
[----:B------:R-:W-:Y:S05]  /*11480*/  CALL.REL.NOINC `($__internal_17_$__cuda_sm20_rem_u64) ;  /* 0x0000007c00b07944 */ /* 0x000fea0003c00000 */
[----:B------:R-:W-:Y:S05]  /*11490*/  BRA `(.L_x_5662) ;  /* 0x00000000004c7947 */ /* 0x000fea0003800000 */
.L_x_5661:
        /* <DEDUP_REMOVED lines=19> */
.L_x_5662:
[----:B------:R-:W-:Y:S05]  /*115d0*/  BSYNC B1 ;  /* 0x0000000000017941 */ /* 0x000fea0003800000 */
.L_x_5660:
[----:B------:R-:W-:Y:S01]  /*115e0*/  ISETP.NE.U32.AND P0, PT, R4, RZ, PT ;  /* 0x000000ff0400720c */ /* 0x000fe20003f05070 */
[----:B------:R-:W-:Y:S01]  /*115f0*/  IMAD.MOV.U32 R20, RZ, RZ, R0 ;  /* 0x000000ffff147224 */ /* 0x000fe200078e0000 */
[----:B------:R-:W-:Y:S02]  /*11600*/  MOV R21, R3 ;  /* 0x0000000300157202 */ /* 0x000fe40000000f00 */
[----:B------:R-:W-:-:S13]  /*11610*/  ISETP.NE.AND.EX P0, PT, R5, RZ, PT, P0 ;  /* 0x000000ff0500720c */ /* 0x000fda0003f05300 */
[----:B------:R-:W-:Y:S05]  /*11620*/  @P0 BRA `(.L_x_5663) ;  /* 0xfffffffc006c0947 */ /* 0x000fea000383ffff */
[----:B------:R-:W-:Y:S05]  /*11630*/  BSYNC B0 ;  /* 0x0000000000007941 */ /* 0x000fea0003800000 */
.L_x_5659:
[----:B------:R-:W-:Y:S01]  /*11640*/  ISETP.NE.U32.AND P2, PT, R3, RZ, PT ;  /* 0x000000ff0300720c */ /* 0x000fe20003f45070 */
[----:B------:R-:W-:-:S12]  /*11650*/  BSSY B0, `(.L_x_5664) ;  /* 0x000001c000007945 */ /* 0x000fd80003800000 */
[----:B------:R-:W-:Y:S05]  /*11660*/  @!P2 BRA `(.L_x_5665) ;  /* 0x00000000001ca947 */ /* 0x000fea0003800000 */
[----:B------:R-:W-:Y:S01]  /*11670*/  HFMA2.MMA R14, -RZ, RZ, 0, 2.384185791015625e-07 ;  /* 0x00000004ff0e7435 */ /* 0x000fe200000001ff */
[----:B------:R-:W-:Y:S01]  /*11680*/  IMAD.MOV.U32 R15, RZ, RZ, RZ ;  /* 0x000000ffff0f7224 */ /* 0x000fe200078e00ff */
[----:B------:R-:W-:-:S09]  /*11690*/  MOV R20, 0x116b0 ;  /* 0x000116b000147802 */ /* 0x000fd20000000f00 */
[----:B------:R-:W-:Y:S05]  /*116a0*/  CALL.REL.NOINC `($__internal_16_$__cuda_sm20_div_u64) ;  /* 0x0000007800147944 */ /* 0x000fea0003c00000 */
[----:B------:R-:W-:Y:S02]  /*116b0*/  MOV R4, R14 ;  /* 0x0000000e00047202 */ /* 0x000fe40000000f00 */
[----:B------:R-:W-:Y:S01]  /*116c0*/  MOV R5, R15 ;  /* 0x0000000f00057202 */ /* 0x000fe20000000f00 */
[----:B------:R-:W-:Y:S06]  /*116d0*/  BRA `(.L_x_5666) ;  /* 0x00000000004c7947 */ /* 0x000fec0003800000 */
.L_x_5665:
        /* <DEDUP_REMOVED lines=19> */
.L_x_5666:
[----:B------:R-:W-:Y:S05]  /*11810*/  BSYNC B0 ;  /* 0x0000000000007941 */ /* 0x000fea0003800000 */
.L_x_5664:
[----:B------:R-:W-:Y:S04]  /*11820*/  BSSY B0, `(.L_x_5667) ;  /* 0x000001c000007945 */ /* 0x000fe80003800000 */
[----:B------:R-:W-:Y:S05]  /*11830*/  @!P2 BRA `(.L_x_5668) ;  /* 0x00000000001ca947 */ /* 0x000fea0003800000 */
[----:B------:R-:W-:Y:S01]  /*11840*/  HFMA2.MMA R14, -RZ, RZ, 0, 1.1920928955078125e-07 ;  /* 0x00000002ff0e7435 */ /* 0x000fe200000001ff */
[----:B------:R-:W-:Y:S01]  /*11850*/  IMAD.MOV.U32 R15, RZ, RZ, RZ ;  /* 0x000000ffff0f7224 */ /* 0x000fe200078e00ff */
[----:B------:R-:W-:-:S09]  /*11860*/  MOV R20, 0x11880 ;  /* 0x0001188000147802 */ /* 0x000fd20000000f00 */
[----:B------:R-:W-:Y:S05]  /*11870*/  CALL.REL.NOINC `($__internal_16_$__cuda_sm20_div_u64) ;  /* 0x0000007400a07944 */ /* 0x000fea0003c00000 */
[----:B------:R-:W-:Y:S02]  /*11880*/  MOV R20, R14 ;  /* 0x0000000e00147202 */ /* 0x000fe40000000f00 */
[----:B------:R-:W-:Y:S01]  /*11890*/  MOV R21, R15 ;  /* 0x0000000f00157202 */ /* 0x000fe20000000f00 */
[----:B------:R-:W-:Y:S06]  /*118a0*/  BRA `(.L_x_5669) ;  /* 0x00000000004c7947 */ /* 0x000fec0003800000 */
.L_x_5668:
        /* <DEDUP_REMOVED lines=19> */
.L_x_5669:
[----:B------:R-:W-:Y:S05]  /*119e0*/  BSYNC B0 ;  /* 0x0000000000007941 */ /* 0x000fea0003800000 */
.L_x_5667:
        /* <DEDUP_REMOVED lines=10> */
[----:B------:R-:W-:Y:S05]  /*11a90*/  CALL.REL.NOINC `($__internal_16_$__cuda_sm20_div_u64) ;  /* 0x0000007400187944 */ /* 0x000fea0003c00000 */
[----:B------:R-:W-:Y:S01]  /*11aa0*/  IMAD.MOV.U32 R4, RZ, RZ, R14 ;  /* 0x000000ffff047224 */ /* 0x000fe200078e000e */
[----:B------:R-:W-:Y:S01]  /*11ab0*/  MOV R5, R15 ;  /* 0x0000000f00057202 */ /* 0x000fe20000000f00 */
[----:B------:R-:W-:Y:S06]  /*11ac0*/  BRA `(.L_x_5672) ;  /* 0x00000000004c7947 */ /* 0x000fec0003800000 */
.L_x_5671:
        /* <DEDUP_REMOVED lines=19> */
.L_x_5672:
[----:B------:R-:W-:Y:S05]  /*11c00*/  BSYNC B0 ;  /* 0x0000000000007941 */ /* 0x000fea0003800000 */
.L_x_5670:
[----:B------:R-:W-:Y:S02]  /*11c10*/  ULDC.64 UR4, c[0x0][0x600] ;  /* 0x0001800000047ab9 */ /* 0x000fe40000000a00 */
[----:B------:R-:W-:-:S04]  /*11c20*/  IADD3 R4, P0, R4, UR4, RZ ;  /* 0x0000000404047c10 */ /* 0x000fc8000ff1e0ff */
[----:B------:R-:W-:-:S04]  /*11c30*/  IADD3.X R5, R5, UR5, RZ, P0, !PT ;  /* 0x0000000505057c10 */ /* 0x000fc800087fe4ff */
[----:B------:R-:W-:-:S07]  /*11c40*/  MOV R0, R5 ;  /* 0x0000000500007202 */ /* 0x000fce0000000f00 */
.L_x_5658:
        /* <DEDUP_REMOVED lines=9> */
[----:B------:R-:W-:Y:S02]  /*11ce0*/  IMAD.MOV.U32 R22, RZ, RZ, RZ ;  /* 0x000000ffff167224 */ /* 0x000fe400078e00ff */
[----:B------:R-:W-:Y:S01]  /*11cf0*/  IMAD R6, R2, UR4, R7 ;  /* 0x0000000402067c24 */ /* 0x000fe2000f8e0207 */
[----:B------:R-:W-:Y:S01]  /*11d00*/  ULDC UR4, c[0x0][0x228] ;  /* 0x00008a0000047ab9 */ /* 0x000fe20000000800 */
[----:B0-----:R-:W-:-:S02]  /*11d10*/  ISETP.NE.AND P0, PT, R20, RZ, PT ;  /* 0x000000ff1400720c */ /* 0x001fc40003f05270 */
[----:B-1----:R-:W-:-:S05]  /*11d20*/  IMAD R6, R3, UR4, R6 ;  /* 0x0000000403067c24 */ /* 0x002fca000f8e0206 */
        /* <DEDUP_REMOVED lines=275> */
.L_x_5674:
        /* <DEDUP_REMOVED lines=278> */
.L_x_5675:
        /* <DEDUP_REMOVED lines=279> */
.L_x_5676:
        /* <DEDUP_REMOVED lines=277> */
.L_x_5677:
        /* <DEDUP_REMOVED lines=16> */
.L_x_5679:
[----:B------:R-:W-:Y:S05]  /*16380*/  BSYNC B0 ;  /* 0x0000000000007941 */ /* 0x000fea0003800000 */
.L_x_5678:
        /* <DEDUP_REMOVED lines=17> */
.L_x_5681:
[----:B------:R-:W-:Y:S05]  /*164a0*/  BSYNC B0 ;  /* 0x0000000000007941 */ /* 0x000fea0003800000 */
.L_x_5680:
        /* <DEDUP_REMOVED lines=35> */
.L_x_5683:
[----:B------:R-:W-:Y:S05]  /*166e0*/  BSYNC B0 ;  /* 0x0000000000007941 */ /* 0x000fea0003800000 */
.L_x_5682:
        /* <DEDUP_REMOVED lines=38> */
.L_x_5688:
        /* <DEDUP_REMOVED lines=15> */
.L_x_5687:
[----:B------:R-:W-:Y:S05]  /*16a40*/  BRA `(.L_x_5686) ;  /* 0x0000000000747947 */ /* 0x000fea0003800000 */
.L_x_5685:
        /* <DEDUP_REMOVED lines=15> */
.L_x_5689:
        /* <DEDUP_REMOVED lines=14> */
.L_x_5686:
[----:B------:R-:W-:Y:S05]  /*16c20*/  BSYNC B0 ;  /* 0x0000000000007941 */ /* 0x000fea0003800000 */
.L_x_5684:
        /* <DEDUP_REMOVED lines=13> */
.L_x_5691:
        /* <DEDUP_REMOVED lines=15> */
.L_x_5690:
        /* <DEDUP_REMOVED lines=11> */
.L_x_5694:
        /* <DEDUP_REMOVED lines=15> */
.L_x_5693:
[----:B------:R-:W-:Y:S01]  /*16f90*/  BAR.SYNC.DEFER_BLOCKING 0x0 ;  /* 0x0000000000007b1d */ /* 0x000fe20000010000 */
[----:B------:R-:W-:-:S13]  /*16fa0*/  ISETP.GE.AND P0, PT, R2, 0x2, PT ;  /* 0x000000020200780c */ /* 0x000fda0003f06270 */
[----:B------:R-:W-:Y:S05]  /*16fb0*/  @!P0 BRA `(.L_x_5692) ;  /* 0x0000000000308947 */ /* 0x000fea0003800000 */
[----:B012---:R-:W-:-:S07]  /*16fc0*/  IMAD.MOV.U32 R3, RZ, RZ, 0x1 ;  /* 0x00000001ff037424 */ /* 0x007fce00078e00ff */
.L_x_5695:
        /* <DEDUP_REMOVED lines=11> */
.L_x_5692:
        /* <DEDUP_REMOVED lines=17> */
.L_x_5697:
[----:B------:R-:W-:Y:S05]  /*17190*/  @!P1 BRA `(.L_x_5698) ;  /* 0x00000004007c9947 */ /* 0x000fea0003800000 */
[----:B------:R-:W3:Y:S01]  /*171a0*/  LDC R17, c[0x0][0x624] ;  /* 0x00018900ff117b82 */ /* 0x000ee20000000800 */
[----:B012---:R-:W-:Y:S02]  /*171b0*/  F2FP.BF16.F32.PACK_AB R24, RZ, R24 ;  /* 0x00000018ff18723e */ /* 0x007fe400000010ff */
        /* <DEDUP_REMOVED lines=19> */
.L_x_5699:
        /* <DEDUP_REMOVED lines=23> */
.L_x_5700:
        /* <DEDUP_REMOVED lines=23> */
.L_x_5701:
        /* <DEDUP_REMOVED lines=23> */
.L_x_5702:
[----:B------:R-:W-:Y:S02]  /*17740*/  ULDC.64 UR4, c[0x0][0x5f0] ;  /* 0x00017c0000047ab9 */ /* 0x000fe40000000a00 */
[----:B------:R-:W-:-:S04]  /*17750*/  IADD3 R16, P0, R16, UR4, RZ ;  /* 0x0000000410107c10 */ /* 0x000fc8000ff1e0ff */
[----:B------:R-:W-:-:S05]  /*17760*/  IADD3.X R17, RZ, UR5, RZ, P0, !PT ;  /* 0x00000005ff117c10 */ /* 0x000fca00087fe4ff */
[----:B------:R-:W-:Y:S01]  /*17770*/  STG.E.U16 desc[UR60][R16.64], R27 ;  /* 0x0000001b10007986 */ /* 0x000fe2000c10153c */
[----:B------:R-:W-:Y:S05]  /*17780*/  EXIT ;  /* 0x000000000000794d */ /* 0x000fea0003800000 */
.L_x_5698:
[----:B------:R-:W-:Y:S04]  /*17790*/  STG.E desc[UR60][R4.64], R24 ;  /* 0x0000001804007986 */ /* 0x000fe8000c10193c */
[----:B------:R-:W-:Y:S04]  /*177a0*/  STG.E desc[UR60][R4.64+0x4], R25 ;  /* 0x0000041904007986 */ /* 0x000fe8000c10193c */
[----:B------:R-:W-:Y:S04]  /*177b0*/  STG.E desc[UR60][R4.64+0x8], R26 ;  /* 0x0000081a04007986 */ /* 0x000fe8000c10193c */
[----:B------:R-:W-:Y:S01]  /*177c0*/  STG.E desc[UR60][R4.64+0xc], R27 ;  /* 0x00000c1b04007986 */ /* 0x000fe2000c10193c */
[----:B------:R-:W-:Y:S05]  /*177d0*/  EXIT ;  /* 0x000000000000794d */ /* 0x000fea0003800000 */
.L_x_5696:
[----:B------:R-:W-:Y:S01]  /*177e0*/  ISETP.NE.AND P0, PT, RZ, UR36, PT ;  /* 0x00000024ff007c0c */ /* 0x000fe2000bf05270 */
[----:B------:R-:W-:Y:S02]  /*177f0*/  ULDC.U8 UR4, c[0x0][0x621] ;  /* 0x0001884000047ab9 */ /* 0x000fe40000000000 */
[----:B------:R-:W-:-:S10]  /*17800*/  ISETP.NE.AND P1, PT, RZ, UR4, PT ;  /* 0x00000004ff007c0c */ /* 0x000fd4000bf25270 */
[----:B------:R-:W-:Y:S05]  /*17810*/  @!P0 BRA `(.L_x_5703) ;  /* 0x0000000000308947 */ /* 0x000fea0003800000 */
[----:B------:R-:W3:Y:S04]  /*17820*/  LDG.E.U16 R2, desc[UR60][R12.64] ;  /* 0x0000003c0c027981 */ /* 0x000ee8000c1e1500 */
[----:B------:R-:W4:Y:S04]  /*17830*/  LDG.E.U16 R4, desc[UR60][R14.64] ;  /* 0x0000003c0e047981 */ /* 0x000f28000c1e1500 */
[----:B------:R-:W0:Y:S04]  /*17840*/  LDG.E.U16 R0, desc[UR60][R6.64] ;  /* 0x0000003c06007981 */ /* 0x000e28000c1e1500 */
[----:B------:R-:W5:Y:S01]  /*17850*/  LDG.E.U16 R8, desc[UR60][R20.64] ;  /* 0x0000003c14087981 */ /* 0x000f62000c1e1500 */
[----:B---3--:R-:W-:-:S02]  /*17860*/  SHF.L.U32 R2, R2, 0x10, RZ ;  /* 0x0000001002027819 */ /* 0x008fc400000006ff */
[----:B----4-:R-:W-:Y:S01]  /*17870*/  SHF.L.U32 R5, R4, 0x10, RZ ;  /* 0x0000001004057819 */ /* 0x010fe200000006ff */
[----:B012---:R-:W-:Y:S02]  /*17880*/  IMAD.U32 R3, R0, 0x10000, RZ ;  /* 0x0001000000037824 */ /* 0x007fe400078e00ff */
[----:B-----5:R-:W-:Y:S02]  /*17890*/  IMAD.U32 R8, R8, 0x10000, RZ ;  /* 0x0001000008087824 */ /* 0x020fe400078e00ff */
[----:B------:R-:W-:Y:S01]  /*178a0*/  FADD.FTZ R24, R24, R3 ;  /* 0x0000000318187221 */ /* 0x000fe20000010000 */
[----:B------:R-:W-:Y:S01]  /*178b0*/  FADD.FTZ R25, R25, R2 ;  /* 0x0000000219197221 */ /* 0x000fe20000010000 */
[----:B------:R-:W-:Y:S01]  /*178c0*/  FADD.FTZ R26, R26, R5 ;  /* 0x000000051a1a7221 */ /* 0x000fe20000010000 */
[----:B------:R-:W-:-:S07]  /*178d0*/  FADD.FTZ R27, R27, R8 ;  /* 0x000000081b1b7221 */ /* 0x000fce0000010000 */
.L_x_5703:
        /* <DEDUP_REMOVED lines=22> */
.L_x_5705:
        /* <DEDUP_REMOVED lines=23> */
.L_x_5706:
        /* <DEDUP_REMOVED lines=23> */
.L_x_5707:
        /* <DEDUP_REMOVED lines=23> */
.L_x_5708:
[----:B------:R-:W-:Y:S02]  /*17e90*/  ULDC.64 UR4, c[0x0][0x5f0] ;  /* 0x00017c0000047ab9 */ /* 0x000fe40000000a00 */
[----:B------:R-:W-:-:S04]  /*17ea0*/  IADD3 R16, P0, R16, UR4, RZ ;  /* 0x0000000410107c10 */ /* 0x000fc8000ff1e0ff */
[----:B------:R-:W-:-:S05]  /*17eb0*/  IADD3.X R17, RZ, UR5, RZ, P0, !PT ;  /* 0x00000005ff117c10 */ /* 0x000fca00087fe4ff */
[----:B------:R-:W-:Y:S01]  /*17ec0*/  STG.E.U16 desc[UR60][R16.64], R27 ;  /* 0x0000001b10007986 */ /* 0x000fe2000c10153c */
[----:B------:R-:W-:Y:S05]  /*17ed0*/  EXIT ;  /* 0x000000000000794d */ /* 0x000fea0003800000 */
.L_x_5704:
[----:B012---:R-:W-:Y:S02]  /*17ee0*/  F2FP.BF16.F32.PACK_AB R24, R25, R24 ;  /* 0x000000181918723e */ /* 0x007fe400000010ff */
        /* <DEDUP_REMOVED lines=8> */
.L_x_5673:
        /* <DEDUP_REMOVED lines=27> */
.L_x_5710:
[----:B------:R-:W-:Y:S05]  /*18120*/  @!P1 BRA `(.L_x_5711) ;  /* 0x00000004007c9947 */ /* 0x000fea0003800000 */
[----:B------:R-:W0:Y:S01]  /*18130*/  LDC R17, c[0x0][0x624] ;  /* 0x00018900ff117b82 */ /* 0x000e220000000800 */
[----:B------:R-:W-:Y:S02]  /*18140*/  F2FP.BF16.F32.PACK_AB R24, RZ, R24 ;  /* 0x00000018ff18723e */ /* 0x000fe400000010ff */
        /* <DEDUP_REMOVED lines=19> */
.L_x_5712:
        /* <DEDUP_REMOVED lines=23> */
.L_x_5713:
        /* <DEDUP_REMOVED lines=23> */
.L_x_5714:
        /* <DEDUP_REMOVED lines=23> */
.L_x_5715:
[----:B------:R-:W-:Y:S02]  /*186d0*/  ULDC.64 UR4, c[0x0][0x5f0] ;  /* 0x00017c0000047ab9 */ /* 0x000fe40000000a00 */
[----:B------:R-:W-:-:S04]  /*186e0*/  IADD3 R16, P0, R16, UR4, RZ ;  /* 0x0000000410107c10 */ /* 0x000fc8000ff1e0ff */
[----:B------:R-:W-:-:S05]  /*186f0*/  IADD3.X R17, RZ, UR5, RZ, P0, !PT ;  /* 0x00000005ff117c10 */ /* 0x000fca00087fe4ff */
[----:B------:R-:W-:Y:S01]  /*18700*/  STG.E.U16 desc[UR60][R16.64], R27 ;  /* 0x0000001b10007986 */ /* 0x000fe2000c10153c */
[----:B------:R-:W-:Y:S05]  /*18710*/  EXIT ;  /* 0x000000000000794d */ /* 0x000fea0003800000 */
.L_x_5711:
[----:B------:R-:W-:Y:S04]  /*18720*/  STG.E desc[UR60][R4.64], R24 ;  /* 0x0000001804007986 */ /* 0x000fe8000c10193c */
[----:B------:R-:W-:Y:S04]  /*18730*/  STG.E desc[UR60][R4.64+0x4], R25 ;  /* 0x0000041904007986 */ /* 0x000fe8000c10193c */
[----:B------:R-:W-:Y:S04]  /*18740*/  STG.E desc[UR60][R4.64+0x8], R26 ;  /* 0x0000081a04007986 */ /* 0x000fe8000c10193c */
[----:B------:R-:W-:Y:S01]  /*18750*/  STG.E desc[UR60][R4.64+0xc], R27 ;  /* 0x00000c1b04007986 */ /* 0x000fe2000c10193c */
[----:B------:R-:W-:Y:S05]  /*18760*/  EXIT ;  /* 0x000000000000794d */ /* 0x000fea0003800000 */
.L_x_5709:
        /* <DEDUP_REMOVED lines=16> */
.L_x_5716:
        /* <DEDUP_REMOVED lines=22> */
.L_x_5718:
        /* <DEDUP_REMOVED lines=23> */
.L_x_5719:
        /* <DEDUP_REMOVED lines=23> */
.L_x_5720:
        /* <DEDUP_REMOVED lines=23> */
.L_x_5721:
[----:B------:R-:W-:Y:S02]  /*18e20*/  ULDC.64 UR4, c[0x0][0x5f0] ;  /* 0x00017c0000047ab9 */ /* 0x000fe40000000a00 */
[----:B------:R-:W-:-:S04]  /*18e30*/  IADD3 R16, P0, R16, UR4, RZ ;  /* 0x0000000410107c10 */ /* 0x000fc8000ff1e0ff */
[----:B------:R-:W-:-:S05]  /*18e40*/  IADD3.X R17, RZ, UR5, RZ, P0, !PT ;  /* 0x00000005ff117c10 */ /* 0x000fca00087fe4ff */
[----:B------:R-:W-:Y:S01]  /*18e50*/  STG.E.U16 desc[UR60][R16.64], R27 ;  /* 0x0000001b10007986 */ /* 0x000fe2000c10153c */
[----:B------:R-:W-:Y:S05]  /*18e60*/  EXIT ;  /* 0x000000000000794d */ /* 0x000fea0003800000 */
.L_x_5717:
        /* <DEDUP_REMOVED lines=9> */
        .weak           $__internal_16_$__cuda_sm20_div_u64
        .type           $__internal_16_$__cuda_sm20_div_u64,@function
        .size           $__internal_16_$__cuda_sm20_div_u64,($__internal_17_$__cuda_sm20_rem_u64 - $__internal_16_$__cuda_sm20_div_u64)
$__internal_16_$__cuda_sm20_div_u64:
        /* <DEDUP_REMOVED lines=68> */
[----:B------:R-:W-:Y:S06]  /*19340*/  RET.REL.NODEC R20 `(_ZN2at6native13reduce_kernelILi128ELi4ENS0_8ReduceOpIN3c108BFloat16ENS0_14func_wrapper_tIS4_ZNS0_11sum_functorIS4_fS4_EclERNS_14TensorIteratorEEUlffE_EEjS4_Li4ELi8EEEEEvT1_) ;  /* 0xfffffe6c142c7950 */ /* 0x000fec0003c3ffff */
        .weak           $__internal_17_$__cuda_sm20_rem_u64
        .type           $__internal_17_$__cuda_sm20_rem_u64,@function
        .size           $__internal_17_$__cuda_sm20_rem_u64,(.L_x_9799 - $__internal_17_$__cuda_sm20_rem_u64)
$__internal_17_$__cuda_sm20_rem_u64:
        /* <DEDUP_REMOVED lines=64> */
[----:B------:R-:W-:Y:S06]  /*19750*/  RET.REL.NODEC R14 `(_ZN2at6native13reduce_kernelILi128ELi4ENS0_8ReduceOpIN3c108BFloat16ENS0_14func_wrapper_tIS4_ZNS0_11sum_functorIS4_fS4_EclERNS_14TensorIteratorEEUlffE_EEjS4_Li4ELi8EEEEEvT1_) ;  /* 0xfffffe680e287950 */ /* 0x000fec0003c3ffff */
.L_x_5722:
        /* <DEDUP_REMOVED lines=10> */
.L_x_9799:


//--------------------- .text._ZN2at6native13reduce_kernelILi512ELi1ENS0_8ReduceOpIN3c104HalfENS0_14func_wrapper_tIfZNS0_11sum_functorIS4_ffEclERNS_14TensorIteratorEEUlffE_EEjfLi4ELi8EEEEEvT1_ --------------------------
	.section	.text._ZN2at6native13reduce_kernelILi512ELi1ENS0_8ReduceOpIN3c104HalfENS0_14func_wrapper_tIfZNS0_11sum_functorIS4_ffEclERNS_14TensorIteratorEEUlffE_EEjfLi4ELi8EEEEEvT1_,"ax",@progbits
	.align	128
        .global         _ZN2at6native13reduce_kernelILi512ELi1ENS0_8ReduceOpIN3c104HalfENS0_14func_wrapper_tIfZNS0_11sum_functorIS4_ffEclERNS_14TensorIteratorEEUlffE_EEjfLi4ELi8EEEEEvT1_
        .type           _ZN2at6native13reduce_kernelILi512ELi1ENS0_8ReduceOpIN3c104HalfENS0_14func_wrapper_tIfZNS0_11sum_functorIS4_ffEclERNS_14TensorIteratorEEUlffE_EEjfLi4ELi8EEEEEvT1_,@function
        .size           _ZN2at6native13reduce_kernelILi512ELi1ENS0_8ReduceOpIN3c104HalfENS0_14func_wrapper_tIfZNS0_11sum_functorIS4_ffEclERNS_14TensorIteratorEEUlffE_EEjfLi4ELi8EEEEEvT1_,(.L_x_9860 - _ZN2at6native13reduce_kernelILi512ELi1ENS0_8ReduceOpIN3c104HalfENS0_14func_wrapper_tIfZNS0_11sum_functorIS4_ffEclERNS_14TensorIteratorEEUlffE_EEjfLi4ELi8EEEEEvT1_)
        .other          _ZN2at6native13reduce_kernelILi512ELi1ENS0_8ReduceOpIN3c104HalfENS0_14func_wrapper_tIfZNS0_11sum_functorIS4_ffEclERNS_14TensorIteratorEEUlffE_EEjfLi4ELi8EEEEEvT1_,@"STO_CUDA_ENTRY STV_DEFAULT"
_ZN2at6native13reduce_kernelILi512ELi1ENS0_8ReduceOpIN3c104HalfENS0_14func_wrapper_tIfZNS0_11sum_functorIS4_ffEclERNS_14TensorIteratorEEUlffE_EEjfLi4ELi8EEEEEvT1_:
.text._ZN2at6native13reduce_kernelILi512ELi1ENS0_8ReduceOpIN3c104HalfENS0_14func_wrapper_tIfZNS0_11sum_functorIS4_ffEclERNS_14TensorIteratorEEUlffE_EEjfLi4ELi8EEEEEvT1_:
        /* <DEDUP_REMOVED lines=287> */
.L_x_5723:
        /* <DEDUP_REMOVED lines=50> */
.L_x_5732:
[----:B------:R-:W-:Y:S05]  /*1510*/  BSYNC B3 ;  /* 0x0000000000037941 */ /* 0x000fea0003800000 */
.L_x_5731:
        /* <DEDUP_REMOVED lines=10> */
[----:B------:R-:W-:-:S07]  /*15c0*/  FADD.FTZ R9, R9, UR4 ;  /* 0x0000000409097e21 */ /* 0x000fce0008010000 */
.L_x_5730:
[----:B------:R-:W-:Y:S05]  /*15d0*/  BSYNC B2 ;  /* 0x0000000000027941 */ /* 0x000fea0003800000 */
.L_x_5729:
[C---:B------:R-:W-:Y:S02]  /*15e0*/  IADD3 R7, P0, -R11.reuse, 0x8, RZ ;  /* 0x000000080b077810 */ /* 0x040fe40007f1e1ff */
[----:B------:R-:W-:Y:S02]  /*15f0*/  IADD3 R10, R11, -0x8, R2 ;  /* 0xfffffff80b0a7810 */ /* 0x000fe40007ffe002 */
[----:B------:R-:W-:Y:S01]  /*1600*/  LEA R12, P1, R7, R12, 0x1 ;  /* 0x0000000c070c7211 */ /* 0x000fe200078208ff */
[----:B------:R-:W-:-:S05]  /*1610*/  IMAD.X R4, RZ, RZ, -0x1, P0 ;  /* 0xffffffffff047424 */ /* 0x000fca00000e06ff */
[----:B------:R-:W-:-:S07]  /*1620*/  LEA.HI.X R13, R7, R13, R4, 0x1, P1 ;  /* 0x0000000d070d7211 */ /* 0x000fce00008f0c04 */
.L_x_5728:
[----:B------:R-:W-:Y:S05]  /*1630*/  BSYNC B1 ;  /* 0x0000000000017941 */ /* 0x000fea0003800000 */
.L_x_5727:
        /* <DEDUP_REMOVED lines=12> */
[----:B------:R-:W-:Y:S01]  /*1700*/  MOV R21, R5 ;  /* 0x0000000500157202 */ /* 0x000fe20000000f00 */
[--C-:B------:R-:W-:Y:S01]  /*1710*/  IMAD.MOV.U32 R17, RZ, RZ, R16.reuse ;  /* 0x000000ffff117224 */ /* 0x100fe200078e0010 */
[-C--:B------:R-:W-:Y:S01]  /*1720*/  MOV R18, R16.reuse ;  /* 0x0000001000127202 */ /* 0x080fe20000000f00 */
[--C-:B------:R-:W-:Y:S01]  /*1730*/  IMAD.MOV.U32 R19, RZ, RZ, R16.reuse ;  /* 0x000000ffff137224 */ /* 0x100fe200078e0010 */
[----:B------:R-:W-:Y:S01]  /*1740*/  MOV R20, R16 ;  /* 0x0000001000147202 */ /* 0x000fe20000000f00 */
[----:B------:R-:W-:-:S07]  /*1750*/  IMAD.MOV.U32 R2, RZ, RZ, R16 ;  /* 0x000000ffff027224 */ /* 0x000fce00078e0010 */
.L_x_5735:
[----:B------:R-:W-:Y:S01]  /*1760*/  IMAD.WIDE.U32 R4, R21, 0x10, R12 ;  /* 0x0000001015047825 */ /* 0x000fe200078e000c */
[----:B------:R-:W-:-:S05]  /*1770*/  ULDC UR4, c[0x0][0x224] ;  /* 0x0000890000047ab9 */ /* 0x000fca0000000800 */
[----:B------:R-:W2:Y:S01]  /*1780*/  LDG.E.128 R4, desc[UR36][R4.64] ;  /* 0x0000002404047981 */ /* 0x000ea2000c1e1d00 */
[----:B------:R-:W-:-:S04]  /*1790*/  IADD3 R21, R21, UR4, RZ ;  /* 0x0000000415157c10 */ /* 0x000fc8000fffe0ff */
[----:B------:R-:W-:-:S04]  /*17a0*/  LEA R25, R21, 0x7, 0x3 ;  /* 0x0000000715197811 */ /* 0x000fc800078e18ff */
[----:B------:R-:W-:Y:S01]  /*17b0*/  ISETP.GE.U32.AND P0, PT, R25, R10, PT ;  /* 0x0000000a1900720c */ /* 0x000fe20003f06070 */
[--C-:B--2---:R-:W-:Y:S02]  /*17c0*/  HADD2.F32 R22, -RZ, R4.reuse.H0_H0 ;  /* 0x20000004ff167230 */ /* 0x104fe40000004100 */
[----:B------:R-:W-:Y:S02]  /*17d0*/  HADD2.F32 R23, -RZ, R4.H1_H1 ;  /* 0x30000004ff177230 */ /* 0x000fe40000004100 */
[--C-:B------:R-:W-:Y:S02]  /*17e0*/  HADD2.F32 R24, -RZ, R6.reuse.H0_H0 ;  /* 0x20000006ff187230 */ /* 0x100fe40000004100 */
[----:B------:R-:W-:Y:S01]  /*17f0*/  FADD.FTZ R9, R22, R9 ;  /* 0x0000000916097221 */ /* 0x000fe20000010000 */
[----:B------:R-:W-:Y:S02]  /*1800*/  HADD2.F32 R29, -RZ, R6.H1_H1 ;  /* 0x30000006ff1d7230 */ /* 0x000fe40000004100 */
[----:B------:R-:W-:Y:S01]  /*1810*/  FADD.FTZ R16, R23, R16 ;  /* 0x0000001017107221 */ /* 0x000fe20000010000 */
[----:B------:R-:W-:-:S02]  /*1820*/  HADD2.F32 R25, -RZ, R5.H0_H0 ;  /* 0x20000005ff197230 */ /* 0x000fc40000004100 */
[----:B------:R-:W-:Y:S01]  /*1830*/  FADD.FTZ R19, R24, R19 ;  /* 0x0000001318137221 */ /* 0x000fe20000010000 */
[----:B------:R-:W-:Y:S02]  /*1840*/  HADD2.F32 R27, -RZ, R5.H1_H1 ;  /* 0x30000005ff1b7230 */ /* 0x000fe40000004100 */
[----:B------:R-:W-:Y:S01]  /*1850*/  FADD.FTZ R18, R29, R18 ;  /* 0x000000121d127221 */ /* 0x000fe20000010000 */
[--C-:B------:R-:W-:Y:S02]  /*1860*/  HADD2.F32 R6, -RZ, R7.reuse.H0_H0 ;  /* 0x20000007ff067230 */ /* 0x100fe40000004100 */
[----:B------:R-:W-:Y:S01]  /*1870*/  FADD.FTZ R2, R25, R2 ;  /* 0x0000000219027221 */ /* 0x000fe20000010000 */
[----:B------:R-:W-:Y:S02]  /*1880*/  HADD2.F32 R4, -RZ, R7.H1_H1 ;  /* 0x30000007ff047230 */ /* 0x000fe40000004100 */
[----:B------:R-:W-:Y:S01]  /*1890*/  FADD.FTZ R20, R27, R20 ;  /* 0x000000141b147221 */ /* 0x000fe20000010000 */
[----:B------:R-:W-:-:S02]  /*18a0*/  FADD.FTZ R17, R6, R17 ;  /* 0x0000001106117221 */ /* 0x000fc40000010000 */
[----:B------:R-:W-:Y:S01]  /*18b0*/  FADD.FTZ R11, R4, R11 ;  /* 0x0000000b040b7221 */ /* 0x000fe20000010000 */
[----:B------:R-:W-:Y:S06]  /*18c0*/  @!P0 BRA `(.L_x_5735) ;  /* 0xfffffffc00a48947 */ /* 0x000fec000383ffff */
.L_x_5734:
[----:B------:R-:W-:Y:S05]  /*18d0*/  BSYNC B1 ;  /* 0x0000000000017941 */ /* 0x000fea0003800000 */
.L_x_5733:
        /* <DEDUP_REMOVED lines=8> */
.L_x_5737:
[----:B------:R-:W-:Y:S05]  /*1960*/  BSYNC B1 ;  /* 0x0000000000017941 */ /* 0x000fea0003800000 */
.L_x_5736:
        /* <DEDUP_REMOVED lines=11> */
[----:B------:R-:W-:-:S07]  /*1a20*/  FADD.FTZ R9, R9, R4 ;  /* 0x0000000409097221 */ /* 0x000fce0000010000 */
.L_x_5739:
[----:B------:R-:W-:Y:S05]  /*1a30*/  BSYNC B1 ;  /* 0x0000000000017941 */ /* 0x000fea0003800000 */
.L_x_5738:
        /* <DEDUP_REMOVED lines=8> */
.L_x_5726:
        /* <DEDUP_REMOVED lines=23> */
.L_x_5749:
        /* <DEDUP_REMOVED lines=50> */
[----:B------:R-:W-:Y:S01]  /*1f50*/  MOV R10, RZ ;  /* 0x000000ff000a7202 */ /* 0x000fe20000000f00 */
        /* <DEDUP_REMOVED lines=235> */
.L_x_5745:
[----:B------:R-:W-:Y:S01]  /*2e10*/  LOP3.LUT R11, R10, 0xfffffffe, RZ, 0xc0, !PT ;  /* 0xfffffffe0a0b7812 */ /* 0x000fe200078ec0ff */
[----:B------:R-:W-:Y:S02]  /*2e20*/  ULDC UR38, c[0x0][0x224] ;  /* 0x0000890000267ab9 */ /* 0x000fe40000000800 */
[----:B------:R-:W-:Y:S02]  /*2e30*/  MOV R4, UR38 ;  /* 0x0000002600047c02 */ /* 0x000fe40008000f00 */
[----:B------:R-:W-:-:S05]  /*2e40*/  IADD3 R10, P1, R12, R11, RZ ;  /* 0x0000000b0c0a7210 */ /* 0x000fca0007f3e0ff */
[----:B------:R-:W-:-:S06]  /*2e50*/  IMAD.X R11, RZ, RZ, R13, P1 ;  /* 0x000000ffff0b7224 */ /* 0x000fcc00008e060d */
[----:B------:R1:W5:Y:S01]  /*2e60*/  LDG.E.U16 R11, desc[UR36][R10.64] ;  /* 0x000000240a0b7981 */ /* 0x000362000c1e1500 */
[----:B------:R-:W-:Y:S01]  /*2e70*/  IADD3 R5, R5, R4, RZ ;  /* 0x0000000405057210 */ /* 0x000fe20007ffe0ff */
        /* <DEDUP_REMOVED lines=10> */
[----:B------:R-:W-:Y:S01]  /*2f20*/  MOV R18, RZ ;  /* 0x000000ff00127202 */ /* 0x000fe20000000f00 */
[----:B------:R-:W-:Y:S01]  /*2f30*/  IMAD.MOV.U32 R19, RZ, RZ, R20 ;  /* 0x000000ffff137224 */ /* 0x000fe200078e0014 */
[----:B------:R-:W-:-:S03]  /*2f40*/  ISETP.NE.AND P1, PT, R16, 0x2, PT ;  /* 0x000000021000780c */ /* 0x000fc60003f25270 */
[----:B-1----:R-:W-:-:S05]  /*2f50*/  IMAD.HI.U32 R10, R20, UR33, R18 ;  /* 0x00000021140a7c27 */ /* 0x002fca000f8e0012 */
        /* <DEDUP_REMOVED lines=233> */
.L_x_5746:
        /* <DEDUP_REMOVED lines=254> */
.L_x_5747:
        /* <DEDUP_REMOVED lines=252> */
.L_x_5748:
        /* <DEDUP_REMOVED lines=8> */
[----:B--2--5:R-:W-:Y:S02]  /*5e10*/  HADD2.F32 R21, -RZ, R11.H0_H0 ;  /* 0x2000000bff157230 */ /* 0x024fe40000004100 */
[----:B------:R-:W-:Y:S01]  /*5e20*/  HADD2.F32 R22, -RZ, R20.H0_H0 ;  /* 0x20000014ff167230 */ /* 0x000fe20000004100 */
[----:B------:R-:W-:Y:S01]  /*5e30*/  ISETP.GE.U32.AND P1, PT, R23, R2, PT ;  /* 0x000000021700720c */ /* 0x000fe20003f26070 */
[----:B------:R-:W-:Y:S02]  /*5e40*/  HADD2.F32 R23, -RZ, R10.H0_H0 ;  /* 0x2000000aff177230 */ /* 0x000fe40000004100 */
[----:B------:R-:W-:Y:S01]  /*5e50*/  FADD.FTZ R6, R21, R6 ;  /* 0x0000000615067221 */ /* 0x000fe20000010000 */
[----:B------:R-:W-:-:S02]  /*5e60*/  FADD.FTZ R7, R22, R7 ;  /* 0x0000000716077221 */ /* 0x000fc40000010000 */
[----:B------:R-:W-:Y:S01]  /*5e70*/  FADD.FTZ R8, R23, R8 ;  /* 0x0000000817087221 */ /* 0x000fe20000010000 */
[----:B---3--:R-:W-:-:S05]  /*5e80*/  HADD2.F32 R24, -RZ, R18.H0_H0 ;  /* 0x20000012ff187230 */ /* 0x008fca0000004100 */
[----:B------:R-:W-:Y:S01]  /*5e90*/  FADD.FTZ R9, R24, R9 ;  /* 0x0000000918097221 */ /* 0x000fe20000010000 */
[----:B------:R-:W-:Y:S06]  /*5ea0*/  @!P1 BRA `(.L_x_5749) ;  /* 0xffffffbc00609947 */ /* 0x000fec000383ffff */
[----:B------:R-:W-:Y:S05]  /*5eb0*/  BSYNC B2 ;  /* 0x0000000000027941 */ /* 0x000fea0003800000 */
.L_x_5744:
[----:B------:R-:W-:-:S07]  /*5ec0*/  PRMT R22, R18, 0x7610, R22 ;  /* 0x0000761012167816 */ /* 0x000fce0000000016 */
.L_x_5743:
[----:B------:R-:W-:Y:S05]  /*5ed0*/  BSYNC B1 ;  /* 0x0000000000017941 */ /* 0x000fea0003800000 */
.L_x_5742:
        /* <DEDUP_REMOVED lines=280> */
.L_x_5752:
[----:B------:R-:W-:-:S04]  /*7060*/  LOP3.LUT R11, R11, 0xfffffffe, RZ, 0xc0, !PT ;  /* 0xfffffffe0b0b7812 */ /* 0x000fc800078ec0ff */
[----:B0-----:R-:W-:-:S05]  /*7070*/  IADD3 R16, P2, R12, R11, RZ ;  /* 0x0000000b0c107210 */ /* 0x001fca0007f5e0ff */
        /* <DEDUP_REMOVED lines=279> */
.L_x_5753:
        /* <DEDUP_REMOVED lines=281> */
.L_x_5754:
        /* <DEDUP_REMOVED lines=281> */
.L_x_5755:
[----:B------:R-:W-:-:S04]  /*a510*/  LOP3.LUT R23, R22, 0xfffffffe, RZ, 0xc0, !PT ;  /* 0xfffffffe16177812 */ /* 0x000fc800078ec0ff */
[----:B------:R-:W-:-:S05]  /*a520*/  IADD3 R22, P1, R12, R23, RZ ;  /* 0x000000170c167210 */ /* 0x000fca0007f3e0ff */
[----:B------:R-:W-:-:S05]  /*a530*/  IMAD.X R23, RZ, RZ, R13, P1 ;  /* 0x000000ffff177224 */ /* 0x000fca00008e060d */
[----:B------:R1:W5:Y:S03]  /*a540*/  LDG.E.U16 R22, desc[UR36][R22.64] ;  /* 0x0000002416167981 */ /* 0x000366000c1e1500 */
.L_x_5751:
[----:B------:R-:W-:Y:S05]  /*a550*/  BSYNC B1 ;  /* 0x0000000000017941 */ /* 0x000fea0003800000 */
.L_x_5750:
[----:B------:R-:W-:Y:S04]  /*a560*/  BSSY B1, `(.L_x_5756) ;  /* 0x0000012000017945 */ /* 0x000fe80003800000 */
[----:B------:R-:W-:Y:S05]  /*a570*/  @P0 BRA `(.L_x_5757) ;  /* 0x0000000000400947 */ /* 0x000fea0003800000 */
[----:B------:R-:W-:Y:S01]  /*a580*/  IADD3 R5, R5, R4, RZ ;  /* 0x0000000405057210 */ /* 0x000fe20007ffe0ff */
[----:B-----5:R-:W-:-:S03]  /*a590*/  HADD2.F32 R11, -RZ, R11.H0_H0 ;  /* 0x2000000bff0b7230 */ /* 0x020fc60000004100 */
[----:B------:R-:W-:Y:S02]  /*a5a0*/  ISETP.GE.U32.AND P0, PT, R5, R2, PT ;  /* 0x000000020500720c */ /* 0x000fe40003f06070 */
[----:B------:R-:W-:-:S11]  /*a5b0*/  FADD.FTZ R6, R6, R11 ;  /* 0x0000000b06067221 */ /* 0x000fd60000010000 */
[----:B------:R-:W-:Y:S05]  /*a5c0*/  @P0 BRA `(.L_x_5757) ;  /* 0x00000000002c0947 */ /* 0x000fea0003800000 */
[----:B------:R-:W-:Y:S01]  /*a5d0*/  IADD3 R5, R5, R4, RZ ;  /* 0x0000000405057210 */ /* 0x000fe20007ffe0ff */
[----:B------:R-:W-:-:S03]  /*a5e0*/  HADD2.F32 R20, -RZ, R20.H0_H0 ;  /* 0x20000014ff147230 */ /* 0x000fc60000004100 */
[----:B------:R-:W-:Y:S02]  /*a5f0*/  ISETP.GE.U32.AND P0, PT, R5, R2, PT ;  /* 0x000000020500720c */ /* 0x000fe40003f06070 */
[----:B------:R-:W-:-:S11]  /*a600*/  FADD.FTZ R7, R7, R20 ;  /* 0x0000001407077221 */ /* 0x000fd60000010000 */
[----:B------:R-:W-:Y:S05]  /*a610*/  @P0 BRA `(.L_x_5757) ;  /* 0x0000000000180947 */ /* 0x000fea0003800000 */
[----:B------:R-:W-:-:S05]  /*a620*/  IMAD.IADD R5, R5, 0x1, R4 ;  /* 0x0000000105057824 */ /* 0x000fca00078e0204 */
[----:B------:R-:W-:Y:S01]  /*a630*/  ISETP.GE.U32.AND P0, PT, R5, R2, PT ;  /* 0x000000020500720c */ /* 0x000fe20003f06070 */
[----:B------:R-:W-:-:S05]  /*a640*/  HADD2.F32 R5, -RZ, R10.H0_H0 ;  /* 0x2000000aff057230 */ /* 0x000fca0000004100 */
[----:B------:R-:W-:-:S07]  /*a650*/  FADD.FTZ R8, R8, R5 ;  /* 0x0000000508087221 */ /* 0x000fce0000010000 */
[----:B------:R-:W-:-:S05]  /*a660*/  @!P0 HADD2.F32 R22, -RZ, R22.H0_H0 ;  /* 0x20000016ff168230 */ /* 0x000fca0000004100 */
[----:B------:R-:W-:-:S07]  /*a670*/  @!P0 FADD.FTZ R9, R9, R22 ;  /* 0x0000001609098221 */ /* 0x000fce0000010000 */
.L_x_5757:
[----:B------:R-:W-:Y:S05]  /*a680*/  BSYNC B1 ;  /* 0x0000000000017941 */ /* 0x000fea0003800000 */
.L_x_5756:
[----:B------:R-:W-:-:S04]  /*a690*/  FADD.FTZ R7, R6, R7 ;  /* 0x0000000706077221 */ /* 0x000fc80000010000 */
[----:B------:R-:W-:-:S04]  /*a6a0*/  FADD.FTZ R8, R7, R8 ;  /* 0x0000000807087221 */ /* 0x000fc80000010000 */
[----:B0-----:R-:W-:Y:S01]  /*a6b0*/  FADD.FTZ R16, R8, R9 ;  /* 0x0000000908107221 */ /* 0x001fe20000010000 */
[----:B------:R-:W-:Y:S06]  /*a6c0*/  BRA `(.L_x_5725) ;  /* 0x0000000800b47947 */ /* 0x000fec0003800000 */
.L_x_5741:
        /* <DEDUP_REMOVED lines=10> */
.L_x_5761:
        /* <DEDUP_REMOVED lines=21> */
[----:B-----5:R-:W-:Y:S02]  /*a8c0*/  HADD2.F32 R26, -RZ, R18.H0_H0 ;  /* 0x20000012ff1a7230 */ /* 0x020fe40000004100 */
[----:B------:R-:W-:Y:S01]  /*a8d0*/  FADD.FTZ R6, R23, R6 ;  /* 0x0000000617067221 */ /* 0x000fe20000010000 */
[----:B------:R-:W-:Y:S01]  /*a8e0*/  FADD.FTZ R7, R24, R7 ;  /* 0x0000000718077221 */ /* 0x000fe20000010000 */
[----:B------:R-:W-:Y:S01]  /*a8f0*/  FADD.FTZ R20, R25, R20 ;  /* 0x0000001419147221 */ /* 0x000fe20000010000 */
[----:B------:R-:W-:Y:S01]  /*a900*/  FADD.FTZ R21, R26, R21 ;  /* 0x000000151a157221 */ /* 0x000fe20000010000 */
[----:B------:R-:W-:Y:S06]  /*a910*/  @!P0 BRA `(.L_x_5761) ;  /* 0xfffffffc00948947 */ /* 0x000fec000383ffff */
[----:B------:R-:W-:Y:S05]  /*a920*/  BSYNC B2 ;  /* 0x0000000000027941 */ /* 0x000fea0003800000 */
.L_x_5760:
[----:B------:R-:W-:Y:S02]  /*a930*/  PRMT R16, R11, 0x7610, R16 ;  /* 0x000076100b107816 */ /* 0x000fe40000000010 */
[----:B------:R-:W-:Y:S02]  /*a940*/  PRMT R10, R8, 0x7610, R10 ;  /* 0x00007610080a7816 */ /* 0x000fe4000000000a */
[----:B------:R-:W-:-:S07]  /*a950*/  PRMT R11, R18, 0x7610, R11 ;  /* 0x00007610120b7816 */ /* 0x000fce000000000b */
.L_x_5759:
[----:B------:R-:W-:Y:S05]  /*a960*/  BSYNC B1 ;  /* 0x0000000000017941 */ /* 0x000fea0003800000 */
.L_x_5758:
        /* <DEDUP_REMOVED lines=23> */
.L_x_5763:
[----:B------:R-:W-:Y:S05]  /*aae0*/  BSYNC B1 ;  /* 0x0000000000017941 */ /* 0x000fea0003800000 */
.L_x_5762:
[----:B------:R-:W-:Y:S04]  /*aaf0*/  BSSY B1, `(.L_x_5764) ;  /* 0x0000012000017945 */ /* 0x000fe80003800000 */
[----:B------:R-:W-:Y:S05]  /*ab00*/  @P1 BRA `(.L_x_5765) ;  /* 0x0000000000401947 */ /* 0x000fea0003800000 */
[----:B0-----:R-:W-:Y:S01]  /*ab10*/  IADD3 R9, R5, R4, RZ ;  /* 0x0000000405097210 */ /* 0x001fe20007ffe0ff */
[----:B-----5:R-:W-:-:S03]  /*ab20*/  HADD2.F32 R5, -RZ, R10.H0_H0 ;  /* 0x2000000aff057230 */ /* 0x020fc60000004100 */
[----:B------:R-:W-:Y:S02]  /*ab30*/  ISETP.GE.U32.AND P0, PT, R9, R2, PT ;  /* 0x000000020900720c */ /* 0x000fe40003f06070 */
[----:B------:R-:W-:-:S11]  /*ab40*/  FADD.FTZ R6, R6, R5 ;  /* 0x0000000506067221 */ /* 0x000fd60000010000 */
[----:B------:R-:W-:Y:S05]  /*ab50*/  @P0 BRA `(.L_x_5765) ;  /* 0x00000000002c0947 */ /* 0x000fea0003800000 */
[----:B------:R-:W-:Y:S02]  /*ab60*/  IMAD.IADD R5, R9, 0x1, R4 ;  /* 0x0000000109057824 */ /* 0x000fe400078e0204 */
[----:B------:R-:W-:-:S03]  /*ab70*/  HADD2.F32 R16, -RZ, R16.H0_H0 ;  /* 0x20000010ff107230 */ /* 0x000fc60000004100 */
[----:B------:R-:W-:Y:S02]  /*ab80*/  ISETP.GE.U32.AND P0, PT, R5, R2, PT ;  /* 0x000000020500720c */ /* 0x000fe40003f06070 */
[----:B------:R-:W-:-:S11]  /*ab90*/  FADD.FTZ R7, R7, R16 ;  /* 0x0000001007077221 */ /* 0x000fd60000010000 */
[----:B------:R-:W-:Y:S05]  /*aba0*/  @P0 BRA `(.L_x_5765) ;  /* 0x0000000000180947 */ /* 0x000fea0003800000 */
[----:B------:R-:W-:Y:S01]  /*abb0*/  IADD3 R5, R5, R4, RZ ;  /* 0x0000000405057210 */ /* 0x000fe20007ffe0ff */
[----:B------:R-:W-:-:S03]  /*abc0*/  HADD2.F32 R17, -RZ, R17.H0_H0 ;  /* 0x20000011ff117230 */ /* 0x000fc60000004100 */
[----:B------:R-:W-:Y:S02]  /*abd0*/  ISETP.GE.U32.AND P0, PT, R5, R2, PT ;  /* 0x000000020500720c */ /* 0x000fe40003f06070 */
[----:B------:R-:W-:-:S11]  /*abe0*/  FADD.FTZ R20, R20, R17 ;  /* 0x0000001114147221 */ /* 0x000fd60000010000 */
[----:B------:R-:W-:-:S05]  /*abf0*/  @!P0 HADD2.F32 R2, -RZ, R11.H0_H0 ;  /* 0x2000000bff028230 */ /* 0x000fca0000004100 */
[----:B------:R-:W-:-:S07]  /*ac00*/  @!P0 FADD.FTZ R21, R21, R2 ;  /* 0x0000000215158221 */ /* 0x000fce0000010000 */
.L_x_5765:
[----:B------:R-:W-:Y:S05]  /*ac10*/  BSYNC B1 ;  /* 0x0000000000017941 */ /* 0x000fea0003800000 */
.L_x_5764:
[----:B------:R-:W-:-:S04]  /*ac20*/  FADD.FTZ R7, R7, R6 ;  /* 0x0000000607077221 */ /* 0x000fc80000010000 */
[----:B-----5:R-:W-:-:S04]  /*ac30*/  FADD.FTZ R16, R7, R20 ;  /* 0x0000001407107221 */ /* 0x020fc80000010000 */
[----:B------:R-:W-:Y:S01]  /*ac40*/  FADD.FTZ R16, R16, R21 ;  /* 0x0000001510107221 */ /* 0x000fe20000010000 */
[----:B------:R-:W-:Y:S06]  /*ac50*/  BRA `(.L_x_5725) ;  /* 0x0000000400507947 */ /* 0x000fec0003800000 */
.L_x_5740:
[----:B------:R-:W0:Y:S01]  /*ac60*/  LDC R4, c[0x0][0x224] ;  /* 0x00008900ff047b82 */ /* 0x000e220000000800 */
[----:B------:R-:W-:Y:S01]  /*ac70*/  BSSY B1, `(.L_x_5766) ;  /* 0x0000028000017945 */ /* 0x000fe20003800000 */
[----:B------:R-:W-:-:S06]  /*ac80*/  MOV R17, R5 ;  /* 0x0000000500117202 */ /* 0x000fcc0000000f00 */
        /* <DEDUP_REMOVED lines=10> */
.L_x_5769:
        /* <DEDUP_REMOVED lines=24> */
.L_x_5768:
[----:B------:R-:W-:Y:S02]  /*aeb0*/  PRMT R18, R10, 0x7610, R18 ;  /* 0x000076100a127816 */ /* 0x000fe40000000012 */
[----:B------:R-:W-:Y:S02]  /*aec0*/  PRMT R19, R20, 0x7610, R19 ;  /* 0x0000761014137816 */ /* 0x000fe40000000013 */
[----:B------:R-:W-:Y:S02]  /*aed0*/  PRMT R11, R8, 0x7610, R11 ;  /* 0x00007610080b7816 */ /* 0x000fe4000000000b */
[----:B------:R-:W-:-:S07]  /*aee0*/  PRMT R10, R22, 0x7610, R10 ;  /* 0x00007610160a7816 */ /* 0x000fce000000000a */
.L_x_5767:
[----:B------:R-:W-:Y:S05]  /*aef0*/  BSYNC B1 ;  /* 0x0000000000017941 */ /* 0x000fea0003800000 */
.L_x_5766:
        /* <DEDUP_REMOVED lines=19> */
.L_x_5771:
[----:B------:R-:W-:Y:S05]  /*b030*/  BSYNC B1 ;  /* 0x0000000000017941 */ /* 0x000fea0003800000 */
.L_x_5770:
[----:B------:R-:W-:Y:S04]  /*b040*/  BSSY B1, `(.L_x_5772) ;  /* 0x0000012000017945 */ /* 0x000fe80003800000 */
[----:B------:R-:W-:Y:S05]  /*b050*/  @P1 BRA `(.L_x_5773) ;  /* 0x0000000000401947 */ /* 0x000fea0003800000 */
[----:B0-----:R-:W-:Y:S02]  /*b060*/  IMAD.IADD R9, R17, 0x1, R4 ;  /* 0x0000000111097824 */ /* 0x001fe400078e0204 */
        /* <DEDUP_REMOVED lines=15> */
.L_x_5773:
[----:B------:R-:W-:Y:S05]  /*b160*/  BSYNC B1 ;  /* 0x0000000000017941 */ /* 0x000fea0003800000 */
.L_x_5772:
[----:B------:R-:W-:-:S04]  /*b170*/  FADD.FTZ R6, R6, R7 ;  /* 0x0000000706067221 */ /* 0x000fc80000010000 */
[----:B------:R-:W-:-:S04]  /*b180*/  FADD.FTZ R5, R6, R5 ;  /* 0x0000000506057221 */ /* 0x000fc80000010000 */
[----:B------:R-:W-:-:S07]  /*b190*/  FADD.FTZ R16, R5, R16 ;  /* 0x0000001005107221 */ /* 0x000fce0000010000 */
.L_x_5725:
[----:B------:R-:W-:Y:S05]  /*b1a0*/  BSYNC B0 ;  /* 0x0000000000007941 */ /* 0x000fea0003800000 */
.L_x_5724:
        /* <DEDUP_REMOVED lines=16> */
.L_x_5775:
        /* <DEDUP_REMOVED lines=12> */
.L_x_5774:
        /* <DEDUP_REMOVED lines=19> */
.L_x_5778:
        /* <DEDUP_REMOVED lines=12> */
.L_x_5777:
[----:B------:R-:W-:Y:S01]  /*b560*/  BAR.SYNC.DEFER_BLOCKING 0x0 ;  /* 0x0000000000007b1d */ /* 0x000fe20000010000 */
[----:B------:R-:W-:-:S13]  /*b570*/  ISETP.GE.AND P0, PT, R2, 0x2, PT ;  /* 0x000000020200780c */ /* 0x000fda0003f06270 */
[----:B------:R-:W-:Y:S05]  /*b580*/  @!P0 BRA `(.L_x_5776) ;  /* 0x0000000000188947 */ /* 0x000fea0003800000 */
[----:B------:R-:W-:-:S11]  /*b590*/  HFMA2.MMA R5, -RZ, RZ, 0, 5.9604644775390625e-08 ;  /* 0x00000001ff057435 */ /* 0x000fd600000001ff */
.L_x_5779:
[----:B------:R0:W2:Y:S02]  /*b5a0*/  SHFL.DOWN PT, R7, R16, R5, 0x1f ;  /* 0x08001f0510077589 */ /* 0x0000a400000e0000 */
[----:B0-----:R-:W-:-:S04]  /*b5b0*/  SHF.L.U32 R5, R5, 0x1, RZ ;  /* 0x0000000105057819 */ /* 0x001fc800000006ff */
[----:B------:R-:W-:Y:S01]  /*b5c0*/  ISETP.GE.AND P0, PT, R5, R2, PT ;  /* 0x000000020500720c */ /* 0x000fe20003f06270 */
[----:B--2---:R-:W-:-:S12]  /*b5d0*/  FADD.FTZ R16, R7, R16 ;  /* 0x0000001007107221 */ /* 0x004fd80000010000 */
[----:B------:R-:W-:Y:S05]  /*b5e0*/  @!P0 BRA `(.L_x_5779) ;  /* 0xfffffffc00ec8947 */ /* 0x000fea000383ffff */
.L_x_5776:
        /* <DEDUP_REMOVED lines=277> */
.L_x_5780:
        /* <DEDUP_REMOVED lines=296> */
.L_x_5782:
        /* <DEDUP_REMOVED lines=17> */
.L_x_5784:
[----:B0-----:R-:W-:Y:S05]  /*dad0*/  BSYNC B0 ;  /* 0x0000000000007941 */ /* 0x001fea0003800000 */
.L_x_5783:
        /* <DEDUP_REMOVED lines=14> */
.L_x_5786:
[----:B------:R-:W-:Y:S05]  /*dbc0*/  BSYNC B0 ;  /* 0x0000000000007941 */ /* 0x000fea0003800000 */
.L_x_5785:
        /* <DEDUP_REMOVED lines=35> */
.L_x_5788:
[----:B------:R-:W-:Y:S05]  /*de00*/  BSYNC B0 ;  /* 0x0000000000007941 */ /* 0x000fea0003800000 */
.L_x_5787:
        /* <DEDUP_REMOVED lines=31> */
.L_x_5793:
        /* <DEDUP_REMOVED lines=8> */
.L_x_5792:
[----:B------:R-:W-:Y:S05]  /*e080*/  BRA `(.L_x_5791) ;  /* 0x0000000000447947 */ /* 0x000fea0003800000 */
.L_x_5790:
        /* <DEDUP_REMOVED lines=9> */
.L_x_5794:
        /* <DEDUP_REMOVED lines=8> */
.L_x_5791:
[----:B------:R-:W-:Y:S05]  /*e1a0*/  BSYNC B0 ;  /* 0x0000000000007941 */ /* 0x000fea0003800000 */
.L_x_5789:
        /* <DEDUP_REMOVED lines=13> */
.L_x_5796:
        /* <DEDUP_REMOVED lines=12> */
.L_x_5795:
        /* <DEDUP_REMOVED lines=10> */
.L_x_5799:
        /* <DEDUP_REMOVED lines=12> */
.L_x_5798:
[----:B------:R-:W-:Y:S01]  /*e4a0*/  BAR.SYNC.DEFER_BLOCKING 0x0 ;  /* 0x0000000000007b1d */ /* 0x000fe20000010000 */
[----:B------:R-:W-:-:S13]  /*e4b0*/  ISETP.GE.AND P0, PT, R2, 0x2, PT ;  /* 0x000000020200780c */ /* 0x000fda0003f06270 */
[----:B------:R-:W-:Y:S05]  /*e4c0*/  @!P0 BRA `(.L_x_5797) ;  /* 0x0000000000188947 */ /* 0x000fea0003800000 */
[----:B------:R-:W-:-:S07]  /*e4d0*/  IMAD.MOV.U32 R3, RZ, RZ, 0x1 ;  /* 0x00000001ff037424 */ /* 0x000fce00078e00ff */
.L_x_5800:
[----:B0-----:R0:W2:Y:S02]  /*e4e0*/  SHFL.DOWN PT, R9, R16, R3, 0x1f ;  /* 0x08001f0310097589 */ /* 0x0010a400000e0000 */
[----:B0-----:R-:W-:-:S04]  /*e4f0*/  SHF.L.U32 R3, R3, 0x1, RZ ;  /* 0x0000000103037819 */ /* 0x001fc800000006ff */
[----:B------:R-:W-:Y:S01]  /*e500*/  ISETP.GE.AND P0, PT, R3, R2, PT ;  /* 0x000000020300720c */ /* 0x000fe20003f06270 */
[----:B--2---:R-:W-:-:S12]  /*e510*/  FADD.FTZ R16, R9, R16 ;  /* 0x0000001009107221 */ /* 0x004fd80000010000 */
[----:B------:R-:W-:Y:S05]  /*e520*/  @!P0 BRA `(.L_x_5800) ;  /* 0xfffffffc00ec8947 */ /* 0x000fea000383ffff */
.L_x_5797:
        /* <DEDUP_REMOVED lines=11> */
.L_x_5802:
        /* <DEDUP_REMOVED lines=20> */
.L_x_5804:
[----:B------:R-:W-:Y:S02]  /*e720*/  ULDC.64 UR4, c[0x0][0x5f0] ;  /* 0x00017c0000047ab9 */ /* 0x000fe40000000a00 */
[----:B------:R-:W-:-:S04]  /*e730*/  IADD3 R2, P0, R17, UR4, RZ ;  /* 0x0000000411027c10 */ /* 0x000fc8000ff1e0ff */
[----:B------:R-:W-:-:S05]  /*e740*/  IADD3.X R3, RZ, UR5, RZ, P0, !PT ;  /* 0x00000005ff037c10 */ /* 0x000fca00087fe4ff */
[----:B------:R-:W-:Y:S01]  /*e750*/  STG.E desc[UR36][R2.64], R16 ;  /* 0x0000001002007986 */ /* 0x000fe2000c101924 */
[----:B------:R-:W-:Y:S05]  /*e760*/  EXIT ;  /* 0x000000000000794d */ /* 0x000fea0003800000 */
.L_x_5803:
[----:B------:R-:W-:Y:S01]  /*e770*/  STG.E desc[UR36][R4.64], R16 ;  /* 0x0000001004007986 */ /* 0x000fe2000c101924 */
[----:B------:R-:W-:Y:S05]  /*e780*/  EXIT ;  /* 0x000000000000794d */ /* 0x000fea0003800000 */
.L_x_5801:
[----:B------:R-:W-:Y:S01]  /*e790*/  ISETP.NE.AND P0, PT, RZ, UR38, PT ;  /* 0x00000026ff007c0c */ /* 0x000fe2000bf05270 */
[----:B------:R-:W-:Y:S02]  /*e7a0*/  ULDC.U8 UR4, c[0x0][0x621] ;  /* 0x0001884000047ab9 */ /* 0x000fe40000000000 */
[----:B------:R-:W-:-:S10]  /*e7b0*/  ISETP.NE.AND P1, PT, RZ, UR4, PT ;  /* 0x00000004ff007c0c */ /* 0x000fd4000bf25270 */
[----:B------:R-:W-:Y:S05]  /*e7c0*/  @!P0 BRA `(.L_x_5805) ;  /* 0x0000000000088947 */ /* 0x000fea0003800000 */
[----:B------:R-:W0:Y:S02]  /*e7d0*/  LDG.E R3, desc[UR36][R6.64] ;  /* 0x0000002406037981 */ /* 0x000e24000c1e1900 */
[----:B0-----:R-:W-:-:S07]  /*e7e0*/  FADD.FTZ R16, R16, R3 ;  /* 0x0000000310107221 */ /* 0x001fce0000010000 */
.L_x_5805:
        /* <DEDUP_REMOVED lines=20> */
.L_x_5807:
[----:B------:R-:W-:Y:S02]  /*e930*/  ULDC.64 UR4, c[0x0][0x5f0] ;  /* 0x00017c0000047ab9 */ /* 0x000fe40000000a00 */
[----:B------:R-:W-:-:S05]  /*e940*/  IADD3 R2, P0, R17, UR4, RZ ;  /* 0x0000000411027c10 */ /* 0x000fca000ff1e0ff */
[----:B------:R-:W-:-:S05]  /*e950*/  IMAD.X R3, RZ, RZ, UR5, P0 ;  /* 0x00000005ff037e24 */ /* 0x000fca00080e06ff */
[----:B------:R-:W-:Y:S01]  /*e960*/  STG.E desc[UR36][R2.64], R16 ;  /* 0x0000001002007986 */ /* 0x000fe2000c101924 */
[----:B------:R-:W-:Y:S05]  /*e970*/  EXIT ;  /* 0x000000000000794d */ /* 0x000fea0003800000 */
.L_x_5806:
[----:B------:R-:W-:Y:S01]  /*e980*/  STG.E desc[UR36][R6.64], R16 ;  /* 0x0000001006007986 */ /* 0x000fe2000c101924 */
[----:B------:R-:W-:Y:S05]  /*e990*/  EXIT ;  /* 0x000000000000794d */ /* 0x000fea0003800000 */
.L_x_5781:
        /* <DEDUP_REMOVED lines=21> */
.L_x_5809:
        /* <DEDUP_REMOVED lines=20> */
.L_x_5811:
[----:B------:R-:W-:Y:S02]  /*ec30*/  ULDC.64 UR4, c[0x0][0x5f0] ;  /* 0x00017c0000047ab9 */ /* 0x000fe40000000a00 */
[----:B------:R-:W-:-:S04]  /*ec40*/  IADD3 R2, P0, R17, UR4, RZ ;  /* 0x0000000411027c10 */ /* 0x000fc8000ff1e0ff */
[----:B------:R-:W-:-:S05]  /*ec50*/  IADD3.X R3, RZ, UR5, RZ, P0, !PT ;  /* 0x00000005ff037c10 */ /* 0x000fca00087fe4ff */
[----:B------:R-:W-:Y:S01]  /*ec60*/  STG.E desc[UR36][R2.64], R16 ;  /* 0x0000001002007986 */ /* 0x000fe2000c101924 */
[----:B------:R-:W-:Y:S05]  /*ec70*/  EXIT ;  /* 0x000000000000794d */ /* 0x000fea0003800000 */
.L_x_5810:
[----:B------:R-:W-:Y:S01]  /*ec80*/  STG.E desc[UR36][R4.64], R16 ;  /* 0x0000001004007986 */ /* 0x000fe2000c101924 */
[----:B------:R-:W-:Y:S05]  /*ec90*/  EXIT ;  /* 0x000000000000794d */ /* 0x000fea0003800000 */
.L_x_5808:
[----:B------:R-:W-:Y:S01]  /*eca0*/  ISETP.NE.AND P0, PT, RZ, UR38, PT ;  /* 0x00000026ff007c0c */ /* 0x000fe2000bf05270 */
[----:B------:R-:W-:Y:S02]  /*ecb0*/  ULDC.U8 UR4, c[0x0][0x621] ;  /* 0x0001884000047ab9 */ /* 0x000fe40000000000 */
[----:B------:R-:W-:-:S10]  /*ecc0*/  ISETP.NE.AND P1, PT, RZ, UR4, PT ;  /* 0x00000004ff007c0c */ /* 0x000fd4000bf25270 */
[----:B------:R-:W-:Y:S05]  /*ecd0*/  @!P0 BRA `(.L_x_5812) ;  /* 0x0000000000088947 */ /* 0x000fea0003800000 */
[----:B------:R-:W2:Y:S02]  /*ece0*/  LDG.E R3, desc[UR36][R6.64] ;  /* 0x0000002406037981 */ /* 0x000ea4000c1e1900 */
[----:B--2---:R-:W-:-:S07]  /*ecf0*/  FADD.FTZ R16, R16, R3 ;  /* 0x0000000310107221 */ /* 0x004fce0000010000 */
.L_x_5812:
        /* <DEDUP_REMOVED lines=20> */
.L_x_5814:
[----:B------:R-:W-:Y:S02]  /*ee40*/  ULDC.64 UR4, c[0x0][0x5f0] ;  /* 0x00017c0000047ab9 */ /* 0x000fe40000000a00 */
[----:B------:R-:W-:-:S04]  /*ee50*/  IADD3 R2, P0, R17, UR4, RZ ;  /* 0x0000000411027c10 */ /* 0x000fc8000ff1e0ff */
[----:B------:R-:W-:-:S05]  /*ee60*/  IADD3.X R3, RZ, UR5, RZ, P0, !PT ;  /* 0x00000005ff037c10 */ /* 0x000fca00087fe4ff */
[----:B------:R-:W-:Y:S01]  /*ee70*/  STG.E desc[UR36][R2.64], R16 ;  /* 0x0000001002007986 */ /* 0x000fe2000c101924 */
[----:B------:R-:W-:Y:S05]  /*ee80*/  EXIT ;  /* 0x000000000000794d */ /* 0x000fea0003800000 */
.L_x_5813:
[----:B------:R-:W-:Y:S01]  /*ee90*/  STG.E desc[UR36][R6.64], R16 ;  /* 0x0000001006007986 */ /* 0x000fe2000c101924 */
[----:B------:R-:W-:Y:S05]  /*eea0*/  EXIT ;  /* 0x000000000000794d */ /* 0x000fea0003800000 */
.L_x_5815:
        /* <DEDUP_REMOVED lines=13> */
.L_x_9860:


//--------------------- .text._ZN2at6native13reduce_kernelILi256ELi2ENS0_8ReduceOpIN3c104HalfENS0_14func_wrapper_tIfZNS0_11sum_functorIS4_ffEclERNS_14TensorIteratorEEUlffE_EEjfLi4ELi8EEEEEvT1_ --------------------------
	.section	.text._ZN2at6native13reduce_kernelILi256ELi2ENS0_8ReduceOpIN3c104HalfENS0_14func_wrapper_tIfZNS0_11sum_functorIS4_ffEclERNS_14TensorIteratorEEUlffE_EEjfLi4ELi8EEEEEvT1_,"ax",@progbits
	.align	128
        .global         _ZN2at6native13reduce_kernelILi256ELi2ENS0_8ReduceOpIN3c104HalfENS0_14func_wrapper_tIfZNS0_11sum_functorIS4_ffEclERNS_14TensorIteratorEEUlffE_EEjfLi4ELi8EEEEEvT1_
        .type           _ZN2at6native13reduce_kernelILi256ELi2ENS0_8ReduceOpIN3c104HalfENS0_14func_wrapper_tIfZNS0_11sum_functorIS4_ffEclERNS_14TensorIteratorEEUlffE_EEjfLi4ELi8EEEEEvT1_,@function
        .size           _ZN2at6native13reduce_kernelILi256ELi2ENS0_8ReduceOpIN3c104HalfENS0_14func_wrapper_tIfZNS0_11sum_functorIS4_ffEclERNS_14TensorIteratorEEUlffE_EEjfLi4ELi8EEEEEvT1_,(.L_x_9861 - _ZN2at6native13reduce_kernelILi256ELi2ENS0_8ReduceOpIN3c104HalfENS0_14func_wrapper_tIfZNS0_11sum_functorIS4_ffEclERNS_14TensorIteratorEEUlffE_EEjfLi4ELi8EEEEEvT1_)
        .other          _ZN2at6native13reduce_kernelILi256ELi2ENS0_8ReduceOpIN3c104HalfENS0_14func_wrapper_tIfZNS0_11sum_functorIS4_ffEclERNS_14TensorIteratorEEUlffE_EEjfLi4ELi8EEEEEvT1_,@"STO_CUDA_ENTRY STV_DEFAULT"
_ZN2at6native13reduce_kernelILi256ELi2ENS0_8ReduceOpIN3c104HalfENS0_14func_wrapper_tIfZNS0_11sum_functorIS4_ffEclERNS_14TensorIteratorEEUlffE_EEjfLi4ELi8EEEEEvT1_:
.text._ZN2at6native13reduce_kernelILi256ELi2ENS0_8ReduceOpIN3c104HalfENS0_14func_wrapper_tIfZNS0_11sum_functorIS4_ffEclERNS_14TensorIteratorEEUlffE_EEjfLi4ELi8EEEEEvT1_:
        /* <DEDUP_REMOVED lines=288> */
.L_x_5816:
        /* <DEDUP_REMOVED lines=35> */
[----:B------:R-:W-:Y:S01]  /*1430*/  HFMA2.MMA R8, -RZ, RZ, 0, 2.8789043426513671875e-05 ;  /* 0x000001e3ff087435 */ /* 0x000fe200000001ff */
        /* <DEDUP_REMOVED lines=8> */
.L_x_5820:
        /* <DEDUP_REMOVED lines=25> */
.L_x_5826:
[----:B------:R-:W-:Y:S05]  /*1650*/  BSYNC B2 ;  /* 0x0000000000027941 */ /* 0x000fea0003800000 */
.L_x_5825:
        /* <DEDUP_REMOVED lines=11> */
.L_x_5824:
[----:B------:R-:W-:Y:S05]  /*1710*/  BSYNC B1 ;  /* 0x0000000000017941 */ /* 0x000fea0003800000 */
.L_x_5823:
[----:B------:R-:W0:Y:S01]  /*1720*/  LDC R5, c[0x0][0x21c] ;  /* 0x00008700ff057b82 */ /* 0x000e220000000800 */
[----:B------:R-:W-:-:S04]  /*1730*/  IADD3 R3, P0, -R6, 0x8, RZ ;  /* 0x0000000806037810 */ /* 0x000fc80007f1e1ff */
[----:B------:R-:W-:Y:S01]  /*1740*/  LEA R18, P1, R3, R18, 0x1 ;  /* 0x0000001203127211 */ /* 0x000fe200078208ff */
[----:B------:R-:W-:-:S05]  /*1750*/  IMAD.X R4, RZ, RZ, -0x1, P0 ;  /* 0xffffffffff047424 */ /* 0x000fca00000e06ff */
[----:B------:R-:W-:Y:S02]  /*1760*/  LEA.HI.X R19, R3, R19, R4, 0x1, P1 ;  /* 0x0000001303137211 */ /* 0x000fe400008f0c04 */
[----:B0-----:R-:W-:-:S07]  /*1770*/  IADD3 R14, R6, -0x8, R5 ;  /* 0xfffffff8060e7810 */ /* 0x001fce0007ffe005 */
.L_x_5822:
[----:B------:R-:W-:Y:S05]  /*1780*/  BSYNC B0 ;  /* 0x0000000000007941 */ /* 0x000fea0003800000 */
.L_x_5821:
[----:B------:R-:W0:Y:S01]  /*1790*/  LDC.64 R4, c[0x0][0x230] ;  /* 0x00008c00ff047b82 */ /* 0x000e220000000a00 */
[----:B------:R-:W-:Y:S01]  /*17a0*/  BSSY B0, `(.L_x_5827) ;  /* 0x000002c000007945 */ /* 0x000fe20003800000 */
[----:B------:R-:W-:Y:S01]  /*17b0*/  ISETP.NE.AND P2, PT, R2, RZ, PT ;  /* 0x000000ff0200720c */ /* 0x000fe20003f45270 */
[--C-:B------:R-:W-:Y:S01]  /*17c0*/  IMAD.MOV.U32 R11, RZ, RZ, R8.reuse ;  /* 0x000000ffff0b7224 */ /* 0x100fe200078e0008 */
[-C--:B------:R-:W-:Y:S01]  /*17d0*/  MOV R10, R8.reuse ;  /* 0x00000008000a7202 */ /* 0x080fe20000000f00 */
        /* <DEDUP_REMOVED lines=13> */
[----:B------:R-:W-:Y:S01]  /*18b0*/  IMAD.MOV.U32 R12, RZ, RZ, R8 ;  /* 0x000000ffff0c7224 */ /* 0x000fe200078e0008 */
[-C--:B------:R-:W-:Y:S02]  /*18c0*/  MOV R11, R8.reuse ;  /* 0x00000008000b7202 */ /* 0x080fe40000000f00 */
[-C--:B------:R-:W-:Y:S02]  /*18d0*/  MOV R13, R8.reuse ;  /* 0x00000008000d7202 */ /* 0x080fe40000000f00 */
[----:B------:R-:W-:-:S07]  /*18e0*/  MOV R9, R8 ;  /* 0x0000000800097202 */ /* 0x000fce0000000f00 */
.L_x_5829:
[----:B------:R-:W-:Y:S01]  /*18f0*/  IMAD.WIDE.U32 R4, R21, 0x10, R18 ;  /* 0x0000001015047825 */ /* 0x000fe200078e0012 */
[----:B------:R-:W-:-:S05]  /*1900*/  ULDC UR4, c[0x0][0x224] ;  /* 0x0000890000047ab9 */ /* 0x000fca0000000800 */
[----:B------:R-:W2:Y:S01]  /*1910*/  LDG.E.128 R4, desc[UR60][R4.64] ;  /* 0x0000003c04047981 */ /* 0x000ea2000c1e1d00 */
[----:B------:R-:W-:-:S05]  /*1920*/  VIADD R21, R21, UR4 ;  /* 0x0000000415157c36 */ /* 0x000fca0008000000 */
        /* <DEDUP_REMOVED lines=19> */
.L_x_5828:
[----:B------:R-:W-:Y:S05]  /*1a60*/  BSYNC B0 ;  /* 0x0000000000007941 */ /* 0x000fea0003800000 */
.L_x_5827:
        /* <DEDUP_REMOVED lines=8> */
.L_x_5831:
[----:B------:R-:W-:Y:S05]  /*1af0*/  BSYNC B0 ;  /* 0x0000000000007941 */ /* 0x000fea0003800000 */
.L_x_5830:
        /* <DEDUP_REMOVED lines=12> */
.L_x_5833:
[----:B------:R-:W-:Y:S05]  /*1bc0*/  BSYNC B0 ;  /* 0x0000000000007941 */ /* 0x000fea0003800000 */
.L_x_5832:
        /* <DEDUP_REMOVED lines=9> */
.L_x_5819:
        /* <DEDUP_REMOVED lines=10> */
[----:B------:R-:W-:Y:S01]  /*1d00*/  IMAD R3, R12, 0x3, R13 ;  /* 0x000000030c037824 */ /* 0x000fe200078e020d */
[----:B0-----:R-:W-:Y:S01]  /*1d10*/  MOV R11, R10 ;  /* 0x0000000a000b7202 */ /* 0x001fe20000000f00 */
[----:B------:R-:W-:Y:S06]  /*1d20*/  @!P1 BRA `(.L_x_5835) ;  /* 0x0000008800c89947 */ /* 0x000fec0003800000 */
        /* <DEDUP_REMOVED lines=9> */
[----:B------:R-:W0:Y:S01]  /*1dc0*/  LDC.64 R14, c[0x0][0x258] ;  /* 0x00009600ff0e7b82 */ /* 0x000e220000000a00 */
[----:B------:R-:W-:Y:S01]  /*1dd0*/  BSSY B1, `(.L_x_5838) ;  /* 0x0000417000017945 */ /* 0x000fe20003800000 */
[----:B------:R-:W-:Y:S01]  /*1de0*/  ISETP.NE.AND P0, PT, R0, RZ, PT ;  /* 0x000000ff0000720c */ /* 0x000fe20003f05270 */
[--C-:B------:R-:W-:Y:S01]  /*1df0*/  IMAD.MOV.U32 R8, RZ, RZ, R10.reuse ;  /* 0x000000ffff087224 */ /* 0x100fe200078e000a */
[-C--:B------:R-:W-:Y:S01]  /*1e00*/  MOV R9, R10.reuse ;  /* 0x0000000a00097202 */ /* 0x080fe20000000f00 */
[----:B------:R-:W-:Y:S01]  /*1e10*/  IMAD.MOV.U32 R6, RZ, RZ, R10 ;  /* 0x000000ffff067224 */ /* 0x000fe200078e000a */
[-C--:B------:R-:W-:Y:S02]  /*1e20*/  MOV R7, R10.reuse ;  /* 0x0000000a00077202 */ /* 0x080fe40000000f00 */
[-C--:B------:R-:W-:Y:S02]  /*1e30*/  MOV R5, R10.reuse ;  /* 0x0000000a00057202 */ /* 0x080fe40000000f00 */
[----:B------:R-:W-:-:S07]  /*1e40*/  MOV R4, R10 ;  /* 0x0000000a00047202 */ /* 0x000fce0000000f00 */
.L_x_5843:
        /* <DEDUP_REMOVED lines=275> */
[----:B------:R-:W-:Y:S02]  /*2f80*/  @P1 MOV R24, RZ ;  /* 0x000000ff00181202 */ /* 0x000fe40000000f00 */
        /* <DEDUP_REMOVED lines=10> */
.L_x_5839:
[----:B------:R-:W-:Y:S01]  /*3030*/  LOP3.LUT R3, R3, 0xfffffffc, RZ, 0xc0, !PT ;  /* 0xfffffffc03037812 */ /* 0x000fe200078ec0ff */
[----:B------:R-:W-:-:S03]  /*3040*/  ULDC UR36, c[0x0][0x224] ;  /* 0x0000890000247ab9 */ /* 0x000fc60000000800 */
[----:B------:R-:W-:-:S04]  /*3050*/  IADD3 R20, P1, R18, R3, RZ ;  /* 0x0000000312147210 */ /* 0x000fc80007f3e0ff */
[----:B------:R-:W-:-:S05]  /*3060*/  IADD3.X R21, RZ, R19, RZ, P1, !PT ;  /* 0x00000013ff157210 */ /* 0x000fca0000ffe4ff */
[----:B------:R-:W2:Y:S01]  /*3070*/  LDG.E R20, desc[UR60][R20.64] ;  /* 0x0000003c14147981 */ /* 0x000ea2000c1e1900 */
[----:B------:R-:W-:-:S05]  /*3080*/  MOV R12, UR36 ;  /* 0x00000024000c7c02 */ /* 0x000fca0008000f00 */
[----:B------:R-:W-:Y:S01]  /*3090*/  IMAD.IADD R13, R13, 0x1, R12 ;  /* 0x000000010d0d7824 */ /* 0x000fe200078e020c */
[----:B--2---:R-:W-:Y:S01]  /*30a0*/  PRMT R25, R20, 0x5432, R20 ;  /* 0x0000543214197816 */ /* 0x004fe20000000014 */
[----:B------:R-:W-:Y:S06]  /*30b0*/  @!P0 BRA `(.L_x_5840) ;  /* 0x0000000c00a88947 */ /* 0x000fec0003800000 */
[----:B------:R-:W-:Y:S01]  /*30c0*/  HFMA2.MMA R20, -RZ, RZ, 0, 0 ;  /* 0x00000000ff147435 */ /* 0x000fe200000001ff */
[----:B------:R-:W-:Y:S02]  /*30d0*/  MOV R21, R13 ;  /* 0x0000000d00157202 */ /* 0x000fe40000000f00 */
[----:B0-----:R-:W-:-:S07]  /*30e0*/  ISETP.NE.AND P1, PT, R14, 0x1, PT ;  /* 0x000000010e00780c */ /* 0x001fce0003f25270 */
        /* <DEDUP_REMOVED lines=231> */
.L_x_5840:
[----:B------:R-:W-:-:S04]  /*3f60*/  LOP3.LUT R21, R0, 0xfffffffc, RZ, 0xc0, !PT ;  /* 0xfffffffc00157812 */ /* 0x000fc800078ec0ff */
[----:B------:R-:W-:-:S04]  /*3f70*/  IADD3 R20, P1, R18, R21, RZ ;  /* 0x0000001512147210 */ /* 0x000fc80007f3e0ff */
[----:B------:R-:W-:-:S05]  /*3f80*/  IADD3.X R21, RZ, R19, RZ, P1, !PT ;  /* 0x00000013ff157210 */ /* 0x000fca0000ffe4ff */
[----:B------:R-:W2:Y:S01]  /*3f90*/  LDG.E R20, desc[UR60][R20.64] ;  /* 0x0000003c14147981 */ /* 0x000ea2000c1e1900 */
[----:B------:R-:W-:Y:S01]  /*3fa0*/  IADD3 R13, R13, R12, RZ ;  /* 0x0000000c0d0d7210 */ /* 0x000fe20007ffe0ff */
[----:B------:R-:W-:Y:S01]  /*3fb0*/  IMAD.MOV.U32 R0, RZ, RZ, RZ ;  /* 0x000000ffff007224 */ /* 0x000fe200078e00ff */
[----:B------:R-:W-:Y:S02]  /*3fc0*/  MOV R3, RZ ;  /* 0x000000ff00037202 */ /* 0x000fe40000000f00 */
        /* <DEDUP_REMOVED lines=236> */
.L_x_5841:
[----:B------:R-:W-:-:S04]  /*4e90*/  LOP3.LUT R3, R3, 0xfffffffc, RZ, 0xc0, !PT ;  /* 0xfffffffc03037812 */ /* 0x000fc800078ec0ff */
[----:B------:R-:W-:-:S04]  /*4ea0*/  IADD3 R20, P1, R18, R3, RZ ;  /* 0x0000000312147210 */ /* 0x000fc80007f3e0ff */
[----:B------:R-:W-:-:S05]  /*4eb0*/  IADD3.X R21, RZ, R19, RZ, P1, !PT ;  /* 0x00000013ff157210 */ /* 0x000fca0000ffe4ff */
[----:B------:R-:W2:Y:S01]  /*4ec0*/  LDG.E R20, desc[UR60][R20.64] ;  /* 0x0000003c14147981 */ /* 0x000ea2000c1e1900 */
        /* <DEDUP_REMOVED lines=237> */
.L_x_5842:
[----:B------:R-:W-:Y:S01]  /*5da0*/  LOP3.LUT R21, R0, 0xfffffffc, RZ, 0xc0, !PT ;  /* 0xfffffffc00157812 */ /* 0x000fe200078ec0ff */
[----:B------:R-:W-:-:S03]  /*5db0*/  ULDC UR4, c[0x0][0x21c] ;  /* 0x0000870000047ab9 */ /* 0x000fc60000000800 */
[----:B------:R-:W-:-:S04]  /*5dc0*/  IADD3 R20, P1, R18, R21, RZ ;  /* 0x0000001512147210 */ /* 0x000fc80007f3e0ff */
[----:B------:R-:W-:-:S05]  /*5dd0*/  IADD3.X R21, RZ, R19, RZ, P1, !PT ;  /* 0x00000013ff157210 */ /* 0x000fca0000ffe4ff */
[----:B------:R1:W2:Y:S01]  /*5de0*/  LDG.E R29, desc[UR60][R20.64] ;  /* 0x0000003c141d7981 */ /* 0x0002a2000c1e1900 */
[----:B------:R-:W-:Y:S01]  /*5df0*/  IADD3 R13, R13, R12, RZ ;  /* 0x0000000c0d0d7210 */ /* 0x000fe20007ffe0ff */
[----:B------:R-:W-:Y:S02]  /*5e00*/  IMAD.U32 R22, RZ, RZ, UR4 ;  /* 0x00000004ff167e24 */ /* 0x000fe4000f8e00ff */
[--C-:B------:R-:W-:Y:S02]  /*5e10*/  HADD2.F32 R3, -RZ, R25.reuse.H1_H1 ;  /* 0x30000019ff037230 */ /* 0x100fe40000004100 */
[----:B------:R-:W-:Y:S02]  /*5e20*/  IMAD R27, R12, 0x3, R13 ;  /* 0x000000030c1b7824 */ /* 0x000fe400078e020d */
[----:B------:R-:W-:Y:S02]  /*5e30*/  HADD2.F32 R0, -RZ, R25.H0_H0 ;  /* 0x20000019ff007230 */ /* 0x000fe40000004100 */
[----:B------:R-:W-:Y:S01]  /*5e40*/  FADD.FTZ R6, R3, R6 ;  /* 0x0000000603067221 */ /* 0x000fe20000010000 */
[--C-:B------:R-:W-:Y:S01]  /*5e50*/  HADD2.F32 R28, -RZ, R24.reuse.H1_H1 ;  /* 0x30000018ff1c7230 */ /* 0x100fe20000004100 */
[----:B------:R-:W-:Y:S01]  /*5e60*/  ISETP.GE.U32.AND P1, PT, R27, R22, PT ;  /* 0x000000161b00720c */ /* 0x000fe20003f26070 */
[----:B------:R-:W-:-:S02]  /*5e70*/  HADD2.F32 R3, -RZ, R24.H0_H0 ;  /* 0x20000018ff037230 */ /* 0x000fc40000004100 */
[----:B------:R-:W-:Y:S01]  /*5e80*/  FADD.FTZ R7, R0, R7 ;  /* 0x0000000700077221 */ /* 0x000fe20000010000 */
[--C-:B-1----:R-:W-:Y:S02]  /*5e90*/  HADD2.F32 R21, -RZ, R26.reuse.H1_H1 ;  /* 0x3000001aff157230 */ /* 0x102fe40000004100 */
[----:B------:R-:W-:Y:S01]  /*5ea0*/  FADD.FTZ R9, R28, R9 ;  /* 0x000000091c097221 */ /* 0x000fe20000010000 */
[----:B------:R-:W-:Y:S02]  /*5eb0*/  HADD2.F32 R0, -RZ, R26.H0_H0 ;  /* 0x2000001aff007230 */ /* 0x000fe40000004100 */
[----:B------:R-:W-:Y:S01]  /*5ec0*/  FADD.FTZ R8, R3, R8 ;  /* 0x0000000803087221 */ /* 0x000fe20000010000 */
[----:B------:R-:W-:Y:S02]  /*5ed0*/  FADD.FTZ R10, R21, R10 ;  /* 0x0000000a150a7221 */ /* 0x000fe40000010000 */
[----:B------:R-:W-:Y:S01]  /*5ee0*/  FADD.FTZ R11, R0, R11 ;  /* 0x0000000b000b7221 */ /* 0x000fe20000010000 */
[----:B--2---:R-:W-:-:S02]  /*5ef0*/  HADD2.F32 R20, -RZ, R29.H0_H0 ;  /* 0x2000001dff147230 */ /* 0x004fc40000004100 */
[----:B------:R-:W-:-:S03]  /*5f00*/  HADD2.F32 R27, -RZ, R29.H1_H1 ;  /* 0x3000001dff1b7230 */ /* 0x000fc60000004100 */
[----:B------:R-:W-:Y:S02]  /*5f10*/  FADD.FTZ R5, R20, R5 ;  /* 0x0000000514057221 */ /* 0x000fe40000010000 */
[----:B------:R-:W-:Y:S01]  /*5f20*/  FADD.FTZ R4, R27, R4 ;  /* 0x000000041b047221 */ /* 0x000fe20000010000 */
[----:B------:R-:W-:Y:S06]  /*5f30*/  @!P1 BRA `(.L_x_5843) ;  /* 0xffffffbc00c49947 */ /* 0x000fec000383ffff */
[----:B------:R-:W-:Y:S05]  /*5f40*/  BSYNC B1 ;  /* 0x0000000000017941 */ /* 0x000fea0003800000 */
.L_x_5838:
[----:B------:R-:W-:-:S07]  /*5f50*/  PRMT R30, R29, 0x5432, R29 ;  /* 0x000054321d1e7816 */ /* 0x000fce000000001d */
.L_x_5837:
[----:B------:R-:W-:Y:S05]  /*5f60*/  BSYNC B0 ;  /* 0x0000000000007941 */ /* 0x000fea0003800000 */
.L_x_5836:
        /* <DEDUP_REMOVED lines=280> */
.L_x_5846:
        /* <DEDUP_REMOVED lines=282> */
.L_x_5847:
        /* <DEDUP_REMOVED lines=282> */
.L_x_5848:
        /* <DEDUP_REMOVED lines=282> */
.L_x_5849:
[----:B------:R-:W-:-:S04]  /*a5d0*/  LOP3.LUT R15, R0, 0xfffffffc, RZ, 0xc0, !PT ;  /* 0xfffffffc000f7812 */ /* 0x000fc800078ec0ff */
[----:B------:R-:W-:-:S04]  /*a5e0*/  IADD3 R14, P1, R18, R15, RZ ;  /* 0x0000000f120e7210 */ /* 0x000fc80007f3e0ff */
[----:B------:R-:W-:-:S05]  /*a5f0*/  IADD3.X R15, RZ, R19, RZ, P1, !PT ;  /* 0x00000013ff0f7210 */ /* 0x000fca0000ffe4ff */
[----:B------:R-:W2:Y:S02]  /*a600*/  LDG.E R14, desc[UR60][R14.64] ;  /* 0x0000003c0e0e7981 */ /* 0x000ea4000c1e1900 */
[----:B--2---:R-:W-:-:S07]  /*a610*/  PRMT R30, R14, 0x5432, R14 ;  /* 0x000054320e1e7816 */ /* 0x004fce000000000e */
.L_x_5845:
[----:B------:R-:W-:Y:S05]  /*a620*/  BSYNC B0 ;  /* 0x0000000000007941 */ /* 0x000fea0003800000 */
.L_x_5844:
[----:B------:R-:W-:Y:S04]  /*a630*/  BSSY B0, `(.L_x_5850) ;  /* 0x000001a000007945 */ /* 0x000fe80003800000 */
[----:B------:R-:W-:Y:S05]  /*a640*/  @P0 BRA `(.L_x_5851) ;  /* 0x0000000000600947 */ /* 0x000fea0003800000 */
[----:B------:R-:W-:Y:S02]  /*a650*/  IMAD.IADD R13, R13, 0x1, R12 ;  /* 0x000000010d0d7824 */ /* 0x000fe400078e020c */
[--C-:B------:R-:W-:Y:S02]  /*a660*/  HADD2.F32 R3, -RZ, R25.reuse.H1_H1 ;  /* 0x30000019ff037230 */ /* 0x100fe40000004100 */
[----:B------:R-:W-:Y:S01]  /*a670*/  HADD2.F32 R0, -RZ, R25.H0_H0 ;  /* 0x20000019ff007230 */ /* 0x000fe20000004100 */
[----:B------:R-:W-:Y:S02]  /*a680*/  ISETP.GE.U32.AND P0, PT, R13, R22, PT ;  /* 0x000000160d00720c */ /* 0x000fe40003f06070 */
[----:B------:R-:W-:Y:S02]  /*a690*/  FADD.FTZ R6, R6, R3 ;  /* 0x0000000306067221 */ /* 0x000fe40000010000 */
[----:B------:R-:W-:-:S09]  /*a6a0*/  FADD.FTZ R7, R7, R0 ;  /* 0x0000000007077221 */ /* 0x000fd20000010000 */
[----:B------:R-:W-:Y:S05]  /*a6b0*/  @P0 BRA `(.L_x_5851) ;  /* 0x0000000000440947 */ /* 0x000fea0003800000 */
[----:B------:R-:W-:Y:S01]  /*a6c0*/  IADD3 R13, R13, R12, RZ ;  /* 0x0000000c0d0d7210 */ /* 0x000fe20007ffe0ff */
[--C-:B------:R-:W-:Y:S02]  /*a6d0*/  HADD2.F32 R0, -RZ, R24.reuse.H1_H1 ;  /* 0x30000018ff007230 */ /* 0x100fe40000004100 */
[----:B------:R-:W-:Y:S01]  /*a6e0*/  HADD2.F32 R3, -RZ, R24.H0_H0 ;  /* 0x20000018ff037230 */ /* 0x000fe20000004100 */
[----:B------:R-:W-:Y:S02]  /*a6f0*/  ISETP.GE.U32.AND P0, PT, R13, R22, PT ;  /* 0x000000160d00720c */ /* 0x000fe40003f06070 */
[----:B------:R-:W-:Y:S02]  /*a700*/  FADD.FTZ R9, R9, R0 ;  /* 0x0000000009097221 */ /* 0x000fe40000010000 */
[----:B------:R-:W-:-:S09]  /*a710*/  FADD.FTZ R8, R8, R3 ;  /* 0x0000000308087221 */ /* 0x000fd20000010000 */
[----:B------:R-:W-:Y:S05]  /*a720*/  @P0 BRA `(.L_x_5851) ;  /* 0x0000000000280947 */ /* 0x000fea0003800000 */
[----:B------:R-:W-:-:S04]  /*a730*/  IADD3 R3, R13, R12, RZ ;  /* 0x0000000c0d037210 */ /* 0x000fc80007ffe0ff */
[----:B------:R-:W-:Y:S01]  /*a740*/  ISETP.GE.U32.AND P0, PT, R3, R22, PT ;  /* 0x000000160300720c */ /* 0x000fe20003f06070 */
[--C-:B------:R-:W-:Y:S02]  /*a750*/  HADD2.F32 R3, -RZ, R26.reuse.H1_H1 ;  /* 0x3000001aff037230 */ /* 0x100fe40000004100 */
[----:B------:R-:W-:-:S03]  /*a760*/  HADD2.F32 R26, -RZ, R26.H0_H0 ;  /* 0x2000001aff1a7230 */ /* 0x000fc60000004100 */
[----:B------:R-:W-:Y:S02]  /*a770*/  FADD.FTZ R10, R10, R3 ;  /* 0x000000030a0a7221 */ /* 0x000fe40000010000 */
[----:B------:R-:W-:-:S05]  /*a780*/  FADD.FTZ R11, R11, R26 ;  /* 0x0000001a0b0b7221 */ /* 0x000fca0000010000 */
[--C-:B------:R-:W-:Y:S02]  /*a790*/  @!P0 HADD2.F32 R0, -RZ, R30.reuse.H1_H1 ;  /* 0x3000001eff008230 */ /* 0x100fe40000004100 */
[----:B------:R-:W-:-:S03]  /*a7a0*/  @!P0 HADD2.F32 R13, -RZ, R30.H0_H0 ;  /* 0x2000001eff0d8230 */ /* 0x000fc60000004100 */
[----:B------:R-:W-:Y:S02]  /*a7b0*/  @!P0 FADD.FTZ R5, R5, R0 ;  /* 0x0000000005058221 */ /* 0x000fe40000010000 */
[----:B------:R-:W-:-:S07]  /*a7c0*/  @!P0 FADD.FTZ R4, R4, R13 ;  /* 0x0000000d04048221 */ /* 0x000fce0000010000 */
.L_x_5851:
[----:B------:R-:W-:Y:S05]  /*a7d0*/  BSYNC B0 ;  /* 0x0000000000007941 */ /* 0x000fea0003800000 */
.L_x_5850:
[----:B------:R-:W-:Y:S01]  /*a7e0*/  FADD.FTZ R8, R8, R7 ;  /* 0x0000000708087221 */ /* 0x000fe20000010000 */
[----:B------:R-:W-:-:S03]  /*a7f0*/  FADD.FTZ R9, R9, R6 ;  /* 0x0000000609097221 */ /* 0x000fc60000010000 */
[----:B------:R-:W-:Y:S01]  /*a800*/  FADD.FTZ R11, R8, R11 ;  /* 0x0000000b080b7221 */ /* 0x000fe20000010000 */
[----:B------:R-:W-:-:S03]  /*a810*/  FADD.FTZ R10, R9, R10 ;  /* 0x0000000a090a7221 */ /* 0x000fc60000010000 */
[----:B------:R-:W-:Y:S01]  /*a820*/  FADD.FTZ R19, R11, R4 ;  /* 0x000000040b137221 */ /* 0x000fe20000010000 */
[----:B------:R-:W-:Y:S01]  /*a830*/  FADD.FTZ R18, R10, R5 ;  /* 0x000000050a127221 */ /* 0x000fe20000010000 */
[----:B------:R-:W-:Y:S06]  /*a840*/  BRA `(.L_x_5818) ;  /* 0x0000001000087947 */ /* 0x000fec0003800000 */
.L_x_5835:
        /* <DEDUP_REMOVED lines=16> */
.L_x_5855:
        /* <DEDUP_REMOVED lines=12> */
[----:B------:R-:W2:Y:S02]  /*aa10*/  LDG.E R26, desc[UR60][R26.64] ;  /* 0x0000003c1a1a7981 */ /* 0x000ea4000c1e1900 */
[----:B------:R-:W-:Y:S01]  /*aa20*/  SHF.R.U32.HI R9, RZ, 0x1, R6 ;  /* 0x00000001ff097819 */ /* 0x000fe20000011606 */
[--C-:B------:R-:W-:Y:S02]  /*aa30*/  IMAD.WIDE.U32 R6, R7, 0x4, R18.reuse ;  /* 0x0000000407067825 */ /* 0x100fe400078e0012 */
[----:B------:R-:W3:Y:S02]  /*aa40*/  LDG.E R4, desc[UR60][R4.64] ;  /* 0x0000003c04047981 */ /* 0x000ee4000c1e1900 */
[----:B------:R-:W-:-:S02]  /*aa50*/  IMAD.WIDE.U32 R8, R9, 0x4, R18 ;  /* 0x0000000409087825 */ /* 0x000fc400078e0012 */
[----:B------:R-:W4:Y:S04]  /*aa60*/  LDG.E R6, desc[UR60][R6.64] ;  /* 0x0000003c06067981 */ /* 0x000f28000c1e1900 */
[----:B------:R-:W5:Y:S01]  /*aa70*/  LDG.E R8, desc[UR60][R8.64] ;  /* 0x0000003c08087981 */ /* 0x000f62000c1e1900 */
[----:B------:R-:W-:-:S04]  /*aa80*/  IMAD.IADD R13, R13, 0x1, R12 ;  /* 0x000000010d0d7824 */ /* 0x000fc800078e020c */
[----:B------:R-:W-:-:S05]  /*aa90*/  IMAD R31, R12, 0x3, R13 ;  /* 0x000000030c1f7824 */ /* 0x000fca00078e020d */
[----:B------:R-:W-:Y:S01]  /*aaa0*/  ISETP.GE.U32.AND P0, PT, R31, R22, PT ;  /* 0x000000161f00720c */ /* 0x000fe20003f06070 */
[--C-:B--2---:R-:W-:Y:S02]  /*aab0*/  HADD2.F32 R25, -RZ, R26.reuse.H0_H0 ;  /* 0x2000001aff197230 */ /* 0x104fe40000004100 */
[----:B------:R-:W-:Y:S02]  /*aac0*/  HADD2.F32 R29, -RZ, R26.H1_H1 ;  /* 0x3000001aff1d7230 */ /* 0x000fe40000004100 */
[----:B---3--:R-:W-:Y:S02]  /*aad0*/  HADD2.F32 R28, -RZ, R4.H0_H0 ;  /* 0x20000004ff1c7230 */ /* 0x008fe40000004100 */
[----:B------:R-:W-:Y:S01]  /*aae0*/  FADD.FTZ R10, R25, R10 ;  /* 0x0000000a190a7221 */ /* 0x000fe20000010000 */
[----:B------:R-:W-:Y:S01]  /*aaf0*/  FADD.FTZ R14, R29, R14 ;  /* 0x0000000e1d0e7221 */ /* 0x000fe20000010000 */
[----:B----4-:R-:W-:Y:S02]  /*ab00*/  HADD2.F32 R5, -RZ, R6.H0_H0 ;  /* 0x20000006ff057230 */ /* 0x010fe40000004100 */
[----:B------:R-:W-:Y:S01]  /*ab10*/  FADD.FTZ R15, R28, R15 ;  /* 0x0000000f1c0f7221 */ /* 0x000fe20000010000 */
[----:B------:R-:W-:-:S02]  /*ab20*/  HADD2.F32 R28, -RZ, R4.H1_H1 ;  /* 0x30000004ff1c7230 */ /* 0x000fc40000004100 */
[----:B------:R-:W-:Y:S02]  /*ab30*/  HADD2.F32 R30, -RZ, R6.H1_H1 ;  /* 0x30000006ff1e7230 */ /* 0x000fe40000004100 */
[----:B------:R-:W-:Y:S01]  /*ab40*/  FADD.FTZ R20, R5, R20 ;  /* 0x0000001405147221 */ /* 0x000fe20000010000 */
[--C-:B-----5:R-:W-:Y:S02]  /*ab50*/  HADD2.F32 R7, -RZ, R8.reuse.H0_H0 ;  /* 0x20000008ff077230 */ /* 0x120fe40000004100 */
[----:B------:R-:W-:Y:S01]  /*ab60*/  FADD.FTZ R21, R28, R21 ;  /* 0x000000151c157221 */ /* 0x000fe20000010000 */
[----:B------:R-:W-:Y:S02]  /*ab70*/  HADD2.F32 R32, -RZ, R8.H1_H1 ;  /* 0x30000008ff207230 */ /* 0x000fe40000004100 */
[----:B------:R-:W-:Y:S01]  /*ab80*/  FADD.FTZ R11, R30, R11 ;  /* 0x0000000b1e0b7221 */ /* 0x000fe20000010000 */
[----:B------:R-:W-:Y:S02]  /*ab90*/  FADD.FTZ R0, R7, R0 ;  /* 0x0000000007007221 */ /* 0x000fe40000010000 */
[----:B------:R-:W-:Y:S01]  /*aba0*/  FADD.FTZ R3, R32, R3 ;  /* 0x0000000320037221 */ /* 0x000fe20000010000 */
[----:B------:R-:W-:Y:S06]  /*abb0*/  @!P0 BRA `(.L_x_5855) ;  /* 0xfffffffc00648947 */ /* 0x000fec000383ffff */
[----:B------:R-:W-:Y:S05]  /*abc0*/  BSYNC B1 ;  /* 0x0000000000017941 */ /* 0x000fea0003800000 */
.L_x_5854:
[----:B------:R-:W-:Y:S02]  /*abd0*/  PRMT R9, R4, 0x5432, R6 ;  /* 0x0000543204097816 */ /* 0x000fe40000000006 */
[----:B------:R-:W-:Y:S02]  /*abe0*/  PRMT R7, R26, 0x5410, R4 ;  /* 0x000054101a077816 */ /* 0x000fe40000000004 */
[----:B------:R-:W-:Y:S02]  /*abf0*/  PRMT R6, R8, 0x7610, R6 ;  /* 0x0000761008067816 */ /* 0x000fe40000000006 */
[----:B------:R-:W-:Y:S02]  /*ac00*/  PRMT R26, R26, 0x7632, R26 ;  /* 0x000076321a1a7816 */ /* 0x000fe4000000001a */
[----:B------:R-:W-:-:S07]  /*ac10*/  PRMT R8, R8, 0x7632, R8 ;  /* 0x0000763208087816 */ /* 0x000fce0000000008 */
.L_x_5853:
[----:B------:R-:W-:Y:S05]  /*ac20*/  BSYNC B0 ;  /* 0x0000000000007941 */ /* 0x000fea0003800000 */
.L_x_5852:
        /* <DEDUP_REMOVED lines=31> */
[--C-:B--2---:R-:W-:Y:S02]  /*ae20*/  PRMT R6, R6, 0x7610, R4.reuse ;  /* 0x0000761006067816 */ /* 0x104fe40000000004 */
[----:B------:R-:W-:Y:S02]  /*ae30*/  PRMT R9, R9, 0x5410, R4 ;  /* 0x0000541009097816 */ /* 0x000fe40000000004 */
[----:B---3--:R-:W-:-:S02]  /*ae40*/  @!P0 PRMT R6, R18, 0x7610, R6 ;  /* 0x0000761012068816 */ /* 0x008fc40000000006 */
[----:B------:R-:W-:-:S07]  /*ae50*/  @!P0 PRMT R8, R18, 0x7632, R8 ;  /* 0x0000763212088816 */ /* 0x000fce0000000008 */
.L_x_5857:
[----:B------:R-:W-:Y:S05]  /*ae60*/  BSYNC B0 ;  /* 0x0000000000007941 */ /* 0x000fea0003800000 */
.L_x_5856:
[----:B------:R-:W-:Y:S04]  /*ae70*/  BSSY B0, `(.L_x_5858) ;  /* 0x000001a000007945 */ /* 0x000fe80003800000 */
[----:B------:R-:W-:Y:S05]  /*ae80*/  @P1 BRA `(.L_x_5859) ;  /* 0x0000000000601947 */ /* 0x000fea0003800000 */
[----:B------:R-:W-:Y:S01]  /*ae90*/  IADD3 R19, R13, R12, RZ ;  /* 0x0000000c0d137210 */ /* 0x000fe20007ffe0ff */
[----:B------:R-:W-:Y:S02]  /*aea0*/  HADD2.F32 R5, -RZ, R7.H0_H0 ;  /* 0x20000007ff057230 */ /* 0x000fe40000004100 */
[----:B------:R-:W-:Y:S01]  /*aeb0*/  HADD2.F32 R13, -RZ, R26.H0_H0 ;  /* 0x2000001aff0d7230 */ /* 0x000fe20000004100 */
[----:B------:R-:W-:Y:S02]  /*aec0*/  ISETP.GE.U32.AND P0, PT, R19, R22, PT ;  /* 0x000000161300720c */ /* 0x000fe40003f06070 */
[----:B------:R-:W-:Y:S02]  /*aed0*/  FADD.FTZ R10, R10, R5 ;  /* 0x000000050a0a7221 */ /* 0x000fe40000010000 */
[----:B------:R-:W-:-:S09]  /*aee0*/  FADD.FTZ R14, R14, R13 ;  /* 0x0000000d0e0e7221 */ /* 0x000fd20000010000 */
[----:B------:R-:W-:Y:S05]  /*aef0*/  @P0 BRA `(.L_x_5859) ;  /* 0x0000000000440947 */ /* 0x000fea0003800000 */
[----:B------:R-:W-:Y:S01]  /*af00*/  IADD3 R5, R19, R12, RZ ;  /* 0x0000000c13057210 */ /* 0x000fe20007ffe0ff */
[----:B------:R-:W-:Y:S02]  /*af10*/  HADD2.F32 R4, -RZ, R7.H1_H1 ;  /* 0x30000007ff047230 */ /* 0x000fe40000004100 */
[----:B------:R-:W-:Y:S01]  /*af20*/  HADD2.F32 R18, -RZ, R9.H0_H0 ;  /* 0x20000009ff127230 */ /* 0x000fe20000004100 */
[----:B------:R-:W-:Y:S02]  /*af30*/  ISETP.GE.U32.AND P0, PT, R5, R22, PT ;  /* 0x000000160500720c */ /* 0x000fe40003f06070 */
[----:B------:R-:W-:Y:S02]  /*af40*/  FADD.FTZ R15, R15, R4 ;  /* 0x000000040f0f7221 */ /* 0x000fe40000010000 */
[----:B------:R-:W-:-:S09]  /*af50*/  FADD.FTZ R21, R21, R18 ;  /* 0x0000001215157221 */ /* 0x000fd20000010000 */
[----:B------:R-:W-:Y:S05]  /*af60*/  @P0 BRA `(.L_x_5859) ;  /* 0x0000000000280947 */ /* 0x000fea0003800000 */
[----:B------:R-:W-:Y:S02]  /*af70*/  IMAD.IADD R5, R5, 0x1, R12 ;  /* 0x0000000105057824 */ /* 0x000fe400078e020c */
[----:B------:R-:W-:Y:S02]  /*af80*/  HADD2.F32 R9, -RZ, R9.H1_H1 ;  /* 0x30000009ff097230 */ /* 0x000fe40000004100 */
[----:B------:R-:W-:Y:S01]  /*af90*/  HADD2.F32 R4, -RZ, R6.H1_H1 ;  /* 0x30000006ff047230 */ /* 0x000fe20000004100 */
[----:B------:R-:W-:Y:S02]  /*afa0*/  ISETP.GE.U32.AND P0, PT, R5, R22, PT ;  /* 0x000000160500720c */ /* 0x000fe40003f06070 */
[----:B------:R-:W-:Y:S02]  /*afb0*/  FADD.FTZ R20, R20, R9 ;  /* 0x0000000914147221 */ /* 0x000fe40000010000 */
[----:B------:R-:W-:-:S09]  /*afc0*/  FADD.FTZ R11, R11, R4 ;  /* 0x000000040b0b7221 */ /* 0x000fd20000010000 */
[----:B------:R-:W-:Y:S02]  /*afd0*/  @!P0 HADD2.F32 R5, -RZ, R6.H0_H0 ;  /* 0x20000006ff058230 */ /* 0x000fe40000004100 */
[----:B------:R-:W-:-:S03]  /*afe0*/  @!P0 HADD2.F32 R8, -RZ, R8.H0_H0 ;  /* 0x20000008ff088230 */ /* 0x000fc60000004100 */
[----:B------:R-:W-:Y:S02]  /*aff0*/  @!P0 FADD.FTZ R0, R0, R5 ;  /* 0x0000000500008221 */ /* 0x000fe40000010000 */
[----:B------:R-:W-:-:S07]  /*b000*/  @!P0 FADD.FTZ R3, R3, R8 ;  /* 0x0000000803038221 */ /* 0x000fce0000010000 */
.L_x_5859:
[----:B------:R-:W-:Y:S05]  /*b010*/  BSYNC B0 ;  /* 0x0000000000007941 */ /* 0x000fea0003800000 */
.L_x_5858:
[----:B------:R-:W-:Y:S01]  /*b020*/  FADD.FTZ R14, R14, R21 ;  /* 0x000000150e0e7221 */ /* 0x000fe20000010000 */
[----:B------:R-:W-:-:S03]  /*b030*/  FADD.FTZ R15, R10, R15 ;  /* 0x0000000f0a0f7221 */ /* 0x000fc60000010000 */
[----:B------:R-:W-:Y:S01]  /*b040*/  FADD.FTZ R14, R14, R11 ;  /* 0x0000000b0e0e7221 */ /* 0x000fe20000010000 */
[----:B------:R-:W-:-:S03]  /*b050*/  FADD.FTZ R15, R15, R20 ;  /* 0x000000140f0f7221 */ /* 0x000fc60000010000 */
[----:B------:R-:W-:Y:S01]  /*b060*/  FADD.FTZ R19, R14, R3 ;  /* 0x000000030e137221 */ /* 0x000fe20000010000 */
[----:B------:R-:W-:Y:S01]  /*b070*/  FADD.FTZ R18, R15, R0 ;  /* 0x000000000f127221 */ /* 0x000fe20000010000 */
[----:B------:R-:W-:Y:S06]  /*b080*/  BRA `(.L_x_5818) ;  /* 0x0000000400f87947 */ /* 0x000fec0003800000 */
.L_x_5834:
        /* <DEDUP_REMOVED lines=20> */
.L_x_5863:
        /* <DEDUP_REMOVED lines=8> */
[----:B------:R-:W2:Y:S01]  /*b250*/  LDG.E R20, desc[UR60][R20.64] ;  /* 0x0000003c14147981 */ /* 0x000ea2000c1e1900 */
[----:B------:R-:W-:-:S03]  /*b260*/  SHF.R.U32.HI R5, RZ, 0x1, R13 ;  /* 0x00000001ff057819 */ /* 0x000fc6000001160d */
[----:B------:R-:W3:Y:S01]  /*b270*/  LDG.E R14, desc[UR60][R14.64] ;  /* 0x0000003c0e0e7981 */ /* 0x000ee2000c1e1900 */
[----:B------:R-:W-:-:S04]  /*b280*/  IMAD.WIDE.U32 R24, R25, 0x4, R18 ;  /* 0x0000000419187825 */ /* 0x000fc800078e0012 */
[----:B------:R-:W-:Y:S02]  /*b290*/  IMAD.WIDE.U32 R4, R5, 0x4, R18 ;  /* 0x0000000405047825 */ /* 0x000fe400078e0012 */
[----:B------:R-:W4:Y:S04]  /*b2a0*/  LDG.E R24, desc[UR60][R24.64] ;  /* 0x0000003c18187981 */ /* 0x000f28000c1e1900 */
[----:B------:R4:W5:Y:S01]  /*b2b0*/  LDG.E R4, desc[UR60][R4.64] ;  /* 0x0000003c04047981 */ /* 0x000962000c1e1900 */
[----:B------:R-:W-:-:S05]  /*b2c0*/  IADD3 R13, R13, R12, RZ ;  /* 0x0000000c0d0d7210 */ /* 0x000fca0007ffe0ff */
[----:B------:R-:W-:-:S05]  /*b2d0*/  IMAD R29, R12, 0x3, R13 ;  /* 0x000000030c1d7824 */ /* 0x000fca00078e020d */
[----:B------:R-:W-:Y:S01]  /*b2e0*/  ISETP.GE.U32.AND P0, PT, R29, R22, PT ;  /* 0x000000161d00720c */ /* 0x000fe20003f06070 */
[--C-:B--2---:R-:W-:Y:S02]  /*b2f0*/  HADD2.F32 R26, -RZ, R20.reuse.H1_H1 ;  /* 0x30000014ff1a7230 */ /* 0x104fe40000004100 */
[----:B------:R-:W-:Y:S02]  /*b300*/  HADD2.F32 R27, -RZ, R20.H0_H0 ;  /* 0x20000014ff1b7230 */ /* 0x000fe40000004100 */
[--C-:B---3--:R-:W-:Y:S02]  /*b310*/  HADD2.F32 R28, -RZ, R14.reuse.H0_H0 ;  /* 0x2000000eff1c7230 */ /* 0x108fe40000004100 */
[----:B------:R-:W-:Y:S01]  /*b320*/  FADD.FTZ R7, R26, R7 ;  /* 0x000000071a077221 */ /* 0x000fe20000010000 */
[----:B------:R-:W-:Y:S02]  /*b330*/  HADD2.F32 R15, -RZ, R14.H1_H1 ;  /* 0x3000000eff0f7230 */ /* 0x000fe40000004100 */
[----:B------:R-:W-:Y:S01]  /*b340*/  FADD.FTZ R6, R27, R6 ;  /* 0x000000061b067221 */ /* 0x000fe20000010000 */
[----:B------:R-:W-:Y:S01]  /*b350*/  FADD.FTZ R9, R28, R9 ;  /* 0x000000091c097221 */ /* 0x000fe20000010000 */
[----:B----4-:R-:W-:-:S02]  /*b360*/  HADD2.F32 R5, -RZ, R24.H0_H0 ;  /* 0x20000018ff057230 */ /* 0x010fc40000004100 */
[----:B------:R-:W-:Y:S01]  /*b370*/  FADD.FTZ R8, R15, R8 ;  /* 0x000000080f087221 */ /* 0x000fe20000010000 */
[----:B------:R-:W-:Y:S02]  /*b380*/  HADD2.F32 R26, -RZ, R24.H1_H1 ;  /* 0x30000018ff1a7230 */ /* 0x000fe40000004100 */
        /* <DEDUP_REMOVED lines=8> */
.L_x_5862:
[----:B------:R-:W-:Y:S02]  /*b410*/  PRMT R21, R20, 0x7632, R21 ;  /* 0x0000763214157816 */ /* 0x000fe40000000015 */
[----:B------:R-:W-:Y:S02]  /*b420*/  PRMT R15, R14, 0x7610, R14 ;  /* 0x000076100e0f7816 */ /* 0x000fe4000000000e */
[--C-:B------:R-:W-:Y:S02]  /*b430*/  PRMT R20, R20, 0x5410, R24.reuse ;  /* 0x0000541014147816 */ /* 0x100fe40000000018 */
[----:B------:R-:W-:Y:S02]  /*b440*/  PRMT R24, R24, 0x7632, R24 ;  /* 0x0000763218187816 */ /* 0x000fe40000000018 */
[----:B------:R-:W-:-:S07]  /*b450*/  PRMT R14, R4, 0x7610, R4 ;  /* 0x00007610040e7816 */ /* 0x000fce0000000004 */
.L_x_5861:
[----:B------:R-:W-:Y:S05]  /*b460*/  BSYNC B0 ;  /* 0x0000000000007941 */ /* 0x000fea0003800000 */
.L_x_5860:
        /* <DEDUP_REMOVED lines=28> */
[----:B---3--:R-:W-:-:S04]  /*b630*/  @!P0 PRMT R14, R18, 0x7610, R14 ;  /* 0x00007610120e8816 */ /* 0x008fc8000000000e */
[----:B------:R-:W-:-:S07]  /*b640*/  @!P0 PRMT R14, R14, 0x7610, R18 ;  /* 0x000076100e0e8816 */ /* 0x000fce0000000012 */
.L_x_5865:
[----:B------:R-:W-:Y:S05]  /*b650*/  BSYNC B0 ;  /* 0x0000000000007941 */ /* 0x000fea0003800000 */
.L_x_5864:
[----:B------:R-:W-:Y:S04]  /*b660*/  BSSY B0, `(.L_x_5866) ;  /* 0x000001a000007945 */ /* 0x000fe80003800000 */
[----:B------:R-:W-:Y:S05]  /*b670*/  @P1 BRA `(.L_x_5867) ;  /* 0x0000000000601947 */ /* 0x000fea0003800000 */
[----:B------:R-:W-:Y:S02]  /*b680*/  IMAD.IADD R13, R13, 0x1, R12 ;  /* 0x000000010d0d7824 */ /* 0x000fe400078e020c */
[----:B------:R-:W-:Y:S02]  /*b690*/  HADD2.F32 R5, -RZ, R20.H0_H0 ;  /* 0x20000014ff057230 */ /* 0x000fe40000004100 */
[----:B------:R-:W-:Y:S01]  /*b6a0*/  HADD2.F32 R4, -RZ, R21.H0_H0 ;  /* 0x20000015ff047230 */ /* 0x000fe20000004100 */
[----:B------:R-:W-:Y:S02]  /*b6b0*/  ISETP.GE.U32.AND P0, PT, R13, R22, PT ;  /* 0x000000160d00720c */ /* 0x000fe40003f06070 */
[----:B------:R-:W-:Y:S02]  /*b6c0*/  FADD.FTZ R6, R6, R5 ;  /* 0x0000000506067221 */ /* 0x000fe40000010000 */
[----:B------:R-:W-:-:S09]  /*b6d0*/  FADD.FTZ R7, R7, R4 ;  /* 0x0000000407077221 */ /* 0x000fd20000010000 */
[----:B------:R-:W-:Y:S05]  /*b6e0*/  @P0 BRA `(.L_x_5867) ;  /* 0x0000000000440947 */ /* 0x000fea0003800000 */
[----:B------:R-:W-:Y:S01]  /*b6f0*/  IADD3 R5, R13, R12, RZ ;  /* 0x0000000c0d057210 */ /* 0x000fe20007ffe0ff */
[--C-:B------:R-:W-:Y:S02]  /*b700*/  HADD2.F32 R4, -RZ, R15.reuse.H0_H0 ;  /* 0x2000000fff047230 */ /* 0x100fe40000004100 */
[----:B------:R-:W-:Y:S01]  /*b710*/  HADD2.F32 R15, -RZ, R15.H1_H1 ;  /* 0x3000000fff0f7230 */ /* 0x000fe20000004100 */
[----:B------:R-:W-:Y:S02]  /*b720*/  ISETP.GE.U32.AND P0, PT, R5, R22, PT ;  /* 0x000000160500720c */ /* 0x000fe40003f06070 */
[----:B------:R-:W-:Y:S02]  /*b730*/  FADD.FTZ R9, R9, R4 ;  /* 0x0000000409097221 */ /* 0x000fe40000010000 */
[----:B------:R-:W-:-:S09]  /*b740*/  FADD.FTZ R8, R8, R15 ;  /* 0x0000000f08087221 */ /* 0x000fd20000010000 */
[----:B------:R-:W-:Y:S05]  /*b750*/  @P0 BRA `(.L_x_5867) ;  /* 0x0000000000280947 */ /* 0x000fea0003800000 */
[----:B------:R-:W-:Y:S01]  /*b760*/  IADD3 R5, R5, R12, RZ ;  /* 0x0000000c05057210 */ /* 0x000fe20007ffe0ff */
[----:B------:R-:W-:-:S03]  /*b770*/  HADD2.F32 R24, -RZ, R24.H0_H0 ;  /* 0x20000018ff187230 */ /* 0x000fc60000004100 */
[----:B------:R-:W-:Y:S01]  /*b780*/  ISETP.GE.U32.AND P0, PT, R5, R22, PT ;  /* 0x000000160500720c */ /* 0x000fe20003f06070 */
[----:B------:R-:W-:Y:S02]  /*b790*/  HADD2.F32 R5, -RZ, R20.H1_H1 ;  /* 0x30000014ff057230 */ /* 0x000fe40000004100 */
[----:B------:R-:W-:-:S03]  /*b7a0*/  FADD.FTZ R11, R11, R24 ;  /* 0x000000180b0b7221 */ /* 0x000fc60000010000 */
[----:B------:R-:W-:-:S07]  /*b7b0*/  FADD.FTZ R10, R10, R5 ;  /* 0x000000050a0a7221 */ /* 0x000fce0000010000 */
[--C-:B------:R-:W-:Y:S02]  /*b7c0*/  @!P0 HADD2.F32 R13, -RZ, R14.reuse.H0_H0 ;  /* 0x2000000eff0d8230 */ /* 0x100fe40000004100 */
[----:B------:R-:W-:-:S03]  /*b7d0*/  @!P0 HADD2.F32 R14, -RZ, R14.H1_H1 ;  /* 0x3000000eff0e8230 */ /* 0x000fc60000004100 */
[----:B------:R-:W-:Y:S02]  /*b7e0*/  @!P0 FADD.FTZ R0, R0, R13 ;  /* 0x0000000d00008221 */ /* 0x000fe40000010000 */
[----:B------:R-:W-:-:S07]  /*b7f0*/  @!P0 FADD.FTZ R3, R3, R14 ;  /* 0x0000000e03038221 */ /* 0x000fce0000010000 */
.L_x_5867:
[----:B------:R-:W-:Y:S05]  /*b800*/  BSYNC B0 ;  /* 0x0000000000007941 */ /* 0x000fea0003800000 */
.L_x_5866:
[----:B------:R-:W-:Y:S01]  /*b810*/  FADD.FTZ R8, R7, R8 ;  /* 0x0000000807087221 */ /* 0x000fe20000010000 */
[----:B------:R-:W-:-:S03]  /*b820*/  FADD.FTZ R9, R6, R9 ;  /* 0x0000000906097221 */ /* 0x000fc60000010000 */
[----:B------:R-:W-:Y:S01]  /*b830*/  FADD.FTZ R8, R8, R11 ;  /* 0x0000000b08087221 */ /* 0x000fe20000010000 */
[----:B------:R-:W-:-:S03]  /*b840*/  FADD.FTZ R9, R9, R10 ;  /* 0x0000000a09097221 */ /* 0x000fc60000010000 */
[----:B------:R-:W-:Y:S01]  /*b850*/  FADD.FTZ R19, R8, R3 ;  /* 0x0000000308137221 */ /* 0x000fe20000010000 */
[----:B------:R-:W-:-:S07]  /*b860*/  FADD.FTZ R18, R9, R0 ;  /* 0x0000000009127221 */ /* 0x000fce0000010000 */
.L_x_5818:
[----:B------:R-:W-:Y:S05]  /*b870*/  BSYNC B6 ;  /* 0x0000000000067941 */ /* 0x000fea0003800000 */
.L_x_5817:
        /* <DEDUP_REMOVED lines=15> */
.L_x_5869:
        /* <DEDUP_REMOVED lines=14> */
.L_x_5868:
        /* <DEDUP_REMOVED lines=19> */
.L_x_5872:
        /* <DEDUP_REMOVED lines=14> */
.L_x_5871:
[----:B------:R-:W-:Y:S01]  /*bc60*/  ISETP.GE.AND P0, PT, R0, 0x2, PT ;  /* 0x000000020000780c */ /* 0x000fe20003f06270 */
[----:B------:R-:W-:Y:S05]  /*bc70*/  WARPSYNC.ALL ;  /* 0x0000000000007948 */ /* 0x000fea0003800000 */
[----:B------:R-:W-:Y:S07]  /*bc80*/  BAR.SYNC.DEFER_BLOCKING 0x0 ;  /* 0x0000000000007b1d */ /* 0x000fee0000010000 */
[----:B------:R-:W-:Y:S05]  /*bc90*/  @!P0 BRA `(.L_x_5870) ;  /* 0x0000000000208947 */ /* 0x000fea0003800000 */
[----:B------:R-:W-:-:S07]  /*bca0*/  IMAD.MOV.U32 R3, RZ, RZ, 0x1 ;  /* 0x00000001ff037424 */ /* 0x000fce00078e00ff */
.L_x_5873:
[----:B------:R-:W1:Y:S04]  /*bcb0*/  SHFL.DOWN PT, R5, R18, R3, 0x1f ;  /* 0x08001f0312057589 */ /* 0x000e6800000e0000 */
[----:B------:R2:W3:Y:S02]  /*bcc0*/  SHFL.DOWN PT, R4, R19, R3, 0x1f ;  /* 0x08001f0313047589 */ /* 0x0004e400000e0000 */
[----:B--2---:R-:W-:-:S04]  /*bcd0*/  SHF.L.U32 R3, R3, 0x1, RZ ;  /* 0x0000000103037819 */ /* 0x004fc800000006ff */
[----:B------:R-:W-:Y:S01]  /*bce0*/  ISETP.GE.AND P0, PT, R3, R0, PT ;  /* 0x000000000300720c */ /* 0x000fe20003f06270 */
[----:B-1----:R-:W-:Y:S01]  /*bcf0*/  FADD.FTZ R18, R5, R18 ;  /* 0x0000001205127221 */ /* 0x002fe20000010000 */
[----:B---3--:R-:W-:-:S11]  /*bd00*/  FADD.FTZ R19, R4, R19 ;  /* 0x0000001304137221 */ /* 0x008fd60000010000 */
[----:B------:R-:W-:Y:S05]  /*bd10*/  @!P0 BRA `(.L_x_5873) ;  /* 0xfffffffc00e48947 */ /* 0x000fea000383ffff */
.L_x_5870:
        /* <DEDUP_REMOVED lines=278> */
.L_x_5874:
        /* <DEDUP_REMOVED lines=278> */
.L_x_5875:
        /* <DEDUP_REMOVED lines=297> */
.L_x_5877:
        /* <DEDUP_REMOVED lines=277> */
.L_x_5878:
        /* <DEDUP_REMOVED lines=16> */
.L_x_5880:
[----:B------:R-:W-:Y:S05]  /*104c0*/  BSYNC B0 ;  /* 0x0000000000007941 */ /* 0x000fea0003800000 */
.L_x_5879:
        /* <DEDUP_REMOVED lines=15> */
.L_x_5882:
[----:B------:R-:W-:Y:S05]  /*105c0*/  BSYNC B0 ;  /* 0x0000000000007941 */ /* 0x000fea0003800000 */
.L_x_5881:
        /* <DEDUP_REMOVED lines=35> */
.L_x_5884:
[----:B------:R-:W-:Y:S05]  /*10800*/  BSYNC B0 ;  /* 0x0000000000007941 */ /* 0x000fea0003800000 */
.L_x_5883:
        /* <DEDUP_REMOVED lines=35> */
.L_x_5889:
        /* <DEDUP_REMOVED lines=10> */
.L_x_5888:
[----:B------:R-:W-:Y:S05]  /*10ae0*/  BRA `(.L_x_5887) ;  /* 0x0000000000547947 */ /* 0x000fea0003800000 */
.L_x_5886:
        /* <DEDUP_REMOVED lines=11> */
.L_x_5890:
        /* <DEDUP_REMOVED lines=10> */
.L_x_5887:
[----:B------:R-:W-:Y:S05]  /*10c40*/  BSYNC B0 ;  /* 0x0000000000007941 */ /* 0x000fea0003800000 */
.L_x_5885:
        /* <DEDUP_REMOVED lines=13> */
.L_x_5892:
        /* <DEDUP_REMOVED lines=13> */
.L_x_5891:
        /* <DEDUP_REMOVED lines=10> */
.L_x_5895:
        /* <DEDUP_REMOVED lines=13> */
.L_x_5894:
[----:B------:R-:W-:Y:S01]  /*10f60*/  BAR.SYNC.DEFER_BLOCKING 0x0 ;  /* 0x0000000000007b1d */ /* 0x000fe20000010000 */
[----:B------:R-:W-:-:S13]  /*10f70*/  ISETP.GE.AND P0, PT, R2, 0x2, PT ;  /* 0x000000020200780c */ /* 0x000fda0003f06270 */
[----:B------:R-:W-:Y:S05]  /*10f80*/  @!P0 BRA `(.L_x_5893) ;  /* 0x0000000000208947 */ /* 0x000fea0003800000 */
[----:B------:R-:W-:-:S11]  /*10f90*/  HFMA2.MMA R11, -RZ, RZ, 0, 5.9604644775390625e-08 ;  /* 0x00000001ff0b7435 */ /* 0x000fd600000001ff */
.L_x_5896:
[----:B------:R-:W1:Y:S04]  /*10fa0*/  SHFL.DOWN PT, R13, R16, R11, 0x1f ;  /* 0x08001f0b100d7589 */ /* 0x000e6800000e0000 */
[----:B0-----:R0:W2:Y:S02]  /*10fb0*/  SHFL.DOWN PT, R0, R17, R11, 0x1f ;  /* 0x08001f0b11007589 */ /* 0x0010a400000e0000 */
[----:B0-----:R-:W-:-:S05]  /*10fc0*/  IMAD.SHL.U32 R11, R11, 0x2, RZ ;  /* 0x000000020b0b7824 */ /* 0x001fca00078e00ff */
[----:B------:R-:W-:Y:S01]  /*10fd0*/  ISETP.GE.AND P0, PT, R11, R2, PT ;  /* 0x000000020b00720c */ /* 0x000fe20003f06270 */
[----:B-1----:R-:W-:Y:S01]  /*10fe0*/  FADD.FTZ R16, R13, R16 ;  /* 0x000000100d107221 */ /* 0x002fe20000010000 */
[----:B--2---:R-:W-:-:S11]  /*10ff0*/  FADD.FTZ R17, R0, R17 ;  /* 0x0000001100117221 */ /* 0x004fd60000010000 */
[----:B------:R-:W-:Y:S05]  /*11000*/  @!P0 BRA `(.L_x_5896) ;  /* 0xfffffffc00e48947 */ /* 0x000fea000383ffff */
.L_x_5893:
        /* <DEDUP_REMOVED lines=13> */
.L_x_5898:
        /* <DEDUP_REMOVED lines=21> */
.L_x_5900:
        /* <DEDUP_REMOVED lines=22> */
.L_x_5901:
[----:B------:R-:W-:Y:S02]  /*11390*/  ULDC.64 UR4, c[0x0][0x5f0] ;  /* 0x00017c0000047ab9 */ /* 0x000fe40000000a00 */
[----:B------:R-:W-:-:S04]  /*113a0*/  IADD3 R22, P0, R22, UR4, RZ ;  /* 0x0000000416167c10 */ /* 0x000fc8000ff1e0ff */
[----:B------:R-:W-:-:S05]  /*113b0*/  IADD3.X R23, RZ, UR5, RZ, P0, !PT ;  /* 0x00000005ff177c10 */ /* 0x000fca00087fe4ff */
[----:B------:R-:W-:Y:S01]  /*113c0*/  STG.E desc[UR60][R22.64], R17 ;  /* 0x0000001116007986 */ /* 0x000fe2000c10193c */
[----:B------:R-:W-:Y:S05]  /*113d0*/  EXIT ;  /* 0x000000000000794d */ /* 0x000fea0003800000 */
.L_x_5899:
[----:B------:R-:W-:Y:S04]  /*113e0*/  STG.E desc[UR60][R4.64], R16 ;  /* 0x0000001004007986 */ /* 0x000fe8000c10193c */
[----:B------:R-:W-:Y:S01]  /*113f0*/  STG.E desc[UR60][R4.64+0x4], R17 ;  /* 0x0000041104007986 */ /* 0x000fe2000c10193c */
[----:B------:R-:W-:Y:S05]  /*11400*/  EXIT ;  /* 0x000000000000794d */ /* 0x000fea0003800000 */
.L_x_5897:
        /* <DEDUP_REMOVED lines=8> */
.L_x_5902:
        /* <DEDUP_REMOVED lines=21> */
.L_x_5904:
        /* <DEDUP_REMOVED lines=22> */
.L_x_5905:
[----:B------:R-:W-:Y:S02]  /*11740*/  ULDC.64 UR4, c[0x0][0x5f0] ;  /* 0x00017c0000047ab9 */ /* 0x000fe40000000a00 */
[----:B------:R-:W-:-:S04]  /*11750*/  IADD3 R22, P0, R22, UR4, RZ ;  /* 0x0000000416167c10 */ /* 0x000fc8000ff1e0ff */
[----:B------:R-:W-:-:S05]  /*11760*/  IADD3.X R23, RZ, UR5, RZ, P0, !PT ;  /* 0x00000005ff177c10 */ /* 0x000fca00087fe4ff */
[----:B------:R-:W-:Y:S01]  /*11770*/  STG.E desc[UR60][R22.64], R17 ;  /* 0x0000001116007986 */ /* 0x000fe2000c10193c */
[----:B------:R-:W-:Y:S05]  /*11780*/  EXIT ;  /* 0x000000000000794d */ /* 0x000fea0003800000 */
.L_x_5903:
[----:B------:R-:W-:Y:S04]  /*11790*/  STG.E desc[UR60][R6.64], R16 ;  /* 0x0000001006007986 */ /* 0x000fe8000c10193c */
[----:B------:R-:W-:Y:S01]  /*117a0*/  STG.E desc[UR60][R8.64], R17 ;  /* 0x0000001108007986 */ /* 0x000fe2000c10193c */
[----:B------:R-:W-:Y:S05]  /*117b0*/  EXIT ;  /* 0x000000000000794d */ /* 0x000fea0003800000 */
.L_x_5876:
        /* <DEDUP_REMOVED lines=23> */
.L_x_5907:
        /* <DEDUP_REMOVED lines=21> */
.L_x_5909:
        /* <DEDUP_REMOVED lines=22> */
.L_x_5910:
[----:B------:R-:W-:Y:S02]  /*11be0*/  ULDC.64 UR4, c[0x0][0x5f0] ;  /* 0x00017c0000047ab9 */ /* 0x000fe40000000a00 */
[----:B------:R-:W-:-:S05]  /*11bf0*/  IADD3 R22, P0, R22, UR4, RZ ;  /* 0x0000000416167c10 */ /* 0x000fca000ff1e0ff */
[----:B------:R-:W-:-:S05]  /*11c00*/  IMAD.X R23, RZ, RZ, UR5, P0 ;  /* 0x00000005ff177e24 */ /* 0x000fca00080e06ff */
[----:B------:R-:W-:Y:S01]  /*11c10*/  STG.E desc[UR60][R22.64], R19 ;  /* 0x0000001316007986 */ /* 0x000fe2000c10193c */
[----:B------:R-:W-:Y:S05]  /*11c20*/  EXIT ;  /* 0x000000000000794d */ /* 0x000fea0003800000 */
.L_x_5908:
[----:B------:R-:W-:Y:S04]  /*11c30*/  STG.E desc[UR60][R4.64], R18 ;  /* 0x0000001204007986 */ /* 0x000fe8000c10193c */
[----:B------:R-:W-:Y:S01]  /*11c40*/  STG.E desc[UR60][R4.64+0x4], R19 ;  /* 0x0000041304007986 */ /* 0x000fe2000c10193c */
[----:B------:R-:W-:Y:S05]  /*11c50*/  EXIT ;  /* 0x000000000000794d */ /* 0x000fea0003800000 */
.L_x_5906:
        /* <DEDUP_REMOVED lines=8> */
.L_x_5911:
        /* <DEDUP_REMOVED lines=21> */
.L_x_5913:
        /* <DEDUP_REMOVED lines=22> */
.L_x_5914:
[----:B------:R-:W-:Y:S02]  /*11f90*/  ULDC.64 UR4, c[0x0][0x5f0] ;  /* 0x00017c0000047ab9 */ /* 0x000fe40000000a00 */
[----:B------:R-:W-:-:S04]  /*11fa0*/  IADD3 R22, P0, R22, UR4, RZ ;  /* 0x0000000416167c10 */ /* 0x000fc8000ff1e0ff */
[----:B------:R-:W-:-:S05]  /*11fb0*/  IADD3.X R23, RZ, UR5, RZ, P0, !PT ;  /* 0x00000005ff177c10 */ /* 0x000fca00087fe4ff */
[----:B------:R-:W-:Y:S01]  /*11fc0*/  STG.E desc[UR60][R22.64], R19 ;  /* 0x0000001316007986 */ /* 0x000fe2000c10193c */
[----:B------:R-:W-:Y:S05]  /*11fd0*/  EXIT ;  /* 0x000000000000794d */ /* 0x000fea0003800000 */
.L_x_5912:
[----:B------:R-:W-:Y:S04]  /*11fe0*/  STG.E desc[UR60][R6.64], R18 ;  /* 0x0000001206007986 */ /* 0x000fe8000c10193c */
[----:B------:R-:W-:Y:S01]  /*11ff0*/  STG.E desc[UR60][R8.64], R19 ;  /* 0x0000001308007986 */ /* 0x000fe2000c10193c */
[----:B------:R-:W-:Y:S05]  /*12000*/  EXIT ;  /* 0x000000000000794d */ /* 0x000fea0003800000 */
.L_x_5915:
        /* <DEDUP_REMOVED lines=15> */
.L_x_9861:


//--------------------- .text._ZN2at6native13reduce_kernelILi128ELi4ENS0_8ReduceOpIN3c104HalfENS0_14func_wrapper_tIfZNS0_11sum_functorIS4_ffEclERNS_14TensorIteratorEEUlffE_EEjfLi4ELi8EEEEEvT1_ --------------------------
	.section	.text._ZN2at6native13reduce_kernelILi128ELi4ENS0_8ReduceOpIN3c104HalfENS0_14func_wrapper_tIfZNS0_11sum_functorIS4_ffEclERNS_14TensorIteratorEEUlffE_EEjfLi4ELi8EEEEEvT1_,"ax",@progbits
	.align	128
        .global         _ZN2at6native13reduce_kernelILi128ELi4ENS0_8ReduceOpIN3c104HalfENS0_14func_wrapper_tIfZNS0_11sum_functorIS4_ffEclERNS_14TensorIteratorEEUlffE_EEjfLi4ELi8EEEEEvT1_
        .type           _ZN2at6native13reduce_kernelILi128ELi4ENS0_8ReduceOpIN3c104HalfENS0_14func_wrapper_tIfZNS0_11sum_functorIS4_ffEclERNS_14TensorIteratorEEUlffE_EEjfLi4ELi8EEEEEvT1_,@function
        .size           _ZN2at6native13reduce_kernelILi128ELi4ENS0_8ReduceOpIN3c104HalfENS0_14func_wrapper_tIfZNS0_11sum_functorIS4_ffEclERNS_14TensorIteratorEEUlffE_EEjfLi4ELi8EEEEEvT1_,(.L_x_9862 - _ZN2at6native13reduce_kernelILi128ELi4ENS0_8ReduceOpIN3c104HalfENS0_14func_wrapper_tIfZNS0_11sum_functorIS4_ffEclERNS_14TensorIteratorEEUlffE_EEjfLi4ELi8EEEEEvT1_)
        .other          _ZN2at6native13reduce_kernelILi128ELi4ENS0_8ReduceOpIN3c104HalfENS0_14func_wrapper_tIfZNS0_11sum_functorIS4_ffEclERNS_14TensorIteratorEEUlffE_EEjfLi4ELi8EEEEEvT1_,@"STO_CUDA_ENTRY STV_DEFAULT"
_ZN2at6native13reduce_kernelILi128ELi4ENS0_8ReduceOpIN3c104HalfENS0_14func_wrapper_tIfZNS0_11sum_functorIS4_ffEclERNS_14TensorIteratorEEUlffE_EEjfLi4ELi8EEEEEvT1_:
.text._ZN2at6native13reduce_kernelILi128ELi4ENS0_8ReduceOpIN3c104HalfENS0_14func_wrapper_tIfZNS0_11sum_functorIS4_ffEclERNS_14TensorIteratorEEUlffE_EEjfLi4ELi8EEEEEvT1_:
        /* <DEDUP_REMOVED lines=17> */
[----:B----4-:R-:W-:-:S03]  /*0110*/  IMAD R28, R17, UR8, R28 ;  /* 0x00000008111c7c24 */ /* 0x010fc6000f8e021c */
[----:B------:R-:W-:Y:S01]  /*0120*/  SHF.L.U32 R19, R5, 0x2, RZ ;  /* 0x0000000205137819 */ /* 0x000fe200000006ff */
        /* <DEDUP_REMOVED lines=274> */
.L_x_5916:
        /* <DEDUP_REMOVED lines=21> */
[----:B------:R-:W-:Y:S01]  /*13a0*/  HFMA2.MMA R8, -RZ, RZ, 0, 2.8789043426513671875e-05 ;  /* 0x000001e3ff087435 */ /* 0x000fe200000001ff */
        /* <DEDUP_REMOVED lines=8> */
.L_x_5920:
[----:B------:R-:W0:Y:S01]  /*1430*/  LDC R8, c[0x0][0x214] ;  /* 0x00008500ff087b82 */ /* 0x000e220000000800 */
[----:B------:R-:W-:Y:S01]  /*1440*/  SHF.R.U64 R0, R22, 0x1, R23 ;  /* 0x0000000116007819 */ /* 0x000fe20000001217 */
[----:B------:R-:W-:Y:S01]  /*1450*/  ULDC UR4, c[0x0][0x21c] ;  /* 0x0000870000047ab9 */ /* 0x000fe20000000800 */
[----:B------:R-:W-:Y:S01]  /*1460*/  BSSY B0, `(.L_x_5921) ;  /* 0x0000029000007945 */ /* 0x000fe20003800000 */
[----:B------:R-:W-:Y:S02]  /*1470*/  MOV R3, UR4 ;  /* 0x0000000400037c02 */ /* 0x000fe40008000f00 */
        /* <DEDUP_REMOVED lines=20> */
.L_x_5926:
[----:B------:R-:W-:Y:S05]  /*15c0*/  BSYNC B2 ;  /* 0x0000000000027941 */ /* 0x000fea0003800000 */
.L_x_5925:
        /* <DEDUP_REMOVED lines=11> */
.L_x_5924:
[----:B------:R-:W-:Y:S05]  /*1680*/  BSYNC B1 ;  /* 0x0000000000017941 */ /* 0x000fea0003800000 */
.L_x_5923:
[----:B------:R-:W0:Y:S01]  /*1690*/  LDC R6, c[0x0][0x21c] ;  /* 0x00008700ff067b82 */ /* 0x000e220000000800 */
[----:B------:R-:W-:-:S04]  /*16a0*/  IADD3 R5, P0, -R7, 0x8, RZ ;  /* 0x0000000807057810 */ /* 0x000fc80007f1e1ff */
[----:B------:R-:W-:Y:S02]  /*16b0*/  LEA R22, P1, R5, R22, 0x1 ;  /* 0x0000001605167211 */ /* 0x000fe400078208ff */
[----:B------:R-:W-:-:S04]  /*16c0*/  IADD3.X R4, RZ, -0x1, RZ, P0, !PT ;  /* 0xffffffffff047810 */ /* 0x000fc800007fe4ff */
[----:B------:R-:W-:Y:S02]  /*16d0*/  LEA.HI.X R23, R5, R23, R4, 0x1, P1 ;  /* 0x0000001705177211 */ /* 0x000fe400008f0c04 */
[----:B0-----:R-:W-:-:S07]  /*16e0*/  IADD3 R3, R7, -0x8, R6 ;  /* 0xfffffff807037810 */ /* 0x001fce0007ffe006 */
.L_x_5922:
[----:B------:R-:W-:Y:S05]  /*16f0*/  BSYNC B0 ;  /* 0x0000000000007941 */ /* 0x000fea0003800000 */
.L_x_5921:
        /* <DEDUP_REMOVED lines=8> */
[-C--:B------:R-:W-:Y:S02]  /*1780*/  MOV R12, R8.reuse ;  /* 0x00000008000c7202 */ /* 0x080fe40000000f00 */
        /* <DEDUP_REMOVED lines=10> */
[----:B------:R-:W-:Y:S01]  /*1830*/  IMAD.MOV.U32 R12, RZ, RZ, R8 ;  /* 0x000000ffff0c7224 */ /* 0x000fe200078e0008 */
[-C--:B------:R-:W-:Y:S02]  /*1840*/  MOV R11, R8.reuse ;  /* 0x00000008000b7202 */ /* 0x080fe40000000f00 */
[----:B------:R-:W-:-:S07]  /*1850*/  MOV R15, R8 ;  /* 0x00000008000f7202 */ /* 0x000fce0000000f00 */
.L_x_5929:
        /* <DEDUP_REMOVED lines=8> */
[----:B------:R-:W-:Y:S02]  /*18e0*/  HADD2.F32 R27, -RZ, R6.H0_H0 ;  /* 0x20000006ff1b7230 */ /* 0x000fe40000004100 */
[----:B------:R-:W-:Y:S01]  /*18f0*/  FADD.FTZ R12, R25, R12 ;  /* 0x0000000c190c7221 */ /* 0x000fe20000010000 */
[----:B------:R-:W-:Y:S02]  /*1900*/  HADD2.F32 R5, -RZ, R7.H0_H0 ;  /* 0x20000007ff057230 */ /* 0x000fe40000004100 */
[----:B------:R-:W-:Y:S01]  /*1910*/  FADD.FTZ R11, R20, R11 ;  /* 0x0000000b140b7221 */ /* 0x000fe20000010000 */
[----:B------:R-:W-:-:S02]  /*1920*/  HADD2.F32 R21, -RZ, R4.H0_H0 ;  /* 0x20000004ff157230 */ /* 0x000fc40000004100 */
[----:B------:R-:W-:Y:S01]  /*1930*/  FADD.FTZ R10, R27, R10 ;  /* 0x0000000a1b0a7221 */ /* 0x000fe20000010000 */
[----:B------:R-:W-:Y:S02]  /*1940*/  HADD2.F32 R14, -RZ, R4.H1_H1 ;  /* 0x30000004ff0e7230 */ /* 0x000fe40000004100 */
[----:B------:R-:W-:Y:S01]  /*1950*/  FADD.FTZ R8, R5, R8 ;  /* 0x0000000805087221 */ /* 0x000fe20000010000 */
[----:B------:R-:W-:Y:S02]  /*1960*/  HADD2.F32 R6, -RZ, R6.H1_H1 ;  /* 0x30000006ff067230 */ /* 0x000fe40000004100 */
[----:B------:R-:W-:Y:S01]  /*1970*/  FADD.FTZ R0, R21, R0 ;  /* 0x0000000015007221 */ /* 0x000fe20000010000 */
[----:B------:R-:W-:Y:S02]  /*1980*/  HADD2.F32 R7, -RZ, R7.H1_H1 ;  /* 0x30000007ff077230 */ /* 0x000fe40000004100 */
[----:B------:R-:W-:Y:S01]  /*1990*/  FADD.FTZ R15, R14, R15 ;  /* 0x0000000f0e0f7221 */ /* 0x000fe20000010000 */
[----:B------:R-:W-:-:S02]  /*19a0*/  FADD.FTZ R9, R6, R9 ;  /* 0x0000000906097221 */ /* 0x000fc40000010000 */
[----:B------:R-:W-:Y:S01]  /*19b0*/  FADD.FTZ R24, R7, R24 ;  /* 0x0000001807187221 */ /* 0x000fe20000010000 */
[----:B------:R-:W-:Y:S06]  /*19c0*/  @!P0 BRA `(.L_x_5929) ;  /* 0xfffffffc00a48947 */ /* 0x000fec000383ffff */
.L_x_5928:
[----:B------:R-:W-:Y:S05]  /*19d0*/  BSYNC B0 ;  /* 0x0000000000007941 */ /* 0x000fea0003800000 */
.L_x_5927:
        /* <DEDUP_REMOVED lines=8> */
.L_x_5931:
[----:B------:R-:W-:Y:S05]  /*1a60*/  BSYNC B0 ;  /* 0x0000000000007941 */ /* 0x000fea0003800000 */
.L_x_5930:
        /* <DEDUP_REMOVED lines=12> */
.L_x_5933:
[----:B------:R-:W-:Y:S05]  /*1b30*/  BSYNC B0 ;  /* 0x0000000000007941 */ /* 0x000fea0003800000 */
.L_x_5932:
        /* <DEDUP_REMOVED lines=10> */
.L_x_5919:
        /* <DEDUP_REMOVED lines=45> */
[-C--:B------:R-:W-:Y:S02]  /*1eb0*/  MOV R12, R3.reuse ;  /* 0x00000003000c7202 */ /* 0x080fe40000000f00 */
[----:B------:R-:W-:-:S07]  /*1ec0*/  MOV R13, R3 ;  /* 0x00000003000d7202 */ /* 0x000fce0000000f00 */
.L_x_5943:
        /* <DEDUP_REMOVED lines=287> */
.L_x_5939:
[----:B------:R-:W-:Y:S01]  /*30c0*/  LOP3.LUT R17, R17, 0xfffffff8, RZ, 0xc0, !PT ;  /* 0xfffffff811117812 */ /* 0x000fe200078ec0ff */
[----:B------:R-:W-:-:S03]  /*30d0*/  ULDC UR36, c[0x0][0x224] ;  /* 0x0000890000247ab9 */ /* 0x000fc60000000800 */
[----:B------:R-:W-:-:S04]  /*30e0*/  IADD3 R20, P1, R22, R17, RZ ;  /* 0x0000001116147210 */ /* 0x000fc80007f3e0ff */
[----:B------:R-:W-:-:S06]  /*30f0*/  IADD3.X R21, RZ, R23, RZ, P1, !PT ;  /* 0x00000017ff157210 */ /* 0x000fcc0000ffe4ff */
[----:B------:R-:W2:Y:S01]  /*3100*/  LDG.E.64 R20, desc[UR60][R20.64] ;  /* 0x0000003c14147981 */ /* 0x000ea2000c1e1b00 */
[----:B------:R-:W-:-:S05]  /*3110*/  IMAD.U32 R17, RZ, RZ, UR36 ;  /* 0x00000024ff117e24 */ /* 0x000fca000f8e00ff */
[----:B------:R-:W-:Y:S02]  /*3120*/  IADD3 R30, R28, R17, RZ ;  /* 0x000000111c1e7210 */ /* 0x000fe40007ffe0ff */
[C-C-:B--2---:R-:W-:Y:S02]  /*3130*/  PRMT R35, R20.reuse, 0x5410, R21.reuse ;  /* 0x0000541014237816 */ /* 0x144fe40000000015 */
        /* <DEDUP_REMOVED lines=236> */
.L_x_5940:
[----:B------:R-:W-:-:S04]  /*4000*/  LOP3.LUT R21, R31, 0xfffffff8, RZ, 0xc0, !PT ;  /* 0xfffffff81f157812 */ /* 0x000fc800078ec0ff */
[----:B------:R-:W-:-:S04]  /*4010*/  IADD3 R20, P1, R22, R21, RZ ;  /* 0x0000001516147210 */ /* 0x000fc80007f3e0ff */
[----:B------:R-:W-:-:S06]  /*4020*/  IADD3.X R21, RZ, R23, RZ, P1, !PT ;  /* 0x00000017ff157210 */ /* 0x000fcc0000ffe4ff */
[----:B------:R-:W2:Y:S01]  /*4030*/  LDG.E.64 R20, desc[UR60][R20.64] ;  /* 0x0000003c14147981 */ /* 0x000ea2000c1e1b00 */
[----:B------:R-:W-:Y:S01]  /*4040*/  IMAD.IADD R29, R30, 0x1, R17 ;  /* 0x000000011e1d7824 */ /* 0x000fe200078e0211 */
[----:B------:R-:W-:Y:S02]  /*4050*/  MOV R28, RZ ;  /* 0x000000ff001c7202 */ /* 0x000fe40000000f00 */
[----:B------:R-:W-:Y:S02]  /*4060*/  MOV R32, RZ ;  /* 0x000000ff00207202 */ /* 0x000fe40000000f00 */
[----:B--2---:R-:W-:Y:S02]  /*4070*/  PRMT R37, R37, 0x5410, R20 ;  /* 0x0000541025257816 */ /* 0x004fe40000000014 */
[----:B------:R-:W-:Y:S02]  /*4080*/  PRMT R38, R20, 0x5432, R21 ;  /* 0x0000543214267816 */ /* 0x000fe40000000015 */
[----:B------:R-:W-:Y:S01]  /*4090*/  PRMT R41, R21, 0x7632, R41 ;  /* 0x0000763215297816 */ /* 0x000fe20000000029 */
[----:B------:R-:W-:Y:S06]  /*40a0*/  @!P0 BRA `(.L_x_5941) ;  /* 0x0000000c00d48947 */ /* 0x000fec0003800000 */
[----:B------:R-:W-:Y:S01]  /*40b0*/  MOV R21, R29 ;  /* 0x0000001d00157202 */ /* 0x000fe20000000f00 */
        /* <DEDUP_REMOVED lines=244> */
.L_x_5941:
[----:B------:R-:W-:-:S04]  /*5000*/  LOP3.LUT R21, R32, 0xfffffff8, RZ, 0xc0, !PT ;  /* 0xfffffff820157812 */ /* 0x000fc800078ec0ff */
[----:B------:R-:W-:-:S04]  /*5010*/  IADD3 R20, P1, R22, R21, RZ ;  /* 0x0000001516147210 */ /* 0x000fc80007f3e0ff */
[----:B------:R-:W-:-:S06]  /*5020*/  IADD3.X R21, RZ, R23, RZ, P1, !PT ;  /* 0x00000017ff157210 */ /* 0x000fcc0000ffe4ff */
[----:B------:R-:W2:Y:S01]  /*5030*/  LDG.E.64 R20, desc[UR60][R20.64] ;  /* 0x0000003c14147981 */ /* 0x000ea2000c1e1b00 */
[----:B------:R-:W-:Y:S01]  /*5040*/  IMAD.IADD R29, R29, 0x1, R17 ;  /* 0x000000011d1d7824 */ /* 0x000fe200078e0211 */
[--C-:B--2---:R-:W-:Y:S02]  /*5050*/  PRMT R39, R20, 0x5410, R21.reuse ;  /* 0x0000541014277816 */ /* 0x104fe40000000015 */
[----:B------:R-:W-:Y:S02]  /*5060*/  PRMT R42, R42, 0x7610, R20 ;  /* 0x000076102a2a7816 */ /* 0x000fe40000000014 */
[----:B------:R-:W-:Y:S01]  /*5070*/  PRMT R43, R43, 0x7610, R21 ;  /* 0x000076102b2b7816 */ /* 0x000fe20000000015 */
        /* <DEDUP_REMOVED lines=235> */
.L_x_5942:
[----:B------:R-:W-:Y:S01]  /*5f30*/  LOP3.LUT R21, R28, 0xfffffff8, RZ, 0xc0, !PT ;  /* 0xfffffff81c157812 */ /* 0x000fe200078ec0ff */
[----:B------:R-:W-:Y:S01]  /*5f40*/  HADD2.F32 R31, -RZ, R36.H0_H0 ;  /* 0x20000024ff1f7230 */ /* 0x000fe20000004100 */
[----:B------:R-:W-:Y:S02]  /*5f50*/  ULDC UR4, c[0x0][0x21c] ;  /* 0x0000870000047ab9 */ /* 0x000fe40000000800 */
[----:B------:R-:W-:-:S04]  /*5f60*/  IADD3 R20, P1, R22, R21, RZ ;  /* 0x0000001516147210 */ /* 0x000fc80007f3e0ff */
[----:B------:R-:W-:-:S06]  /*5f70*/  IADD3.X R21, RZ, R23, RZ, P1, !PT ;  /* 0x00000017ff157210 */ /* 0x000fcc0000ffe4ff */
[----:B------:R-:W2:Y:S01]  /*5f80*/  LDG.E.64 R20, desc[UR60][R20.64] ;  /* 0x0000003c14147981 */ /* 0x000ea2000c1e1b00 */
[--C-:B------:R-:W-:Y:S02]  /*5f90*/  HADD2.F32 R28, -RZ, R35.reuse.H0_H0 ;  /* 0x20000023ff1c7230 */ /* 0x100fe40000004100 */
[----:B------:R-:W-:Y:S01]  /*5fa0*/  FADD.FTZ R12, R31, R12 ;  /* 0x0000000c1f0c7221 */ /* 0x000fe20000010000 */
[----:B------:R-:W-:Y:S02]  /*5fb0*/  HADD2.F32 R30, -RZ, R35.H1_H1 ;  /* 0x30000023ff1e7230 */ /* 0x000fe40000004100 */
[----:B------:R-:W-:Y:S02]  /*5fc0*/  HADD2.F32 R31, -RZ, R36.H1_H1 ;  /* 0x30000024ff1f7230 */ /* 0x000fe40000004100 */
[----:B------:R-:W-:Y:S01]  /*5fd0*/  FADD.FTZ R13, R28, R13 ;  /* 0x0000000d1c0d7221 */ /* 0x000fe20000010000 */
[----:B------:R-:W-:Y:S02]  /*5fe0*/  HADD2.F32 R28, -RZ, R37.H1_H1 ;  /* 0x30000025ff1c7230 */ /* 0x000fe40000004100 */
[----:B------:R-:W-:Y:S01]  /*5ff0*/  FADD.FTZ R11, R30, R11 ;  /* 0x0000000b1e0b7221 */ /* 0x000fe20000010000 */
[----:B------:R-:W-:-:S02]  /*6000*/  HADD2.F32 R30, -RZ, R38.H1_H1 ;  /* 0x30000026ff1e7230 */ /* 0x000fc40000004100 */
[----:B------:R-:W-:Y:S01]  /*6010*/  FADD.FTZ R10, R31, R10 ;  /* 0x0000000a1f0a7221 */ /* 0x000fe20000010000 */
[----:B------:R-:W-:Y:S02]  /*6020*/  HADD2.F32 R33, -RZ, R38.H0_H0 ;  /* 0x20000026ff217230 */ /* 0x000fe40000004100 */
[----:B------:R-:W-:Y:S01]  /*6030*/  FADD.FTZ R9, R28, R9 ;  /* 0x000000091c097221 */ /* 0x000fe20000010000 */
[----:B------:R-:W-:Y:S01]  /*6040*/  IADD3 R28, R29, R17, RZ ;  /* 0x000000111d1c7210 */ /* 0x000fe20007ffe0ff */
[----:B------:R-:W-:Y:S02]  /*6050*/  IMAD.U32 R29, RZ, RZ, UR4 ;  /* 0x00000004ff1d7e24 */ /* 0x000fe4000f8e00ff */
[----:B------:R-:W-:Y:S01]  /*6060*/  FADD.FTZ R7, R30, R7 ;  /* 0x000000071e077221 */ /* 0x000fe20000010000 */
[----:B------:R-:W-:Y:S02]  /*6070*/  HADD2.F32 R30, -RZ, R39.H0_H0 ;  /* 0x20000027ff1e7230 */ /* 0x000fe40000004100 */
[----:B------:R-:W-:Y:S01]  /*6080*/  FADD.FTZ R8, R33, R8 ;  /* 0x0000000821087221 */ /* 0x000fe20000010000 */
[----:B------:R-:W-:-:S02]  /*6090*/  IMAD R34, R17, 0x3, R28 ;  /* 0x0000000311227824 */ /* 0x000fc400078e021c */
[----:B------:R-:W-:Y:S02]  /*60a0*/  HADD2.F32 R31, -RZ, R42.H1_H1 ;  /* 0x3000002aff1f7230 */ /* 0x000fe40000004100 */
[----:B------:R-:W-:Y:S01]  /*60b0*/  FADD.FTZ R5, R30, R5 ;  /* 0x000000051e057221 */ /* 0x000fe20000010000 */
[----:B------:R-:W-:Y:S01]  /*60c0*/  HADD2.F32 R32, -RZ, R39.H1_H1 ;  /* 0x30000027ff207230 */ /* 0x000fe20000004100 */
[----:B------:R-:W-:Y:S01]  /*60d0*/  ISETP.GE.U32.AND P1, PT, R34, R29, PT ;  /* 0x0000001d2200720c */ /* 0x000fe20003f26070 */
[----:B------:R-:W-:Y:S02]  /*60e0*/  HADD2.F32 R45, -RZ, R41.H0_H0 ;  /* 0x20000029ff2d7230 */ /* 0x000fe40000004100 */
[----:B------:R-:W-:Y:S01]  /*60f0*/  FADD.FTZ R4, R31, R4 ;  /* 0x000000041f047221 */ /* 0x000fe20000010000 */
[----:B------:R-:W-:Y:S02]  /*6100*/  HADD2.F32 R30, -RZ, R43.H1_H1 ;  /* 0x3000002bff1e7230 */ /* 0x000fe40000004100 */
[----:B------:R-:W-:Y:S01]  /*6110*/  FADD.FTZ R3, R32, R3 ;  /* 0x0000000320037221 */ /* 0x000fe20000010000 */
[----:B------:R-:W-:-:S02]  /*6120*/  FADD.FTZ R6, R45, R6 ;  /* 0x000000062d067221 */ /* 0x000fc40000010000 */
[----:B------:R-:W-:Y:S01]  /*6130*/  FADD.FTZ R0, R30, R0 ;  /* 0x000000001e007221 */ /* 0x000fe20000010000 */
[--C-:B--2---:R-:W-:Y:S02]  /*6140*/  HADD2.F32 R31, -RZ, R20.reuse.H0_H0 ;  /* 0x20000014ff1f7230 */ /* 0x104fe40000004100 */
[----:B------:R-:W-:Y:S02]  /*6150*/  HADD2.F32 R32, -RZ, R20.H1_H1 ;  /* 0x30000014ff207230 */ /* 0x000fe40000004100 */
[--C-:B------:R-:W-:Y:S02]  /*6160*/  HADD2.F32 R33, -RZ, R21.reuse.H0_H0 ;  /* 0x20000015ff217230 */ /* 0x100fe40000004100 */
[----:B------:R-:W-:Y:S01]  /*6170*/  FADD.FTZ R24, R31, R24 ;  /* 0x000000181f187221 */ /* 0x000fe20000010000 */
[----:B------:R-:W-:Y:S02]  /*6180*/  HADD2.F32 R34, -RZ, R21.H1_H1 ;  /* 0x30000015ff227230 */ /* 0x000fe40000004100 */
[----:B------:R-:W-:Y:S01]  /*6190*/  FADD.FTZ R25, R32, R25 ;  /* 0x0000001920197221 */ /* 0x000fe20000010000 */
[----:B------:R-:W-:-:S02]  /*61a0*/  FADD.FTZ R26, R33, R26 ;  /* 0x0000001a211a7221 */ /* 0x000fc40000010000 */
[----:B------:R-:W-:Y:S01]  /*61b0*/  FADD.FTZ R27, R34, R27 ;  /* 0x0000001b221b7221 */ /* 0x000fe20000010000 */
[----:B------:R-:W-:Y:S06]  /*61c0*/  @!P1 BRA `(.L_x_5943) ;  /* 0xffffffbc00409947 */ /* 0x000fec000383ffff */
[----:B------:R-:W-:Y:S05]  /*61d0*/  BSYNC B1 ;  /* 0x0000000000017941 */ /* 0x000fea0003800000 */
.L_x_5938:
[----:B------:R-:W-:Y:S02]  /*61e0*/  PRMT R37, R20, 0x7610, R37 ;  /* 0x0000761014257816 */ /* 0x000fe40000000025 */
[----:B------:R-:W-:Y:S02]  /*61f0*/  PRMT R41, R41, 0x7610, R20 ;  /* 0x0000761029297816 */ /* 0x000fe40000000014 */
[C---:B------:R-:W-:Y:S02]  /*6200*/  PRMT R42, R21.reuse, 0x7610, R42 ;  /* 0x00007610152a7816 */ /* 0x040fe4000000002a */
[----:B------:R-:W-:-:S07]  /*6210*/  PRMT R43, R21, 0x7632, R43 ;  /* 0x00007632152b7816 */ /* 0x000fce000000002b */
.L_x_5937:
[----:B------:R-:W-:Y:S05]  /*6220*/  BSYNC B0 ;  /* 0x0000000000007941 */ /* 0x000fea0003800000 */
.L_x_5936:
        /* <DEDUP_REMOVED lines=280> */
.L_x_5946:
[----:B0-----:R-:W-:-:S04]  /*73b0*/  LOP3.LUT R15, R31, 0xfffffff8, RZ, 0xc0, !PT ;  /* 0xfffffff81f0f7812 */ /* 0x001fc800078ec0ff */
[----:B------:R-:W-:-:S04]  /*73c0*/  IADD3 R14, P2, R22, R15, RZ ;  /* 0x0000000f160e7210 */ /* 0x000fc80007f5e0ff */
[----:B------:R-:W-:-:S06]  /*73d0*/  IADD3.X R15, RZ, R23, RZ, P2, !PT ;  /* 0x00000017ff0f7210 */ /* 0x000fcc00017fe4ff */
[----:B------:R-:W2:Y:S01]  /*73e0*/  LDG.E.64 R14, desc[UR60][R14.64] ;  /* 0x0000003c0e0e7981 */ /* 0x000ea2000c1e1b00 */
[----:B------:R-:W-:-:S05]  /*73f0*/  IMAD.IADD R21, R28, 0x1, R17 ;  /* 0x000000011c157824 */ /* 0x000fca00078e0211 */
[----:B------:R-:W-:Y:S02]  /*7400*/  ISETP.GE.U32.AND P2, PT, R21, R29, PT ;  /* 0x0000001d1500720c */ /* 0x000fe40003f46070 */
[C-C-:B--2---:R-:W-:Y:S02]  /*7410*/  PRMT R35, R14.reuse, 0x5410, R15.reuse ;  /* 0x000054100e237816 */ /* 0x144fe4000000000f */
        /* <DEDUP_REMOVED lines=276> */
.L_x_5947:
[----:B------:R-:W-:-:S04]  /*8560*/  LOP3.LUT R15, R40, 0xfffffff8, RZ, 0xc0, !PT ;  /* 0xfffffff8280f7812 */ /* 0x000fc800078ec0ff */
[----:B------:R-:W-:-:S04]  /*8570*/  IADD3 R14, P2, R22, R15, RZ ;  /* 0x0000000f160e7210 */ /* 0x000fc80007f5e0ff */
[----:B------:R-:W-:-:S06]  /*8580*/  IADD3.X R15, RZ, R23, RZ, P2, !PT ;  /* 0x00000017ff0f7210 */ /* 0x000fcc00017fe4ff */
[----:B------:R-:W2:Y:S01]  /*8590*/  LDG.E.64 R14, desc[UR60][R14.64] ;  /* 0x0000003c0e0e7981 */ /* 0x000ea2000c1e1b00 */
[----:B------:R-:W-:-:S04]  /*85a0*/  IADD3 R21, R21, R17, RZ ;  /* 0x0000001115157210 */ /* 0x000fc80007ffe0ff */
[----:B------:R-:W-:Y:S02]  /*85b0*/  ISETP.GE.U32.AND P2, PT, R21, R29, PT ;  /* 0x0000001d1500720c */ /* 0x000fe40003f46070 */
[----:B--2---:R-:W-:Y:S02]  /*85c0*/  PRMT R37, R37, 0x5410, R14 ;  /* 0x0000541025257816 */ /* 0x004fe4000000000e */
[----:B------:R-:W-:Y:S02]  /*85d0*/  PRMT R38, R14, 0x5432, R15 ;  /* 0x000054320e267816 */ /* 0x000fe4000000000f */
[----:B------:R-:W-:-:S07]  /*85e0*/  PRMT R41, R15, 0x7632, R41 ;  /* 0x000076320f297816 */ /* 0x000fce0000000029 */
        /* <DEDUP_REMOVED lines=275> */
.L_x_5948:
[----:B------:R-:W-:-:S04]  /*9720*/  LOP3.LUT R15, R40, 0xfffffff8, RZ, 0xc0, !PT ;  /* 0xfffffff8280f7812 */ /* 0x000fc800078ec0ff */
[----:B------:R-:W-:-:S05]  /*9730*/  IADD3 R14, P2, R22, R15, RZ ;  /* 0x0000000f160e7210 */ /* 0x000fca0007f5e0ff */
[----:B------:R-:W-:-:S06]  /*9740*/  IMAD.X R15, RZ, RZ, R23, P2 ;  /* 0x000000ffff0f7224 */ /* 0x000fcc00010e0617 */
[----:B------:R-:W2:Y:S01]  /*9750*/  LDG.E.64 R14, desc[UR60][R14.64] ;  /* 0x0000003c0e0e7981 */ /* 0x000ea2000c1e1b00 */
[----:B------:R-:W-:-:S04]  /*9760*/  IADD3 R21, R21, R17, RZ ;  /* 0x0000001115157210 */ /* 0x000fc80007ffe0ff */
[----:B------:R-:W-:Y:S02]  /*9770*/  ISETP.GE.U32.AND P2, PT, R21, R29, PT ;  /* 0x0000001d1500720c */ /* 0x000fe40003f46070 */
[--C-:B--2---:R-:W-:Y:S02]  /*9780*/  PRMT R39, R14, 0x5410, R15.reuse ;  /* 0x000054100e277816 */ /* 0x104fe4000000000f */
        /* <DEDUP_REMOVED lines=277> */
.L_x_5949:
[----:B------:R-:W-:-:S04]  /*a8e0*/  LOP3.LUT R15, R30, 0xfffffff8, RZ, 0xc0, !PT ;  /* 0xfffffff81e0f7812 */ /* 0x000fc800078ec0ff */
[----:B------:R-:W-:-:S04]  /*a8f0*/  IADD3 R14, P1, R22, R15, RZ ;  /* 0x0000000f160e7210 */ /* 0x000fc80007f3e0ff */
[----:B------:R-:W-:-:S06]  /*a900*/  IADD3.X R15, RZ, R23, RZ, P1, !PT ;  /* 0x00000017ff0f7210 */ /* 0x000fcc0000ffe4ff */
[----:B------:R-:W2:Y:S02]  /*a910*/  LDG.E.64 R14, desc[UR60][R14.64] ;  /* 0x0000003c0e0e7981 */ /* 0x000ea4000c1e1b00 */
[----:B--2---:R-:W-:Y:S02]  /*a920*/  PRMT R37, R14, 0x7610, R37 ;  /* 0x000076100e257816 */ /* 0x004fe40000000025 */
[----:B------:R-:W-:Y:S02]  /*a930*/  PRMT R41, R41, 0x7610, R14 ;  /* 0x0000761029297816 */ /* 0x000fe4000000000e */
[C---:B------:R-:W-:Y:S02]  /*a940*/  PRMT R42, R15.reuse, 0x7610, R42 ;  /* 0x000076100f2a7816 */ /* 0x040fe4000000002a */
[----:B------:R-:W-:-:S07]  /*a950*/  PRMT R43, R15, 0x7632, R43 ;  /* 0x000076320f2b7816 */ /* 0x000fce000000002b */
.L_x_5945:
[----:B------:R-:W-:Y:S05]  /*a960*/  BSYNC B0 ;  /* 0x0000000000007941 */ /* 0x000fea0003800000 */
.L_x_5944:
[----:B------:R-:W-:Y:S04]  /*a970*/  BSSY B0, `(.L_x_5950) ;  /* 0x000002a000007945 */ /* 0x000fe80003800000 */
[----:B------:R-:W-:Y:S05]  /*a980*/  @P0 BRA `(.L_x_5951) ;  /* 0x0000000000a00947 */ /* 0x000fea0003800000 */
[----:B------:R-:W-:Y:S02]  /*a990*/  IMAD.IADD R28, R28, 0x1, R17 ;  /* 0x000000011c1c7824 */ /* 0x000fe400078e0211 */
[--C-:B0-----:R-:W-:Y:S02]  /*a9a0*/  HADD2.F32 R14, -RZ, R35.reuse.H0_H0 ;  /* 0x20000023ff0e7230 */ /* 0x101fe40000004100 */
[--C-:B------:R-:W-:Y:S01]  /*a9b0*/  HADD2.F32 R15, -RZ, R36.reuse.H0_H0 ;  /* 0x20000024ff0f7230 */ /* 0x100fe20000004100 */
[----:B------:R-:W-:Y:S01]  /*a9c0*/  ISETP.GE.U32.AND P0, PT, R28, R29, PT ;  /* 0x0000001d1c00720c */ /* 0x000fe20003f06070 */
[----:B------:R-:W-:Y:S02]  /*a9d0*/  HADD2.F32 R20, -RZ, R35.H1_H1 ;  /* 0x30000023ff147230 */ /* 0x000fe40000004100 */
[----:B------:R-:W-:Y:S01]  /*a9e0*/  FADD.FTZ R13, R13, R14 ;  /* 0x0000000e0d0d7221 */ /* 0x000fe20000010000 */
[----:B------:R-:W-:Y:S02]  /*a9f0*/  HADD2.F32 R21, -RZ, R36.H1_H1 ;  /* 0x30000024ff157230 */ /* 0x000fe40000004100 */
[----:B------:R-:W-:Y:S01]  /*aa00*/  FADD.FTZ R12, R12, R15 ;  /* 0x0000000f0c0c7221 */ /* 0x000fe20000010000 */
[----:B------:R-:W-:-:S02]  /*aa10*/  FADD.FTZ R11, R11, R20 ;  /* 0x000000140b0b7221 */ /* 0x000fc40000010000 */
[----:B------:R-:W-:-:S04]  /*aa20*/  FADD.FTZ R10, R10, R21 ;  /* 0x000000150a0a7221 */ /* 0x000fc80000010000 */
[----:B------:R-:W-:Y:S05]  /*aa30*/  @P0 BRA `(.L_x_5951) ;  /* 0x0000000000740947 */ /* 0x000fea0003800000 */
[----:B------:R-:W-:Y:S01]  /*aa40*/  IADD3 R20, R28, R17, RZ ;  /* 0x000000111c147210 */ /* 0x000fe20007ffe0ff */
[--C-:B------:R-:W-:Y:S02]  /*aa50*/  HADD2.F32 R15, -RZ, R38.reuse.H0_H0 ;  /* 0x20000026ff0f7230 */ /* 0x100fe40000004100 */
[----:B------:R-:W-:Y:S01]  /*aa60*/  HADD2.F32 R14, -RZ, R37.H1_H1 ;  /* 0x30000025ff0e7230 */ /* 0x000fe20000004100 */
[----:B------:R-:W-:Y:S01]  /*aa70*/  ISETP.GE.U32.AND P0, PT, R20, R29, PT ;  /* 0x0000001d1400720c */ /* 0x000fe20003f06070 */
[----:B------:R-:W-:Y:S02]  /*aa80*/  HADD2.F32 R38, -RZ, R38.H1_H1 ;  /* 0x30000026ff267230 */ /* 0x000fe40000004100 */
[----:B------:R-:W-:Y:S01]  /*aa90*/  FADD.FTZ R8, R8, R15 ;  /* 0x0000000f08087221 */ /* 0x000fe20000010000 */
[----:B------:R-:W-:Y:S02]  /*aaa0*/  HADD2.F32 R21, -RZ, R41.H0_H0 ;  /* 0x20000029ff157230 */ /* 0x000fe40000004100 */
[----:B------:R-:W-:Y:S01]  /*aab0*/  FADD.FTZ R9, R9, R14 ;  /* 0x0000000e09097221 */ /* 0x000fe20000010000 */
[----:B------:R-:W-:-:S02]  /*aac0*/  FADD.FTZ R7, R7, R38 ;  /* 0x0000002607077221 */ /* 0x000fc40000010000 */
[----:B------:R-:W-:-:S04]  /*aad0*/  FADD.FTZ R6, R6, R21 ;  /* 0x0000001506067221 */ /* 0x000fc80000010000 */
[----:B------:R-:W-:Y:S05]  /*aae0*/  @P0 BRA `(.L_x_5951) ;  /* 0x0000000000480947 */ /* 0x000fea0003800000 */
[----:B------:R-:W-:Y:S01]  /*aaf0*/  IADD3 R14, R20, R17, RZ ;  /* 0x00000011140e7210 */ /* 0x000fe20007ffe0ff */
[----:B------:R-:W-:Y:S02]  /*ab00*/  HADD2.F32 R15, -RZ, R42.H1_H1 ;  /* 0x3000002aff0f7230 */ /* 0x000fe40000004100 */
[--C-:B------:R-:W-:Y:S01]  /*ab10*/  HADD2.F32 R20, -RZ, R39.reuse.H1_H1 ;  /* 0x30000027ff147230 */ /* 0x100fe20000004100 */
[----:B------:R-:W-:Y:S01]  /*ab20*/  ISETP.GE.U32.AND P0, PT, R14, R29, PT ;  /* 0x0000001d0e00720c */ /* 0x000fe20003f06070 */
[----:B------:R-:W-:Y:S02]  /*ab30*/  HADD2.F32 R14, -RZ, R39.H0_H0 ;  /* 0x20000027ff0e7230 */ /* 0x000fe40000004100 */
[----:B------:R-:W-:Y:S01]  /*ab40*/  FADD.FTZ R4, R4, R15 ;  /* 0x0000000f04047221 */ /* 0x000fe20000010000 */
[----:B------:R-:W-:Y:S02]  /*ab50*/  HADD2.F32 R15, -RZ, R43.H1_H1 ;  /* 0x3000002bff0f7230 */ /* 0x000fe40000004100 */
[----:B------:R-:W-:Y:S01]  /*ab60*/  FADD.FTZ R3, R3, R20 ;  /* 0x0000001403037221 */ /* 0x000fe20000010000 */
[----:B------:R-:W-:-:S02]  /*ab70*/  FADD.FTZ R5, R5, R14 ;  /* 0x0000000e05057221 */ /* 0x000fc40000010000 */
[----:B------:R-:W-:-:S04]  /*ab80*/  FADD.FTZ R0, R0, R15 ;  /* 0x0000000f00007221 */ /* 0x000fc80000010000 */
[----:B------:R-:W-:Y:S02]  /*ab90*/  @!P0 HADD2.F32 R37, -RZ, R37.H0_H0 ;  /* 0x20000025ff258230 */ /* 0x000fe40000004100 */
[----:B------:R-:W-:Y:S02]  /*aba0*/  @!P0 HADD2.F32 R14, -RZ, R41.H1_H1 ;  /* 0x30000029ff0e8230 */ /* 0x000fe40000004100 */
[----:B------:R-:W-:Y:S02]  /*abb0*/  @!P0 HADD2.F32 R17, -RZ, R42.H0_H0 ;  /* 0x2000002aff118230 */ /* 0x000fe40000004100 */
[----:B------:R-:W-:Y:S01]  /*abc0*/  @!P0 FADD.FTZ R24, R24, R37 ;  /* 0x0000002518188221 */ /* 0x000fe20000010000 */
[----:B------:R-:W-:Y:S02]  /*abd0*/  @!P0 HADD2.F32 R20, -RZ, R43.H0_H0 ;  /* 0x2000002bff148230 */ /* 0x000fe40000004100 */
[----:B------:R-:W-:Y:S01]  /*abe0*/  @!P0 FADD.FTZ R25, R25, R14 ;  /* 0x0000000e19198221 */ /* 0x000fe20000010000 */
[----:B------:R-:W-:-:S02]  /*abf0*/  @!P0 FADD.FTZ R26, R26, R17 ;  /* 0x000000111a1a8221 */ /* 0x000fc40000010000 */
[----:B------:R-:W-:-:S07]  /*ac00*/  @!P0 FADD.FTZ R27, R27, R20 ;  /* 0x000000141b1b8221 */ /* 0x000fce0000010000 */
.L_x_5951:
[----:B------:R-:W-:Y:S05]  /*ac10*/  BSYNC B0 ;  /* 0x0000000000007941 */ /* 0x000fea0003800000 */
.L_x_5950:
        /* <DEDUP_REMOVED lines=13> */
.L_x_5935:
        /* <DEDUP_REMOVED lines=32> */
.L_x_5955:
[-C--:B------:R-:W-:Y:S01]  /*aef0*/  IMAD R10, R34, R28.reuse, RZ ;  /* 0x0000001c220a7224 */ /* 0x080fe200078e02ff */
[----:B------:R-:W-:-:S04]  /*af00*/  IADD3 R28, R17, R28, RZ ;  /* 0x0000001c111c7210 */ /* 0x000fc80007ffe0ff */
        /* <DEDUP_REMOVED lines=20> */
[--C-:B--2---:R-:W-:Y:S02]  /*b050*/  HADD2.F32 R36, -RZ, R10.reuse.H0_H0 ;  /* 0x2000000aff247230 */ /* 0x104fe40000004100 */
[----:B------:R-:W-:Y:S02]  /*b060*/  HADD2.F32 R35, -RZ, R10.H1_H1 ;  /* 0x3000000aff237230 */ /* 0x000fe40000004100 */
[--C-:B------:R-:W-:Y:S02]  /*b070*/  HADD2.F32 R37, -RZ, R11.reuse.H1_H1 ;  /* 0x3000000bff257230 */ /* 0x100fe40000004100 */
[----:B------:R-:W-:Y:S01]  /*b080*/  FADD.FTZ R33, R36, R33 ;  /* 0x0000002124217221 */ /* 0x000fe20000010000 */
[----:B------:R-:W-:Y:S02]  /*b090*/  HADD2.F32 R36, -RZ, R11.H0_H0 ;  /* 0x2000000bff247230 */ /* 0x000fe40000004100 */
[----:B------:R-:W-:Y:S01]  /*b0a0*/  FADD.FTZ R32, R35, R32 ;  /* 0x0000002023207221 */ /* 0x000fe20000010000 */
[----:B---3--:R-:W-:-:S02]  /*b0b0*/  HADD2.F32 R38, -RZ, R12.H0_H0 ;  /* 0x2000000cff267230 */ /* 0x008fc40000004100 */
[----:B------:R-:W-:Y:S01]  /*b0c0*/  FADD.FTZ R30, R37, R30 ;  /* 0x0000001e251e7221 */ /* 0x000fe20000010000 */
[----:B------:R-:W-:Y:S02]  /*b0d0*/  HADD2.F32 R39, -RZ, R12.H1_H1 ;  /* 0x3000000cff277230 */ /* 0x000fe40000004100 */
[----:B------:R-:W-:Y:S01]  /*b0e0*/  FADD.FTZ R31, R36, R31 ;  /* 0x0000001f241f7221 */ /* 0x000fe20000010000 */
[--C-:B------:R-:W-:Y:S02]  /*b0f0*/  HADD2.F32 R36, -RZ, R13.reuse.H0_H0 ;  /* 0x2000000dff247230 */ /* 0x100fe40000004100 */
[----:B------:R-:W-:Y:S01]  /*b100*/  FADD.FTZ R9, R38, R9 ;  /* 0x0000000926097221 */ /* 0x000fe20000010000 */
[----:B------:R-:W-:Y:S02]  /*b110*/  HADD2.F32 R35, -RZ, R13.H1_H1 ;  /* 0x3000000dff237230 */ /* 0x000fe40000004100 */
[----:B------:R-:W-:Y:S01]  /*b120*/  FADD.FTZ R8, R39, R8 ;  /* 0x0000000827087221 */ /* 0x000fe20000010000 */
[----:B----4-:R-:W-:-:S02]  /*b130*/  HADD2.F32 R38, -RZ, R14.H0_H0 ;  /* 0x2000000eff267230 */ /* 0x010fc40000004100 */
[----:B------:R-:W-:Y:S01]  /*b140*/  FADD.FTZ R7, R36, R7 ;  /* 0x0000000724077221 */ /* 0x000fe20000010000 */
[----:B------:R-:W-:Y:S02]  /*b150*/  HADD2.F32 R37, -RZ, R14.H1_H1 ;  /* 0x3000000eff257230 */ /* 0x000fe40000004100 */
[----:B------:R-:W-:Y:S01]  /*b160*/  FADD.FTZ R6, R35, R6 ;  /* 0x0000000623067221 */ /* 0x000fe20000010000 */
[--C-:B------:R-:W-:Y:S02]  /*b170*/  HADD2.F32 R40, -RZ, R15.reuse.H0_H0 ;  /* 0x2000000fff287230 */ /* 0x100fe40000004100 */
[----:B------:R-:W-:Y:S01]  /*b180*/  FADD.FTZ R5, R38, R5 ;  /* 0x0000000526057221 */ /* 0x000fe20000010000 */
[----:B------:R-:W-:Y:S02]  /*b190*/  HADD2.F32 R35, -RZ, R15.H1_H1 ;  /* 0x3000000fff237230 */ /* 0x000fe40000004100 */
[----:B------:R-:W-:Y:S01]  /*b1a0*/  FADD.FTZ R4, R37, R4 ;  /* 0x0000000425047221 */ /* 0x000fe20000010000 */
[----:B-----5:R-:W-:-:S02]  /*b1b0*/  HADD2.F32 R37, -RZ, R20.H0_H0 ;  /* 0x20000014ff257230 */ /* 0x020fc40000004100 */
        /* <DEDUP_REMOVED lines=11> */
.L_x_5954:
[----:B------:R-:W-:Y:S02]  /*b270*/  PRMT R35, R10, 0x7610, R10 ;  /* 0x000076100a237816 */ /* 0x000fe4000000000a */
[----:B------:R-:W-:Y:S02]  /*b280*/  PRMT R36, R11, 0x7610, R11 ;  /* 0x000076100b247816 */ /* 0x000fe4000000000b */
[----:B------:R-:W-:-:S07]  /*b290*/  PRMT R37, R20, 0x7610, R20 ;  /* 0x0000761014257816 */ /* 0x000fce0000000014 */
.L_x_5953:
[----:B------:R-:W-:Y:S05]  /*b2a0*/  BSYNC B0 ;  /* 0x0000000000007941 */ /* 0x000fea0003800000 */
.L_x_5952:
        /* <DEDUP_REMOVED lines=33> */
[----:B---3--:R-:W-:Y:S02]  /*b4c0*/  @!P0 PRMT R37, R22, 0x7610, R37 ;  /* 0x0000761016258816 */ /* 0x008fe40000000025 */
[----:B------:R-:W-:Y:S02]  /*b4d0*/  @!P0 PRMT R21, R23, 0x7610, R21 ;  /* 0x0000761017158816 */ /* 0x000fe40000000015 */
[----:B------:R-:W-:Y:S02]  /*b4e0*/  @!P0 PRMT R37, R37, 0x7610, R22 ;  /* 0x0000761025258816 */ /* 0x000fe40000000016 */
[----:B------:R-:W-:-:S07]  /*b4f0*/  @!P0 PRMT R21, R21, 0x7610, R23 ;  /* 0x0000761015158816 */ /* 0x000fce0000000017 */
.L_x_5957:
[----:B------:R-:W-:Y:S05]  /*b500*/  BSYNC B0 ;  /* 0x0000000000007941 */ /* 0x000fea0003800000 */
.L_x_5956:
[----:B------:R-:W-:Y:S04]  /*b510*/  BSSY B0, `(.L_x_5958) ;  /* 0x000002a000007945 */ /* 0x000fe80003800000 */
[----:B------:R-:W-:Y:S05]  /*b520*/  @P1 BRA `(.L_x_5959) ;  /* 0x0000000000a01947 */ /* 0x000fea0003800000 */
[----:B------:R-:W-:Y:S01]  /*b530*/  IADD3 R28, R28, R17, RZ ;  /* 0x000000111c1c7210 */ /* 0x000fe20007ffe0ff */
[--C-:B------:R-:W-:Y:S02]  /*b540*/  HADD2.F32 R10, -RZ, R35.reuse.H0_H0 ;  /* 0x20000023ff0a7230 */ /* 0x100fe40000004100 */
[----:B------:R-:W-:Y:S01]  /*b550*/  HADD2.F32 R35, -RZ, R35.H1_H1 ;  /* 0x30000023ff237230 */ /* 0x000fe20000004100 */
[----:B------:R-:W-:Y:S01]  /*b560*/  ISETP.GE.U32.AND P0, PT, R28, R29, PT ;  /* 0x0000001d1c00720c */ /* 0x000fe20003f06070 */
[--C-:B------:R-:W-:Y:S02]  /*b570*/  HADD2.F32 R20, -RZ, R36.reuse.H0_H0 ;  /* 0x20000024ff147230 */ /* 0x100fe40000004100 */
[----:B------:R-:W-:Y:S01]  /*b580*/  FADD.FTZ R33, R33, R10 ;  /* 0x0000000a21217221 */ /* 0x000fe20000010000 */
[----:B------:R-:W-:Y:S02]  /*b590*/  HADD2.F32 R11, -RZ, R36.H1_H1 ;  /* 0x30000024ff0b7230 */ /* 0x000fe40000004100 */
[----:B------:R-:W-:Y:S01]  /*b5a0*/  FADD.FTZ R32, R32, R35 ;  /* 0x0000002320207221 */ /* 0x000fe20000010000 */
[----:B------:R-:W-:-:S02]  /*b5b0*/  FADD.FTZ R31, R31, R20 ;  /* 0x000000141f1f7221 */ /* 0x000fc40000010000 */
[----:B------:R-:W-:-:S04]  /*b5c0*/  FADD.FTZ R30, R30, R11 ;  /* 0x0000000b1e1e7221 */ /* 0x000fc80000010000 */
[----:B------:R-:W-:Y:S05]  /*b5d0*/  @P0 BRA `(.L_x_5959) ;  /* 0x0000000000740947 */ /* 0x000fea0003800000 */
[----:B------:R-:W-:Y:S02]  /*b5e0*/  IMAD.IADD R20, R28, 0x1, R17 ;  /* 0x000000011c147824 */ /* 0x000fe400078e0211 */
        /* <DEDUP_REMOVED lines=10> */
[----:B------:R-:W-:Y:S01]  /*b690*/  IADD3 R10, R20, R17, RZ ;  /* 0x00000011140a7210 */ /* 0x000fe20007ffe0ff */
[--C-:B------:R-:W-:Y:S02]  /*b6a0*/  HADD2.F32 R11, -RZ, R14.reuse.H1_H1 ;  /* 0x3000000eff0b7230 */ /* 0x100fe40000004100 */
[--C-:B------:R-:W-:Y:S01]  /*b6b0*/  HADD2.F32 R12, -RZ, R15.reuse.H0_H0 ;  /* 0x2000000fff0c7230 */ /* 0x100fe20000004100 */
[----:B------:R-:W-:Y:S01]  /*b6c0*/  ISETP.GE.U32.AND P0, PT, R10, R29, PT ;  /* 0x0000001d0a00720c */ /* 0x000fe20003f06070 */
[----:B------:R-:W-:Y:S02]  /*b6d0*/  HADD2.F32 R10, -RZ, R14.H0_H0 ;  /* 0x2000000eff0a7230 */ /* 0x000fe40000004100 */
[----:B------:R-:W-:Y:S01]  /*b6e0*/  FADD.FTZ R4, R4, R11 ;  /* 0x0000000b04047221 */ /* 0x000fe20000010000 */
[----:B------:R-:W-:Y:S02]  /*b6f0*/  HADD2.F32 R15, -RZ, R15.H1_H1 ;  /* 0x3000000fff0f7230 */ /* 0x000fe40000004100 */
[----:B------:R-:W-:Y:S01]  /*b700*/  FADD.FTZ R3, R3, R12 ;  /* 0x0000000c03037221 */ /* 0x000fe20000010000 */
[----:B------:R-:W-:-:S02]  /*b710*/  FADD.FTZ R5, R5, R10 ;  /* 0x0000000a05057221 */ /* 0x000fc40000010000 */
[----:B------:R-:W-:-:S04]  /*b720*/  FADD.FTZ R0, R0, R15 ;  /* 0x0000000f00007221 */ /* 0x000fc80000010000 */
[--C-:B------:R-:W-:Y:S02]  /*b730*/  @!P0 HADD2.F32 R11, -RZ, R37.reuse.H0_H0 ;  /* 0x20000025ff0b8230 */ /* 0x100fe40000004100 */
[----:B------:R-:W-:Y:S02]  /*b740*/  @!P0 HADD2.F32 R10, -RZ, R37.H1_H1 ;  /* 0x30000025ff0a8230 */ /* 0x000fe40000004100 */
[--C-:B------:R-:W-:Y:S02]  /*b750*/  @!P0 HADD2.F32 R13, -RZ, R21.reuse.H0_H0 ;  /* 0x20000015ff0d8230 */ /* 0x100fe40000004100 */
[----:B------:R-:W-:Y:S01]  /*b760*/  @!P0 FADD.FTZ R24, R24, R11 ;  /* 0x0000000b18188221 */ /* 0x000fe20000010000 */
[----:B------:R-:W-:Y:S02]  /*b770*/  @!P0 HADD2.F32 R12, -RZ, R21.H1_H1 ;  /* 0x30000015ff0c8230 */ /* 0x000fe40000004100 */
[----:B------:R-:W-:Y:S01]  /*b780*/  @!P0 FADD.FTZ R25, R25, R10 ;  /* 0x0000000a19198221 */ /* 0x000fe20000010000 */
[----:B------:R-:W-:-:S02]  /*b790*/  @!P0 FADD.FTZ R26, R26, R13 ;  /* 0x0000000d1a1a8221 */ /* 0x000fc40000010000 */
[----:B------:R-:W-:-:S07]  /*b7a0*/  @!P0 FADD.FTZ R27, R27, R12 ;  /* 0x0000000c1b1b8221 */ /* 0x000fce0000010000 */
.L_x_5959:
[----:B------:R-:W-:Y:S05]  /*b7b0*/  BSYNC B0 ;  /* 0x0000000000007941 */ /* 0x000fea0003800000 */
.L_x_5958:
        /* <DEDUP_REMOVED lines=13> */
.L_x_5934:
        /* <DEDUP_REMOVED lines=37> */
.L_x_5963:
        /* <DEDUP_REMOVED lines=17> */
[----:B------:R-:W-:Y:S01]  /*bbf0*/  ISETP.GE.U32.AND P0, PT, R34, R29, PT ;  /* 0x0000001d2200720c */ /* 0x000fe20003f06070 */
[--C-:B--2---:R-:W-:Y:S02]  /*bc00*/  HADD2.F32 R35, -RZ, R12.reuse.H0_H0 ;  /* 0x2000000cff237230 */ /* 0x104fe40000004100 */
[--C-:B------:R-:W-:Y:S02]  /*bc10*/  HADD2.F32 R34, -RZ, R13.reuse.H0_H0 ;  /* 0x2000000dff227230 */ /* 0x100fe40000004100 */
[----:B------:R-:W-:Y:S02]  /*bc20*/  HADD2.F32 R36, -RZ, R13.H1_H1 ;  /* 0x3000000dff247230 */ /* 0x000fe40000004100 */
[----:B------:R-:W-:Y:S01]  /*bc30*/  FADD.FTZ R32, R35, R32 ;  /* 0x0000002023207221 */ /* 0x000fe20000010000 */
[----:B------:R-:W-:Y:S02]  /*bc40*/  HADD2.F32 R35, -RZ, R12.H1_H1 ;  /* 0x3000000cff237230 */ /* 0x000fe40000004100 */
        /* <DEDUP_REMOVED lines=29> */
.L_x_5962:
[----:B------:R-:W-:Y:S02]  /*be20*/  PRMT R34, R12, 0x7610, R12 ;  /* 0x000076100c227816 */ /* 0x000fe4000000000c */
[----:B------:R-:W-:Y:S02]  /*be30*/  PRMT R35, R13, 0x7610, R13 ;  /* 0x000076100d237816 */ /* 0x000fe4000000000d */
[----:B------:R-:W-:Y:S02]  /*be40*/  PRMT R36, R14, 0x7610, R14 ;  /* 0x000076100e247816 */ /* 0x000fe4000000000e */
[----:B------:R-:W-:-:S07]  /*be50*/  PRMT R37, R15, 0x7610, R15 ;  /* 0x000076100f257816 */ /* 0x000fce000000000f */
.L_x_5961:
[----:B------:R-:W-:Y:S05]  /*be60*/  BSYNC B0 ;  /* 0x0000000000007941 */ /* 0x000fea0003800000 */
.L_x_5960:
        /* <DEDUP_REMOVED lines=19> */
[----:B------:R-:W-:Y:S02]  /*bfa0*/  IADD3 R12, R14, R0, RZ ;  /* 0x000000000e0c7210 */ /* 0x000fe40007ffe0ff */
[----:B------:R-:W-:Y:S02]  /*bfb0*/  SHF.R.U32.HI R13, RZ, 0x2, R14 ;  /* 0x00000002ff0d7819 */ /* 0x000fe4000001160e */
        /* <DEDUP_REMOVED lines=12> */
.L_x_5965:
[----:B------:R-:W-:Y:S05]  /*c080*/  BSYNC B0 ;  /* 0x0000000000007941 */ /* 0x000fea0003800000 */
.L_x_5964:
[----:B------:R-:W-:Y:S04]  /*c090*/  BSSY B0, `(.L_x_5966) ;  /* 0x000002a000007945 */ /* 0x000fe80003800000 */
        /* <DEDUP_REMOVED lines=41> */
.L_x_5967:
[----:B------:R-:W-:Y:S05]  /*c330*/  BSYNC B0 ;  /* 0x0000000000007941 */ /* 0x000fea0003800000 */
.L_x_5966:
        /* <DEDUP_REMOVED lines=12> */
.L_x_5918:
[----:B------:R-:W-:Y:S05]  /*c400*/  BSYNC B6 ;  /* 0x0000000000067941 */ /* 0x000fea0003800000 */
.L_x_5917:
[----:B------:R-:W-:Y:S02]  /*c410*/  ULDC UR4, c[0x0][0x234] ;  /* 0x00008d0000047ab9 */ /* 0x000fe40000000800 */
[----:B------:R-:W-:-:S13]  /*c420*/  ISETP.NE.AND P0, PT, RZ, UR4, PT ;  /* 0x00000004ff007c0c */ /* 0x000fda000bf05270 */
[----:B------:R-:W-:Y:S05]  /*c430*/  @!P0 BRA `(.L_x_5968) ;  /* 0x0000000000708947 */ /* 0x000fea0003800000 */
[----:B------:R-:W0:Y:S01]  /*c440*/  S2R R4, SR_CgaCtaId ;  /* 0x0000000000047919 */ /* 0x000e220000008800 */
[----:B------:R-:W1:Y:S01]  /*c450*/  LDC R5, c[0x0][RZ] ;  /* 0x00000000ff057b82 */ /* 0x000e620000000800 */
[----:B------:R-:W-:-:S05]  /*c460*/  MOV R0, 0x400 ;  /* 0x0000040000007802 */ /* 0x000fca0000000f00 */
[----:B------:R-:W-:Y:S02]  /*c470*/  VIADD R3, R0, 0x10 ;  /* 0x0000001000037836 */ /* 0x000fe40000000000 */
[----:B------:R-:W2:Y:S01]  /*c480*/  LDC R7, c[0x0][0x4] ;  /* 0x00000100ff077b82 */ /* 0x000ea20000000800 */
[----:B-1----:R-:W-:Y:S02]  /*c490*/  IMAD R0, R2, R5, R16 ;  /* 0x0000000502007224 */ /* 0x002fe400078e0210 */
[----:B0-----:R-:W-:Y:S02]  /*c4a0*/  LEA R3, R4, R3, 0x18 ;  /* 0x0000000304037211 */ /* 0x001fe400078ec0ff */
[----:B--2---:R-:W-:Y:S02]  /*c4b0*/  SHF.R.U32.HI R4, RZ, 0x1, R7 ;  /* 0x00000001ff047819 */ /* 0x004fe40000011607 */
[----:B------:R-:W-:Y:S02]  /*c4c0*/  LEA R0, R0, R3, 0x4 ;  /* 0x0000000300007211 */ /* 0x000fe400078e20ff */
[----:B------:R-:W-:-:S03]  /*c4d0*/  ISETP.NE.AND P0, PT, R4, RZ, PT ;  /* 0x000000ff0400720c */ /* 0x000fc60003f05270 */
[----:B------:R0:W-:Y:S10]  /*c4e0*/  STS.128 [R0], R24 ;  /* 0x0000001800007388 */ /* 0x0001f40000000c00 */
[----:B------:R-:W-:Y:S05]  /*c4f0*/  @!P0 BRA `(.L_x_5968) ;  /* 0x0000000000408947 */ /* 0x000fea0003800000 */
.L_x_5969:
[----:B------:R-:W-:Y:S01]  /*c500*/  IADD3 R6, R2, R4, RZ ;  /* 0x0000000402067210 */ /* 0x000fe20007ffe0ff */
[----:B------:R-:W-:Y:S05]  /*c510*/  WARPSYNC.ALL ;  /* 0x0000000000007948 */ /* 0x000fea0003800000 */
[----:B------:R-:W-:Y:S01]  /*c520*/  BAR.SYNC.DEFER_BLOCKING 0x0 ;  /* 0x0000000000007b1d */ /* 0x000fe20000010000 */
[----:B------:R-:W-:-:S04]  /*c530*/  ISETP.GE.U32.AND P0, PT, R6, R7, PT ;  /* 0x000000070600720c */ /* 0x000fc80003f06070 */
[----:B------:R-:W-:-:S13]  /*c540*/  ISETP.GE.U32.OR P0, PT, R2, R4, P0 ;  /* 0x000000040200720c */ /* 0x000fda0000706470 */
[----:B------:R-:W-:-:S04]  /*c550*/  @!P0 IMAD R6, R6, R5, R16 ;  /* 0x0000000506068224 */ /* 0x000fc800078e0210 */
[----:B------:R-:W-:-:S05]  /*c560*/  @!P0 IMAD R6, R6, 0x10, R3 ;  /* 0x0000001006068824 */ /* 0x000fca00078e0203 */
        /* <DEDUP_REMOVED lines=9> */
.L_x_5968:
        /* <DEDUP_REMOVED lines=16> */
[----:B------:R-:W-:-:S03]  /*c700*/  HFMA2.MMA R0, -RZ, RZ, 0, 1.9073486328125e-06 ;  /* 0x00000020ff007435 */ /* 0x000fc600000001ff */
[----:B------:R-:W-:-:S13]  /*c710*/  ISETP.GE.AND P0, PT, R4, 0x20, PT ;  /* 0x000000200400780c */ /* 0x000fda0003f06270 */
[----:B0-----:R-:W-:Y:S05]  /*c720*/  @!P0 BRA `(.L_x_5971) ;  /* 0x0000000000408947 */ /* 0x001fea0003800000 */
.L_x_5972:
[----:B------:R-:W-:Y:S01]  /*c730*/  IMAD.IADD R0, R16, 0x1, R4 ;  /* 0x0000000110007824 */ /* 0x000fe200078e0204 */
        /* <DEDUP_REMOVED lines=14> */
[----:B------:R-:W-:-:S07]  /*c820*/  MOV R0, 0x20 ;  /* 0x0000002000007802 */ /* 0x000fce0000000f00 */
.L_x_5971:
[----:B------:R-:W-:Y:S01]  /*c830*/  ISETP.GE.AND P0, PT, R0, 0x2, PT ;  /* 0x000000020000780c */ /* 0x000fe20003f06270 */
[----:B------:R-:W-:Y:S05]  /*c840*/  WARPSYNC.ALL ;  /* 0x0000000000007948 */ /* 0x000fea0003800000 */
[----:B------:R-:W-:Y:S07]  /*c850*/  BAR.SYNC.DEFER_BLOCKING 0x0 ;  /* 0x0000000000007b1d */ /* 0x000fee0000010000 */
[----:B------:R-:W-:Y:S05]  /*c860*/  @!P0 BRA `(.L_x_5970) ;  /* 0x0000000000308947 */ /* 0x000fea0003800000 */
[----:B0-----:R-:W-:-:S07]  /*c870*/  IMAD.MOV.U32 R3, RZ, RZ, 0x1 ;  /* 0x00000001ff037424 */ /* 0x001fce00078e00ff */
.L_x_5973:
        /* <DEDUP_REMOVED lines=11> */
.L_x_5970:
[----:B------:R-:W2:Y:S01]  /*c930*/  LDC R20, c[0x0][0x3ec] ;  /* 0x0000fb00ff147b82 */ /* 0x000ea20000000800 */
[----:B------:R-:W-:Y:S01]  /*c940*/  HFMA2.MMA R23, -RZ, RZ, 0, 0 ;  /* 0x00000000ff177435 */ /* 0x000fe200000001ff */
[----:B------:R-:W-:Y:S01]  /*c950*/  IMAD.MOV.U32 R28, RZ, RZ, RZ ;  /* 0x000000ffff1c7224 */ /* 0x000fe200078e00ff */
[----:B--2---:R-:W-:-:S13]  /*c960*/  ISETP.NE.AND P1, PT, R20, RZ, PT ;  /* 0x000000ff1400720c */ /* 0x004fda0003f25270 */
[----:B------:R-:W-:Y:S05]  /*c970*/  @!P1 BRA `(.L_x_5974) ;  /* 0x0000001000489947 */ /* 0x000fea0003800000 */
[----:B------:R-:W-:Y:S01]  /*c980*/  MOV R4, RZ ;  /* 0x000000ff00047202 */ /* 0x000fe20000000f00 */
[----:B------:R-:W-:Y:S01]  /*c990*/  ULDC.64 UR6, c[0x0][0x3f0] ;  /* 0x0000fc0000067ab9 */ /* 0x000fe20000000a00 */
[----:B------:R-:W-:Y:S01]  /*c9a0*/  MOV R5, R19 ;  /* 0x0000001300057202 */ /* 0x000fe20000000f00 */
[----:B------:R-:W-:Y:S01]  /*c9b0*/  ULDC UR4, c[0x0][0x3f8] ;  /* 0x0000fe0000047ab9 */ /* 0x000fe20000000800 */
[----:B------:R-:W-:Y:S01]  /*c9c0*/  ISETP.NE.AND P0, PT, R20, 0x1, PT ;  /* 0x000000011400780c */ /* 0x000fe20003f05270 */
[----:B------:R-:W-:-:S05]  /*c9d0*/  IMAD.HI.U32 R4, R19, UR7, R4 ;  /* 0x0000000713047c27 */ /* 0x000fca000f8e0004 */
[----:B------:R-:W-:Y:S01]  /*c9e0*/  SHF.R.U32.HI R5, RZ, UR4, R4 ;  /* 0x00000004ff057c19 */ /* 0x000fe20008011604 */
[----:B------:R-:W-:-:S04]  /*c9f0*/  ULDC UR4, c[0x0][0x51c] ;  /* 0x0001470000047ab9 */ /* 0x000fc80000000800 */
[----:B0-----:R-:W-:-:S04]  /*ca00*/  IMAD.MOV R3, RZ, RZ, -R5 ;  /* 0x000000ffff037224 */ /* 0x001fc800078e0a05 */
        /* <DEDUP_REMOVED lines=265> */
.L_x_5974:
        /* <DEDUP_REMOVED lines=272> */
[----:B01----:R-:W-:-:S05]  /*eba0*/  IMAD.HI.U32 R0, R5, UR9, R4 ;  /* 0x0000000905007c27 */ /* 0x003fca000f8e0004 */
[----:B------:R-:W-:Y:S01]  /*ebb0*/  SHF.R.U32.HI R0, RZ, UR6, R0 ;  /* 0x00000006ff007c19 */ /* 0x000fe20008011600 */
[----:B------:R-:W-:-:S03]  /*ebc0*/  ULDC UR6, c[0x0][0x5dc] ;  /* 0x0001770000067ab9 */ /* 0x000fc60000000800 */
[----:B------:R-:W-:-:S05]  /*ebd0*/  IADD3 R4, -R0, RZ, RZ ;  /* 0x000000ff00047210 */ /* 0x000fca0007ffe1ff */
[----:B------:R-:W-:-:S04]  /*ebe0*/  IMAD R4, R4, UR8, R5 ;  /* 0x0000000804047c24 */ /* 0x000fc8000f8e0205 */
[----:B------:R-:W-:-:S07]  /*ebf0*/  IMAD R23, R4, UR6, R23 ;  /* 0x0000000604177c24 */ /* 0x000fce000f8e0217 */
.L_x_5975:
        /* <DEDUP_REMOVED lines=23> */
[----:B0-----:R-:W-:-:S04]  /*ed70*/  IMAD.MOV R3, RZ, RZ, -R5 ;  /* 0x000000ffff037224 */ /* 0x001fc800078e0a05 */
        /* <DEDUP_REMOVED lines=255> */
.L_x_5976:
        /* <DEDUP_REMOVED lines=277> */
.L_x_5977:
[----:B------:R-:W-:Y:S01]  /*10ec0*/  ULDC.64 UR6, c[0x0][0x600] ;  /* 0x0001800000067ab9 */ /* 0x000fe20000000a00 */
[----:B------:R-:W-:Y:S02]  /*10ed0*/  CS2R R4, SRZ ;  /* 0x0000000000047805 */ /* 0x000fe4000001ff00 */
[----:B------:R-:W-:Y:S02]  /*10ee0*/  ISETP.NE.U32.AND P0, PT, RZ, UR6, PT ;  /* 0x00000006ff007c0c */ /* 0x000fe4000bf05070 */
[----:B------:R-:W-:Y:S02]  /*10ef0*/  IADD3 R12, P2, R17, UR4, RZ ;  /* 0x00000004110c7c10 */ /* 0x000fe4000ff5e0ff */
[----:B------:R-:W-:Y:S02]  /*10f00*/  ISETP.NE.AND.EX P0, PT, RZ, UR7, PT, P0 ;  /* 0x00000007ff007c0c */ /* 0x000fe4000bf05300 */
[----:B------:R-:W-:Y:S02]  /*10f10*/  IADD3.X R13, RZ, UR5, RZ, P2, !PT ;  /* 0x00000005ff0d7c10 */ /* 0x000fe400097fe4ff */
[----:B01----:R-:W-:-:S09]  /*10f20*/  MOV R0, RZ ;  /* 0x000000ff00007202 */ /* 0x003fd20000000f00 */
        /* <DEDUP_REMOVED lines=8> */
[----:B------:R-:W-:Y:S01]  /*10fb0*/  HFMA2.MMA R22, -RZ, RZ, 0, 0 ;  /* 0x00000000ff167435 */ /* 0x000fe200000001ff */
[----:B------:R-:W-:Y:S01]  /*10fc0*/  IMAD R7, R16, UR6, RZ ;  /* 0x0000000610077c24 */ /* 0x000fe2000f8e02ff */
[----:B------:R-:W-:Y:S01]  /*10fd0*/  ULDC UR6, c[0x0][0x240] ;  /* 0x0000900000067ab9 */ /* 0x000fe20000000800 */
[----:B------:R-:W-:Y:S02]  /*10fe0*/  MOV R19, RZ ;  /* 0x000000ff00137202 */ /* 0x000fe40000000f00 */
        /* <DEDUP_REMOVED lines=278> */
.L_x_5979:
        /* <DEDUP_REMOVED lines=277> */
.L_x_5980:
        /* <DEDUP_REMOVED lines=279> */
.L_x_5981:
[----:B------:R-:W-:-:S05]  /*14410*/  IADD3 R14, P0, R18, UR4, RZ ;  /* 0x00000004120e7c10 */ /* 0x000fca000ff1e0ff */
[----:B------:R-:W-:Y:S01]  /*14420*/  IMAD.X R15, RZ, RZ, UR5, P0 ;  /* 0x00000005ff0f7e24 */ /* 0x000fe200080e06ff */
[----:B------:R-:W-:Y:S07]  /*14430*/  @!P1 BRA `(.L_x_5982) ;  /* 0x0000001000489947 */ /* 0x000fee0003800000 */
[----:B------:R-:W-:Y:S01]  /*14440*/  HFMA2.MMA R28, -RZ, RZ, 0, 0 ;  /* 0x00000000ff1c7435 */ /* 0x000fe200000001ff */
[----:B------:R-:W-:Y:S01]  /*14450*/  IADD3 R29, R9, 0x3, RZ ;  /* 0x00000003091d7810 */ /* 0x000fe20007ffe0ff */
        /* <DEDUP_REMOVED lines=272> */
.L_x_5982:
        /* <DEDUP_REMOVED lines=16> */
.L_x_5984:
[----:B------:R-:W-:Y:S05]  /*15660*/  BSYNC B0 ;  /* 0x0000000000007941 */ /* 0x000fea0003800000 */
.L_x_5983:
        /* <DEDUP_REMOVED lines=17> */
.L_x_5986:
[----:B------:R-:W-:Y:S05]  /*15780*/  BSYNC B0 ;  /* 0x0000000000007941 */ /* 0x000fea0003800000 */
.L_x_5985:
        /* <DEDUP_REMOVED lines=35> */
.L_x_5988:
[----:B------:R-:W-:Y:S05]  /*159c0*/  BSYNC B0 ;  /* 0x0000000000007941 */ /* 0x000fea0003800000 */
.L_x_5987:
        /* <DEDUP_REMOVED lines=38> */
.L_x_5993:
        /* <DEDUP_REMOVED lines=15> */
.L_x_5992:
[----:B------:R-:W-:Y:S05]  /*15d20*/  BRA `(.L_x_5991) ;  /* 0x0000000000747947 */ /* 0x000fea0003800000 */
.L_x_5990:
[----:B------:R-:W-:Y:S01]  /*15d30*/  ULDC UR7, c[0x0][0x22c] ;  /* 0x00008b0000077ab9 */ /* 0x000fe20000000800 */
[----:B------:R-:W-:Y:S02]  /*15d40*/  MOV R25, UR9 ;  /* 0x0000000900197c02 */ /* 0x000fe40008000f00 */
        /* <DEDUP_REMOVED lines=8> */
[----:B------:R-:W-:Y:S01]  /*15dd0*/  IMAD R3, R3, UR6, RZ ;  /* 0x0000000603037c24 */ /* 0x000fe2000f8e02ff */
[----:B------:R-:W-:Y:S02]  /*15de0*/  MOV R26, UR9 ;  /* 0x00000009001a7c02 */ /* 0x000fe40008000f00 */
[----:B------:R-:W-:Y:S02]  /*15df0*/  MOV R27, UR9 ;  /* 0x00000009001b7c02 */ /* 0x000fe40008000f00 */
[----:B------:R-:W1:Y:S08]  /*15e00*/  LDC.64 R8, c[0x0][0x608] ;  /* 0x00018200ff087b82 */ /* 0x000e700000000a00 */
[----:B------:R-:W2:Y:S02]  /*15e10*/  LDC R33, c[0x0][0x4] ;  /* 0x00000100ff217b82 */ /* 0x000ea40000000800 */
.L_x_5994:
[----:B------:R-:W-:-:S04]  /*15e20*/  IMAD.IADD R11, R3, 0x1, R28 ;  /* 0x00000001030b7824 */ /* 0x000fc800078e021c */
        /* <DEDUP_REMOVED lines=13> */
.L_x_5991:
[----:B------:R-:W-:Y:S05]  /*15f00*/  BSYNC B0 ;  /* 0x0000000000007941 */ /* 0x000fea0003800000 */
.L_x_5989:
        /* <DEDUP_REMOVED lines=13> */
.L_x_5996:
        /* <DEDUP_REMOVED lines=15> */
.L_x_5995:
        /* <DEDUP_REMOVED lines=11> */
.L_x_5999:
        /* <DEDUP_REMOVED lines=15> */
.L_x_5998:
[----:B------:R-:W-:Y:S01]  /*16270*/  BAR.SYNC.DEFER_BLOCKING 0x0 ;  /* 0x0000000000007b1d */ /* 0x000fe20000010000 */
[----:B------:R-:W-:-:S13]  /*16280*/  ISETP.GE.AND P0, PT, R2, 0x2, PT ;  /* 0x000000020200780c */ /* 0x000fda0003f06270 */
[----:B------:R-:W-:Y:S05]  /*16290*/  @!P0 BRA `(.L_x_5997) ;  /* 0x0000000000308947 */ /* 0x000fea0003800000 */
[----:B------:R-:W-:-:S11]  /*162a0*/  HFMA2.MMA R3, -RZ, RZ, 0, 5.9604644775390625e-08 ;  /* 0x00000001ff037435 */ /* 0x000fd600000001ff */
.L_x_6000:
        /* <DEDUP_REMOVED lines=11> */
.L_x_5997:
        /* <DEDUP_REMOVED lines=17> */
.L_x_6002:
        /* <DEDUP_REMOVED lines=12> */
[----:B------:R-:W-:Y:S01]  /*16530*/  HFMA2.MMA R8, -RZ, RZ, 0, 4.4763088226318359375e-05 ;  /* 0x000002efff087435 */ /* 0x000fe200000001ff */
[----:B------:R-:W-:Y:S01]  /*16540*/  MOV R6, UR6 ;  /* 0x0000000600067c02 */ /* 0x000fe20008000f00 */
[----:B------:R-:W-:Y:S01]  /*16550*/  IMAD.U32 R10, RZ, RZ, UR4 ;  /* 0x00000004ff0a7e24 */ /* 0x000fe2000f8e00ff */
[----:B------:R-:W-:Y:S01]  /*16560*/  MOV R7, UR7 ;  /* 0x0000000700077c02 */ /* 0x000fe20008000f00 */
[----:B------:R-:W-:Y:S01]  /*16570*/  IMAD.MOV.U32 R13, RZ, RZ, RZ ;  /* 0x000000ffff0d7224 */ /* 0x000fe200078e00ff */
[----:B------:R-:W-:-:S02]  /*16580*/  MOV R11, UR5 ;  /* 0x00000005000b7c02 */ /* 0x000fc40008000f00 */
[----:B---3--:R-:W-:-:S07]  /*16590*/  MOV R12, 0x1 ;  /* 0x00000001000c7802 */ /* 0x008fce0000000f00 */
[----:B------:R-:W-:-:S07]  /*165a0*/  LEPC R20, `(.L_x_6004) ;  /* 0x000000001014794e */ /* 0x000fce0000000000 */
[----:B012-4-:R-:W-:Y:S05]  /*165b0*/  CALL.ABS.NOINC R2 ;  /* 0x0000000002007343 */ /* 0x017fea0003c00000 */
.L_x_6004:
        /* <DEDUP_REMOVED lines=13> */
[----:B------:R-:W-:Y:S01]  /*16690*/  HFMA2.MMA R12, -RZ, RZ, 0, 5.9604644775390625e-08 ;  /* 0x00000001ff0c7435 */ /* 0x000fe200000001ff */
[----:B------:R-:W-:Y:S01]  /*166a0*/  IMAD.U32 R6, RZ, RZ, UR4 ;  /* 0x00000004ff067e24 */ /* 0x000fe2000f8e00ff */
[----:B------:R-:W-:Y:S01]  /*166b0*/  MOV R7, UR5 ;  /* 0x0000000500077c02 */ /* 0x000fe20008000f00 */
[----:B------:R-:W-:Y:S01]  /*166c0*/  IMAD.MOV.U32 R8, RZ, RZ, 0x2ef ;  /* 0x000002efff087424 */ /* 0x000fe200078e00ff */
[----:B------:R-:W-:-:S02]  /*166d0*/  MOV R10, UR6 ;  /* 0x00000006000a7c02 */ /* 0x000fc40008000f00 */
[----:B------:R-:W-:Y:S02]  /*166e0*/  MOV R11, UR7 ;  /* 0x00000007000b7c02 */ /* 0x000fe40008000f00 */
[----:B-1----:R-:W-:-:S07]  /*166f0*/  MOV R13, RZ ;  /* 0x000000ff000d7202 */ /* 0x002fce0000000f00 */
[----:B------:R-:W-:-:S07]  /*16700*/  LEPC R20, `(.L_x_6005) ;  /* 0x000000001014794e */ /* 0x000fce0000000000 */
[----:B0-2---:R-:W-:Y:S05]  /*16710*/  CALL.ABS.NOINC R2 ;  /* 0x0000000002007343 */ /* 0x005fea0003c00000 */
.L_x_6005:
        /* <DEDUP_REMOVED lines=19> */
[----:B-1----:R-:W-:-:S07]  /*16850*/  MOV R12, 0x1 ;  /* 0x00000001000c7802 */ /* 0x002fce0000000f00 */
[----:B------:R-:W-:-:S07]  /*16860*/  LEPC R20, `(.L_x_6006) ;  /* 0x000000001014794e */ /* 0x000fce0000000000 */
[----:B0-2---:R-:W-:Y:S05]  /*16870*/  CALL.ABS.NOINC R2 ;  /* 0x0000000002007343 */ /* 0x005fea0003c00000 */
.L_x_6006:
        /* <DEDUP_REMOVED lines=21> */
[----:B0-23--:R-:W-:Y:S05]  /*169d0*/  CALL.ABS.NOINC R2 ;  /* 0x0000000002007343 */ /* 0x00dfea0003c00000 */
.L_x_6007:
[----:B------:R-:W-:Y:S02]  /*169e0*/  ULDC.64 UR4, c[0x0][0x5f0] ;  /* 0x00017c0000047ab9 */ /* 0x000fe40000000a00 */
[----:B-1----:R-:W-:-:S04]  /*169f0*/  IADD3 R2, P0, R17, UR4, RZ ;  /* 0x0000000411027c10 */ /* 0x002fc8000ff1e0ff */
[----:B------:R-:W-:-:S05]  /*16a00*/  IADD3.X R3, RZ, UR5, RZ, P0, !PT ;  /* 0x00000005ff037c10 */ /* 0x000fca00087fe4ff */
[----:B------:R-:W-:Y:S01]  /*16a10*/  STG.E desc[UR60][R2.64], R27 ;  /* 0x0000001b02007986 */ /* 0x000fe2000c10193c */
[----:B------:R-:W-:Y:S05]  /*16a20*/  EXIT ;  /* 0x000000000000794d */ /* 0x000fea0003800000 */
.L_x_6003:
[----:B------:R-:W-:Y:S04]  /*16a30*/  STG.E desc[UR60][R4.64], R24 ;  /* 0x0000001804007986 */ /* 0x000fe8000c10193c */
[----:B------:R-:W-:Y:S04]  /*16a40*/  STG.E desc[UR60][R4.64+0x4], R25 ;  /* 0x0000041904007986 */ /* 0x000fe8000c10193c */
[----:B------:R-:W-:Y:S04]  /*16a50*/  STG.E desc[UR60][R4.64+0x8], R26 ;  /* 0x0000081a04007986 */ /* 0x000fe8000c10193c */
[----:B------:R-:W-:Y:S01]  /*16a60*/  STG.E desc[UR60][R4.64+0xc], R27 ;  /* 0x00000c1b04007986 */ /* 0x000fe2000c10193c */
[----:B------:R-:W-:Y:S05]  /*16a70*/  EXIT ;  /* 0x000000000000794d */ /* 0x000fea0003800000 */
.L_x_6001:
        /* <DEDUP_REMOVED lines=12> */
.L_x_6008:
        /* <DEDUP_REMOVED lines=21> */
.L_x_6010:
        /* <DEDUP_REMOVED lines=22> */
.L_x_6011:
        /* <DEDUP_REMOVED lines=22> */
.L_x_6012:
        /* <DEDUP_REMOVED lines=22> */
.L_x_6013:
[----:B------:R-:W-:Y:S02]  /*170b0*/  ULDC.64 UR4, c[0x0][0x5f0] ;  /* 0x00017c0000047ab9 */ /* 0x000fe40000000a00 */
[----:B-1----:R-:W-:-:S04]  /*170c0*/  IADD3 R2, P0, R17, UR4, RZ ;  /* 0x0000000411027c10 */ /* 0x002fc8000ff1e0ff */
[----:B------:R-:W-:-:S05]  /*170d0*/  IADD3.X R3, RZ, UR5, RZ, P0, !PT ;  /* 0x00000005ff037c10 */ /* 0x000fca00087fe4ff */
[----:B------:R-:W-:Y:S01]  /*170e0*/  STG.E desc[UR60][R2.64], R27 ;  /* 0x0000001b02007986 */ /* 0x000fe2000c10193c */
[----:B------:R-:W-:Y:S05]  /*170f0*/  EXIT ;  /* 0x000000000000794d */ /* 0x000fea0003800000 */
.L_x_6009:
[----:B------:R-:W-:Y:S04]  /*17100*/  STG.E desc[UR60][R6.64], R24 ;  /* 0x0000001806007986 */ /* 0x000fe8000c10193c */
[----:B------:R-:W-:Y:S04]  /*17110*/  STG.E desc[UR60][R12.64], R25 ;  /* 0x000000190c007986 */ /* 0x000fe8000c10193c */
[----:B------:R-:W-:Y:S04]  /*17120*/  STG.E desc[UR60][R14.64], R26 ;  /* 0x0000001a0e007986 */ /* 0x000fe8000c10193c */
[----:B------:R-:W-:Y:S01]  /*17130*/  STG.E desc[UR60][R20.64], R27 ;  /* 0x0000001b14007986 */ /* 0x000fe2000c10193c */
[----:B------:R-:W-:Y:S05]  /*17140*/  EXIT ;  /* 0x000000000000794d */ /* 0x000fea0003800000 */
.L_x_5978:
        /* <DEDUP_REMOVED lines=27> */
.L_x_6015:
        /* <DEDUP_REMOVED lines=18> */
[----:B0-----:R-:W-:-:S07]  /*17420*/  MOV R12, 0x1 ;  /* 0x00000001000c7802 */ /* 0x001fce0000000f00 */
[----:B------:R-:W-:-:S07]  /*17430*/  LEPC R20, `(.L_x_6017) ;  /* 0x000000001014794e */ /* 0x000fce0000000000 */
[----:B-1----:R-:W-:Y:S05]  /*17440*/  CALL.ABS.NOINC R2 ;  /* 0x0000000002007343 */ /* 0x002fea0003c00000 */
.L_x_6017:
        /* <DEDUP_REMOVED lines=22> */
.L_x_6018:
        /* <DEDUP_REMOVED lines=22> */
.L_x_6019:
        /* <DEDUP_REMOVED lines=22> */
.L_x_6020:
[----:B------:R-:W-:Y:S02]  /*17870*/  ULDC.64 UR4, c[0x0][0x5f0] ;  /* 0x00017c0000047ab9 */ /* 0x000fe40000000a00 */
[----:B-1----:R-:W-:-:S04]  /*17880*/  IADD3 R2, P0, R17, UR4, RZ ;  /* 0x0000000411027c10 */ /* 0x002fc8000ff1e0ff */
[----:B------:R-:W-:-:S05]  /*17890*/  IADD3.X R3, RZ, UR5, RZ, P0, !PT ;  /* 0x00000005ff037c10 */ /* 0x000fca00087fe4ff */
[----:B------:R-:W-:Y:S01]  /*178a0*/  STG.E desc[UR60][R2.64], R27 ;  /* 0x0000001b02007986 */ /* 0x000fe2000c10193c */
[----:B------:R-:W-:Y:S05]  /*178b0*/  EXIT ;  /* 0x000000000000794d */ /* 0x000fea0003800000 */
.L_x_6016:
[----:B------:R-:W-:Y:S04]  /*178c0*/  STG.E desc[UR60][R4.64], R24 ;  /* 0x0000001804007986 */ /* 0x000fe8000c10193c */
[----:B------:R-:W-:Y:S04]  /*178d0*/  STG.E desc[UR60][R4.64+0x4], R25 ;  /* 0x0000041904007986 */ /* 0x000fe8000c10193c */
[----:B------:R-:W-:Y:S04]  /*178e0*/  STG.E desc[UR60][R4.64+0x8], R26 ;  /* 0x0000081a04007986 */ /* 0x000fe8000c10193c */
[----:B------:R-:W-:Y:S01]  /*178f0*/  STG.E desc[UR60][R4.64+0xc], R27 ;  /* 0x00000c1b04007986 */ /* 0x000fe2000c10193c */
[----:B------:R-:W-:Y:S05]  /*17900*/  EXIT ;  /* 0x000000000000794d */ /* 0x000fea0003800000 */
.L_x_6014:
        /* <DEDUP_REMOVED lines=12> */
.L_x_6021:
        /* <DEDUP_REMOVED lines=21> */
.L_x_6023:
        /* <DEDUP_REMOVED lines=22> */
.L_x_6024:
        /* <DEDUP_REMOVED lines=22> */
.L_x_6025:
        /* <DEDUP_REMOVED lines=22> */
.L_x_6026:
[----:B------:R-:W-:Y:S02]  /*17f40*/  ULDC.64 UR4, c[0x0][0x5f0] ;  /* 0x00017c0000047ab9 */ /* 0x000fe40000000a00 */
[----:B-1----:R-:W-:-:S04]  /*17f50*/  IADD3 R2, P0, R17, UR4, RZ ;  /* 0x0000000411027c10 */ /* 0x002fc8000ff1e0ff */
[----:B------:R-:W-:-:S05]  /*17f60*/  IADD3.X R3, RZ, UR5, RZ, P0, !PT ;  /* 0x00000005ff037c10 */ /* 0x000fca00087fe4ff */
[----:B------:R-:W-:Y:S01]  /*17f70*/  STG.E desc[UR60][R2.64], R27 ;  /* 0x0000001b02007986 */ /* 0x000fe2000c10193c */
[----:B------:R-:W-:Y:S05]  /*17f80*/  EXIT ;  /* 0x000000000000794d */ /* 0x000fea0003800000 */
.L_x_6022:
[----:B------:R-:W-:Y:S04]  /*17f90*/  STG.E desc[UR60][R6.64], R24 ;  /* 0x0000001806007986 */ /* 0x000fe8000c10193c */
[----:B------:R-:W-:Y:S04]  /*17fa0*/  STG.E desc[UR60][R8.64], R25 ;  /* 0x0000001908007986 */ /* 0x000fe8000c10193c */
[----:B------:R-:W-:Y:S04]  /*17fb0*/  STG.E desc[UR60][R10.64], R26 ;  /* 0x0000001a0a007986 */ /* 0x000fe8000c10193c */
[----:B------:R-:W-:Y:S01]  /*17fc0*/  STG.E desc[UR60][R12.64], R27 ;  /* 0x0000001b0c007986 */ /* 0x000fe2000c10193c */
[----:B------:R-:W-:Y:S05]  /*17fd0*/  EXIT ;  /* 0x000000000000794d */ /* 0x000fea0003800000 */
.L_x_6027:
        /* <DEDUP_REMOVED lines=10> */
.L_x_9862:


//--------------------- .text._ZN2at6native13reduce_kernelILi512ELi1ENS0_8ReduceOpIN3c104HalfENS0_14func_wrapper_tIS4_ZNS0_11sum_functorIS4_fS4_EclERNS_14TensorIteratorEEUlffE_EEjS4_Li4ELi8EEEEEvT1_ --------------------------
	.section	.text._ZN2at6native13reduce_kernelILi512ELi1ENS0_8ReduceOpIN3c104HalfENS0_14func_wrapper_tIS4_ZNS0_11sum_functorIS4_fS4_EclERNS_14TensorIteratorEEUlffE_EEjS4_Li4ELi8EEEEEvT1_,"ax",@progbits
	.align	128
        .global         _ZN2at6native13reduce_kernelILi512ELi1ENS0_8ReduceOpIN3c104HalfENS0_14func_wrapper_tIS4_ZNS0_11sum_functorIS4_fS4_EclERNS_14TensorIteratorEEUlffE_EEjS4_Li4ELi8EEEEEvT1_
        .type           _ZN2at6native13reduce_kernelILi512ELi1ENS0_8ReduceOpIN3c104HalfENS0_14func_wrapper_tIS4_ZNS0_11sum_functorIS4_fS4_EclERNS_14TensorIteratorEEUlffE_EEjS4_Li4ELi8EEEEEvT1_,@function
        .size           _ZN2at6native13reduce_kernelILi512ELi1ENS0_8ReduceOpIN3c104HalfENS0_14func_wrapper_tIS4_ZNS0_11sum_functorIS4_fS4_EclERNS_14TensorIteratorEEUlffE_EEjS4_Li4ELi8EEEEEvT1_,(.L_x_9801 - _ZN2at6native13reduce_kernelILi512ELi1ENS0_8ReduceOpIN3c104HalfENS0_14func_wrapper_tIS4_ZNS0_11sum_functorIS4_fS4_EclERNS_14TensorIteratorEEUlffE_EEjS4_Li4ELi8EEEEEvT1_)
        .other          _ZN2at6native13reduce_kernelILi512ELi1ENS0_8ReduceOpIN3c104HalfENS0_14func_wrapper_tIS4_ZNS0_11sum_functorIS4_fS4_EclERNS_14TensorIteratorEEUlffE_EEjS4_Li4ELi8EEEEEvT1_,@"STO_CUDA_ENTRY STV_DEFAULT"
_ZN2at6native13reduce_kernelILi512ELi1ENS0_8ReduceOpIN3c104HalfENS0_14func_wrapper_tIS4_ZNS0_11sum_functorIS4_fS4_EclERNS_14TensorIteratorEEUlffE_EEjS4_Li4ELi8EEEEEvT1_:
.text._ZN2at6native13reduce_kernelILi512ELi1ENS0_8ReduceOpIN3c104HalfENS0_14func_wrapper_tIS4_ZNS0_11sum_functorIS4_fS4_EclERNS_14TensorIteratorEEUlffE_EEjS4_Li4ELi8EEEEEvT1_:
        /* <DEDUP_REMOVED lines=287> */
.L_x_6028:
        /* <DEDUP_REMOVED lines=50> */
.L_x_6037:
[----:B------:R-:W-:Y:S05]  /*1510*/  BSYNC B3 ;  /* 0x0000000000037941 */ /* 0x000fea0003800000 */
.L_x_6036:
        /* <DEDUP_REMOVED lines=11> */
.L_x_6035:
[----:B------:R-:W-:Y:S05]  /*15d0*/  BSYNC B2 ;  /* 0x0000000000027941 */ /* 0x000fea0003800000 */
.L_x_6034:
[C---:B------:R-:W-:Y:S02]  /*15e0*/  IADD3 R7, P0, -R11.reuse, 0x8, RZ ;  /* 0x000000080b077810 */ /* 0x040fe40007f1e1ff */
[----:B------:R-:W-:Y:S02]  /*15f0*/  IADD3 R10, R11, -0x8, R2 ;  /* 0xfffffff80b0a7810 */ /* 0x000fe40007ffe002 */
[----:B------:R-:W-:Y:S01]  /*1600*/  LEA R12, P1, R7, R12, 0x1 ;  /* 0x0000000c070c7211 */ /* 0x000fe200078208ff */
[----:B------:R-:W-:-:S05]  /*1610*/  IMAD.X R4, RZ, RZ, -0x1, P0 ;  /* 0xffffffffff047424 */ /* 0x000fca00000e06ff */
[----:B------:R-:W-:-:S07]  /*1620*/  LEA.HI.X R13, R7, R13, R4, 0x1, P1 ;  /* 0x0000000d070d7211 */ /* 0x000fce00008f0c04 */
.L_x_6033:
[----:B------:R-:W-:Y:S05]  /*1630*/  BSYNC B1 ;  /* 0x0000000000017941 */ /* 0x000fea0003800000 */
.L_x_6032:
        /* <DEDUP_REMOVED lines=18> */
.L_x_6040:
        /* <DEDUP_REMOVED lines=23> */
.L_x_6039:
[----:B------:R-:W-:Y:S05]  /*18d0*/  BSYNC B1 ;  /* 0x0000000000017941 */ /* 0x000fea0003800000 */
.L_x_6038:
        /* <DEDUP_REMOVED lines=8> */
.L_x_6042:
[----:B------:R-:W-:Y:S05]  /*1960*/  BSYNC B1 ;  /* 0x0000000000017941 */ /* 0x000fea0003800000 */
.L_x_6041:
        /* <DEDUP_REMOVED lines=12> */
.L_x_6044:
[----:B------:R-:W-:Y:S05]  /*1a30*/  BSYNC B1 ;  /* 0x0000000000017941 */ /* 0x000fea0003800000 */
.L_x_6043:
        /* <DEDUP_REMOVED lines=8> */
.L_x_6031:
        /* <DEDUP_REMOVED lines=23> */
.L_x_6054:
        /* <DEDUP_REMOVED lines=286> */
.L_x_6050:
        /* <DEDUP_REMOVED lines=254> */
.L_x_6051:
        /* <DEDUP_REMOVED lines=254> */
.L_x_6052:
        /* <DEDUP_REMOVED lines=252> */
.L_x_6053:
        /* <DEDUP_REMOVED lines=19> */
.L_x_6049:
[----:B------:R-:W-:-:S07]  /*5ec0*/  PRMT R22, R18, 0x7610, R22 ;  /* 0x0000761012167816 */ /* 0x000fce0000000016 */
.L_x_6048:
[----:B------:R-:W-:Y:S05]  /*5ed0*/  BSYNC B1 ;  /* 0x0000000000017941 */ /* 0x000fea0003800000 */
.L_x_6047:
        /* <DEDUP_REMOVED lines=280> */
.L_x_6057:
        /* <DEDUP_REMOVED lines=281> */
.L_x_6058:
        /* <DEDUP_REMOVED lines=281> */
.L_x_6059:
        /* <DEDUP_REMOVED lines=281> */
.L_x_6060:
[----:B------:R-:W-:-:S04]  /*a510*/  LOP3.LUT R23, R22, 0xfffffffe, RZ, 0xc0, !PT ;  /* 0xfffffffe16177812 */ /* 0x000fc800078ec0ff */
[----:B------:R-:W-:-:S05]  /*a520*/  IADD3 R22, P1, R12, R23, RZ ;  /* 0x000000170c167210 */ /* 0x000fca0007f3e0ff */
[----:B------:R-:W-:-:S05]  /*a530*/  IMAD.X R23, RZ, RZ, R13, P1 ;  /* 0x000000ffff177224 */ /* 0x000fca00008e060d */
[----:B------:R1:W5:Y:S03]  /*a540*/  LDG.E.U16 R22, desc[UR36][R22.64] ;  /* 0x0000002416167981 */ /* 0x000366000c1e1500 */
.L_x_6056:
[----:B------:R-:W-:Y:S05]  /*a550*/  BSYNC B1 ;  /* 0x0000000000017941 */ /* 0x000fea0003800000 */
.L_x_6055:
        /* <DEDUP_REMOVED lines=18> */
.L_x_6062:
[----:B------:R-:W-:Y:S05]  /*a680*/  BSYNC B1 ;  /* 0x0000000000017941 */ /* 0x000fea0003800000 */
.L_x_6061:
[----:B------:R-:W-:-:S04]  /*a690*/  FADD.FTZ R7, R6, R7 ;  /* 0x0000000706077221 */ /* 0x000fc80000010000 */
[----:B------:R-:W-:-:S04]  /*a6a0*/  FADD.FTZ R8, R7, R8 ;  /* 0x0000000807087221 */ /* 0x000fc80000010000 */
[----:B------:R-:W-:Y:S01]  /*a6b0*/  FADD.FTZ R9, R8, R9 ;  /* 0x0000000908097221 */ /* 0x000fe20000010000 */
[----:B------:R-:W-:Y:S06]  /*a6c0*/  BRA `(.L_x_6030) ;  /* 0x0000000800b07947 */ /* 0x000fec0003800000 */
.L_x_6046:
        /* <DEDUP_REMOVED lines=10> */
.L_x_6066:
        /* <DEDUP_REMOVED lines=28> */
.L_x_6065:
[----:B------:R-:W-:Y:S02]  /*a930*/  PRMT R16, R11, 0x7610, R16 ;  /* 0x000076100b107816 */ /* 0x000fe40000000010 */
[----:B------:R-:W-:Y:S02]  /*a940*/  PRMT R10, R8, 0x7610, R10 ;  /* 0x00007610080a7816 */ /* 0x000fe4000000000a */
[----:B------:R-:W-:-:S07]  /*a950*/  PRMT R11, R18, 0x7610, R11 ;  /* 0x00007610120b7816 */ /* 0x000fce000000000b */
.L_x_6064:
[----:B------:R-:W-:Y:S05]  /*a960*/  BSYNC B1 ;  /* 0x0000000000017941 */ /* 0x000fea0003800000 */
.L_x_6063:
        /* <DEDUP_REMOVED lines=23> */
.L_x_6068:
[----:B------:R-:W-:Y:S05]  /*aae0*/  BSYNC B1 ;  /* 0x0000000000017941 */ /* 0x000fea0003800000 */
.L_x_6067:
        /* <DEDUP_REMOVED lines=18> */
.L_x_6070:
[----:B------:R-:W-:Y:S05]  /*ac10*/  BSYNC B1 ;  /* 0x0000000000017941 */ /* 0x000fea0003800000 */
.L_x_6069:
[----:B------:R-:W-:-:S04]  /*ac20*/  FADD.FTZ R7, R7, R6 ;  /* 0x0000000607077221 */ /* 0x000fc80000010000 */
[----:B------:R-:W-:-:S04]  /*ac30*/  FADD.FTZ R20, R7, R20 ;  /* 0x0000001407147221 */ /* 0x000fc80000010000 */
[----:B0-----:R-:W-:Y:S01]  /*ac40*/  FADD.FTZ R9, R20, R21 ;  /* 0x0000001514097221 */ /* 0x001fe20000010000 */
[----:B------:R-:W-:Y:S06]  /*ac50*/  BRA `(.L_x_6030) ;  /* 0x00000004004c7947 */ /* 0x000fec0003800000 */
.L_x_6045:
        /* <DEDUP_REMOVED lines=13> */
.L_x_6074:
        /* <DEDUP_REMOVED lines=24> */
.L_x_6073:
[----:B------:R-:W-:Y:S02]  /*aeb0*/  PRMT R18, R20, 0x7610, R18 ;  /* 0x0000761014127816 */ /* 0x000fe40000000012 */
[----:B------:R-:W-:Y:S02]  /*aec0*/  PRMT R16, R10, 0x7610, R16 ;  /* 0x000076100a107816 */ /* 0x000fe40000000010 */
[----:B------:R-:W-:-:S07]  /*aed0*/  PRMT R8, R19, 0x7610, R8 ;  /* 0x0000761013087816 */ /* 0x000fce0000000008 */
.L_x_6072:
[----:B------:R-:W-:Y:S05]  /*aee0*/  BSYNC B1 ;  /* 0x0000000000017941 */ /* 0x000fea0003800000 */
.L_x_6071:
        /* <DEDUP_REMOVED lines=19> */
.L_x_6076:
[----:B------:R-:W-:Y:S05]  /*b020*/  BSYNC B1 ;  /* 0x0000000000017941 */ /* 0x000fea0003800000 */
.L_x_6075:
        /* <DEDUP_REMOVED lines=12> */
[----:B------:R-:W-:-:S04]  /*b0f0*/  IADD3 R11, R13, R4, RZ ;  /* 0x000000040d0b7210 */ /* 0x000fc80007ffe0ff */
[----:B------:R-:W-:Y:S01]  /*b100*/  ISETP.GE.U32.AND P0, PT, R11, R2, PT ;  /* 0x000000020b00720c */ /* 0x000fe20003f06070 */
[----:B------:R-:W-:-:S05]  /*b110*/  HADD2.F32 R2, -RZ, R17.H0_H0 ;  /* 0x20000011ff027230 */ /* 0x000fca0000004100 */
[----:B------:R-:W-:-:S07]  /*b120*/  FADD.FTZ R5, R5, R2 ;  /* 0x0000000205057221 */ /* 0x000fce0000010000 */
[----:B------:R-:W-:-:S05]  /*b130*/  @!P0 HADD2.F32 R8, -RZ, R8.H0_H0 ;  /* 0x20000008ff088230 */ /* 0x000fca0000004100 */
[----:B------:R-:W-:-:S07]  /*b140*/  @!P0 FADD.FTZ R9, R9, R8 ;  /* 0x0000000809098221 */ /* 0x000fce0000010000 */
.L_x_6078:
[----:B------:R-:W-:Y:S05]  /*b150*/  BSYNC B1 ;  /* 0x0000000000017941 */ /* 0x000fea0003800000 */
.L_x_6077:
[----:B------:R-:W-:-:S04]  /*b160*/  FADD.FTZ R6, R6, R7 ;  /* 0x0000000706067221 */ /* 0x000fc80000010000 */
[----:B------:R-:W-:-:S04]  /*b170*/  FADD.FTZ R6, R6, R5 ;  /* 0x0000000506067221 */ /* 0x000fc80000010000 */
[----:B------:R-:W-:-:S07]  /*b180*/  FADD.FTZ R9, R6, R9 ;  /* 0x0000000906097221 */ /* 0x000fce0000010000 */
.L_x_6030:
[----:B------:R-:W-:Y:S05]  /*b190*/  BSYNC B0 ;  /* 0x0000000000007941 */ /* 0x000fea0003800000 */
.L_x_6029:
        /* <DEDUP_REMOVED lines=16> */
.L_x_6080:
        /* <DEDUP_REMOVED lines=12> */
.L_x_6079:
        /* <DEDUP_REMOVED lines=16> */
[----:B------:R-:W-:-:S03]  /*b460*/  IMAD.MOV.U32 R2, RZ, RZ, 0x20 ;  /* 0x00000020ff027424 */ /* 0x000fc600078e00ff */
[----:B------:R-:W-:-:S13]  /*b470*/  ISETP.GE.AND P0, PT, R5, 0x20, PT ;  /* 0x000000200500780c */ /* 0x000fda0003f06270 */
[----:B--2---:R-:W-:Y:S05]  /*b480*/  @!P0 BRA `(.L_x_6082) ;  /* 0x0000000000308947 */ /* 0x004fea0003800000 */
.L_x_6083:
[----:B------:R-:W-:Y:S01]  /*b490*/  IADD3 R2, R0, R5, RZ ;  /* 0x0000000500027210 */ /* 0x000fe20007ffe0ff */
[----:B------:R-:W-:Y:S03]  /*b4a0*/  BAR.SYNC.DEFER_BLOCKING 0x0 ;  /* 0x0000000000007b1d */ /* 0x000fe60000010000 */
[----:B------:R-:W-:-:S04]  /*b4b0*/  ISETP.GE.U32.AND P0, PT, R2, R7, PT ;  /* 0x000000070200720c */ /* 0x000fc80003f06070 */
[----:B------:R-:W-:-:S13]  /*b4c0*/  ISETP.GE.U32.OR P0, PT, R0, R5, P0 ;  /* 0x000000050000720c */ /* 0x000fda0000706470 */
[----:B------:R-:W-:Y:S02]  /*b4d0*/  @!P0 LEA R2, R5, R4, 0x2 ;  /* 0x0000000405028211 */ /* 0x000fe400078e10ff */
[----:B------:R-:W-:-:S04]  /*b4e0*/  SHF.R.S32.HI R5, RZ, 0x1, R5 ;  /* 0x00000001ff057819 */ /* 0x000fc80000011405 */
[----:B------:R-:W2:Y:S02]  /*b4f0*/  @!P0 LDS R2, [R2] ;  /* 0x0000000002028984 */ /* 0x000ea40000000800 */
[----:B--2---:R-:W-:-:S05]  /*b500*/  @!P0 FADD.FTZ R9, R9, R2 ;  /* 0x0000000209098221 */ /* 0x004fca0000010000 */
[----:B------:R2:W-:Y:S01]  /*b510*/  @!P0 STS [R4], R9 ;  /* 0x0000000904008388 */ /* 0x0005e20000000800 */
[----:B------:R-:W-:-:S13]  /*b520*/  ISETP.GE.AND P0, PT, R5, 0x20, PT ;  /* 0x000000200500780c */ /* 0x000fda0003f06270 */
[----:B--2---:R-:W-:Y:S05]  /*b530*/  @P0 BRA `(.L_x_6083) ;  /* 0xfffffffc00d40947 */ /* 0x004fea000383ffff */
[----:B------:R-:W-:-:S07]  /*b540*/  IMAD.MOV.U32 R2, RZ, RZ, 0x20 ;  /* 0x00000020ff027424 */ /* 0x000fce00078e00ff */
.L_x_6082:
[----:B------:R-:W-:Y:S01]  /*b550*/  BAR.SYNC.DEFER_BLOCKING 0x0 ;  /* 0x0000000000007b1d */ /* 0x000fe20000010000 */
[----:B------:R-:W-:-:S13]  /*b560*/  ISETP.GE.AND P0, PT, R2, 0x2, PT ;  /* 0x000000020200780c */ /* 0x000fda0003f06270 */
[----:B------:R-:W-:Y:S05]  /*b570*/  @!P0 BRA `(.L_x_6081) ;  /* 0x0000000000188947 */ /* 0x000fea0003800000 */
[----:B------:R-:W-:-:S11]  /*b580*/  HFMA2.MMA R4, -RZ, RZ, 0, 5.9604644775390625e-08 ;  /* 0x00000001ff047435 */ /* 0x000fd600000001ff */
.L_x_6084:
[----:B------:R2:W3:Y:S02]  /*b590*/  SHFL.DOWN PT, R6, R9, R4, 0x1f ;  /* 0x08001f0409067589 */ /* 0x0004e400000e0000 */
[----:B--2---:R-:W-:-:S04]  /*b5a0*/  SHF.L.U32 R4, R4, 0x1, RZ ;  /* 0x0000000104047819 */ /* 0x004fc800000006ff */
[----:B------:R-:W-:Y:S01]  /*b5b0*/  ISETP.GE.AND P0, PT, R4, R2, PT ;  /* 0x000000020400720c */ /* 0x000fe20003f06270 */
[----:B---3--:R-:W-:-:S12]  /*b5c0*/  FADD.FTZ R9, R6, R9 ;  /* 0x0000000906097221 */ /* 0x008fd80000010000 */
[----:B------:R-:W-:Y:S05]  /*b5d0*/  @!P0 BRA `(.L_x_6084) ;  /* 0xfffffffc00ec8947 */ /* 0x000fea000383ffff */
.L_x_6081:
[----:B-----5:R-:W2:Y:S01]  /*b5e0*/  LDC R8, c[0x0][0x3ec] ;  /* 0x0000fb00ff087b82 */ /* 0x020ea20000000800 */
        /* <DEDUP_REMOVED lines=276> */
.L_x_6085:
[----:B------:R-:W-:Y:S01]  /*c730*/  ULDC.64 UR6, c[0x0][0x600] ;  /* 0x0001800000067ab9 */ /* 0x000fe20000000a00 */
[----:B------:R-:W-:Y:S01]  /*c740*/  ULDC.64 UR4, c[0x0][0x5f0] ;  /* 0x00017c0000047ab9 */ /* 0x000fe20000000a00 */
[----:B------:R-:W-:Y:S02]  /*c750*/  ISETP.NE.U32.AND P0, PT, RZ, UR6, PT ;  /* 0x00000006ff007c0c */ /* 0x000fe4000bf05070 */
[----:B------:R-:W-:Y:S02]  /*c760*/  CS2R R4, SRZ ;  /* 0x0000000000047805 */ /* 0x000fe4000001ff00 */
[----:B0-----:R-:W-:Y:S02]  /*c770*/  IADD3 R12, P1, R2, UR4, RZ ;  /* 0x00000004020c7c10 */ /* 0x001fe4000ff3e0ff */
[----:B------:R-:W-:Y:S02]  /*c780*/  ISETP.NE.AND.EX P0, PT, RZ, UR7, PT, P0 ;  /* 0x00000007ff007c0c */ /* 0x000fe4000bf05300 */
[----:B------:R-:W-:Y:S01]  /*c790*/  MOV R6, RZ ;  /* 0x000000ff00067202 */ /* 0x000fe20000000f00 */
[----:B------:R-:W-:-:S10]  /*c7a0*/  IMAD.X R13, RZ, RZ, UR5, P1 ;  /* 0x00000005ff0d7e24 */ /* 0x000fd400088e06ff */
[----:B------:R-:W-:Y:S05]  /*c7b0*/  @!P0 BRA `(.L_x_6086) ;  /* 0x00000008000c8947 */ /* 0x000fea0003800000 */
[----:B------:R-:W-:Y:S01]  /*c7c0*/  HFMA2.MMA R18, -RZ, RZ, 0, 2.384185791015625e-07 ;  /* 0x00000004ff127435 */ /* 0x000fe200000001ff */
[----:B------:R-:W-:Y:S01]  /*c7d0*/  MOV R10, 0x2 ;  /* 0x00000002000a7802 */ /* 0x000fe20000000f00 */
[----:B------:R-:W-:Y:S01]  /*c7e0*/  IMAD.MOV.U32 R7, RZ, RZ, RZ ;  /* 0x000000ffff077224 */ /* 0x000fe200078e00ff */
[----:B------:R-:W-:-:S08]  /*c7f0*/  MOV R19, 0x0 ;  /* 0x0000000000137802 */ /* 0x000fd00000000f00 */
.L_x_6089:
[-C--:B------:R-:W-:Y:S02]  /*c800*/  LOP3.LUT R4, R7, R19.reuse, RZ, 0xfc, !PT ;  /* 0x0000001307047212 */ /* 0x080fe400078efcff */
[----:B------:R-:W-:Y:S02]  /*c810*/  MOV R5, R19 ;  /* 0x0000001300057202 */ /* 0x000fe40000000f00 */
[----:B------:R-:W-:Y:S01]  /*c820*/  ISETP.NE.U32.AND P0, PT, R4, RZ, PT ;  /* 0x000000ff0400720c */ /* 0x000fe20003f05070 */
[----:B------:R-:W-:-:S12]  /*c830*/  IMAD.MOV.U32 R4, RZ, RZ, R18 ;  /* 0x000000ffff047224 */ /* 0x000fd800078e0012 */
[----:B------:R-:W-:Y:S05]  /*c840*/  @!P0 BRA `(.L_x_6087) ;  /* 0x0000000000188947 */ /* 0x000fea0003800000 */
[----:B------:R-:W-:Y:S01]  /*c850*/  MOV R17, R18 ;  /* 0x0000001200117202 */ /* 0x000fe20000000f00 */
[----:B------:R-:W-:Y:S01]  /*c860*/  IMAD.MOV.U32 R8, RZ, RZ, R10 ;  /* 0x000000ffff087224 */ /* 0x000fe200078e000a */
[----:B------:R-:W-:Y:S02]  /*c870*/  MOV R18, R7 ;  /* 0x0000000700127202 */ /* 0x000fe40000000f00 */
[----:B------:R-:W-:-:S07]  /*c880*/  MOV R16, 0xc8a0 ;  /* 0x0000c8a000107802 */ /* 0x000fce0000000f00 */
[----:B-1----:R-:W-:Y:S05]  /*c890*/  CALL.REL.NOINC `($__internal_19_$__cuda_sm20_rem_u64) ;  /* 0x0000003000c47944 */ /* 0x002fea0003c00000 */
[----:B------:R-:W-:Y:S05]  /*c8a0*/  BRA `(.L_x_6088) ;  /* 0x00000000004c7947 */ /* 0x000fea0003800000 */
.L_x_6087:
        /* <DEDUP_REMOVED lines=19> */
.L_x_6088:
        /* <DEDUP_REMOVED lines=10> */
[----:B-1----:R-:W-:Y:S05]  /*ca80*/  CALL.REL.NOINC `($__internal_18_$__cuda_sm20_div_u64) ;  /* 0x0000002c00307944 */ /* 0x002fea0003c00000 */
[----:B------:R-:W-:Y:S01]  /*ca90*/  MOV R16, R10 ;  /* 0x0000000a00107202 */ /* 0x000fe20000000f00 */
[----:B------:R-:W-:Y:S01]  /*caa0*/  IMAD.MOV.U32 R17, RZ, RZ, R11 ;  /* 0x000000ffff117224 */ /* 0x000fe200078e000b */
[----:B------:R-:W-:Y:S06]  /*cab0*/  BRA `(.L_x_6091) ;  /* 0x00000000004c7947 */ /* 0x000fec0003800000 */
.L_x_6090:
[----:B------:R-:W0:Y:S01]  /*cac0*/  I2F.U32.RP R8, R4 ;  /* 0x0000000400087306 */ /* 0x000e220000209000 */
[----:B------:R-:W-:Y:S01]  /*cad0*/  ISETP.NE.U32.AND P3, PT, R4, RZ, PT ;  /* 0x000000ff0400720c */ /* 0x000fe20003f65070 */
[----:B------:R-:W-:-:S06]  /*cae0*/  HFMA2.MMA R17, -RZ, RZ, 0, 0 ;  /* 0x00000000ff117435 */ /* 0x000fcc00000001ff */
[----:B0-----:R-:W0:Y:S02]  /*caf0*/  MUFU.RCP R8, R8 ;  /* 0x0000000800087308 */ /* 0x001e240000001000 */
[----:B0-----:R-:W-:-:S06]  /*cb00*/  IADD3 R6, R8, 0xffffffe, RZ ;  /* 0x0ffffffe08067810 */ /* 0x001fcc0007ffe0ff */
[----:B------:R0:W2:Y:S02]  /*cb10*/  F2I.FTZ.U32.TRUNC.NTZ R7, R6 ;  /* 0x0000000600077305 */ /* 0x0000a4000021f000 */
[----:B0-----:R-:W-:Y:S01]  /*cb20*/  IMAD.MOV.U32 R6, RZ, RZ, RZ ;  /* 0x000000ffff067224 */ /* 0x001fe200078e00ff */
[----:B--2---:R-:W-:-:S05]  /*cb30*/  IADD3 R11, RZ, -R7, RZ ;  /* 0x80000007ff0b7210 */ /* 0x004fca0007ffe0ff */
        /* <DEDUP_REMOVED lines=11> */
.L_x_6091:
[----:B------:R-:W-:Y:S05]  /*cbf0*/  @!P2 BRA `(.L_x_6092) ;  /* 0x00000000001ca947 */ /* 0x000fea0003800000 */
[----:B------:R-:W-:Y:S01]  /*cc00*/  IMAD.MOV.U32 R10, RZ, RZ, 0x2 ;  /* 0x00000002ff0a7424 */ /* 0x000fe200078e00ff */
[----:B------:R-:W-:Y:S02]  /*cc10*/  MOV R6, RZ ;  /* 0x000000ff00067202 */ /* 0x000fe40000000f00 */
[----:B------:R-:W-:-:S07]  /*cc20*/  MOV R8, 0xcc40 ;  /* 0x0000cc4000087802 */ /* 0x000fce0000000f00 */
[----:B-1----:R-:W-:Y:S05]  /*cc30*/  CALL.REL.NOINC `($__internal_18_$__cuda_sm20_div_u64) ;  /* 0x0000002800c47944 */ /* 0x002fea0003c00000 */
[----:B------:R-:W-:Y:S01]  /*cc40*/  MOV R4, R10 ;  /* 0x0000000a00047202 */ /* 0x000fe20000000f00 */
[----:B------:R-:W-:Y:S01]  /*cc50*/  IMAD.MOV.U32 R5, RZ, RZ, R11 ;  /* 0x000000ffff057224 */ /* 0x000fe200078e000b */
[----:B------:R-:W-:Y:S06]  /*cc60*/  BRA `(.L_x_6093) ;  /* 0x0000000000507947 */ /* 0x000fec0003800000 */
.L_x_6092:
        /* <DEDUP_REMOVED lines=20> */
.L_x_6093:
[-C--:B------:R-:W-:Y:S01]  /*cdb0*/  IMAD R7, R17, R2.reuse, RZ ;  /* 0x0000000211077224 */ /* 0x080fe200078e02ff */
[----:B------:R-:W-:Y:S01]  /*cdc0*/  BSSY B0, `(.L_x_6094) ;  /* 0x000001e000007945 */ /* 0x000fe20003800000 */
[----:B------:R-:W-:-:S05]  /*cdd0*/  IMAD.WIDE.U32 R10, R16, R2, RZ ;  /* 0x00000002100a7225 */ /* 0x000fca00078e00ff */
[----:B------:R-:W-:-:S04]  /*cde0*/  IADD3 R6, R11, R7, RZ ;  /* 0x000000070b067210 */ /* 0x000fc80007ffe0ff */
[----:B------:R-:W-:-:S13]  /*cdf0*/  LOP3.LUT P0, RZ, R6, 0x7, RZ, 0xc0, !PT ;  /* 0x0000000706ff7812 */ /* 0x000fda000780c0ff */
[----:B------:R-:W-:Y:S05]  /*ce00*/  @!P0 BRA `(.L_x_6095) ;  /* 0x0000000000148947 */ /* 0x000fea0003800000 */
[----:B------:R-:W-:-:S07]  /*ce10*/  MOV R8, 0xce30 ;  /* 0x0000ce3000087802 */ /* 0x000fce0000000f00 */
[----:B-1----:R-:W-:Y:S05]  /*ce20*/  CALL.REL.NOINC `($__internal_18_$__cuda_sm20_div_u64) ;  /* 0x0000002800487944 */ /* 0x002fea0003c00000 */
[----:B------:R-:W-:Y:S01]  /*ce30*/  MOV R4, R10 ;  /* 0x0000000a00047202 */ /* 0x000fe20000000f00 */
[----:B------:R-:W-:Y:S01]  /*ce40*/  IMAD.MOV.U32 R5, RZ, RZ, R11 ;  /* 0x000000ffff057224 */ /* 0x000fe200078e000b */
[----:B------:R-:W-:Y:S06]  /*ce50*/  BRA `(.L_x_6096) ;  /* 0x0000000000507947 */ /* 0x000fec0003800000 */
.L_x_6095:
[----:B------:R-:W0:Y:S01]  /*ce60*/  I2F.U32.RP R5, R4 ;  /* 0x0000000400057306 */ /* 0x000e220000209000 */
[----:B------:R-:W-:-:S07]  /*ce70*/  ISETP.NE.U32.AND P2, PT, R4, RZ, PT ;  /* 0x000000ff0400720c */ /* 0x000fce0003f45070 */
[----:B0-----:R-:W0:Y:S02]  /*ce80*/  MUFU.RCP R5, R5 ;  /* 0x0000000500057308 */ /* 0x001e240000001000 */
[----:B0-----:R-:W-:Y:S01]  /*ce90*/  IADD3 R6, R5, 0xffffffe, RZ ;  /* 0x0ffffffe05067810 */ /* 0x001fe20007ffe0ff */
[----:B------:R-:W-:-:S05]  /*cea0*/  IMAD.MOV.U32 R5, RZ, RZ, RZ ;  /* 0x000000ffff057224 */ /* 0x000fca00078e00ff */
[----:B------:R0:W2:Y:S02]  /*ceb0*/  F2I.FTZ.U32.TRUNC.NTZ R7, R6 ;  /* 0x0000000600077305 */ /* 0x0000a4000021f000 */
[----:B0-----:R-:W-:Y:S01]  /*cec0*/  IMAD.MOV.U32 R6, RZ, RZ, RZ ;  /* 0x000000ffff067224 */ /* 0x001fe200078e00ff */
[----:B--2---:R-:W-:-:S05]  /*ced0*/  IADD3 R11, RZ, -R7, RZ ;  /* 0x80000007ff0b7210 */ /* 0x004fca0007ffe0ff */
        /* <DEDUP_REMOVED lines=12> */
.L_x_6096:
[----:B------:R-:W-:Y:S05]  /*cfa0*/  BSYNC B0 ;  /* 0x0000000000007941 */ /* 0x000fea0003800000 */
.L_x_6094:
[----:B------:R-:W-:Y:S02]  /*cfb0*/  ULDC.64 UR4, c[0x0][0x600] ;  /* 0x0001800000047ab9 */ /* 0x000fe40000000a00 */
[----:B------:R-:W-:-:S04]  /*cfc0*/  IADD3 R4, P0, R4, UR4, RZ ;  /* 0x0000000404047c10 */ /* 0x000fc8000ff1e0ff */
[----:B------:R-:W-:-:S04]  /*cfd0*/  IADD3.X R5, R5, UR5, RZ, P0, !PT ;  /* 0x0000000505057c10 */ /* 0x000fc800087fe4ff */
[----:B------:R-:W-:-:S07]  /*cfe0*/  MOV R6, R5 ;  /* 0x0000000500067202 */ /* 0x000fce0000000f00 */
.L_x_6086:
[----:B------:R-:W-:Y:S02]  /*cff0*/  ULDC UR4, c[0x0][0x238] ;  /* 0x00008e0000047ab9 */ /* 0x000fe40000000800 */
[----:B------:R-:W-:-:S13]  /*d000*/  ISETP.NE.AND P0, PT, RZ, UR4, PT ;  /* 0x00000004ff007c0c */ /* 0x000fda000bf05270 */
[----:B------:R-:W-:Y:S05]  /*d010*/  @!P0 BRA `(.L_x_6097) ;  /* 0x00000020007c8947 */ /* 0x000fea0003800000 */
[----:B------:R-:W0:Y:S01]  /*d020*/  LDC R7, c[0x0][0x3ec] ;  /* 0x0000fb00ff077b82 */ /* 0x000e220000000800 */
[----:B------:R-:W2:Y:S01]  /*d030*/  S2R R2, SR_CTAID.X ;  /* 0x0000000000027919 */ /* 0x000ea20000002500 */
[----:B------:R-:W-:Y:S01]  /*d040*/  ULDC UR4, c[0x0][0x23c] ;  /* 0x00008f0000047ab9 */ /* 0x000fe20000000800 */
[----:B------:R-:W-:Y:S01]  /*d050*/  HFMA2.MMA R16, -RZ, RZ, 0, 0 ;  /* 0x00000000ff107435 */ /* 0x000fe200000001ff */
        /* <DEDUP_REMOVED lines=280> */
.L_x_6098:
        /* <DEDUP_REMOVED lines=18> */
.L_x_6100:
[----:B0-----:R-:W-:Y:S05]  /*e300*/  BSYNC B0 ;  /* 0x0000000000007941 */ /* 0x001fea0003800000 */
.L_x_6099:
        /* <DEDUP_REMOVED lines=14> */
.L_x_6102:
[----:B------:R-:W-:Y:S05]  /*e3f0*/  BSYNC B0 ;  /* 0x0000000000007941 */ /* 0x000fea0003800000 */
.L_x_6101:
        /* <DEDUP_REMOVED lines=35> */
.L_x_6104:
[----:B------:R-:W-:Y:S05]  /*e630*/  BSYNC B0 ;  /* 0x0000000000007941 */ /* 0x000fea0003800000 */
.L_x_6103:
        /* <DEDUP_REMOVED lines=27> */
[----:B------:R-:W-:Y:S02]  /*e7f0*/  IMAD.MOV.U32 R14, RZ, RZ, R12 ;  /* 0x000000ffff0e7224 */ /* 0x000fe400078e000c */
[----:B------:R-:W-:-:S04]  /*e800*/  IMAD R15, R2, UR5, RZ ;  /* 0x00000005020f7c24 */ /* 0x000fc8000f8e02ff */
[----:B------:R-:W2:Y:S01]  /*e810*/  LDC.64 R8, c[0x0][0x608] ;  /* 0x00018200ff087b82 */ /* 0x000ea20000000a00 */
[----:B0-----:R-:W-:-:S07]  /*e820*/  IMAD R17, R17, UR4, RZ ;  /* 0x0000000411117c24 */ /* 0x001fce000f8e02ff */
.L_x_6109:
[----:B------:R-:W-:-:S05]  /*e830*/  IADD3 R13, R15, R14, RZ ;  /* 0x0000000e0f0d7210 */ /* 0x000fca0007ffe0ff */
[----:B--2---:R-:W-:-:S06]  /*e840*/  IMAD.WIDE.U32 R12, R13, 0x4, R8 ;  /* 0x000000040d0c7825 */ /* 0x004fcc00078e0008 */
[----:B------:R-:W2:Y:S01]  /*e850*/  LDG.E R12, desc[UR36][R12.64] ;  /* 0x000000240c0c7981 */ /* 0x000ea2000c1e1900 */
[----:B------:R-:W-:-:S04]  /*e860*/  IADD3 R14, R17, R14, RZ ;  /* 0x0000000e110e7210 */ /* 0x000fc80007ffe0ff */
[----:B------:R-:W-:Y:S01]  /*e870*/  ISETP.GE.U32.AND P0, PT, R14, UR6, PT ;  /* 0x000000060e007c0c */ /* 0x000fe2000bf06070 */
[----:B--2---:R-:W-:-:S12]  /*e880*/  FADD.FTZ R7, R12, R7 ;  /* 0x000000070c077221 */ /* 0x004fd80000010000 */
[----:B------:R-:W-:Y:S05]  /*e890*/  @!P0 BRA `(.L_x_6109) ;  /* 0xfffffffc00e48947 */ /* 0x000fea000383ffff */
[----:B------:R-:W-:Y:S05]  /*e8a0*/  BSYNC B1 ;  /* 0x0000000000017941 */ /* 0x000fea0003800000 */
.L_x_6108:
[----:B------:R-:W-:Y:S05]  /*e8b0*/  BRA `(.L_x_6107) ;  /* 0x0000000000447947 */ /* 0x000fea0003800000 */
.L_x_6106:
[----:B------:R-:W-:Y:S02]  /*e8c0*/  ULDC UR5, c[0x0][0x22c] ;  /* 0x00008b0000057ab9 */ /* 0x000fe40000000800 */
[----:B------:R-:W-:-:S13]  /*e8d0*/  ISETP.GE.U32.AND P0, PT, R3, UR5, PT ;  /* 0x0000000503007c0c */ /* 0x000fda000bf06070 */
[----:B------:R-:W-:Y:S05]  /*e8e0*/  @P0 BRA `(.L_x_6107) ;  /* 0x0000000000380947 */ /* 0x000fea0003800000 */
[----:B------:R-:W-:Y:S01]  /*e8f0*/  ULDC UR4, c[0x0][0x10] ;  /* 0x0000040000047ab9 */ /* 0x000fe20000000800 */
[----:B------:R-:W2:Y:S01]  /*e900*/  LDC R14, c[0x0][RZ] ;  /* 0x00000000ff0e7b82 */ /* 0x000ea20000000800 */
[----:B------:R-:W-:Y:S02]  /*e910*/  IMAD.MOV.U32 R15, RZ, RZ, R3 ;  /* 0x000000ffff0f7224 */ /* 0x000fe400078e0003 */
[----:B------:R-:W-:-:S05]  /*e920*/  IMAD R2, R2, UR4, RZ ;  /* 0x0000000402027c24 */ /* 0x000fca000f8e02ff */
[----:B0-----:R-:W0:Y:S08]  /*e930*/  LDC.64 R8, c[0x0][0x608] ;  /* 0x00018200ff087b82 */ /* 0x001e300000000a00 */
[----:B------:R-:W3:Y:S02]  /*e940*/  LDC R18, c[0x0][0x4] ;  /* 0x00000100ff127b82 */ /* 0x000ee40000000800 */
.L_x_6110:
[----:B------:R-:W-:-:S05]  /*e950*/  IADD3 R13, R2, R15, RZ ;  /* 0x0000000f020d7210 */ /* 0x000fca0007ffe0ff */
[----:B--2---:R-:W-:-:S04]  /*e960*/  IMAD R13, R13, R14, R0 ;  /* 0x0000000e0d0d7224 */ /* 0x004fc800078e0200 */
[----:B0-----:R-:W-:-:S06]  /*e970*/  IMAD.WIDE.U32 R12, R13, 0x4, R8 ;  /* 0x000000040d0c7825 */ /* 0x001fcc00078e0008 */
[----:B------:R-:W2:Y:S01]  /*e980*/  LDG.E R12, desc[UR36][R12.64] ;  /* 0x000000240c0c7981 */ /* 0x000ea2000c1e1900 */
[----:B---3--:R-:W-:-:S04]  /*e990*/  IADD3 R15, R18, R15, RZ ;  /* 0x0000000f120f7210 */ /* 0x008fc80007ffe0ff */
[----:B------:R-:W-:Y:S01]  /*e9a0*/  ISETP.GE.U32.AND P0, PT, R15, UR5, PT ;  /* 0x000000050f007c0c */ /* 0x000fe2000bf06070 */
[----:B--2---:R-:W-:-:S12]  /*e9b0*/  FADD.FTZ R7, R12, R7 ;  /* 0x000000070c077221 */ /* 0x004fd80000010000 */
[----:B------:R-:W-:Y:S05]  /*e9c0*/  @!P0 BRA `(.L_x_6110) ;  /* 0xfffffffc00e08947 */ /* 0x000fea000383ffff */
.L_x_6107:
[----:B------:R-:W-:Y:S05]  /*e9d0*/  BSYNC B0 ;  /* 0x0000000000007941 */ /* 0x000fea0003800000 */
.L_x_6105:
        /* <DEDUP_REMOVED lines=12> */
[----:B------:R-:W-:-:S07]  /*eaa0*/  IMAD.U32 R8, RZ, RZ, UR4 ;  /* 0x00000004ff087e24 */ /* 0x000fce000f8e00ff */
.L_x_6112:
        /* <DEDUP_REMOVED lines=12> */
.L_x_6111:
[----:B------:R-:W-:Y:S05]  /*eb70*/  @!P2 BRA `(.L_x_6113) ;  /* 0x000000000078a947 */ /* 0x000fea0003800000 */
[----:B------:R-:W-:Y:S02]  /*eb80*/  ISETP.GT.AND P0, PT, R13, 0x20, PT ;  /* 0x000000200d00780c */ /* 0x000fe40003f04270 */
[----:B------:R-:W-:-:S11]  /*eb90*/  MOV R3, R13 ;  /* 0x0000000d00037202 */ /* 0x000fd60000000f00 */
[----:B------:R-:W-:Y:S05]  /*eba0*/  @!P0 BRA `(.L_x_6114) ;  /* 0x0000000000488947 */ /* 0x000fea0003800000 */
[----:B------:R-:W-:Y:S01]  /*ebb0*/  LEA.HI R3, R13, R13, RZ, 0x1 ;  /* 0x0000000d0d037211 */ /* 0x000fe200078f08ff */
[----:B------:R2:W-:Y:S03]  /*ebc0*/  STS [R2], R7 ;  /* 0x0000000702007388 */ /* 0x0005e60000000800 */
[----:B------:R-:W-:Y:S01]  /*ebd0*/  SHF.R.S32.HI R8, RZ, 0x1, R3 ;  /* 0x00000001ff087819 */ /* 0x000fe20000011403 */
[----:B------:R-:W-:-:S03]  /*ebe0*/  IMAD.MOV.U32 R3, RZ, RZ, 0x20 ;  /* 0x00000020ff037424 */ /* 0x000fc600078e00ff */
[----:B------:R-:W-:-:S13]  /*ebf0*/  ISETP.GE.AND P0, PT, R8, 0x20, PT ;  /* 0x000000200800780c */ /* 0x000fda0003f06270 */
[----:B--2---:R-:W-:Y:S05]  /*ec00*/  @!P0 BRA `(.L_x_6114) ;  /* 0x0000000000308947 */ /* 0x004fea0003800000 */
.L_x_6115:
        /* <DEDUP_REMOVED lines=11> */
[----:B------:R-:W-:-:S07]  /*ecc0*/  IMAD.MOV.U32 R3, RZ, RZ, 0x20 ;  /* 0x00000020ff037424 */ /* 0x000fce00078e00ff */
.L_x_6114:
[----:B------:R-:W-:Y:S01]  /*ecd0*/  BAR.SYNC.DEFER_BLOCKING 0x0 ;  /* 0x0000000000007b1d */ /* 0x000fe20000010000 */
[----:B------:R-:W-:-:S13]  /*ece0*/  ISETP.GE.AND P0, PT, R3, 0x2, PT ;  /* 0x000000020300780c */ /* 0x000fda0003f06270 */
[----:B------:R-:W-:Y:S05]  /*ecf0*/  @!P0 BRA `(.L_x_6113) ;  /* 0x0000000000188947 */ /* 0x000fea0003800000 */
[----:B------:R-:W-:-:S11]  /*ed00*/  HFMA2.MMA R0, -RZ, RZ, 0, 5.9604644775390625e-08 ;  /* 0x00000001ff007435 */ /* 0x000fd600000001ff */
.L_x_6116:
[----:B0-----:R0:W2:Y:S02]  /*ed10*/  SHFL.DOWN PT, R2, R7, R0, 0x1f ;  /* 0x08001f0007027589 */ /* 0x0010a400000e0000 */
[----:B0-----:R-:W-:-:S04]  /*ed20*/  SHF.L.U32 R0, R0, 0x1, RZ ;  /* 0x0000000100007819 */ /* 0x001fc800000006ff */
[----:B------:R-:W-:Y:S01]  /*ed30*/  ISETP.GE.AND P0, PT, R0, R3, PT ;  /* 0x000000030000720c */ /* 0x000fe20003f06270 */
[----:B--2---:R-:W-:-:S12]  /*ed40*/  FADD.FTZ R7, R2, R7 ;  /* 0x0000000702077221 */ /* 0x004fd80000010000 */
[----:B------:R-:W-:Y:S05]  /*ed50*/  @!P0 BRA `(.L_x_6116) ;  /* 0xfffffffc00ec8947 */ /* 0x000fea000383ffff */
.L_x_6113:
        /* <DEDUP_REMOVED lines=11> */
.L_x_6118:
        /* <DEDUP_REMOVED lines=21> */
.L_x_6120:
[----:B------:R-:W-:Y:S02]  /*ef60*/  ULDC.64 UR4, c[0x0][0x5f0] ;  /* 0x00017c0000047ab9 */ /* 0x000fe40000000a00 */
[----:B------:R-:W-:-:S05]  /*ef70*/  IADD3 R16, P0, R16, UR4, RZ ;  /* 0x0000000410107c10 */ /* 0x000fca000ff1e0ff */
[----:B------:R-:W-:-:S05]  /*ef80*/  IMAD.X R17, RZ, RZ, UR5, P0 ;  /* 0x00000005ff117e24 */ /* 0x000fca00080e06ff */
[----:B------:R-:W-:Y:S01]  /*ef90*/  STG.E.U16 desc[UR36][R16.64], R18 ;  /* 0x0000001210007986 */ /* 0x000fe2000c101524 */
[----:B------:R-:W-:Y:S05]  /*efa0*/  EXIT ;  /* 0x000000000000794d */ /* 0x000fea0003800000 */
.L_x_6119:
[----:B------:R-:W-:Y:S01]  /*efb0*/  STG.E desc[UR36][R4.64], R7 ;  /* 0x0000000704007986 */ /* 0x000fe2000c101924 */
[----:B------:R-:W-:Y:S05]  /*efc0*/  EXIT ;  /* 0x000000000000794d */ /* 0x000fea0003800000 */
.L_x_6117:
[----:B------:R-:W-:Y:S01]  /*efd0*/  ISETP.NE.AND P0, PT, RZ, UR38, PT ;  /* 0x00000026ff007c0c */ /* 0x000fe2000bf05270 */
[----:B------:R-:W-:Y:S02]  /*efe0*/  ULDC.U8 UR4, c[0x0][0x621] ;  /* 0x0001884000047ab9 */ /* 0x000fe40000000000 */
[----:B------:R-:W-:-:S10]  /*eff0*/  ISETP.NE.AND P1, PT, RZ, UR4, PT ;  /* 0x00000004ff007c0c */ /* 0x000fd4000bf25270 */
[----:B------:R-:W-:Y:S05]  /*f000*/  @!P0 BRA `(.L_x_6121) ;  /* 0x00000000000c8947 */ /* 0x000fea0003800000 */
[----:B------:R-:W2:Y:S02]  /*f010*/  LDG.E.U16 R0, desc[UR36][R10.64] ;  /* 0x000000240a007981 */ /* 0x000ea4000c1e1500 */
[----:B--2---:R-:W-:-:S05]  /*f020*/  HADD2.F32 R0, -RZ, R0.H0_H0 ;  /* 0x20000000ff007230 */ /* 0x004fca0000004100 */
[----:B0-----:R-:W-:-:S07]  /*f030*/  FADD.FTZ R7, R7, R0 ;  /* 0x0000000007077221 */ /* 0x001fce0000010000 */
.L_x_6121:
        /* <DEDUP_REMOVED lines=21> */
.L_x_6123:
[----:B------:R-:W-:Y:S02]  /*f190*/  ULDC.64 UR4, c[0x0][0x5f0] ;  /* 0x00017c0000047ab9 */ /* 0x000fe40000000a00 */
[----:B------:R-:W-:-:S04]  /*f1a0*/  IADD3 R16, P0, R16, UR4, RZ ;  /* 0x0000000410107c10 */ /* 0x000fc8000ff1e0ff */
[----:B------:R-:W-:-:S05]  /*f1b0*/  IADD3.X R17, RZ, UR5, RZ, P0, !PT ;  /* 0x00000005ff117c10 */ /* 0x000fca00087fe4ff */
[----:B------:R-:W-:Y:S01]  /*f1c0*/  STG.E.U16 desc[UR36][R16.64], R18 ;  /* 0x0000001210007986 */ /* 0x000fe2000c101524 */
[----:B------:R-:W-:Y:S05]  /*f1d0*/  EXIT ;  /* 0x000000000000794d */ /* 0x000fea0003800000 */
.L_x_6122:
[----:B0-----:R-:W-:-:S05]  /*f1e0*/  F2FP.F16.F32.PACK_AB R7, RZ, R7 ;  /* 0x00000007ff07723e */ /* 0x001fca00000000ff */
[----:B------:R-:W-:Y:S01]  /*f1f0*/  STG.E.U16 desc[UR36][R10.64], R7 ;  /* 0x000000070a007986 */ /* 0x000fe2000c101524 */
[----:B------:R-:W-:Y:S05]  /*f200*/  EXIT ;  /* 0x000000000000794d */ /* 0x000fea0003800000 */
.L_x_6097:
        /* <DEDUP_REMOVED lines=21> */
.L_x_6125:
[----:B------:R-:W-:Y:S05]  /*f360*/  @!P1 BRA `(.L_x_6126) ;  /* 0x0000000000649947 */ /* 0x000fea0003800000 */
[----:B------:R-:W0:Y:S01]  /*f370*/  LDC R0, c[0x0][0x624] ;  /* 0x00018900ff007b82 */ /* 0x000e220000000800 */
[----:B------:R-:W-:Y:S02]  /*f380*/  F2FP.F16.F32.PACK_AB R16, RZ, R9 ;  /* 0x00000009ff10723e */ /* 0x000fe400000000ff */
        /* <DEDUP_REMOVED lines=18> */
.L_x_6127:
[----:B------:R-:W-:Y:S02]  /*f4b0*/  ULDC.64 UR4, c[0x0][0x5f0] ;  /* 0x00017c0000047ab9 */ /* 0x000fe40000000a00 */
[----:B------:R-:W-:-:S04]  /*f4c0*/  IADD3 R2, P0, R2, UR4, RZ ;  /* 0x0000000402027c10 */ /* 0x000fc8000ff1e0ff */
[----:B------:R-:W-:-:S05]  /*f4d0*/  IADD3.X R3, RZ, UR5, RZ, P0, !PT ;  /* 0x00000005ff037c10 */ /* 0x000fca00087fe4ff */
[----:B------:R-:W-:Y:S01]  /*f4e0*/  STG.E.U16 desc[UR36][R2.64], R16 ;  /* 0x0000001002007986 */ /* 0x000fe2000c101524 */
[----:B------:R-:W-:Y:S05]  /*f4f0*/  EXIT ;  /* 0x000000000000794d */ /* 0x000fea0003800000 */
.L_x_6126:
[----:B------:R-:W-:Y:S01]  /*f500*/  STG.E desc[UR36][R4.64], R9 ;  /* 0x0000000904007986 */ /* 0x000fe2000c101924 */
[----:B------:R-:W-:Y:S05]  /*f510*/  EXIT ;  /* 0x000000000000794d */ /* 0x000fea0003800000 */
.L_x_6124:
[----:B------:R-:W-:Y:S01]  /*f520*/  ISETP.NE.AND P0, PT, RZ, UR38, PT ;  /* 0x00000026ff007c0c */ /* 0x000fe2000bf05270 */
[----:B------:R-:W-:Y:S02]  /*f530*/  ULDC.U8 UR4, c[0x0][0x621] ;  /* 0x0001884000047ab9 */ /* 0x000fe40000000000 */
[----:B------:R-:W-:-:S10]  /*f540*/  ISETP.NE.AND P1, PT, RZ, UR4, PT ;  /* 0x00000004ff007c0c */ /* 0x000fd4000bf25270 */
[----:B------:R-:W-:Y:S05]  /*f550*/  @!P0 BRA `(.L_x_6128) ;  /* 0x00000000000c8947 */ /* 0x000fea0003800000 */
[----:B------:R-:W2:Y:S02]  /*f560*/  LDG.E.U16 R0, desc[UR36][R12.64] ;  /* 0x000000240c007981 */ /* 0x000ea4000c1e1500 */
[----:B--2---:R-:W-:-:S05]  /*f570*/  HADD2.F32 R0, -RZ, R0.H0_H0 ;  /* 0x20000000ff007230 */ /* 0x004fca0000004100 */
[----:B------:R-:W-:-:S07]  /*f580*/  FADD.FTZ R9, R9, R0 ;  /* 0x0000000009097221 */ /* 0x000fce0000010000 */
.L_x_6128:
[----:B------:R-:W-:Y:S01]  /*f590*/  F2FP.F16.F32.PACK_AB R16, RZ, R9 ;  /* 0x00000009ff10723e */ /* 0x000fe200000000ff */
        /* <DEDUP_REMOVED lines=20> */
.L_x_6130:
[----:B------:R-:W-:Y:S02]  /*f6e0*/  ULDC.64 UR4, c[0x0][0x5f0] ;  /* 0x00017c0000047ab9 */ /* 0x000fe40000000a00 */
[----:B------:R-:W-:-:S05]  /*f6f0*/  IADD3 R2, P0, R2, UR4, RZ ;  /* 0x0000000402027c10 */ /* 0x000fca000ff1e0ff */
[----:B------:R-:W-:-:S05]  /*f700*/  IMAD.X R3, RZ, RZ, UR5, P0 ;  /* 0x00000005ff037e24 */ /* 0x000fca00080e06ff */
[----:B------:R-:W-:Y:S01]  /*f710*/  STG.E.U16 desc[UR36][R2.64], R16 ;  /* 0x0000001002007986 */ /* 0x000fe2000c101524 */
[----:B------:R-:W-:Y:S05]  /*f720*/  EXIT ;  /* 0x000000000000794d */ /* 0x000fea0003800000 */
.L_x_6129:
[----:B------:R-:W-:Y:S01]  /*f730*/  STG.E.U16 desc[UR36][R12.64], R16 ;  /* 0x000000100c007986 */ /* 0x000fe2000c101524 */
[----:B------:R-:W-:Y:S05]  /*f740*/  EXIT ;  /* 0x000000000000794d */ /* 0x000fea0003800000 */
        .weak           $__internal_18_$__cuda_sm20_div_u64
        .type           $__internal_18_$__cuda_sm20_div_u64,@function
        .size           $__internal_18_$__cuda_sm20_div_u64,($__internal_19_$__cuda_sm20_rem_u64 - $__internal_18_$__cuda_sm20_div_u64)
$__internal_18_$__cuda_sm20_div_u64:
        /* <DEDUP_REMOVED lines=69> */
[----:B------:R-:W-:Y:S06]  /*fba0*/  RET.REL.NODEC R6 `(_ZN2at6native13reduce_kernelILi512ELi1ENS0_8ReduceOpIN3c104HalfENS0_14func_wrapper_tIS4_ZNS0_11sum_functorIS4_fS4_EclERNS_14TensorIteratorEEUlffE_EEjS4_Li4ELi8EEEEEvT1_) ;  /* 0xffffff0406147950 */ /* 0x000fec0003c3ffff */
        .weak           $__internal_19_$__cuda_sm20_rem_u64
        .type           $__internal_19_$__cuda_sm20_rem_u64,@function
        .size           $__internal_19_$__cuda_sm20_rem_u64,(.L_x_9801 - $__internal_19_$__cuda_sm20_rem_u64)
$__internal_19_$__cuda_sm20_rem_u64:
        /* <DEDUP_REMOVED lines=64> */
[----:B------:R-:W-:Y:S06]  /*ffb0*/  RET.REL.NODEC R16 `(_ZN2at6native13reduce_kernelILi512ELi1ENS0_8ReduceOpIN3c104HalfENS0_14func_wrapper_tIS4_ZNS0_11sum_functorIS4_fS4_EclERNS_14TensorIteratorEEUlffE_EEjS4_Li4ELi8EEEEEvT1_) ;  /* 0xffffff0010107950 */ /* 0x000fec0003c3ffff */
.L_x_6131:
        /* <DEDUP_REMOVED lines=12> */
.L_x_9801:


//--------------------- .text._ZN2at6native13reduce_kernelILi256ELi2ENS0_8ReduceOpIN3c104HalfENS0_14func_wrapper_tIS4_ZNS0_11sum_functorIS4_fS4_EclERNS_14TensorIteratorEEUlffE_EEjS4_Li4ELi8EEEEEvT1_ --------------------------
	.section	.text._ZN2at6native13reduce_kernelILi256ELi2ENS0_8ReduceOpIN3c104HalfENS0_14func_wrapper_tIS4_ZNS0_11sum_functorIS4_fS4_EclERNS_14TensorIteratorEEUlffE_EEjS4_Li4ELi8EEEEEvT1_,"ax",@progbits
	.align	128
        .global         _ZN2at6native13reduce_kernelILi256ELi2ENS0_8ReduceOpIN3c104HalfENS0_14func_wrapper_tIS4_ZNS0_11sum_functorIS4_fS4_EclERNS_14TensorIteratorEEUlffE_EEjS4_Li4ELi8EEEEEvT1_
        .type           _ZN2at6native13reduce_kernelILi256ELi2ENS0_8ReduceOpIN3c104HalfENS0_14func_wrapper_tIS4_ZNS0_11sum_functorIS4_fS4_EclERNS_14TensorIteratorEEUlffE_EEjS4_Li4ELi8EEEEEvT1_,@function
        .size           _ZN2at6native13reduce_kernelILi256ELi2ENS0_8ReduceOpIN3c104HalfENS0_14func_wrapper_tIS4_ZNS0_11sum_functorIS4_fS4_EclERNS_14TensorIteratorEEUlffE_EEjS4_Li4ELi8EEEEEvT1_,(.L_x_9803 - _ZN2at6native13reduce_kernelILi256ELi2ENS0_8ReduceOpIN3c104HalfENS0_14func_wrapper_tIS4_ZNS0_11sum_functorIS4_fS4_EclERNS_14TensorIteratorEEUlffE_EEjS4_Li4ELi8EEEEEvT1_)
        .other          _ZN2at6native13reduce_kernelILi256ELi2ENS0_8ReduceOpIN3c104HalfENS0_14func_wrapper_tIS4_ZNS0_11sum_functorIS4_fS4_EclERNS_14TensorIteratorEEUlffE_EEjS4_Li4ELi8EEEEEvT1_,@"STO_CUDA_ENTRY STV_DEFAULT"
_ZN2at6native13reduce_kernelILi256ELi2ENS0_8ReduceOpIN3c104HalfENS0_14func_wrapper_tIS4_ZNS0_11sum_functorIS4_fS4_EclERNS_14TensorIteratorEEUlffE_EEjS4_Li4ELi8EEEEEvT1_:
.text._ZN2at6native13reduce_kernelILi256ELi2ENS0_8ReduceOpIN3c104HalfENS0_14func_wrapper_tIS4_ZNS0_11sum_functorIS4_fS4_EclERNS_14TensorIteratorEEUlffE_EEjS4_Li4ELi8EEEEEvT1_:
        /* <DEDUP_REMOVED lines=288> */
.L_x_6132:
        /* <DEDUP_REMOVED lines=44> */
.L_x_6136:
        /* <DEDUP_REMOVED lines=25> */
.L_x_6142:
[----:B------:R-:W-:Y:S05]  /*1650*/  BSYNC B2 ;  /* 0x0000000000027941 */ /* 0x000fea0003800000 */
.L_x_6141:
        /* <DEDUP_REMOVED lines=10> */
[----:B------:R-:W-:-:S07]  /*1700*/  FADD.FTZ R0, R0, UR4 ;  /* 0x0000000400007e21 */ /* 0x000fce0008010000 */
.L_x_6140:
[----:B------:R-:W-:Y:S05]  /*1710*/  BSYNC B1 ;  /* 0x0000000000017941 */ /* 0x000fea0003800000 */
.L_x_6139:
[----:B------:R-:W0:Y:S01]  /*1720*/  LDC R5, c[0x0][0x21c] ;  /* 0x00008700ff057b82 */ /* 0x000e220000000800 */
[----:B------:R-:W-:-:S04]  /*1730*/  IADD3 R3, P0, -R6, 0x8, RZ ;  /* 0x0000000806037810 */ /* 0x000fc80007f1e1ff */
[----:B------:R-:W-:Y:S02]  /*1740*/  LEA R18, P1, R3, R18, 0x1 ;  /* 0x0000001203127211 */ /* 0x000fe400078208ff */
[----:B------:R-:W-:-:S04]  /*1750*/  IADD3.X R4, RZ, -0x1, RZ, P0, !PT ;  /* 0xffffffffff047810 */ /* 0x000fc800007fe4ff */
[----:B------:R-:W-:Y:S02]  /*1760*/  LEA.HI.X R19, R3, R19, R4, 0x1, P1 ;  /* 0x0000001303137211 */ /* 0x000fe400008f0c04 */
[----:B0-----:R-:W-:-:S07]  /*1770*/  IADD3 R14, R6, -0x8, R5 ;  /* 0xfffffff8060e7810 */ /* 0x001fce0007ffe005 */
.L_x_6138:
[----:B------:R-:W-:Y:S05]  /*1780*/  BSYNC B0 ;  /* 0x0000000000007941 */ /* 0x000fea0003800000 */
.L_x_6137:
        /* <DEDUP_REMOVED lines=14> */
[----:B------:R-:W-:Y:S01]  /*1870*/  ISETP.GE.U32.AND P0, PT, R3, R14, PT ;  /* 0x0000000e0300720c */ /* 0x000fe20003f06070 */
[----:B------:R-:W-:-:S12]  /*1880*/  IMAD.MOV.U32 R3, RZ, RZ, R8 ;  /* 0x000000ffff037224 */ /* 0x000fd800078e0008 */
[----:B------:R-:W-:Y:S05]  /*1890*/  @P0 BRA `(.L_x_6144) ;  /* 0x0000000000700947 */ /* 0x000fea0003800000 */
[--C-:B------:R-:W-:Y:S01]  /*18a0*/  IMAD.MOV.U32 R10, RZ, RZ, R8.reuse ;  /* 0x000000ffff0a7224 */ /* 0x100fe200078e0008 */
[-C--:B------:R-:W-:Y:S01]  /*18b0*/  MOV R11, R8.reuse ;  /* 0x00000008000b7202 */ /* 0x080fe20000000f00 */
[--C-:B------:R-:W-:Y:S01]  /*18c0*/  IMAD.MOV.U32 R12, RZ, RZ, R8.reuse ;  /* 0x000000ffff0c7224 */ /* 0x100fe200078e0008 */
[----:B------:R-:W-:Y:S01]  /*18d0*/  MOV R13, R8 ;  /* 0x00000008000d7202 */ /* 0x000fe20000000f00 */
[----:B------:R-:W-:-:S07]  /*18e0*/  IMAD.MOV.U32 R9, RZ, RZ, R8 ;  /* 0x000000ffff097224 */ /* 0x000fce00078e0008 */
.L_x_6145:
        /* <DEDUP_REMOVED lines=23> */
.L_x_6144:
[----:B------:R-:W-:Y:S05]  /*1a60*/  BSYNC B0 ;  /* 0x0000000000007941 */ /* 0x000fea0003800000 */
.L_x_6143:
        /* <DEDUP_REMOVED lines=8> */
.L_x_6147:
[----:B------:R-:W-:Y:S05]  /*1af0*/  BSYNC B0 ;  /* 0x0000000000007941 */ /* 0x000fea0003800000 */
.L_x_6146:
        /* <DEDUP_REMOVED lines=12> */
.L_x_6149:
[----:B------:R-:W-:Y:S05]  /*1bc0*/  BSYNC B0 ;  /* 0x0000000000007941 */ /* 0x000fea0003800000 */
.L_x_6148:
        /* <DEDUP_REMOVED lines=9> */
.L_x_6135:
        /* <DEDUP_REMOVED lines=31> */
.L_x_6159:
        /* <DEDUP_REMOVED lines=286> */
.L_x_6155:
        /* <DEDUP_REMOVED lines=232> */
[----:B------:R-:W-:-:S03]  /*3eb0*/  @P1 IMAD.MOV.U32 R26, RZ, RZ, RZ ;  /* 0x000000ffff1a1224 */ /* 0x000fc600078e00ff */
[----:B------:R-:W-:-:S03]  /*3ec0*/  IADD3 R3, -R27, RZ, RZ ;  /* 0x000000ff1b037210 */ /* 0x000fc60007ffe1ff */
[----:B------:R-:W1:Y:S02]  /*3ed0*/  @P1 LDC R22, c[0x0][0x37c] ;  /* 0x0000df00ff161b82 */ /* 0x000e640000000800 */
[----:B------:R-:W-:-:S04]  /*3ee0*/  IMAD R3, R3, UR36, R24 ;  /* 0x0000002403037c24 */ /* 0x000fc8000f8e0218 */
[----:B------:R-:W-:Y:S02]  /*3ef0*/  IMAD R0, R3, UR28, R0 ;  /* 0x0000001c03007c24 */ /* 0x000fe4000f8e0200 */
[----:B------:R-:W2:Y:S01]  /*3f00*/  @P1 LDC R28, c[0x0][0x3e8] ;  /* 0x0000fa00ff1c1b82 */ /* 0x000ea20000000800 */
[----:B0-----:R-:W-:-:S05]  /*3f10*/  @P1 IMAD.HI.U32 R20, R27, R20, R26 ;  /* 0x000000141b141227 */ /* 0x001fca00078e001a */
[----:B------:R-:W-:-:S04]  /*3f20*/  @P1 SHF.R.U32.HI R20, RZ, R21, R20 ;  /* 0x00000015ff141219 */ /* 0x000fc80000011614 */
[----:B------:R-:W-:-:S05]  /*3f30*/  @P1 IADD3 R21, -R20, RZ, RZ ;  /* 0x000000ff14151210 */ /* 0x000fca0007ffe1ff */
[----:B-1----:R-:W-:-:S04]  /*3f40*/  @P1 IMAD R27, R22, R21, R27 ;  /* 0x00000015161b1224 */ /* 0x002fc800078e021b */
[----:B--2---:R-:W-:-:S07]  /*3f50*/  @P1 IMAD R0, R27, R28, R0 ;  /* 0x0000001c1b001224 */ /* 0x004fce00078e0200 */
.L_x_6156:
[----:B------:R-:W-:-:S04]  /*3f60*/  LOP3.LUT R21, R0, 0xfffffffc, RZ, 0xc0, !PT ;  /* 0xfffffffc00157812 */ /* 0x000fc800078ec0ff */
[----:B------:R-:W-:-:S05]  /*3f70*/  IADD3 R20, P1, R18, R21, RZ ;  /* 0x0000001512147210 */ /* 0x000fca0007f3e0ff */
[----:B------:R-:W-:-:S05]  /*3f80*/  IMAD.X R21, RZ, RZ, R19, P1 ;  /* 0x000000ffff157224 */ /* 0x000fca00008e0613 */
[----:B------:R-:W2:Y:S01]  /*3f90*/  LDG.E R20, desc[UR60][R20.64] ;  /* 0x0000003c14147981 */ /* 0x000ea2000c1e1900 */
[----:B------:R-:W-:Y:S01]  /*3fa0*/  IADD3 R13, R13, R12, RZ ;  /* 0x0000000c0d0d7210 */ /* 0x000fe20007ffe0ff */
[----:B------:R-:W-:Y:S01]  /*3fb0*/  IMAD.MOV.U32 R3, RZ, RZ, RZ ;  /* 0x000000ffff037224 */ /* 0x000fe200078e00ff */
[----:B------:R-:W-:Y:S02]  /*3fc0*/  MOV R0, RZ ;  /* 0x000000ff00007202 */ /* 0x000fe40000000f00 */
        /* <DEDUP_REMOVED lines=236> */
.L_x_6157:
[----:B------:R-:W-:-:S04]  /*4e90*/  LOP3.LUT R3, R3, 0xfffffffc, RZ, 0xc0, !PT ;  /* 0xfffffffc03037812 */ /* 0x000fc800078ec0ff */
[----:B------:R-:W-:-:S04]  /*4ea0*/  IADD3 R20, P1, R18, R3, RZ ;  /* 0x0000000312147210 */ /* 0x000fc80007f3e0ff */
[----:B------:R-:W-:-:S05]  /*4eb0*/  IADD3.X R21, RZ, R19, RZ, P1, !PT ;  /* 0x00000013ff157210 */ /* 0x000fca0000ffe4ff */
        /* <DEDUP_REMOVED lines=238> */
.L_x_6158:
[----:B------:R-:W-:Y:S01]  /*5da0*/  LOP3.LUT R21, R0, 0xfffffffc, RZ, 0xc0, !PT ;  /* 0xfffffffc00157812 */ /* 0x000fe200078ec0ff */
[----:B------:R-:W-:-:S03]  /*5db0*/  ULDC UR4, c[0x0][0x21c] ;  /* 0x0000870000047ab9 */ /* 0x000fc60000000800 */
[----:B------:R-:W-:-:S05]  /*5dc0*/  IADD3 R20, P1, R18, R21, RZ ;  /* 0x0000001512147210 */ /* 0x000fca0007f3e0ff */
[----:B------:R-:W-:-:S05]  /*5dd0*/  IMAD.X R21, RZ, RZ, R19, P1 ;  /* 0x000000ffff157224 */ /* 0x000fca00008e0613 */
[----:B------:R1:W2:Y:S01]  /*5de0*/  LDG.E R29, desc[UR60][R20.64] ;  /* 0x0000003c141d7981 */ /* 0x0002a2000c1e1900 */
[----:B------:R-:W-:Y:S01]  /*5df0*/  IADD3 R13, R13, R12, RZ ;  /* 0x0000000c0d0d7210 */ /* 0x000fe20007ffe0ff */
[--C-:B------:R-:W-:Y:S01]  /*5e00*/  HADD2.F32 R3, -RZ, R25.reuse.H1_H1 ;  /* 0x30000019ff037230 */ /* 0x100fe20000004100 */
[----:B------:R-:W-:Y:S01]  /*5e10*/  MOV R22, UR4 ;  /* 0x0000000400167c02 */ /* 0x000fe20008000f00 */
[----:B------:R-:W-:Y:S02]  /*5e20*/  HADD2.F32 R0, -RZ, R25.H0_H0 ;  /* 0x20000019ff007230 */ /* 0x000fe40000004100 */
[----:B------:R-:W-:Y:S02]  /*5e30*/  IMAD R27, R12, 0x3, R13 ;  /* 0x000000030c1b7824 */ /* 0x000fe400078e020d */
[----:B------:R-:W-:Y:S01]  /*5e40*/  FADD.FTZ R6, R3, R6 ;  /* 0x0000000603067221 */ /* 0x000fe20000010000 */
[--C-:B------:R-:W-:Y:S02]  /*5e50*/  HADD2.F32 R28, -RZ, R24.reuse.H1_H1 ;  /* 0x30000018ff1c7230 */ /* 0x100fe40000004100 */
[----:B------:R-:W-:Y:S01]  /*5e60*/  FADD.FTZ R7, R0, R7 ;  /* 0x0000000700077221 */ /* 0x000fe20000010000 */
[----:B------:R-:W-:Y:S01]  /*5e70*/  HADD2.F32 R3, -RZ, R24.H0_H0 ;  /* 0x20000018ff037230 */ /* 0x000fe20000004100 */
[----:B------:R-:W-:Y:S01]  /*5e80*/  ISETP.GE.U32.AND P1, PT, R27, R22, PT ;  /* 0x000000161b00720c */ /* 0x000fe20003f26070 */
[----:B-1----:R-:W-:-:S02]  /*5e90*/  HADD2.F32 R21, -RZ, R26.H1_H1 ;  /* 0x3000001aff157230 */ /* 0x002fc40000004100 */
[----:B------:R-:W-:Y:S01]  /*5ea0*/  FADD.FTZ R9, R28, R9 ;  /* 0x000000091c097221 */ /* 0x000fe20000010000 */
[----:B------:R-:W-:Y:S02]  /*5eb0*/  HADD2.F32 R0, -RZ, R26.H0_H0 ;  /* 0x2000001aff007230 */ /* 0x000fe40000004100 */
[----:B------:R-:W-:Y:S01]  /*5ec0*/  FADD.FTZ R8, R3, R8 ;  /* 0x0000000803087221 */ /* 0x000fe20000010000 */
[----:B------:R-:W-:Y:S02]  /*5ed0*/  FADD.FTZ R10, R21, R10 ;  /* 0x0000000a150a7221 */ /* 0x000fe40000010000 */
[----:B------:R-:W-:Y:S01]  /*5ee0*/  FADD.FTZ R11, R0, R11 ;  /* 0x0000000b000b7221 */ /* 0x000fe20000010000 */
[--C-:B--2---:R-:W-:Y:S02]  /*5ef0*/  HADD2.F32 R20, -RZ, R29.reuse.H0_H0 ;  /* 0x2000001dff147230 */ /* 0x104fe40000004100 */
[----:B------:R-:W-:-:S03]  /*5f00*/  HADD2.F32 R27, -RZ, R29.H1_H1 ;  /* 0x3000001dff1b7230 */ /* 0x000fc60000004100 */
[----:B------:R-:W-:Y:S02]  /*5f10*/  FADD.FTZ R5, R20, R5 ;  /* 0x0000000514057221 */ /* 0x000fe40000010000 */
[----:B------:R-:W-:Y:S01]  /*5f20*/  FADD.FTZ R4, R27, R4 ;  /* 0x000000041b047221 */ /* 0x000fe20000010000 */
[----:B------:R-:W-:Y:S06]  /*5f30*/  @!P1 BRA `(.L_x_6159) ;  /* 0xffffffbc00c49947 */ /* 0x000fec000383ffff */
[----:B------:R-:W-:Y:S05]  /*5f40*/  BSYNC B1 ;  /* 0x0000000000017941 */ /* 0x000fea0003800000 */
.L_x_6154:
[----:B------:R-:W-:-:S07]  /*5f50*/  PRMT R30, R29, 0x5432, R29 ;  /* 0x000054321d1e7816 */ /* 0x000fce000000001d */
.L_x_6153:
[----:B------:R-:W-:Y:S05]  /*5f60*/  BSYNC B0 ;  /* 0x0000000000007941 */ /* 0x000fea0003800000 */
.L_x_6152:
        /* <DEDUP_REMOVED lines=280> */
.L_x_6162:
[----:B0-----:R-:W-:-:S04]  /*70f0*/  LOP3.LUT R15, R0, 0xfffffffc, RZ, 0xc0, !PT ;  /* 0xfffffffc000f7812 */ /* 0x001fc800078ec0ff */
        /* <DEDUP_REMOVED lines=281> */
.L_x_6163:
        /* <DEDUP_REMOVED lines=282> */
.L_x_6164:
        /* <DEDUP_REMOVED lines=282> */
.L_x_6165:
[----:B------:R-:W-:-:S04]  /*a5d0*/  LOP3.LUT R15, R0, 0xfffffffc, RZ, 0xc0, !PT ;  /* 0xfffffffc000f7812 */ /* 0x000fc800078ec0ff */
[----:B------:R-:W-:-:S04]  /*a5e0*/  IADD3 R14, P1, R18, R15, RZ ;  /* 0x0000000f120e7210 */ /* 0x000fc80007f3e0ff */
[----:B------:R-:W-:-:S05]  /*a5f0*/  IADD3.X R15, RZ, R19, RZ, P1, !PT ;  /* 0x00000013ff0f7210 */ /* 0x000fca0000ffe4ff */
[----:B------:R-:W2:Y:S02]  /*a600*/  LDG.E R14, desc[UR60][R14.64] ;  /* 0x0000003c0e0e7981 */ /* 0x000ea4000c1e1900 */
[----:B--2---:R-:W-:-:S07]  /*a610*/  PRMT R30, R14, 0x5432, R14 ;  /* 0x000054320e1e7816 */ /* 0x004fce000000000e */
.L_x_6161:
[----:B------:R-:W-:Y:S05]  /*a620*/  BSYNC B0 ;  /* 0x0000000000007941 */ /* 0x000fea0003800000 */
.L_x_6160:
[----:B------:R-:W-:Y:S04]  /*a630*/  BSSY B0, `(.L_x_6166) ;  /* 0x000001a000007945 */ /* 0x000fe80003800000 */
        /* <DEDUP_REMOVED lines=25> */
.L_x_6167:
[----:B------:R-:W-:Y:S05]  /*a7d0*/  BSYNC B0 ;  /* 0x0000000000007941 */ /* 0x000fea0003800000 */
.L_x_6166:
[----:B------:R-:W-:Y:S01]  /*a7e0*/  FADD.FTZ R8, R8, R7 ;  /* 0x0000000708087221 */ /* 0x000fe20000010000 */
[----:B------:R-:W-:-:S03]  /*a7f0*/  FADD.FTZ R9, R9, R6 ;  /* 0x0000000609097221 */ /* 0x000fc60000010000 */
[----:B------:R-:W-:Y:S01]  /*a800*/  FADD.FTZ R11, R8, R11 ;  /* 0x0000000b080b7221 */ /* 0x000fe20000010000 */
[----:B------:R-:W-:-:S03]  /*a810*/  FADD.FTZ R10, R9, R10 ;  /* 0x0000000a090a7221 */ /* 0x000fc60000010000 */
[----:B------:R-:W-:Y:S01]  /*a820*/  FADD.FTZ R19, R11, R4 ;  /* 0x000000040b137221 */ /* 0x000fe20000010000 */
[----:B------:R-:W-:Y:S01]  /*a830*/  FADD.FTZ R18, R10, R5 ;  /* 0x000000050a127221 */ /* 0x000fe20000010000 */
[----:B------:R-:W-:Y:S06]  /*a840*/  BRA `(.L_x_6134) ;  /* 0x0000001000087947 */ /* 0x000fec0003800000 */
.L_x_6151:
        /* <DEDUP_REMOVED lines=16> */
.L_x_6171:
        /* <DEDUP_REMOVED lines=19> */
[----:B------:R-:W-:-:S05]  /*aa80*/  IADD3 R13, R13, R12, RZ ;  /* 0x0000000c0d0d7210 */ /* 0x000fca0007ffe0ff */
        /* <DEDUP_REMOVED lines=20> */
.L_x_6170:
[----:B------:R-:W-:Y:S02]  /*abd0*/  PRMT R9, R4, 0x5432, R6 ;  /* 0x0000543204097816 */ /* 0x000fe40000000006 */
[----:B------:R-:W-:Y:S02]  /*abe0*/  PRMT R7, R26, 0x5410, R4 ;  /* 0x000054101a077816 */ /* 0x000fe40000000004 */
[----:B------:R-:W-:Y:S02]  /*abf0*/  PRMT R6, R8, 0x7610, R6 ;  /* 0x0000761008067816 */ /* 0x000fe40000000006 */
[----:B------:R-:W-:Y:S02]  /*ac00*/  PRMT R26, R26, 0x7632, R26 ;  /* 0x000076321a1a7816 */ /* 0x000fe4000000001a */
[----:B------:R-:W-:-:S07]  /*ac10*/  PRMT R8, R8, 0x7632, R8 ;  /* 0x0000763208087816 */ /* 0x000fce0000000008 */
.L_x_6169:
[----:B------:R-:W-:Y:S05]  /*ac20*/  BSYNC B0 ;  /* 0x0000000000007941 */ /* 0x000fea0003800000 */
.L_x_6168:
        /* <DEDUP_REMOVED lines=35> */
.L_x_6173:
[----:B------:R-:W-:Y:S05]  /*ae60*/  BSYNC B0 ;  /* 0x0000000000007941 */ /* 0x000fea0003800000 */
.L_x_6172:
        /* <DEDUP_REMOVED lines=16> */
[----:B------:R-:W-:Y:S01]  /*af70*/  IADD3 R5, R5, R12, RZ ;  /* 0x0000000c05057210 */ /* 0x000fe20007ffe0ff */
        /* <DEDUP_REMOVED lines=9> */
.L_x_6175:
[----:B------:R-:W-:Y:S05]  /*b010*/  BSYNC B0 ;  /* 0x0000000000007941 */ /* 0x000fea0003800000 */
.L_x_6174:
[----:B------:R-:W-:Y:S01]  /*b020*/  FADD.FTZ R14, R14, R21 ;  /* 0x000000150e0e7221 */ /* 0x000fe20000010000 */
[----:B------:R-:W-:-:S03]  /*b030*/  FADD.FTZ R15, R10, R15 ;  /* 0x0000000f0a0f7221 */ /* 0x000fc60000010000 */
[----:B------:R-:W-:Y:S01]  /*b040*/  FADD.FTZ R14, R14, R11 ;  /* 0x0000000b0e0e7221 */ /* 0x000fe20000010000 */
[----:B------:R-:W-:-:S03]  /*b050*/  FADD.FTZ R15, R15, R20 ;  /* 0x000000140f0f7221 */ /* 0x000fc60000010000 */
[----:B------:R-:W-:Y:S01]  /*b060*/  FADD.FTZ R19, R14, R3 ;  /* 0x000000030e137221 */ /* 0x000fe20000010000 */
[----:B------:R-:W-:Y:S01]  /*b070*/  FADD.FTZ R18, R15, R0 ;  /* 0x000000000f127221 */ /* 0x000fe20000010000 */
[----:B------:R-:W-:Y:S06]  /*b080*/  BRA `(.L_x_6134) ;  /* 0x0000000400f87947 */ /* 0x000fec0003800000 */
.L_x_6150:
        /* <DEDUP_REMOVED lines=20> */
.L_x_6179:
[-C--:B------:R-:W-:Y:S02]  /*b1d0*/  IADD3 R5, R13, R12.reuse, RZ ;  /* 0x0000000c0d057210 */ /* 0x080fe40007ffe0ff */
[----:B------:R-:W-:Y:S02]  /*b1e0*/  SHF.R.U32.HI R21, RZ, 0x1, R13 ;  /* 0x00000001ff157819 */ /* 0x000fe4000001160d */
[----:B------:R-:W-:Y:S02]  /*b1f0*/  SHF.R.U32.HI R15, RZ, 0x1, R5 ;  /* 0x00000001ff0f7819 */ /* 0x000fe40000011605 */
[----:B------:R-:W-:Y:S01]  /*b200*/  IADD3 R5, R5, R12, RZ ;  /* 0x0000000c05057210 */ /* 0x000fe20007ffe0ff */
[----:B------:R-:W-:-:S03]  /*b210*/  IMAD.WIDE.U32 R20, R21, 0x4, R18 ;  /* 0x0000000415147825 */ /* 0x000fc600078e0012 */
[----:B------:R-:W-:Y:S01]  /*b220*/  SHF.R.U32.HI R25, RZ, 0x1, R5 ;  /* 0x00000001ff197819 */ /* 0x000fe20000011605 */
[----:B------:R-:W-:Y:S02]  /*b230*/  IMAD.IADD R13, R5, 0x1, R12 ;  /* 0x00000001050d7824 */ /* 0x000fe400078e020c */
[----:B------:R-:W-:Y:S01]  /*b240*/  IMAD.WIDE.U32 R14, R15, 0x4, R18 ;  /* 0x000000040f0e7825 */ /* 0x000fe200078e0012 */
[----:B------:R-:W2:Y:S02]  /*b250*/  LDG.E R20, desc[UR60][R20.64] ;  /* 0x0000003c14147981 */ /* 0x000ea4000c1e1900 */
[----:B------:R-:W-:Y:S01]  /*b260*/  SHF.R.U32.HI R5, RZ, 0x1, R13 ;  /* 0x00000001ff057819 */ /* 0x000fe2000001160d */
[--C-:B------:R-:W-:Y:S02]  /*b270*/  IMAD.WIDE.U32 R24, R25, 0x4, R18.reuse ;  /* 0x0000000419187825 */ /* 0x100fe400078e0012 */
[----:B------:R-:W3:Y:S02]  /*b280*/  LDG.E R14, desc[UR60][R14.64] ;  /* 0x0000003c0e0e7981 */ /* 0x000ee4000c1e1900 */
[----:B------:R-:W-:-:S02]  /*b290*/  IMAD.WIDE.U32 R4, R5, 0x4, R18 ;  /* 0x0000000405047825 */ /* 0x000fc400078e0012 */
        /* <DEDUP_REMOVED lines=11> */
[----:B----4-:R-:W-:-:S02]  /*b350*/  HADD2.F32 R5, -RZ, R24.H0_H0 ;  /* 0x20000018ff057230 */ /* 0x010fc40000004100 */
[----:B------:R-:W-:Y:S01]  /*b360*/  FADD.FTZ R9, R28, R9 ;  /* 0x000000091c097221 */ /* 0x000fe20000010000 */
[----:B------:R-:W-:Y:S02]  /*b370*/  HADD2.F32 R26, -RZ, R24.H1_H1 ;  /* 0x30000018ff1a7230 */ /* 0x000fe40000004100 */
[----:B------:R-:W-:Y:S01]  /*b380*/  FADD.FTZ R8, R15, R8 ;  /* 0x000000080f087221 */ /* 0x000fe20000010000 */
[--C-:B-----5:R-:W-:Y:S02]  /*b390*/  HADD2.F32 R21, -RZ, R4.reuse.H0_H0 ;  /* 0x20000004ff157230 */ /* 0x120fe40000004100 */
[----:B------:R-:W-:Y:S01]  /*b3a0*/  FADD.FTZ R10, R5, R10 ;  /* 0x0000000a050a7221 */ /* 0x000fe20000010000 */
[----:B------:R-:W-:Y:S02]  /*b3b0*/  HADD2.F32 R28, -RZ, R4.H1_H1 ;  /* 0x30000004ff1c7230 */ /* 0x000fe40000004100 */
[----:B------:R-:W-:Y:S01]  /*b3c0*/  FADD.FTZ R11, R26, R11 ;  /* 0x0000000b1a0b7221 */ /* 0x000fe20000010000 */
[----:B------:R-:W-:-:S02]  /*b3d0*/  FADD.FTZ R0, R21, R0 ;  /* 0x0000000015007221 */ /* 0x000fc40000010000 */
[----:B------:R-:W-:Y:S01]  /*b3e0*/  FADD.FTZ R3, R28, R3 ;  /* 0x000000031c037221 */ /* 0x000fe20000010000 */
[----:B------:R-:W-:Y:S06]  /*b3f0*/  @!P0 BRA `(.L_x_6179) ;  /* 0xfffffffc00748947 */ /* 0x000fec000383ffff */
[----:B------:R-:W-:Y:S05]  /*b400*/  BSYNC B1 ;  /* 0x0000000000017941 */ /* 0x000fea0003800000 */
.L_x_6178:
[----:B------:R-:W-:Y:S02]  /*b410*/  PRMT R21, R20, 0x7632, R21 ;  /* 0x0000763214157816 */ /* 0x000fe40000000015 */
[----:B------:R-:W-:Y:S02]  /*b420*/  PRMT R15, R14, 0x7610, R14 ;  /* 0x000076100e0f7816 */ /* 0x000fe4000000000e */
[--C-:B------:R-:W-:Y:S02]  /*b430*/  PRMT R20, R20, 0x5410, R24.reuse ;  /* 0x0000541014147816 */ /* 0x100fe40000000018 */
[----:B------:R-:W-:Y:S02]  /*b440*/  PRMT R24, R24, 0x7632, R24 ;  /* 0x0000763218187816 */ /* 0x000fe40000000018 */
[----:B------:R-:W-:-:S07]  /*b450*/  PRMT R14, R4, 0x7610, R4 ;  /* 0x00007610040e7816 */ /* 0x000fce0000000004 */
.L_x_6177:
[----:B------:R-:W-:Y:S05]  /*b460*/  BSYNC B0 ;  /* 0x0000000000007941 */ /* 0x000fea0003800000 */
.L_x_6176:
        /* <DEDUP_REMOVED lines=30> */
.L_x_6181:
[----:B------:R-:W-:Y:S05]  /*b650*/  BSYNC B0 ;  /* 0x0000000000007941 */ /* 0x000fea0003800000 */
.L_x_6180:
        /* <DEDUP_REMOVED lines=9> */
[----:B------:R-:W-:Y:S02]  /*b6f0*/  IMAD.IADD R5, R13, 0x1, R12 ;  /* 0x000000010d057824 */ /* 0x000fe400078e020c */
        /* <DEDUP_REMOVED lines=16> */
.L_x_6183:
[----:B------:R-:W-:Y:S05]  /*b800*/  BSYNC B0 ;  /* 0x0000000000007941 */ /* 0x000fea0003800000 */
.L_x_6182:
[----:B------:R-:W-:Y:S01]  /*b810*/  FADD.FTZ R8, R7, R8 ;  /* 0x0000000807087221 */ /* 0x000fe20000010000 */
[----:B------:R-:W-:-:S03]  /*b820*/  FADD.FTZ R9, R6, R9 ;  /* 0x0000000906097221 */ /* 0x000fc60000010000 */
[----:B------:R-:W-:Y:S01]  /*b830*/  FADD.FTZ R8, R8, R11 ;  /* 0x0000000b08087221 */ /* 0x000fe20000010000 */
[----:B------:R-:W-:-:S03]  /*b840*/  FADD.FTZ R9, R9, R10 ;  /* 0x0000000a09097221 */ /* 0x000fc60000010000 */
[----:B------:R-:W-:Y:S01]  /*b850*/  FADD.FTZ R19, R8, R3 ;  /* 0x0000000308137221 */ /* 0x000fe20000010000 */
[----:B------:R-:W-:-:S07]  /*b860*/  FADD.FTZ R18, R9, R0 ;  /* 0x0000000009127221 */ /* 0x000fce0000010000 */
.L_x_6134:
[----:B------:R-:W-:Y:S05]  /*b870*/  BSYNC B6 ;  /* 0x0000000000067941 */ /* 0x000fea0003800000 */
.L_x_6133:
        /* <DEDUP_REMOVED lines=15> */
.L_x_6185:
        /* <DEDUP_REMOVED lines=14> */
.L_x_6184:
        /* <DEDUP_REMOVED lines=19> */
.L_x_6188:
        /* <DEDUP_REMOVED lines=14> */
.L_x_6187:
[----:B------:R-:W-:Y:S01]  /*bc60*/  ISETP.GE.AND P0, PT, R0, 0x2, PT ;  /* 0x000000020000780c */ /* 0x000fe20003f06270 */
[----:B------:R-:W-:Y:S05]  /*bc70*/  WARPSYNC.ALL ;  /* 0x0000000000007948 */ /* 0x000fea0003800000 */
[----:B------:R-:W-:Y:S07]  /*bc80*/  BAR.SYNC.DEFER_BLOCKING 0x0 ;  /* 0x0000000000007b1d */ /* 0x000fee0000010000 */
[----:B------:R-:W-:Y:S05]  /*bc90*/  @!P0 BRA `(.L_x_6186) ;  /* 0x0000000000208947 */ /* 0x000fea0003800000 */
[----:B------:R-:W-:-:S11]  /*bca0*/  HFMA2.MMA R3, -RZ, RZ, 0, 5.9604644775390625e-08 ;  /* 0x00000001ff037435 */ /* 0x000fd600000001ff */
.L_x_6189:
[----:B------:R-:W1:Y:S04]  /*bcb0*/  SHFL.DOWN PT, R5, R18, R3, 0x1f ;  /* 0x08001f0312057589 */ /* 0x000e6800000e0000 */
[----:B------:R2:W3:Y:S02]  /*bcc0*/  SHFL.DOWN PT, R4, R19, R3, 0x1f ;  /* 0x08001f0313047589 */ /* 0x0004e400000e0000 */
[----:B--2---:R-:W-:-:S05]  /*bcd0*/  IMAD.SHL.U32 R3, R3, 0x2, RZ ;  /* 0x0000000203037824 */ /* 0x004fca00078e00ff */
[----:B------:R-:W-:Y:S01]  /*bce0*/  ISETP.GE.AND P0, PT, R3, R0, PT ;  /* 0x000000000300720c */ /* 0x000fe20003f06270 */
[----:B-1----:R-:W-:Y:S01]  /*bcf0*/  FADD.FTZ R18, R5, R18 ;  /* 0x0000001205127221 */ /* 0x002fe20000010000 */
[----:B---3--:R-:W-:-:S11]  /*bd00*/  FADD.FTZ R19, R4, R19 ;  /* 0x0000001304137221 */ /* 0x008fd60000010000 */
[----:B------:R-:W-:Y:S05]  /*bd10*/  @!P0 BRA `(.L_x_6189) ;  /* 0xfffffffc00e48947 */ /* 0x000fea000383ffff */
.L_x_6186:
        /* <DEDUP_REMOVED lines=278> */
.L_x_6190:
        /* <DEDUP_REMOVED lines=278> */
.L_x_6191:
        /* <DEDUP_REMOVED lines=13> */
.L_x_6197:
        /* <DEDUP_REMOVED lines=9> */
[----:B------:R-:W-:Y:S05]  /*e140*/  CALL.REL.NOINC `($__internal_21_$__cuda_sm20_rem_u64) ;  /* 0x0000004c00287944 */ /* 0x000fea0003c00000 */
[----:B------:R-:W-:Y:S05]  /*e150*/  BRA `(.L_x_6196) ;  /* 0x00000000004c7947 */ /* 0x000fea0003800000 */
.L_x_6195:
        /* <DEDUP_REMOVED lines=19> */
.L_x_6196:
[----:B------:R-:W-:Y:S05]  /*e290*/  BSYNC B1 ;  /* 0x0000000000017941 */ /* 0x000fea0003800000 */
.L_x_6194:
[----:B------:R-:W-:Y:S01]  /*e2a0*/  ISETP.NE.U32.AND P0, PT, R10, RZ, PT ;  /* 0x000000ff0a00720c */ /* 0x000fe20003f05070 */
[----:B------:R-:W-:Y:S01]  /*e2b0*/  IMAD.MOV.U32 R12, RZ, RZ, R0 ;  /* 0x000000ffff0c7224 */ /* 0x000fe200078e0000 */
[----:B------:R-:W-:Y:S02]  /*e2c0*/  MOV R14, R3 ;  /* 0x00000003000e7202 */ /* 0x000fe40000000f00 */
[----:B------:R-:W-:-:S13]  /*e2d0*/  ISETP.NE.AND.EX P0, PT, R11, RZ, PT, P0 ;  /* 0x000000ff0b00720c */ /* 0x000fda0003f05300 */
[----:B------:R-:W-:Y:S05]  /*e2e0*/  @P0 BRA `(.L_x_6197) ;  /* 0xfffffffc00700947 */ /* 0x000fea000383ffff */
[----:B------:R-:W-:Y:S05]  /*e2f0*/  BSYNC B0 ;  /* 0x0000000000007941 */ /* 0x000fea0003800000 */
.L_x_6193:
[----:B------:R-:W-:Y:S01]  /*e300*/  ISETP.NE.U32.AND P2, PT, R3, RZ, PT ;  /* 0x000000ff0300720c */ /* 0x000fe20003f45070 */
[----:B------:R-:W-:-:S12]  /*e310*/  BSSY B0, `(.L_x_6198) ;  /* 0x000001c000007945 */ /* 0x000fd80003800000 */
[----:B------:R-:W-:Y:S05]  /*e320*/  @!P2 BRA `(.L_x_6199) ;  /* 0x00000000001ca947 */ /* 0x000fea0003800000 */
[----:B------:R-:W-:Y:S01]  /*e330*/  HFMA2.MMA R14, -RZ, RZ, 0, 2.384185791015625e-07 ;  /* 0x00000004ff0e7435 */ /* 0x000fe200000001ff */
[----:B------:R-:W-:Y:S01]  /*e340*/  IMAD.MOV.U32 R15, RZ, RZ, RZ ;  /* 0x000000ffff0f7224 */ /* 0x000fe200078e00ff */
[----:B------:R-:W-:-:S09]  /*e350*/  MOV R20, 0xe370 ;  /* 0x0000e37000147802 */ /* 0x000fd20000000f00 */
[----:B------:R-:W-:Y:S05]  /*e360*/  CALL.REL.NOINC `($__internal_20_$__cuda_sm20_div_u64) ;  /* 0x00000044008c7944 */ /* 0x000fea0003c00000 */
[----:B------:R-:W-:Y:S02]  /*e370*/  MOV R8, R10 ;  /* 0x0000000a00087202 */ /* 0x000fe40000000f00 */
[----:B------:R-:W-:Y:S01]  /*e380*/  MOV R9, R11 ;  /* 0x0000000b00097202 */ /* 0x000fe20000000f00 */
[----:B------:R-:W-:Y:S06]  /*e390*/  BRA `(.L_x_6200) ;  /* 0x00000000004c7947 */ /* 0x000fec0003800000 */
.L_x_6199:
        /* <DEDUP_REMOVED lines=19> */
.L_x_6200:
[----:B------:R-:W-:Y:S05]  /*e4d0*/  BSYNC B0 ;  /* 0x0000000000007941 */ /* 0x000fea0003800000 */
.L_x_6198:
[----:B------:R-:W-:Y:S04]  /*e4e0*/  BSSY B0, `(.L_x_6201) ;  /* 0x000001a000007945 */ /* 0x000fe80003800000 */
[----:B------:R-:W-:Y:S05]  /*e4f0*/  @!P2 BRA `(.L_x_6202) ;  /* 0x000000000014a947 */ /* 0x000fea0003800000 */
[----:B------:R-:W-:Y:S01]  /*e500*/  HFMA2.MMA R14, -RZ, RZ, 0, 1.1920928955078125e-07 ;  /* 0x00000002ff0e7435 */ /* 0x000fe200000001ff */
[----:B------:R-:W-:Y:S01]  /*e510*/  IMAD.MOV.U32 R15, RZ, RZ, RZ ;  /* 0x000000ffff0f7224 */ /* 0x000fe200078e00ff */
[----:B------:R-:W-:-:S09]  /*e520*/  MOV R20, 0xe540 ;  /* 0x0000e54000147802 */ /* 0x000fd20000000f00 */
[----:B------:R-:W-:Y:S05]  /*e530*/  CALL.REL.NOINC `($__internal_20_$__cuda_sm20_div_u64) ;  /* 0x0000004400187944 */ /* 0x000fea0003c00000 */
[----:B------:R-:W-:Y:S05]  /*e540*/  BRA `(.L_x_6203) ;  /* 0x00000000004c7947 */ /* 0x000fea0003800000 */
.L_x_6202:
        /* <DEDUP_REMOVED lines=19> */
.L_x_6203:
[----:B------:R-:W-:Y:S05]  /*e680*/  BSYNC B0 ;  /* 0x0000000000007941 */ /* 0x000fea0003800000 */
.L_x_6201:
        /* <DEDUP_REMOVED lines=10> */
[----:B------:R-:W-:Y:S05]  /*e730*/  CALL.REL.NOINC `($__internal_20_$__cuda_sm20_div_u64) ;  /* 0x0000004000987944 */ /* 0x000fea0003c00000 */
[----:B------:R-:W-:Y:S02]  /*e740*/  MOV R8, R10 ;  /* 0x0000000a00087202 */ /* 0x000fe40000000f00 */
[----:B------:R-:W-:Y:S01]  /*e750*/  MOV R9, R11 ;  /* 0x0000000b00097202 */ /* 0x000fe20000000f00 */
[----:B------:R-:W-:Y:S06]  /*e760*/  BRA `(.L_x_6206) ;  /* 0x00000000004c7947 */ /* 0x000fec0003800000 */
.L_x_6205:
        /* <DEDUP_REMOVED lines=19> */
.L_x_6206:
[----:B------:R-:W-:Y:S05]  /*e8a0*/  BSYNC B0 ;  /* 0x0000000000007941 */ /* 0x000fea0003800000 */
.L_x_6204:
[----:B------:R-:W-:Y:S02]  /*e8b0*/  ULDC.64 UR4, c[0x0][0x600] ;  /* 0x0001800000047ab9 */ /* 0x000fe40000000a00 */
[----:B------:R-:W-:-:S04]  /*e8c0*/  IADD3 R8, P0, R8, UR4, RZ ;  /* 0x0000000408087c10 */ /* 0x000fc8000ff1e0ff */
[----:B------:R-:W-:-:S04]  /*e8d0*/  IADD3.X R9, R9, UR5, RZ, P0, !PT ;  /* 0x0000000509097c10 */ /* 0x000fc800087fe4ff */
[----:B------:R-:W-:-:S07]  /*e8e0*/  MOV R0, R9 ;  /* 0x0000000900007202 */ /* 0x000fce0000000f00 */
.L_x_6192:
        /* <DEDUP_REMOVED lines=288> */
.L_x_6208:
        /* <DEDUP_REMOVED lines=278> */
.L_x_6209:
        /* <DEDUP_REMOVED lines=16> */
.L_x_6211:
[----:B------:R-:W-:Y:S05]  /*10d50*/  BSYNC B0 ;  /* 0x0000000000007941 */ /* 0x000fea0003800000 */
.L_x_6210:
        /* <DEDUP_REMOVED lines=15> */
.L_x_6213:
[----:B------:R-:W-:Y:S05]  /*10e50*/  BSYNC B0 ;  /* 0x0000000000007941 */ /* 0x000fea0003800000 */
.L_x_6212:
        /* <DEDUP_REMOVED lines=35> */
.L_x_6215:
[----:B------:R-:W-:Y:S05]  /*11090*/  BSYNC B0 ;  /* 0x0000000000007941 */ /* 0x000fea0003800000 */
.L_x_6214:
        /* <DEDUP_REMOVED lines=35> */
.L_x_6220:
        /* <DEDUP_REMOVED lines=10> */
.L_x_6219:
[----:B------:R-:W-:Y:S05]  /*11370*/  BRA `(.L_x_6218) ;  /* 0x0000000000547947 */ /* 0x000fea0003800000 */
.L_x_6217:
        /* <DEDUP_REMOVED lines=11> */
.L_x_6221:
        /* <DEDUP_REMOVED lines=10> */
.L_x_6218:
[----:B------:R-:W-:Y:S05]  /*114d0*/  BSYNC B0 ;  /* 0x0000000000007941 */ /* 0x000fea0003800000 */
.L_x_6216:
        /* <DEDUP_REMOVED lines=13> */
.L_x_6223:
        /* <DEDUP_REMOVED lines=13> */
.L_x_6222:
        /* <DEDUP_REMOVED lines=10> */
.L_x_6226:
        /* <DEDUP_REMOVED lines=13> */
.L_x_6225:
[----:B------:R-:W-:Y:S01]  /*117f0*/  BAR.SYNC.DEFER_BLOCKING 0x0 ;  /* 0x0000000000007b1d */ /* 0x000fe20000010000 */
[----:B------:R-:W-:-:S13]  /*11800*/  ISETP.GE.AND P0, PT, R2, 0x2, PT ;  /* 0x000000020200780c */ /* 0x000fda0003f06270 */
[----:B------:R-:W-:Y:S05]  /*11810*/  @!P0 BRA `(.L_x_6224) ;  /* 0x0000000000208947 */ /* 0x000fea0003800000 */
[----:B0-----:R-:W-:-:S11]  /*11820*/  HFMA2.MMA R3, -RZ, RZ, 0, 5.9604644775390625e-08 ;  /* 0x00000001ff037435 */ /* 0x001fd600000001ff */
.L_x_6227:
[----:B------:R-:W0:Y:S04]  /*11830*/  SHFL.DOWN PT, R11, R18, R3, 0x1f ;  /* 0x08001f03120b7589 */ /* 0x000e2800000e0000 */
[----:B------:R1:W2:Y:S02]  /*11840*/  SHFL.DOWN PT, R10, R19, R3, 0x1f ;  /* 0x08001f03130a7589 */ /* 0x0002a400000e0000 */
[----:B-1----:R-:W-:-:S04]  /*11850*/  SHF.L.U32 R3, R3, 0x1, RZ ;  /* 0x0000000103037819 */ /* 0x002fc800000006ff */
[----:B------:R-:W-:Y:S01]  /*11860*/  ISETP.GE.AND P0, PT, R3, R2, PT ;  /* 0x000000020300720c */ /* 0x000fe20003f06270 */
[----:B0-----:R-:W-:Y:S01]  /*11870*/  FADD.FTZ R18, R11, R18 ;  /* 0x000000120b127221 */ /* 0x001fe20000010000 */
[----:B--2---:R-:W-:-:S11]  /*11880*/  FADD.FTZ R19, R10, R19 ;  /* 0x000000130a137221 */ /* 0x004fd60000010000 */
[----:B------:R-:W-:Y:S05]  /*11890*/  @!P0 BRA `(.L_x_6227) ;  /* 0xfffffffc00e48947 */ /* 0x000fea000383ffff */
.L_x_6224:
        /* <DEDUP_REMOVED lines=13> */
.L_x_6229:
        /* <DEDUP_REMOVED lines=22> */
.L_x_6231:
        /* <DEDUP_REMOVED lines=23> */
.L_x_6232:
[----:B------:R-:W-:Y:S02]  /*11c40*/  ULDC.64 UR4, c[0x0][0x5f0] ;  /* 0x00017c0000047ab9 */ /* 0x000fe40000000a00 */
[----:B------:R-:W-:-:S04]  /*11c50*/  IADD3 R16, P0, R16, UR4, RZ ;  /* 0x0000000410107c10 */ /* 0x000fc8000ff1e0ff */
[----:B------:R-:W-:-:S05]  /*11c60*/  IADD3.X R17, RZ, UR5, RZ, P0, !PT ;  /* 0x00000005ff117c10 */ /* 0x000fca00087fe4ff */
[----:B------:R-:W-:Y:S01]  /*11c70*/  STG.E.U16 desc[UR60][R16.64], R19 ;  /* 0x0000001310007986 */ /* 0x000fe2000c10153c */
[----:B------:R-:W-:Y:S05]  /*11c80*/  EXIT ;  /* 0x000000000000794d */ /* 0x000fea0003800000 */
.L_x_6230:
[----:B------:R-:W-:Y:S04]  /*11c90*/  STG.E desc[UR60][R8.64], R18 ;  /* 0x0000001208007986 */ /* 0x000fe8000c10193c */
[----:B------:R-:W-:Y:S01]  /*11ca0*/  STG.E desc[UR60][R8.64+0x4], R19 ;  /* 0x0000041308007986 */ /* 0x000fe2000c10193c */
[----:B------:R-:W-:Y:S05]  /*11cb0*/  EXIT ;  /* 0x000000000000794d */ /* 0x000fea0003800000 */
.L_x_6228:
        /* <DEDUP_REMOVED lines=10> */
.L_x_6233:
        /* <DEDUP_REMOVED lines=22> */
.L_x_6235:
        /* <DEDUP_REMOVED lines=23> */
.L_x_6236:
[----:B------:R-:W-:Y:S02]  /*12030*/  ULDC.64 UR4, c[0x0][0x5f0] ;  /* 0x00017c0000047ab9 */ /* 0x000fe40000000a00 */
[----:B------:R-:W-:-:S05]  /*12040*/  IADD3 R16, P0, R16, UR4, RZ ;  /* 0x0000000410107c10 */ /* 0x000fca000ff1e0ff */
[----:B------:R-:W-:-:S05]  /*12050*/  IMAD.X R17, RZ, RZ, UR5, P0 ;  /* 0x00000005ff117e24 */ /* 0x000fca00080e06ff */
[----:B------:R-:W-:Y:S01]  /*12060*/  STG.E.U16 desc[UR60][R16.64], R19 ;  /* 0x0000001310007986 */ /* 0x000fe2000c10153c */
[----:B------:R-:W-:Y:S05]  /*12070*/  EXIT ;  /* 0x000000000000794d */ /* 0x000fea0003800000 */
.L_x_6234:
[----:B0-----:R-:W-:-:S04]  /*12080*/  F2FP.F16.F32.PACK_AB R18, R19, R18 ;  /* 0x000000121312723e */ /* 0x001fc800000000ff */
[----:B------:R-:W-:Y:S01]  /*12090*/  PRMT R3, R18, 0x7632, R3 ;  /* 0x0000763212037816 */ /* 0x000fe20000000003 */
[----:B------:R-:W-:Y:S04]  /*120a0*/  STG.E.U16 desc[UR60][R4.64], R18 ;  /* 0x0000001204007986 */ /* 0x000fe8000c10153c */
[----:B------:R-:W-:Y:S01]  /*120b0*/  STG.E.U16 desc[UR60][R6.64], R3 ;  /* 0x0000000306007986 */ /* 0x000fe2000c10153c */
[----:B------:R-:W-:Y:S05]  /*120c0*/  EXIT ;  /* 0x000000000000794d */ /* 0x000fea0003800000 */
.L_x_6207:
        /* <DEDUP_REMOVED lines=23> */
.L_x_6238:
        /* <DEDUP_REMOVED lines=22> */
.L_x_6240:
        /* <DEDUP_REMOVED lines=23> */
.L_x_6241:
[----:B------:R-:W-:Y:S02]  /*12510*/  ULDC.64 UR4, c[0x0][0x5f0] ;  /* 0x00017c0000047ab9 */ /* 0x000fe40000000a00 */
[----:B------:R-:W-:-:S04]  /*12520*/  IADD3 R22, P0, R22, UR4, RZ ;  /* 0x0000000416167c10 */ /* 0x000fc8000ff1e0ff */
[----:B------:R-:W-:-:S05]  /*12530*/  IADD3.X R23, RZ, UR5, RZ, P0, !PT ;  /* 0x00000005ff177c10 */ /* 0x000fca00087fe4ff */
[----:B------:R-:W-:Y:S01]  /*12540*/  STG.E.U16 desc[UR60][R22.64], R19 ;  /* 0x0000001316007986 */ /* 0x000fe2000c10153c */
[----:B------:R-:W-:Y:S05]  /*12550*/  EXIT ;  /* 0x000000000000794d */ /* 0x000fea0003800000 */
.L_x_6239:
[----:B------:R-:W-:Y:S04]  /*12560*/  STG.E desc[UR60][R8.64], R18 ;  /* 0x0000001208007986 */ /* 0x000fe8000c10193c */
[----:B------:R-:W-:Y:S01]  /*12570*/  STG.E desc[UR60][R8.64+0x4], R19 ;  /* 0x0000041308007986 */ /* 0x000fe2000c10193c */
[----:B------:R-:W-:Y:S05]  /*12580*/  EXIT ;  /* 0x000000000000794d */ /* 0x000fea0003800000 */
.L_x_6237:
        /* <DEDUP_REMOVED lines=10> */
.L_x_6242:
        /* <DEDUP_REMOVED lines=22> */
.L_x_6244:
        /* <DEDUP_REMOVED lines=23> */
.L_x_6245:
[----:B------:R-:W-:Y:S02]  /*12900*/  ULDC.64 UR4, c[0x0][0x5f0] ;  /* 0x00017c0000047ab9 */ /* 0x000fe40000000a00 */
[----:B------:R-:W-:-:S04]  /*12910*/  IADD3 R22, P0, R22, UR4, RZ ;  /* 0x0000000416167c10 */ /* 0x000fc8000ff1e0ff */
[----:B------:R-:W-:-:S05]  /*12920*/  IADD3.X R23, RZ, UR5, RZ, P0, !PT ;  /* 0x00000005ff177c10 */ /* 0x000fca00087fe4ff */
[----:B------:R-:W-:Y:S01]  /*12930*/  STG.E.U16 desc[UR60][R22.64], R19 ;  /* 0x0000001316007986 */ /* 0x000fe2000c10153c */
[----:B------:R-:W-:Y:S05]  /*12940*/  EXIT ;  /* 0x000000000000794d */ /* 0x000fea0003800000 */
.L_x_6243:
[----:B------:R-:W-:-:S04]  /*12950*/  F2FP.F16.F32.PACK_AB R18, R19, R18 ;  /* 0x000000121312723e */ /* 0x000fc800000000ff */
[----:B------:R-:W-:Y:S01]  /*12960*/  PRMT R2, R18, 0x7632, R2 ;  /* 0x0000763212027816 */ /* 0x000fe20000000002 */
[----:B------:R-:W-:Y:S04]  /*12970*/  STG.E.U16 desc[UR60][R6.64], R18 ;  /* 0x0000001206007986 */ /* 0x000fe8000c10153c */
[----:B------:R-:W-:Y:S01]  /*12980*/  STG.E.U16 desc[UR60][R4.64], R2 ;  /* 0x0000000204007986 */ /* 0x000fe2000c10153c */
[----:B------:R-:W-:Y:S05]  /*12990*/  EXIT ;  /* 0x000000000000794d */ /* 0x000fea0003800000 */
        .weak           $__internal_20_$__cuda_sm20_div_u64
        .type           $__internal_20_$__cuda_sm20_div_u64,@function
        .size           $__internal_20_$__cuda_sm20_div_u64,($__internal_21_$__cuda_sm20_rem_u64 - $__internal_20_$__cuda_sm20_div_u64)
$__internal_20_$__cuda_sm20_div_u64:
        /* <DEDUP_REMOVED lines=68> */
[----:B------:R-:W-:Y:S06]  /*12de0*/  RET.REL.NODEC R20 `(_ZN2at6native13reduce_kernelILi256ELi2ENS0_8ReduceOpIN3c104HalfENS0_14func_wrapper_tIS4_ZNS0_11sum_functorIS4_fS4_EclERNS_14TensorIteratorEEUlffE_EEjS4_Li4ELi8EEEEEvT1_) ;  /* 0xfffffed014847950 */ /* 0x000fec0003c3ffff */
        .weak           $__internal_21_$__cuda_sm20_rem_u64
        .type           $__internal_21_$__cuda_sm20_rem_u64,@function
        .size           $__internal_21_$__cuda_sm20_rem_u64,(.L_x_9803 - $__internal_21_$__cuda_sm20_rem_u64)
$__internal_21_$__cuda_sm20_rem_u64:
        /* <DEDUP_REMOVED lines=64> */
[----:B------:R-:W-:Y:S06]  /*131f0*/  RET.REL.NODEC R12 `(_ZN2at6native13reduce_kernelILi256ELi2ENS0_8ReduceOpIN3c104HalfENS0_14func_wrapper_tIS4_ZNS0_11sum_functorIS4_fS4_EclERNS_14TensorIteratorEEUlffE_EEjS4_Li4ELi8EEEEEvT1_) ;  /* 0xfffffecc0c807950 */ /* 0x000fec0003c3ffff */
.L_x_6246:
        /* <DEDUP_REMOVED lines=16> */
.L_x_9803:


//--------------------- .text._ZN2at6native13reduce_kernelILi128ELi4ENS0_8ReduceOpIN3c104HalfENS0_14func_wrapper_tIS4_ZNS0_11sum_functorIS4_fS4_EclERNS_14TensorIteratorEEUlffE_EEjS4_Li4ELi8EEEEEvT1_ --------------------------
	.section	.text._ZN2at6native13reduce_kernelILi128ELi4ENS0_8ReduceOpIN3c104HalfENS0_14func_wrapper_tIS4_ZNS0_11sum_functorIS4_fS4_EclERNS_14TensorIteratorEEUlffE_EEjS4_Li4ELi8EEEEEvT1_,"ax",@progbits
	.align	128
        .global         _ZN2at6native13reduce_kernelILi128ELi4ENS0_8ReduceOpIN3c104HalfENS0_14func_wrapper_tIS4_ZNS0_11sum_functorIS4_fS4_EclERNS_14TensorIteratorEEUlffE_EEjS4_Li4ELi8EEEEEvT1_
        .type           _ZN2at6native13reduce_kernelILi128ELi4ENS0_8ReduceOpIN3c104HalfENS0_14func_wrapper_tIS4_ZNS0_11sum_functorIS4_fS4_EclERNS_14TensorIteratorEEUlffE_EEjS4_Li4ELi8EEEEEvT1_,@function
        .size           _ZN2at6native13reduce_kernelILi128ELi4ENS0_8ReduceOpIN3c104HalfENS0_14func_wrapper_tIS4_ZNS0_11sum_functorIS4_fS4_EclERNS_14TensorIteratorEEUlffE_EEjS4_Li4ELi8EEEEEvT1_,(.L_x_9805 - _ZN2at6native13reduce_kernelILi128ELi4ENS0_8ReduceOpIN3c104HalfENS0_14func_wrapper_tIS4_ZNS0_11sum_functorIS4_fS4_EclERNS_14TensorIteratorEEUlffE_EEjS4_Li4ELi8EEEEEvT1_)
        .other          _ZN2at6native13reduce_kernelILi128ELi4ENS0_8ReduceOpIN3c104HalfENS0_14func_wrapper_tIS4_ZNS0_11sum_functorIS4_fS4_EclERNS_14TensorIteratorEEUlffE_EEjS4_Li4ELi8EEEEEvT1_,@"STO_CUDA_ENTRY STV_DEFAULT"
_ZN2at6native13reduce_kernelILi128ELi4ENS0_8ReduceOpIN3c104HalfENS0_14func_wrapper_tIS4_ZNS0_11sum_functorIS4_fS4_EclERNS_14TensorIteratorEEUlffE_EEjS4_Li4ELi8EEEEEvT1_:
.text._ZN2at6native13reduce_kernelILi128ELi4ENS0_8ReduceOpIN3c104HalfENS0_14func_wrapper_tIS4_ZNS0_11sum_functorIS4_fS4_EclERNS_14TensorIteratorEEUlffE_EEjS4_Li4ELi8EEEEEvT1_:
        /* <DEDUP_REMOVED lines=293> */
.L_x_6247:
        /* <DEDUP_REMOVED lines=30> */
.L_x_6251:
        /* <DEDUP_REMOVED lines=25> */
.L_x_6257:
[----:B------:R-:W-:Y:S05]  /*15c0*/  BSYNC B2 ;  /* 0x0000000000027941 */ /* 0x000fea0003800000 */
.L_x_6256:
        /* <DEDUP_REMOVED lines=11> */
.L_x_6255:
[----:B------:R-:W-:Y:S05]  /*1680*/  BSYNC B1 ;  /* 0x0000000000017941 */ /* 0x000fea0003800000 */
.L_x_6254:
[----:B------:R-:W0:Y:S01]  /*1690*/  LDC R6, c[0x0][0x21c] ;  /* 0x00008700ff067b82 */ /* 0x000e220000000800 */
[----:B------:R-:W-:-:S04]  /*16a0*/  IADD3 R5, P0, -R7, 0x8, RZ ;  /* 0x0000000807057810 */ /* 0x000fc80007f1e1ff */
[----:B------:R-:W-:Y:S02]  /*16b0*/  LEA R22, P1, R5, R22, 0x1 ;  /* 0x0000001605167211 */ /* 0x000fe400078208ff */
[----:B------:R-:W-:-:S04]  /*16c0*/  IADD3.X R4, RZ, -0x1, RZ, P0, !PT ;  /* 0xffffffffff047810 */ /* 0x000fc800007fe4ff */
[----:B------:R-:W-:Y:S02]  /*16d0*/  LEA.HI.X R23, R5, R23, R4, 0x1, P1 ;  /* 0x0000001705177211 */ /* 0x000fe400008f0c04 */
[----:B0-----:R-:W-:-:S07]  /*16e0*/  IADD3 R3, R7, -0x8, R6 ;  /* 0xfffffff807037810 */ /* 0x001fce0007ffe006 */
.L_x_6253:
[----:B------:R-:W-:Y:S05]  /*16f0*/  BSYNC B0 ;  /* 0x0000000000007941 */ /* 0x000fea0003800000 */
.L_x_6252:
        /* <DEDUP_REMOVED lines=17> */
[-C--:B------:R-:W-:Y:S01]  /*1810*/  MOV R9, R8.reuse ;  /* 0x0000000800097202 */ /* 0x080fe20000000f00 */
[--C-:B------:R-:W-:Y:S01]  /*1820*/  IMAD.MOV.U32 R10, RZ, RZ, R8.reuse ;  /* 0x000000ffff0a7224 */ /* 0x100fe200078e0008 */
[-C--:B------:R-:W-:Y:S01]  /*1830*/  MOV R11, R8.reuse ;  /* 0x00000008000b7202 */ /* 0x080fe20000000f00 */
[----:B------:R-:W-:Y:S01]  /*1840*/  IMAD.MOV.U32 R15, RZ, RZ, R8 ;  /* 0x000000ffff0f7224 */ /* 0x000fe200078e0008 */
[----:B------:R-:W-:-:S07]  /*1850*/  MOV R12, R8 ;  /* 0x00000008000c7202 */ /* 0x000fce0000000f00 */
.L_x_6260:
        /* <DEDUP_REMOVED lines=23> */
.L_x_6259:
[----:B------:R-:W-:Y:S05]  /*19d0*/  BSYNC B0 ;  /* 0x0000000000007941 */ /* 0x000fea0003800000 */
.L_x_6258:
        /* <DEDUP_REMOVED lines=8> */
.L_x_6262:
[----:B------:R-:W-:Y:S05]  /*1a60*/  BSYNC B0 ;  /* 0x0000000000007941 */ /* 0x000fea0003800000 */
.L_x_6261:
        /* <DEDUP_REMOVED lines=11> */
[----:B------:R-:W-:-:S07]  /*1b20*/  FADD.FTZ R0, R0, R3 ;  /* 0x0000000300007221 */ /* 0x000fce0000010000 */
.L_x_6264:
[----:B------:R-:W-:Y:S05]  /*1b30*/  BSYNC B0 ;  /* 0x0000000000007941 */ /* 0x000fea0003800000 */
.L_x_6263:
[----:B------:R-:W-:Y:S01]  /*1b40*/  FADD.FTZ R15, R15, R0 ;  /* 0x000000000f0f7221 */ /* 0x000fe20000010000 */
[----:B------:R-:W-:Y:S02]  /*1b50*/  MOV R25, RZ ;  /* 0x000000ff00197202 */ /* 0x000fe40000000f00 */
[----:B------:R-:W-:Y:S01]  /*1b60*/  CS2R R26, SRZ ;  /* 0x00000000001a7805 */ /* 0x000fe2000001ff00 */
[----:B------:R-:W-:-:S04]  /*1b70*/  FADD.FTZ R12, R15, R12 ;  /* 0x0000000c0f0c7221 */ /* 0x000fc80000010000 */
[----:B------:R-:W-:-:S04]  /*1b80*/  FADD.FTZ R11, R12, R11 ;  /* 0x0000000b0c0b7221 */ /* 0x000fc80000010000 */
[----:B------:R-:W-:-:S04]  /*1b90*/  FADD.FTZ R10, R11, R10 ;  /* 0x0000000a0b0a7221 */ /* 0x000fc80000010000 */
[----:B------:R-:W-:-:S04]  /*1ba0*/  FADD.FTZ R9, R10, R9 ;  /* 0x000000090a097221 */ /* 0x000fc80000010000 */
[----:B------:R-:W-:-:S04]  /*1bb0*/  FADD.FTZ R9, R9, R8 ;  /* 0x0000000809097221 */ /* 0x000fc80000010000 */
[----:B------:R-:W-:Y:S01]  /*1bc0*/  FADD.FTZ R24, R9, R24 ;  /* 0x0000001809187221 */ /* 0x000fe20000010000 */
[----:B------:R-:W-:Y:S06]  /*1bd0*/  BRA `(.L_x_6249) ;  /* 0x000000a800087947 */ /* 0x000fec0003800000 */
.L_x_6250:
        /* <DEDUP_REMOVED lines=47> */
.L_x_6274:
        /* <DEDUP_REMOVED lines=54> */
[----:B------:R-:W-:Y:S02]  /*2230*/  MOV R21, R28 ;  /* 0x0000001c00157202 */ /* 0x000fe40000000f00 */
[----:B0-----:R-:W-:Y:S01]  /*2240*/  ISETP.NE.AND P1, PT, R14, 0x1, PT ;  /* 0x000000010e00780c */ /* 0x001fe20003f25270 */
        /* <DEDUP_REMOVED lines=231> */
.L_x_6270:
[----:B------:R-:W-:Y:S01]  /*30c0*/  LOP3.LUT R17, R17, 0xfffffff8, RZ, 0xc0, !PT ;  /* 0xfffffff811117812 */ /* 0x000fe200078ec0ff */
[----:B------:R-:W-:-:S03]  /*30d0*/  ULDC UR36, c[0x0][0x224] ;  /* 0x0000890000247ab9 */ /* 0x000fc60000000800 */
[----:B------:R-:W-:-:S04]  /*30e0*/  IADD3 R20, P1, R22, R17, RZ ;  /* 0x0000001116147210 */ /* 0x000fc80007f3e0ff */
[----:B------:R-:W-:-:S06]  /*30f0*/  IADD3.X R21, RZ, R23, RZ, P1, !PT ;  /* 0x00000017ff157210 */ /* 0x000fcc0000ffe4ff */
[----:B------:R-:W2:Y:S01]  /*3100*/  LDG.E.64 R20, desc[UR60][R20.64] ;  /* 0x0000003c14147981 */ /* 0x000ea2000c1e1b00 */
[----:B------:R-:W-:-:S05]  /*3110*/  MOV R17, UR36 ;  /* 0x0000002400117c02 */ /* 0x000fca0008000f00 */
[----:B------:R-:W-:Y:S01]  /*3120*/  IMAD.IADD R30, R28, 0x1, R17 ;  /* 0x000000011c1e7824 */ /* 0x000fe200078e0211 */
[C-C-:B--2---:R-:W-:Y:S02]  /*3130*/  PRMT R35, R20.reuse, 0x5410, R21.reuse ;  /* 0x0000541014237816 */ /* 0x144fe40000000015 */
        /* <DEDUP_REMOVED lines=236> */
.L_x_6271:
[----:B------:R-:W-:-:S04]  /*4000*/  LOP3.LUT R21, R31, 0xfffffff8, RZ, 0xc0, !PT ;  /* 0xfffffff81f157812 */ /* 0x000fc800078ec0ff */
[----:B------:R-:W-:-:S04]  /*4010*/  IADD3 R20, P1, R22, R21, RZ ;  /* 0x0000001516147210 */ /* 0x000fc80007f3e0ff */
[----:B------:R-:W-:-:S06]  /*4020*/  IADD3.X R21, RZ, R23, RZ, P1, !PT ;  /* 0x00000017ff157210 */ /* 0x000fcc0000ffe4ff */
[----:B------:R-:W2:Y:S01]  /*4030*/  LDG.E.64 R20, desc[UR60][R20.64] ;  /* 0x0000003c14147981 */ /* 0x000ea2000c1e1b00 */
[----:B------:R-:W-:Y:S01]  /*4040*/  IADD3 R29, R30, R17, RZ ;  /* 0x000000111e1d7210 */ /* 0x000fe20007ffe0ff */
[----:B------:R-:W-:Y:S01]  /*4050*/  IMAD.MOV.U32 R28, RZ, RZ, RZ ;  /* 0x000000ffff1c7224 */ /* 0x000fe200078e00ff */
[----:B------:R-:W-:Y:S02]  /*4060*/  MOV R32, RZ ;  /* 0x000000ff00207202 */ /* 0x000fe40000000f00 */
[----:B--2---:R-:W-:Y:S02]  /*4070*/  PRMT R37, R37, 0x5410, R20 ;  /* 0x0000541025257816 */ /* 0x004fe40000000014 */
[----:B------:R-:W-:Y:S02]  /*4080*/  PRMT R38, R20, 0x5432, R21 ;  /* 0x0000543214267816 */ /* 0x000fe40000000015 */
        /* <DEDUP_REMOVED lines=247> */
.L_x_6272:
[----:B------:R-:W-:-:S04]  /*5000*/  LOP3.LUT R21, R32, 0xfffffff8, RZ, 0xc0, !PT ;  /* 0xfffffff820157812 */ /* 0x000fc800078ec0ff */
[----:B------:R-:W-:-:S04]  /*5010*/  IADD3 R20, P1, R22, R21, RZ ;  /* 0x0000001516147210 */ /* 0x000fc80007f3e0ff */
[----:B------:R-:W-:-:S06]  /*5020*/  IADD3.X R21, RZ, R23, RZ, P1, !PT ;  /* 0x00000017ff157210 */ /* 0x000fcc0000ffe4ff */
[----:B------:R-:W2:Y:S01]  /*5030*/  LDG.E.64 R20, desc[UR60][R20.64] ;  /* 0x0000003c14147981 */ /* 0x000ea2000c1e1b00 */
[----:B------:R-:W-:Y:S02]  /*5040*/  IADD3 R29, R29, R17, RZ ;  /* 0x000000111d1d7210 */ /* 0x000fe40007ffe0ff */
[--C-:B--2---:R-:W-:Y:S02]  /*5050*/  PRMT R39, R20, 0x5410, R21.reuse ;  /* 0x0000541014277816 */ /* 0x104fe40000000015 */
        /* <DEDUP_REMOVED lines=237> */
.L_x_6273:
[----:B------:R-:W-:Y:S01]  /*5f30*/  LOP3.LUT R21, R28, 0xfffffff8, RZ, 0xc0, !PT ;  /* 0xfffffff81c157812 */ /* 0x000fe200078ec0ff */
[----:B------:R-:W-:Y:S01]  /*5f40*/  HADD2.F32 R31, -RZ, R36.H0_H0 ;  /* 0x20000024ff1f7230 */ /* 0x000fe20000004100 */
[----:B------:R-:W-:Y:S02]  /*5f50*/  ULDC UR4, c[0x0][0x21c] ;  /* 0x0000870000047ab9 */ /* 0x000fe40000000800 */
[----:B------:R-:W-:-:S05]  /*5f60*/  IADD3 R20, P1, R22, R21, RZ ;  /* 0x0000001516147210 */ /* 0x000fca0007f3e0ff */
[----:B------:R-:W-:-:S06]  /*5f70*/  IMAD.X R21, RZ, RZ, R23, P1 ;  /* 0x000000ffff157224 */ /* 0x000fcc00008e0617 */
        /* <DEDUP_REMOVED lines=13> */
[----:B------:R-:W-:Y:S01]  /*6050*/  FADD.FTZ R7, R30, R7 ;  /* 0x000000071e077221 */ /* 0x000fe20000010000 */
[----:B------:R-:W-:Y:S01]  /*6060*/  MOV R29, UR4 ;  /* 0x00000004001d7c02 */ /* 0x000fe20008000f00 */
        /* <DEDUP_REMOVED lines=23> */
.L_x_6269:
[----:B------:R-:W-:Y:S02]  /*61e0*/  PRMT R37, R20, 0x7610, R37 ;  /* 0x0000761014257816 */ /* 0x000fe40000000025 */
[----:B------:R-:W-:Y:S02]  /*61f0*/  PRMT R41, R41, 0x7610, R20 ;  /* 0x0000761029297816 */ /* 0x000fe40000000014 */
[C---:B------:R-:W-:Y:S02]  /*6200*/  PRMT R42, R21.reuse, 0x7610, R42 ;  /* 0x00007610152a7816 */ /* 0x040fe4000000002a */
[----:B------:R-:W-:-:S07]  /*6210*/  PRMT R43, R21, 0x7632, R43 ;  /* 0x00007632152b7816 */ /* 0x000fce000000002b */
.L_x_6268:
[----:B------:R-:W-:Y:S05]  /*6220*/  BSYNC B0 ;  /* 0x0000000000007941 */ /* 0x000fea0003800000 */
.L_x_6267:
        /* <DEDUP_REMOVED lines=8> */
[----:B------:R-:W-:Y:S01]  /*62b0*/  ULDC.64 UR4, c[0x0][0x260] ;  /* 0x0000980000047ab9 */ /* 0x000fe20000000a00 */
[----:B------:R-:W-:Y:S02]  /*62c0*/  MOV R15, R28 ;  /* 0x0000001c000f7202 */ /* 0x000fe40000000f00 */
[----:B------:R-:W-:Y:S01]  /*62d0*/  ISETP.NE.AND P2, PT, R34, 0x1, PT ;  /* 0x000000012200780c */ /* 0x000fe20003f45270 */
        /* <DEDUP_REMOVED lines=269> */
.L_x_6277:
[----:B0-----:R-:W-:-:S04]  /*73b0*/  LOP3.LUT R15, R31, 0xfffffff8, RZ, 0xc0, !PT ;  /* 0xfffffff81f0f7812 */ /* 0x001fc800078ec0ff */
        /* <DEDUP_REMOVED lines=282> */
.L_x_6278:
[----:B------:R-:W-:-:S04]  /*8560*/  LOP3.LUT R15, R40, 0xfffffff8, RZ, 0xc0, !PT ;  /* 0xfffffff8280f7812 */ /* 0x000fc800078ec0ff */
[----:B------:R-:W-:-:S05]  /*8570*/  IADD3 R14, P2, R22, R15, RZ ;  /* 0x0000000f160e7210 */ /* 0x000fca0007f5e0ff */
[----:B------:R-:W-:-:S06]  /*8580*/  IMAD.X R15, RZ, RZ, R23, P2 ;  /* 0x000000ffff0f7224 */ /* 0x000fcc00010e0617 */
[----:B------:R-:W2:Y:S01]  /*8590*/  LDG.E.64 R14, desc[UR60][R14.64] ;  /* 0x0000003c0e0e7981 */ /* 0x000ea2000c1e1b00 */
[----:B------:R-:W-:-:S04]  /*85a0*/  IADD3 R21, R21, R17, RZ ;  /* 0x0000001115157210 */ /* 0x000fc80007ffe0ff */
[----:B------:R-:W-:Y:S02]  /*85b0*/  ISETP.GE.U32.AND P2, PT, R21, R29, PT ;  /* 0x0000001d1500720c */ /* 0x000fe40003f46070 */
[----:B--2---:R-:W-:Y:S02]  /*85c0*/  PRMT R37, R37, 0x5410, R14 ;  /* 0x0000541025257816 */ /* 0x004fe4000000000e */
        /* <DEDUP_REMOVED lines=277> */
.L_x_6279:
[----:B------:R-:W-:-:S04]  /*9720*/  LOP3.LUT R15, R40, 0xfffffff8, RZ, 0xc0, !PT ;  /* 0xfffffff8280f7812 */ /* 0x000fc800078ec0ff */
[----:B------:R-:W-:-:S04]  /*9730*/  IADD3 R14, P2, R22, R15, RZ ;  /* 0x0000000f160e7210 */ /* 0x000fc80007f5e0ff */
[----:B------:R-:W-:-:S06]  /*9740*/  IADD3.X R15, RZ, R23, RZ, P2, !PT ;  /* 0x00000017ff0f7210 */ /* 0x000fcc00017fe4ff */
[----:B------:R-:W2:Y:S01]  /*9750*/  LDG.E.64 R14, desc[UR60][R14.64] ;  /* 0x0000003c0e0e7981 */ /* 0x000ea2000c1e1b00 */
[----:B------:R-:W-:-:S05]  /*9760*/  IMAD.IADD R21, R21, 0x1, R17 ;  /* 0x0000000115157824 */ /* 0x000fca00078e0211 */
[----:B------:R-:W-:Y:S02]  /*9770*/  ISETP.GE.U32.AND P2, PT, R21, R29, PT ;  /* 0x0000001d1500720c */ /* 0x000fe40003f46070 */
[--C-:B--2---:R-:W-:Y:S02]  /*9780*/  PRMT R39, R14, 0x5410, R15.reuse ;  /* 0x000054100e277816 */ /* 0x104fe4000000000f */
[----:B------:R-:W-:Y:S02]  /*9790*/  PRMT R42, R42, 0x7610, R14 ;  /* 0x000076102a2a7816 */ /* 0x000fe4000000000e */
[----:B------:R-:W-:-:S07]  /*97a0*/  PRMT R43, R43, 0x7610, R15 ;  /* 0x000076102b2b7816 */ /* 0x000fce000000000f */
        /* <DEDUP_REMOVED lines=275> */
.L_x_6280:
        /* <DEDUP_REMOVED lines=8> */
.L_x_6276:
[----:B------:R-:W-:Y:S05]  /*a960*/  BSYNC B0 ;  /* 0x0000000000007941 */ /* 0x000fea0003800000 */
.L_x_6275:
[----:B------:R-:W-:Y:S04]  /*a970*/  BSSY B0, `(.L_x_6281) ;  /* 0x000002a000007945 */ /* 0x000fe80003800000 */
[----:B------:R-:W-:Y:S05]  /*a980*/  @P0 BRA `(.L_x_6282) ;  /* 0x0000000000a00947 */ /* 0x000fea0003800000 */
[----:B------:R-:W-:Y:S01]  /*a990*/  IADD3 R28, R28, R17, RZ ;  /* 0x000000111c1c7210 */ /* 0x000fe20007ffe0ff */
        /* <DEDUP_REMOVED lines=39> */
.L_x_6282:
[----:B------:R-:W-:Y:S05]  /*ac10*/  BSYNC B0 ;  /* 0x0000000000007941 */ /* 0x000fea0003800000 */
.L_x_6281:
        /* <DEDUP_REMOVED lines=13> */
.L_x_6266:
        /* <DEDUP_REMOVED lines=32> */
.L_x_6286:
        /* <DEDUP_REMOVED lines=56> */
.L_x_6285:
[----:B------:R-:W-:Y:S02]  /*b270*/  PRMT R35, R10, 0x7610, R10 ;  /* 0x000076100a237816 */ /* 0x000fe4000000000a */
[----:B------:R-:W-:Y:S02]  /*b280*/  PRMT R36, R11, 0x7610, R11 ;  /* 0x000076100b247816 */ /* 0x000fe4000000000b */
[----:B------:R-:W-:-:S07]  /*b290*/  PRMT R37, R20, 0x7610, R20 ;  /* 0x0000761014257816 */ /* 0x000fce0000000014 */
.L_x_6284:
[----:B------:R-:W-:Y:S05]  /*b2a0*/  BSYNC B0 ;  /* 0x0000000000007941 */ /* 0x000fea0003800000 */
.L_x_6283:
        /* <DEDUP_REMOVED lines=21> */
[----:B------:R-:W-:Y:S02]  /*b400*/  IMAD.IADD R10, R20, 0x1, R17 ;  /* 0x00000001140a7824 */ /* 0x000fe400078e0211 */
        /* <DEDUP_REMOVED lines=15> */
.L_x_6288:
[----:B------:R-:W-:Y:S05]  /*b500*/  BSYNC B0 ;  /* 0x0000000000007941 */ /* 0x000fea0003800000 */
.L_x_6287:
        /* <DEDUP_REMOVED lines=42> */
.L_x_6290:
[----:B------:R-:W-:Y:S05]  /*b7b0*/  BSYNC B0 ;  /* 0x0000000000007941 */ /* 0x000fea0003800000 */
.L_x_6289:
        /* <DEDUP_REMOVED lines=13> */
.L_x_6265:
[----:B------:R-:W0:Y:S01]  /*b890*/  LDC R0, c[0x0][0x224] ;  /* 0x00008900ff007b82 */ /* 0x000e220000000800 */
[----:B------:R-:W-:Y:S01]  /*b8a0*/  BSSY B0, `(.L_x_6291) ;  /* 0x000005c000007945 */ /* 0x000fe20003800000 */
[----:B------:R-:W-:-:S06]  /*b8b0*/  MOV R33, R28 ;  /* 0x0000001c00217202 */ /* 0x000fcc0000000f00 */
        /* <DEDUP_REMOVED lines=34> */
.L_x_6294:
        /* <DEDUP_REMOVED lines=52> */
.L_x_6293:
[----:B------:R-:W-:Y:S02]  /*be20*/  PRMT R34, R12, 0x7610, R12 ;  /* 0x000076100c227816 */ /* 0x000fe4000000000c */
[----:B------:R-:W-:Y:S02]  /*be30*/  PRMT R35, R13, 0x7610, R13 ;  /* 0x000076100d237816 */ /* 0x000fe4000000000d */
[----:B------:R-:W-:Y:S02]  /*be40*/  PRMT R36, R14, 0x7610, R14 ;  /* 0x000076100e247816 */ /* 0x000fe4000000000e */
[----:B------:R-:W-:-:S07]  /*be50*/  PRMT R37, R15, 0x7610, R15 ;  /* 0x000076100f257816 */ /* 0x000fce000000000f */
.L_x_6292:
[----:B------:R-:W-:Y:S05]  /*be60*/  BSYNC B0 ;  /* 0x0000000000007941 */ /* 0x000fea0003800000 */
.L_x_6291:
        /* <DEDUP_REMOVED lines=33> */
.L_x_6296:
[----:B------:R-:W-:Y:S05]  /*c080*/  BSYNC B0 ;  /* 0x0000000000007941 */ /* 0x000fea0003800000 */
.L_x_6295:
        /* <DEDUP_REMOVED lines=42> */
.L_x_6298:
[----:B------:R-:W-:Y:S05]  /*c330*/  BSYNC B0 ;  /* 0x0000000000007941 */ /* 0x000fea0003800000 */
.L_x_6297:
        /* <DEDUP_REMOVED lines=12> */
.L_x_6249:
[----:B------:R-:W-:Y:S05]  /*c400*/  BSYNC B6 ;  /* 0x0000000000067941 */ /* 0x000fea0003800000 */
.L_x_6248:
        /* <DEDUP_REMOVED lines=10> */
[----:B--2---:R-:W-:-:S03]  /*c4b0*/  SHF.R.U32.HI R4, RZ, 0x1, R7 ;  /* 0x00000001ff047819 */ /* 0x004fc60000011607 */
[----:B------:R-:W-:Y:S01]  /*c4c0*/  IMAD R0, R0, 0x10, R3 ;  /* 0x0000001000007824 */ /* 0x000fe200078e0203 */
[----:B------:R-:W-:-:S04]  /*c4d0*/  ISETP.NE.AND P0, PT, R4, RZ, PT ;  /* 0x000000ff0400720c */ /* 0x000fc80003f05270 */
[----:B------:R0:W-:Y:S09]  /*c4e0*/  STS.128 [R0], R24 ;  /* 0x0000001800007388 */ /* 0x0001f20000000c00 */
[----:B------:R-:W-:Y:S05]  /*c4f0*/  @!P0 BRA `(.L_x_6299) ;  /* 0x0000000000408947 */ /* 0x000fea0003800000 */
.L_x_6300:
[----:B------:R-:W-:Y:S01]  /*c500*/  IADD3 R6, R2, R4, RZ ;  /* 0x0000000402067210 */ /* 0x000fe20007ffe0ff */
        /* <DEDUP_REMOVED lines=15> */
.L_x_6299:
[----:B------:R-:W-:Y:S02]  /*c600*/  ULDC UR4, c[0x0][0x230] ;  /* 0x00008c0000047ab9 */ /* 0x000fe40000000800 */
[----:B------:R-:W-:-:S13]  /*c610*/  ISETP.NE.AND P0, PT, RZ, UR4, PT ;  /* 0x00000004ff007c0c */ /* 0x000fda000bf05270 */
[----:B------:R-:W-:Y:S05]  /*c620*/  @!P0 BRA `(.L_x_6301) ;  /* 0x0000000000c08947 */ /* 0x000fea0003800000 */
[----:B------:R-:W2:Y:S02]  /*c630*/  LDC R5, c[0x0][RZ] ;  /* 0x00000000ff057b82 */ /* 0x000ea40000000800 */
[----:B--2---:R-:W-:Y:S01]  /*c640*/  ISETP.GT.AND P0, PT, R5, 0x20, PT ;  /* 0x000000200500780c */ /* 0x004fe20003f04270 */
[----:B01----:R-:W-:-:S12]  /*c650*/  IMAD.MOV.U32 R0, RZ, RZ, R5 ;  /* 0x000000ffff007224 */ /* 0x003fd800078e0005 */
        /* <DEDUP_REMOVED lines=13> */
.L_x_6303:
[----:B------:R-:W-:Y:S01]  /*c730*/  IADD3 R0, R16, R4, RZ ;  /* 0x0000000410007210 */ /* 0x000fe20007ffe0ff */
[----:B------:R-:W-:Y:S05]  /*c740*/  WARPSYNC.ALL ;  /* 0x0000000000007948 */ /* 0x000fea0003800000 */
[----:B------:R-:W-:Y:S01]  /*c750*/  BAR.SYNC.DEFER_BLOCKING 0x0 ;  /* 0x0000000000007b1d */ /* 0x000fe20000010000 */
[----:B------:R-:W-:-:S04]  /*c760*/  ISETP.GE.U32.AND P0, PT, R0, R5, PT ;  /* 0x000000050000720c */ /* 0x000fc80003f06070 */
[----:B------:R-:W-:-:S13]  /*c770*/  ISETP.GE.U32.OR P0, PT, R16, R4, P0 ;  /* 0x000000041000720c */ /* 0x000fda0000706470 */
[----:B------:R-:W-:Y:S01]  /*c780*/  @!P0 IMAD R0, R4, 0x10, R3 ;  /* 0x0000001004008824 */ /* 0x000fe200078e0203 */
[----:B------:R-:W-:-:S04]  /*c790*/  SHF.R.S32.HI R4, RZ, 0x1, R4 ;  /* 0x00000001ff047819 */ /* 0x000fc80000011404 */
        /* <DEDUP_REMOVED lines=9> */
.L_x_6302:
[----:B------:R-:W-:Y:S01]  /*c830*/  ISETP.GE.AND P0, PT, R0, 0x2, PT ;  /* 0x000000020000780c */ /* 0x000fe20003f06270 */
[----:B------:R-:W-:Y:S05]  /*c840*/  WARPSYNC.ALL ;  /* 0x0000000000007948 */ /* 0x000fea0003800000 */
[----:B------:R-:W-:Y:S07]  /*c850*/  BAR.SYNC.DEFER_BLOCKING 0x0 ;  /* 0x0000000000007b1d */ /* 0x000fee0000010000 */
[----:B------:R-:W-:Y:S05]  /*c860*/  @!P0 BRA `(.L_x_6301) ;  /* 0x0000000000308947 */ /* 0x000fea0003800000 */
[----:B0-----:R-:W-:-:S11]  /*c870*/  HFMA2.MMA R3, -RZ, RZ, 0, 5.9604644775390625e-08 ;  /* 0x00000001ff037435 */ /* 0x001fd600000001ff */
.L_x_6304:
        /* <DEDUP_REMOVED lines=11> */
.L_x_6301:
[----:B01----:R-:W0:Y:S01]  /*c930*/  LDC R0, c[0x0][0x3ec] ;  /* 0x0000fb00ff007b82 */ /* 0x003e220000000800 */
[----:B------:R-:W-:Y:S01]  /*c940*/  HFMA2.MMA R28, -RZ, RZ, 0, 0 ;  /* 0x00000000ff1c7435 */ /* 0x000fe200000001ff */
[----:B------:R-:W-:Y:S02]  /*c950*/  MOV R23, RZ ;  /* 0x000000ff00177202 */ /* 0x000fe40000000f00 */
        /* <DEDUP_REMOVED lines=276> */
.L_x_6305:
        /* <DEDUP_REMOVED lines=278> */
.L_x_6306:
        /* <DEDUP_REMOVED lines=279> */
.L_x_6307:
        /* <DEDUP_REMOVED lines=277> */
.L_x_6308:
        /* <DEDUP_REMOVED lines=13> */
.L_x_6314:
        /* <DEDUP_REMOVED lines=9> */
[----:B------:R-:W-:Y:S05]  /*11020*/  CALL.REL.NOINC `($__internal_23_$__cuda_sm20_rem_u64) ;  /* 0x0000007c00a47944 */ /* 0x000fea0003c00000 */
[----:B------:R-:W-:Y:S05]  /*11030*/  BRA `(.L_x_6313) ;  /* 0x00000000004c7947 */ /* 0x000fea0003800000 */
.L_x_6312:
        /* <DEDUP_REMOVED lines=19> */
.L_x_6313:
[----:B------:R-:W-:Y:S05]  /*11170*/  BSYNC B1 ;  /* 0x0000000000017941 */ /* 0x000fea0003800000 */
.L_x_6311:
[----:B------:R-:W-:Y:S01]  /*11180*/  ISETP.NE.U32.AND P0, PT, R8, RZ, PT ;  /* 0x000000ff0800720c */ /* 0x000fe20003f05070 */
[----:B------:R-:W-:Y:S01]  /*11190*/  IMAD.MOV.U32 R31, RZ, RZ, R3 ;  /* 0x000000ffff1f7224 */ /* 0x000fe200078e0003 */
[----:B------:R-:W-:Y:S02]  /*111a0*/  MOV R20, R0 ;  /* 0x0000000000147202 */ /* 0x000fe40000000f00 */
[----:B------:R-:W-:-:S13]  /*111b0*/  ISETP.NE.AND.EX P0, PT, R9, RZ, PT, P0 ;  /* 0x000000ff0900720c */ /* 0x000fda0003f05300 */
[----:B------:R-:W-:Y:S05]  /*111c0*/  @P0 BRA `(.L_x_6314) ;  /* 0xfffffffc00700947 */ /* 0x000fea000383ffff */
[----:B------:R-:W-:Y:S05]  /*111d0*/  BSYNC B0 ;  /* 0x0000000000007941 */ /* 0x000fea0003800000 */
.L_x_6310:
[----:B------:R-:W-:Y:S01]  /*111e0*/  ISETP.NE.U32.AND P2, PT, R3, RZ, PT ;  /* 0x000000ff0300720c */ /* 0x000fe20003f45070 */
[----:B------:R-:W-:-:S12]  /*111f0*/  BSSY B0, `(.L_x_6315) ;  /* 0x000001c000007945 */ /* 0x000fd80003800000 */
[----:B------:R-:W-:Y:S05]  /*11200*/  @!P2 BRA `(.L_x_6316) ;  /* 0x00000000001ca947 */ /* 0x000fea0003800000 */
[----:B------:R-:W-:Y:S01]  /*11210*/  HFMA2.MMA R30, -RZ, RZ, 0, 2.384185791015625e-07 ;  /* 0x00000004ff1e7435 */ /* 0x000fe200000001ff */
[----:B------:R-:W-:Y:S02]  /*11220*/  MOV R29, RZ ;  /* 0x000000ff001d7202 */ /* 0x000fe40000000f00 */
[----:B------:R-:W-:-:S08]  /*11230*/  MOV R32, 0x11250 ;  /* 0x0001125000207802 */ /* 0x000fd00000000f00 */
[----:B------:R-:W-:Y:S05]  /*11240*/  CALL.REL.NOINC `($__internal_22_$__cuda_sm20_div_u64) ;  /* 0x0000007800087944 */ /* 0x000fea0003c00000 */
[----:B------:R-:W-:Y:S01]  /*11250*/  IMAD.MOV.U32 R8, RZ, RZ, R14 ;  /* 0x000000ffff087224 */ /* 0x000fe200078e000e */
[----:B------:R-:W-:Y:S01]  /*11260*/  MOV R9, R15 ;  /* 0x0000000f00097202 */ /* 0x000fe20000000f00 */
[----:B------:R-:W-:Y:S06]  /*11270*/  BRA `(.L_x_6317) ;  /* 0x00000000004c7947 */ /* 0x000fec0003800000 */
.L_x_6316:
        /* <DEDUP_REMOVED lines=19> */
.L_x_6317:
[----:B------:R-:W-:Y:S05]  /*113b0*/  BSYNC B0 ;  /* 0x0000000000007941 */ /* 0x000fea0003800000 */
.L_x_6315:
[----:B------:R-:W-:Y:S04]  /*113c0*/  BSSY B0, `(.L_x_6318) ;  /* 0x000001a000007945 */ /* 0x000fe80003800000 */
[----:B------:R-:W-:Y:S05]  /*113d0*/  @!P2 BRA `(.L_x_6319) ;  /* 0x000000000014a947 */ /* 0x000fea0003800000 */
[----:B------:R-:W-:Y:S01]  /*113e0*/  HFMA2.MMA R29, -RZ, RZ, 0, 0 ;  /* 0x00000000ff1d7435 */ /* 0x000fe200000001ff */
[----:B------:R-:W-:Y:S02]  /*113f0*/  MOV R30, 0x2 ;  /* 0x00000002001e7802 */ /* 0x000fe40000000f00 */
[----:B------:R-:W-:-:S08]  /*11400*/  MOV R32, 0x11420 ;  /* 0x0001142000207802 */ /* 0x000fd00000000f00 */
[----:B------:R-:W-:Y:S05]  /*11410*/  CALL.REL.NOINC `($__internal_22_$__cuda_sm20_div_u64) ;  /* 0x0000007400947944 */ /* 0x000fea0003c00000 */
[----:B------:R-:W-:Y:S05]  /*11420*/  BRA `(.L_x_6320) ;  /* 0x00000000004c7947 */ /* 0x000fea0003800000 */
.L_x_6319:
        /* <DEDUP_REMOVED lines=19> */
.L_x_6320:
[----:B------:R-:W-:Y:S05]  /*11560*/  BSYNC B0 ;  /* 0x0000000000007941 */ /* 0x000fea0003800000 */
.L_x_6318:
        /* <DEDUP_REMOVED lines=8> */
[----:B------:R-:W-:-:S07]  /*115f0*/  MOV R32, 0x11610 ;  /* 0x0001161000207802 */ /* 0x000fce0000000f00 */
[----:B------:R-:W-:Y:S05]  /*11600*/  CALL.REL.NOINC `($__internal_22_$__cuda_sm20_div_u64) ;  /* 0x0000007400187944 */ /* 0x000fea0003c00000 */
[----:B------:R-:W-:Y:S01]  /*11610*/  MOV R8, R14 ;  /* 0x0000000e00087202 */ /* 0x000fe20000000f00 */
[----:B------:R-:W-:Y:S01]  /*11620*/  IMAD.MOV.U32 R9, RZ, RZ, R15 ;  /* 0x000000ffff097224 */ /* 0x000fe200078e000f */
[----:B------:R-:W-:Y:S06]  /*11630*/  BRA `(.L_x_6323) ;  /* 0x00000000004c7947 */ /* 0x000fec0003800000 */
.L_x_6322:
        /* <DEDUP_REMOVED lines=19> */
.L_x_6323:
[----:B------:R-:W-:Y:S05]  /*11770*/  BSYNC B0 ;  /* 0x0000000000007941 */ /* 0x000fea0003800000 */
.L_x_6321:
[----:B------:R-:W-:Y:S02]  /*11780*/  ULDC.64 UR4, c[0x0][0x600] ;  /* 0x0001800000047ab9 */ /* 0x000fe40000000a00 */
[----:B------:R-:W-:-:S04]  /*11790*/  IADD3 R8, P0, R8, UR4, RZ ;  /* 0x0000000408087c10 */ /* 0x000fc8000ff1e0ff */
[----:B------:R-:W-:-:S05]  /*117a0*/  IADD3.X R9, R9, UR5, RZ, P0, !PT ;  /* 0x0000000509097c10 */ /* 0x000fca00087fe4ff */
[----:B------:R-:W-:-:S07]  /*117b0*/  IMAD.MOV.U32 R0, RZ, RZ, R9 ;  /* 0x000000ffff007224 */ /* 0x000fce00078e0009 */
.L_x_6309:
        /* <DEDUP_REMOVED lines=289> */
.L_x_6325:
        /* <DEDUP_REMOVED lines=278> */
.L_x_6326:
        /* <DEDUP_REMOVED lines=279> */
.L_x_6327:
        /* <DEDUP_REMOVED lines=277> */
.L_x_6328:
        /* <DEDUP_REMOVED lines=16> */
.L_x_6330:
[----:B------:R-:W-:Y:S05]  /*15ef0*/  BSYNC B0 ;  /* 0x0000000000007941 */ /* 0x000fea0003800000 */
.L_x_6329:
        /* <DEDUP_REMOVED lines=17> */
.L_x_6332:
[----:B------:R-:W-:Y:S05]  /*16010*/  BSYNC B0 ;  /* 0x0000000000007941 */ /* 0x000fea0003800000 */
.L_x_6331:
        /* <DEDUP_REMOVED lines=35> */
.L_x_6334:
[----:B------:R-:W-:Y:S05]  /*16250*/  BSYNC B0 ;  /* 0x0000000000007941 */ /* 0x000fea0003800000 */
.L_x_6333:
        /* <DEDUP_REMOVED lines=38> */
.L_x_6339:
        /* <DEDUP_REMOVED lines=15> */
.L_x_6338:
[----:B------:R-:W-:Y:S05]  /*165b0*/  BRA `(.L_x_6337) ;  /* 0x0000000000747947 */ /* 0x000fea0003800000 */
.L_x_6336:
        /* <DEDUP_REMOVED lines=15> */
.L_x_6340:
        /* <DEDUP_REMOVED lines=14> */
.L_x_6337:
[----:B------:R-:W-:Y:S05]  /*16790*/  BSYNC B0 ;  /* 0x0000000000007941 */ /* 0x000fea0003800000 */
.L_x_6335:
        /* <DEDUP_REMOVED lines=13> */
.L_x_6342:
        /* <DEDUP_REMOVED lines=15> */
.L_x_6341:
        /* <DEDUP_REMOVED lines=11> */
.L_x_6345:
        /* <DEDUP_REMOVED lines=15> */
.L_x_6344:
[----:B------:R-:W-:Y:S01]  /*16b00*/  BAR.SYNC.DEFER_BLOCKING 0x0 ;  /* 0x0000000000007b1d */ /* 0x000fe20000010000 */
[----:B------:R-:W-:-:S13]  /*16b10*/  ISETP.GE.AND P0, PT, R2, 0x2, PT ;  /* 0x000000020200780c */ /* 0x000fda0003f06270 */
[----:B------:R-:W-:Y:S05]  /*16b20*/  @!P0 BRA `(.L_x_6343) ;  /* 0x0000000000308947 */ /* 0x000fea0003800000 */
[----:B------:R-:W-:-:S07]  /*16b30*/  MOV R3, 0x1 ;  /* 0x0000000100037802 */ /* 0x000fce0000000f00 */
.L_x_6346:
[----:B------:R-:W0:Y:S04]  /*16b40*/  SHFL.DOWN PT, R5, R24, R3, 0x1f ;  /* 0x08001f0318057589 */ /* 0x000e2800000e0000 */
[----:B------:R-:W3:Y:S04]  /*16b50*/  SHFL.DOWN PT, R4, R25, R3, 0x1f ;  /* 0x08001f0319047589 */ /* 0x000ee800000e0000 */
[----:B------:R-:W4:Y:S04]  /*16b60*/  SHFL.DOWN PT, R7, R26, R3, 0x1f ;  /* 0x08001f031a077589 */ /* 0x000f2800000e0000 */
[----:B------:R5:W4:Y:S02]  /*16b70*/  SHFL.DOWN PT, R6, R27, R3, 0x1f ;  /* 0x08001f031b067589 */ /* 0x000b2400000e0000 */
[----:B-----5:R-:W-:-:S02]  /*16b80*/  IMAD.SHL.U32 R3, R3, 0x2, RZ ;  /* 0x0000000203037824 */ /* 0x020fc400078e00ff */
[----:B012---:R-:W-:-:S03]  /*16b90*/  FADD.FTZ R24, R5, R24 ;  /* 0x0000001805187221 */ /* 0x007fc60000010000 */
[----:B------:R-:W-:Y:S01]  /*16ba0*/  ISETP.GE.AND P0, PT, R3, R2, PT ;  /* 0x000000020300720c */ /* 0x000fe20003f06270 */
[----:B---3--:R-:W-:Y:S01]  /*16bb0*/  FADD.FTZ R25, R4, R25 ;  /* 0x0000001904197221 */ /* 0x008fe20000010000 */
[----:B----4-:R-:W-:Y:S01]  /*16bc0*/  FADD.FTZ R26, R7, R26 ;  /* 0x0000001a071a7221 */ /* 0x010fe20000010000 */
[----:B------:R-:W-:-:S10]  /*16bd0*/  FADD.FTZ R27, R6, R27 ;  /* 0x0000001b061b7221 */ /* 0x000fd40000010000 */
[----:B------:R-:W-:Y:S05]  /*16be0*/  @!P0 BRA `(.L_x_6346) ;  /* 0xfffffffc00d48947 */ /* 0x000fea000383ffff */
.L_x_6343:
        /* <DEDUP_REMOVED lines=17> */
.L_x_6348:
        /* <DEDUP_REMOVED lines=22> */
.L_x_6350:
        /* <DEDUP_REMOVED lines=23> */
.L_x_6351:
        /* <DEDUP_REMOVED lines=23> */
.L_x_6352:
        /* <DEDUP_REMOVED lines=23> */
.L_x_6353:
[----:B------:R-:W-:Y:S02]  /*172b0*/  ULDC.64 UR4, c[0x0][0x5f0] ;  /* 0x00017c0000047ab9 */ /* 0x000fe40000000a00 */
[----:B-1----:R-:W-:-:S04]  /*172c0*/  IADD3 R2, P0, R17, UR4, RZ ;  /* 0x0000000411027c10 */ /* 0x002fc8000ff1e0ff */
[----:B------:R-:W-:-:S05]  /*172d0*/  IADD3.X R3, RZ, UR5, RZ, P0, !PT ;  /* 0x00000005ff037c10 */ /* 0x000fca00087fe4ff */
[----:B------:R-:W-:Y:S01]  /*172e0*/  STG.E.U16 desc[UR60][R2.64], R27 ;  /* 0x0000001b02007986 */ /* 0x000fe2000c10153c */
[----:B------:R-:W-:Y:S05]  /*172f0*/  EXIT ;  /* 0x000000000000794d */ /* 0x000fea0003800000 */
.L_x_6349:
[----:B------:R-:W-:Y:S04]  /*17300*/  STG.E desc[UR60][R8.64], R24 ;  /* 0x0000001808007986 */ /* 0x000fe8000c10193c */
[----:B------:R-:W-:Y:S04]  /*17310*/  STG.E desc[UR60][R8.64+0x4], R25 ;  /* 0x0000041908007986 */ /* 0x000fe8000c10193c */
[----:B------:R-:W-:Y:S04]  /*17320*/  STG.E desc[UR60][R8.64+0x8], R26 ;  /* 0x0000081a08007986 */ /* 0x000fe8000c10193c */
[----:B------:R-:W-:Y:S01]  /*17330*/  STG.E desc[UR60][R8.64+0xc], R27 ;  /* 0x00000c1b08007986 */ /* 0x000fe2000c10193c */
[----:B------:R-:W-:Y:S05]  /*17340*/  EXIT ;  /* 0x000000000000794d */ /* 0x000fea0003800000 */
.L_x_6347:
[----:B------:R-:W-:Y:S01]  /*17350*/  ISETP.NE.AND P0, PT, RZ, UR36, PT ;  /* 0x00000024ff007c0c */ /* 0x000fe2000bf05270 */
[----:B------:R-:W-:Y:S02]  /*17360*/  ULDC.U8 UR4, c[0x0][0x621] ;  /* 0x0001884000047ab9 */ /* 0x000fe40000000000 */
[----:B------:R-:W-:-:S10]  /*17370*/  ISETP.NE.AND P1, PT, RZ, UR4, PT ;  /* 0x00000004ff007c0c */ /* 0x000fd4000bf25270 */
[----:B------:R-:W-:Y:S05]  /*17380*/  @!P0 BRA `(.L_x_6354) ;  /* 0x0000000000308947 */ /* 0x000fea0003800000 */
[----:B------:R-:W3:Y:S04]  /*17390*/  LDG.E.U16 R0, desc[UR60][R10.64] ;  /* 0x0000003c0a007981 */ /* 0x000ee8000c1e1500 */
[----:B------:R-:W4:Y:S04]  /*173a0*/  LDG.E.U16 R2, desc[UR60][R12.64] ;  /* 0x0000003c0c027981 */ /* 0x000f28000c1e1500 */
[----:B------:R-:W5:Y:S04]  /*173b0*/  LDG.E.U16 R4, desc[UR60][R14.64] ;  /* 0x0000003c0e047981 */ /* 0x000f68000c1e1500 */
[----:B------:R-:W5:Y:S01]  /*173c0*/  LDG.E.U16 R6, desc[UR60][R20.64] ;  /* 0x0000003c14067981 */ /* 0x000f62000c1e1500 */
[----:B---3--:R-:W-:-:S02]  /*173d0*/  HADD2.F32 R3, -RZ, R0.H0_H0 ;  /* 0x20000000ff037230 */ /* 0x008fc40000004100 */
[----:B----4-:R-:W-:-:S03]  /*173e0*/  HADD2.F32 R2, -RZ, R2.H0_H0 ;  /* 0x20000002ff027230 */ /* 0x010fc60000004100 */
[----:B012---:R-:W-:Y:S01]  /*173f0*/  FADD.FTZ R24, R24, R3 ;  /* 0x0000000318187221 */ /* 0x007fe20000010000 */
[----:B-----5:R-:W-:Y:S02]  /*17400*/  HADD2.F32 R5, -RZ, R4.H0_H0 ;  /* 0x20000004ff057230 */ /* 0x020fe40000004100 */
[----:B------:R-:W-:Y:S01]  /*17410*/  FADD.FTZ R25, R25, R2 ;  /* 0x0000000219197221 */ /* 0x000fe20000010000 */
[----:B------:R-:W-:Y:S02]  /*17420*/  HADD2.F32 R6, -RZ, R6.H0_H0 ;  /* 0x20000006ff067230 */ /* 0x000fe40000004100 */
[----:B------:R-:W-:-:S03]  /*17430*/  FADD.FTZ R26, R26, R5 ;  /* 0x000000051a1a7221 */ /* 0x000fc60000010000 */
[----:B------:R-:W-:-:S07]  /*17440*/  FADD.FTZ R27, R27, R6 ;  /* 0x000000061b1b7221 */ /* 0x000fce0000010000 */
.L_x_6354:
        /* <DEDUP_REMOVED lines=22> */
.L_x_6356:
        /* <DEDUP_REMOVED lines=23> */
.L_x_6357:
        /* <DEDUP_REMOVED lines=23> */
.L_x_6358:
        /* <DEDUP_REMOVED lines=23> */
.L_x_6359:
[----:B------:R-:W-:Y:S02]  /*17a00*/  ULDC.64 UR4, c[0x0][0x5f0] ;  /* 0x00017c0000047ab9 */ /* 0x000fe40000000a00 */
[----:B-1----:R-:W-:-:S04]  /*17a10*/  IADD3 R2, P0, R17, UR4, RZ ;  /* 0x0000000411027c10 */ /* 0x002fc8000ff1e0ff */
[----:B------:R-:W-:-:S05]  /*17a20*/  IADD3.X R3, RZ, UR5, RZ, P0, !PT ;  /* 0x00000005ff037c10 */ /* 0x000fca00087fe4ff */
[----:B------:R-:W-:Y:S01]  /*17a30*/  STG.E.U16 desc[UR60][R2.64], R27 ;  /* 0x0000001b02007986 */ /* 0x000fe2000c10153c */
[----:B------:R-:W-:Y:S05]  /*17a40*/  EXIT ;  /* 0x000000000000794d */ /* 0x000fea0003800000 */
.L_x_6355:
        /* <DEDUP_REMOVED lines=9> */
.L_x_6324:
        /* <DEDUP_REMOVED lines=27> */
.L_x_6361:
        /* <DEDUP_REMOVED lines=22> */
.L_x_6363:
        /* <DEDUP_REMOVED lines=23> */
.L_x_6364:
        /* <DEDUP_REMOVED lines=23> */
.L_x_6365:
        /* <DEDUP_REMOVED lines=23> */
.L_x_6366:
[----:B------:R-:W-:Y:S02]  /*18240*/  ULDC.64 UR4, c[0x0][0x5f0] ;  /* 0x00017c0000047ab9 */ /* 0x000fe40000000a00 */
[----:B-1----:R-:W-:-:S05]  /*18250*/  IADD3 R2, P0, R17, UR4, RZ ;  /* 0x0000000411027c10 */ /* 0x002fca000ff1e0ff */
[----:B------:R-:W-:-:S05]  /*18260*/  IMAD.X R3, RZ, RZ, UR5, P0 ;  /* 0x00000005ff037e24 */ /* 0x000fca00080e06ff */
[----:B------:R-:W-:Y:S01]  /*18270*/  STG.E.U16 desc[UR60][R2.64], R27 ;  /* 0x0000001b02007986 */ /* 0x000fe2000c10153c */
[----:B------:R-:W-:Y:S05]  /*18280*/  EXIT ;  /* 0x000000000000794d */ /* 0x000fea0003800000 */
.L_x_6362:
[----:B------:R-:W-:Y:S04]  /*18290*/  STG.E desc[UR60][R8.64], R24 ;  /* 0x0000001808007986 */ /* 0x000fe8000c10193c */
[----:B------:R-:W-:Y:S04]  /*182a0*/  STG.E desc[UR60][R8.64+0x4], R25 ;  /* 0x0000041908007986 */ /* 0x000fe8000c10193c */
[----:B------:R-:W-:Y:S04]  /*182b0*/  STG.E desc[UR60][R8.64+0x8], R26 ;  /* 0x0000081a08007986 */ /* 0x000fe8000c10193c */
[----:B------:R-:W-:Y:S01]  /*182c0*/  STG.E desc[UR60][R8.64+0xc], R27 ;  /* 0x00000c1b08007986 */ /* 0x000fe2000c10193c */
[----:B------:R-:W-:Y:S05]  /*182d0*/  EXIT ;  /* 0x000000000000794d */ /* 0x000fea0003800000 */
.L_x_6360:
        /* <DEDUP_REMOVED lines=16> */
.L_x_6367:
        /* <DEDUP_REMOVED lines=22> */
.L_x_6369:
        /* <DEDUP_REMOVED lines=23> */
.L_x_6370:
        /* <DEDUP_REMOVED lines=23> */
.L_x_6371:
        /* <DEDUP_REMOVED lines=23> */
.L_x_6372:
[----:B------:R-:W-:Y:S02]  /*18990*/  ULDC.64 UR4, c[0x0][0x5f0] ;  /* 0x00017c0000047ab9 */ /* 0x000fe40000000a00 */
[----:B-1----:R-:W-:-:S04]  /*189a0*/  IADD3 R2, P0, R17, UR4, RZ ;  /* 0x0000000411027c10 */ /* 0x002fc8000ff1e0ff */
[----:B------:R-:W-:-:S05]  /*189b0*/  IADD3.X R3, RZ, UR5, RZ, P0, !PT ;  /* 0x00000005ff037c10 */ /* 0x000fca00087fe4ff */
[----:B------:R-:W-:Y:S01]  /*189c0*/  STG.E.U16 desc[UR60][R2.64], R27 ;  /* 0x0000001b02007986 */ /* 0x000fe2000c10153c */
[----:B------:R-:W-:Y:S05]  /*189d0*/  EXIT ;  /* 0x000000000000794d */ /* 0x000fea0003800000 */
.L_x_6368:
        /* <DEDUP_REMOVED lines=9> */
        .weak           $__internal_22_$__cuda_sm20_div_u64
        .type           $__internal_22_$__cuda_sm20_div_u64,@function
        .size           $__internal_22_$__cuda_sm20_div_u64,($__internal_23_$__cuda_sm20_rem_u64 - $__internal_22_$__cuda_sm20_div_u64)
$__internal_22_$__cuda_sm20_div_u64:
        /* <DEDUP_REMOVED lines=68> */
[----:B------:R-:W-:Y:S06]  /*18eb0*/  RET.REL.NODEC R32 `(_ZN2at6native13reduce_kernelILi128ELi4ENS0_8ReduceOpIN3c104HalfENS0_14func_wrapper_tIS4_ZNS0_11sum_functorIS4_fS4_EclERNS_14TensorIteratorEEUlffE_EEjS4_Li4ELi8EEEEEvT1_) ;  /* 0xfffffe7020507950 */ /* 0x000fec0003c3ffff */
        .weak           $__internal_23_$__cuda_sm20_rem_u64
        .type           $__internal_23_$__cuda_sm20_rem_u64,@function
        .size           $__internal_23_$__cuda_sm20_rem_u64,(.L_x_9805 - $__internal_23_$__cuda_sm20_rem_u64)
$__internal_23_$__cuda_sm20_rem_u64:
        /* <DEDUP_REMOVED lines=16> */
[----:B------:R-:W-:-:S05]  /*18fc0*/  IMAD.HI.U32 R14, P1, R9, R35, R14 ;  /* 0x00000023090e7227 */ /* 0x000fca000782000e */
[----:B------:R-:W-:Y:S02]  /*18fd0*/  IADD3 R15, P2, R33, R14, RZ ;  /* 0x0000000e210f7210 */ /* 0x000fe40007f5e0ff */
[----:B------:R-:W-:-:S03]  /*18fe0*/  IADD3.X R14, R37, R9, RZ, P0, !PT ;  /* 0x00000009250e7210 */ /* 0x000fc600007fe4ff */
[----:B------:R-:W-:Y:S01]  /*18ff0*/  IMAD.WIDE.U32 R8, R15, R21, RZ ;  /* 0x000000150f087225 */ /* 0x000fe200078e00ff */
[----:B------:R-:W-:-:S03]  /*19000*/  IADD3.X R32, RZ, RZ, R14, P2, P1 ;  /* 0x000000ffff207210 */ /* 0x000fc600017e240e */
        /* <DEDUP_REMOVED lines=43> */
[----:B------:R-:W-:Y:S06]  /*192c0*/  RET.REL.NODEC R30 `(_ZN2at6native13reduce_kernelILi128ELi4ENS0_8ReduceOpIN3c104HalfENS0_14func_wrapper_tIS4_ZNS0_11sum_functorIS4_fS4_EclERNS_14TensorIteratorEEUlffE_EEjS4_Li4ELi8EEEEEvT1_) ;  /* 0xfffffe6c1e4c7950 */ /* 0x000fec0003c3ffff */
.L_x_6373:
        /* <DEDUP_REMOVED lines=11> */
.L_x_9805:


//--------------------- .text._ZN2at6native13reduce_kernelILi512ELi1ENS0_8ReduceOpIbNS0_14func_wrapper_tIbZNS0_11sum_functorIbbbEclERNS_14TensorIteratorEEUlbbE_EEjbLi4ELi4EEEEEvT1_ --------------------------
	.section	.text._ZN2at6native13reduce_kernelILi512ELi1ENS0_8ReduceOpIbNS0_14func_wrapper_tIbZNS0_11sum_functorIbbbEclERNS_14TensorIteratorEEUlbbE_EEjbLi4ELi4EEEEEvT1_,"ax",@progbits
	.align	128
        .global         _ZN2at6native13reduce_kernelILi512ELi1ENS0_8ReduceOpIbNS0_14func_wrapper_tIbZNS0_11sum_functorIbbbEclERNS_14TensorIteratorEEUlbbE_EEjbLi4ELi4EEEEEvT1_
        .type           _ZN2at6native13reduce_kernelILi512ELi1ENS0_8ReduceOpIbNS0_14func_wrapper_tIbZNS0_11sum_functorIbbbEclERNS_14TensorIteratorEEUlbbE_EEjbLi4ELi4EEEEEvT1_,@function
        .size           _ZN2at6native13reduce_kernelILi512ELi1ENS0_8ReduceOpIbNS0_14func_wrapper_tIbZNS0_11sum_functorIbbbEclERNS_14TensorIteratorEEUlbbE_EEjbLi4ELi4EEEEEvT1_,(.L_x_9866 - _ZN2at6native13reduce_kernelILi512ELi1ENS0_8ReduceOpIbNS0_14func_wrapper_tIbZNS0_11sum_functorIbbbEclERNS_14TensorIteratorEEUlbbE_EEjbLi4ELi4EEEEEvT1_)
        .other          _ZN2at6native13reduce_kernelILi512ELi1ENS0_8ReduceOpIbNS0_14func_wrapper_tIbZNS0_11sum_functorIbbbEclERNS_14TensorIteratorEEUlbbE_EEjbLi4ELi4EEEEEvT1_,@"STO_CUDA_ENTRY STV_DEFAULT"
_ZN2at6native13reduce_kernelILi512ELi1ENS0_8ReduceOpIbNS0_14func_wrapper_tIbZNS0_11sum_functorIbbbEclERNS_14TensorIteratorEEUlbbE_EEjbLi4ELi4EEEEEvT1_:
.text._ZN2at6native13reduce_kernelILi512ELi1ENS0_8ReduceOpIbNS0_14func_wrapper_tIbZNS0_11sum_functorIbbbEclERNS_14TensorIteratorEEUlbbE_EEjbLi4ELi4EEEEEvT1_:
        /* <DEDUP_REMOVED lines=286> */
.L_x_6374:
        /* <DEDUP_REMOVED lines=49> */
.L_x_6383:
[----:B------:R-:W-:Y:S05]  /*14f0*/  BSYNC B3 ;  /* 0x0000000000037941 */ /* 0x000fea0003800000 */
.L_x_6382:
        /* <DEDUP_REMOVED lines=9> */
[----:B------:R-:W-:-:S04]  /*1590*/  LOP3.LUT R7, R7, 0xffff, RZ, 0xc0, !PT ;  /* 0x0000ffff07077812 */ /* 0x000fc800078ec0ff */
[----:B------:R-:W-:Y:S02]  /*15a0*/  PRMT R18, R7, 0x8880, RZ ;  /* 0x0000888007127816 */ /* 0x000fe400000000ff */
[----:B--2---:R-:W-:-:S04]  /*15b0*/  ISETP.NE.AND P0, PT, R8, RZ, PT ;  /* 0x000000ff0800720c */ /* 0x004fc80003f05270 */
[----:B------:R-:W-:-:S04]  /*15c0*/  SEL R7, RZ, 0xffffffff, !P0 ;  /* 0xffffffffff077807 */ /* 0x000fc80004000000 */
[----:B------:R-:W-:-:S04]  /*15d0*/  ISETP.NE.AND P0, PT, R18, R7, PT ;  /* 0x000000071200720c */ /* 0x000fc80003f05270 */
[----:B------:R-:W-:-:S09]  /*15e0*/  SEL R7, RZ, 0x1, !P0 ;  /* 0x00000001ff077807 */ /* 0x000fd20004000000 */
.L_x_6381:
[----:B------:R-:W-:Y:S05]  /*15f0*/  BSYNC B2 ;  /* 0x0000000000027941 */ /* 0x000fea0003800000 */
.L_x_6380:
[----:B------:R-:W-:Y:S02]  /*1600*/  IADD3 R5, P0, P1, R5, 0x4, R16 ;  /* 0x0000000405057810 */ /* 0x000fe4000791e010 */
[----:B------:R-:W-:Y:S02]  /*1610*/  IADD3 R8, R13, -0x4, R4 ;  /* 0xfffffffc0d087810 */ /* 0x000fe40007ffe004 */
[----:B------:R-:W-:-:S09]  /*1620*/  IADD3.X R6, R6, RZ, R17, P0, P1 ;  /* 0x000000ff06067210 */ /* 0x000fd200007e2411 */
.L_x_6379:
[----:B------:R-:W-:Y:S05]  /*1630*/  BSYNC B1 ;  /* 0x0000000000017941 */ /* 0x000fea0003800000 */
.L_x_6378:
[----:B------:R-:W-:Y:S01]  /*1640*/  LEA R9, R11, 0x3, 0x2 ;  /* 0x000000030b097811 */ /* 0x000fe200078e10ff */
[----:B------:R-:W-:Y:S01]  /*1650*/  ULDC UR4, c[0x0][0x5e4] ;  /* 0x0001790000047ab9 */ /* 0x000fe20000000800 */
[----:B------:R-:W-:Y:S01]  /*1660*/  IADD3 R4, P3, R5, R10, RZ ;  /* 0x0000000a05047210 */ /* 0x000fe20007f7e0ff */
[----:B------:R-:W-:Y:S01]  /*1670*/  BSSY B1, `(.L_x_6384) ;  /* 0x000002e000017945 */ /* 0x000fe20003800000 */
[----:B------:R-:W-:Y:S02]  /*1680*/  ISETP.GE.U32.AND P2, PT, R9, R8, PT ;  /* 0x000000080900720c */ /* 0x000fe40003f46070 */
[----:B------:R-:W-:Y:S02]  /*1690*/  IADD3.X R5, R6, UR4, RZ, P3, !PT ;  /* 0x0000000406057c10 */ /* 0x000fe40009ffe4ff */
[----:B------:R-:W-:Y:S02]  /*16a0*/  ISETP.NE.AND P0, PT, RZ, UR28, PT ;  /* 0x0000001cff007c0c */ /* 0x000fe4000bf05270 */
[----:B------:R-:W-:-:S02]  /*16b0*/  ISETP.NE.AND P1, PT, R3, RZ, PT ;  /* 0x000000ff0300720c */ /* 0x000fc40003f25270 */
[C---:B------:R-:W-:Y:S02]  /*16c0*/  PRMT R9, R12.reuse, 0x7610, R9 ;  /* 0x000076100c097816 */ /* 0x040fe40000000009 */
[----:B------:R-:W-:-:S03]  /*16d0*/  PRMT R10, R12, 0x7610, R10 ;  /* 0x000076100c0a7816 */ /* 0x000fc6000000000a */
[----:B------:R-:W-:Y:S06]  /*16e0*/  @P2 BRA `(.L_x_6385) ;  /* 0x0000000000982947 */ /* 0x000fec0003800000 */
[C---:B------:R-:W-:Y:S02]  /*16f0*/  PRMT R10, R9.reuse, 0x7610, R10 ;  /* 0x00007610090a7816 */ /* 0x040fe4000000000a */
[----:B------:R-:W-:-:S07]  /*1700*/  PRMT R12, R9, 0x7610, R12 ;  /* 0x00007610090c7816 */ /* 0x000fce000000000c */
.L_x_6386:
[----:B------:R-:W-:Y:S01]  /*1710*/  IMAD.WIDE.U32 R16, R11, 0x4, R4 ;  /* 0x000000040b107825 */ /* 0x000fe200078e0004 */
[----:B------:R-:W-:-:S05]  /*1720*/  ULDC UR4, c[0x0][0x220] ;  /* 0x0000880000047ab9 */ /* 0x000fca0000000800 */
[----:B------:R0:W2:Y:S01]  /*1730*/  LDG.E R16, desc[UR36][R16.64] ;  /* 0x0000002410107981 */ /* 0x0000a2000c1e1900 */
[----:B------:R-:W-:Y:S01]  /*1740*/  VIADD R11, R11, UR4 ;  /* 0x000000040b0b7c36 */ /* 0x000fe20008000000 */
[----:B------:R-:W-:Y:S02]  /*1750*/  LOP3.LUT R12, R12, 0xffff, RZ, 0xc0, !PT ;  /* 0x0000ffff0c0c7812 */ /* 0x000fe400078ec0ff */
[----:B------:R-:W-:Y:S02]  /*1760*/  LOP3.LUT R10, R10, 0xffff, RZ, 0xc0, !PT ;  /* 0x0000ffff0a0a7812 */ /* 0x000fe400078ec0ff */
[----:B------:R-:W-:Y:S02]  /*1770*/  LEA R19, R11, 0x3, 0x2 ;  /* 0x000000030b137811 */ /* 0x000fe400078e10ff */
[----:B------:R-:W-:Y:S02]  /*1780*/  PRMT R12, R12, 0x8880, RZ ;  /* 0x000088800c0c7816 */ /* 0x000fe400000000ff */
[----:B------:R-:W-:-:S02]  /*1790*/  ISETP.GE.U32.AND P2, PT, R19, R8, PT ;  /* 0x000000081300720c */ /* 0x000fc40003f46070 */
[----:B------:R-:W-:Y:S02]  /*17a0*/  LOP3.LUT R9, R9, 0xffff, RZ, 0xc0, !PT ;  /* 0x0000ffff09097812 */ /* 0x000fe400078ec0ff */
[----:B------:R-:W-:Y:S02]  /*17b0*/  LOP3.LUT R7, R7, 0xffff, RZ, 0xc0, !PT ;  /* 0x0000ffff07077812 */ /* 0x000fe400078ec0ff */
[----:B0-----:R-:W-:Y:S02]  /*17c0*/  PRMT R17, R9, 0x8880, RZ ;  /* 0x0000888009117816 */ /* 0x001fe400000000ff */
[----:B------:R-:W-:Y:S02]  /*17d0*/  PRMT R7, R7, 0x8880, RZ ;  /* 0x0000888007077816 */ /* 0x000fe400000000ff */
[C---:B--2---:R-:W-:Y:S02]  /*17e0*/  PRMT R6, R16.reuse, 0x7770, RZ ;  /* 0x0000777010067816 */ /* 0x044fe400000000ff */
[----:B------:R-:W-:-:S02]  /*17f0*/  PRMT R13, R16, 0x7771, RZ ;  /* 0x00007771100d7816 */ /* 0x000fc400000000ff */
[C---:B------:R-:W-:Y:S02]  /*1800*/  PRMT R18, R16.reuse, 0x7772, RZ ;  /* 0x0000777210127816 */ /* 0x040fe400000000ff */
[----:B------:R-:W-:Y:S02]  /*1810*/  PRMT R19, R16, 0x7773, RZ ;  /* 0x0000777310137816 */ /* 0x000fe400000000ff */
[----:B------:R-:W-:Y:S02]  /*1820*/  ISETP.NE.AND P3, PT, R6, RZ, PT ;  /* 0x000000ff0600720c */ /* 0x000fe40003f65270 */
[----:B------:R-:W-:Y:S02]  /*1830*/  ISETP.NE.AND P4, PT, R13, RZ, PT ;  /* 0x000000ff0d00720c */ /* 0x000fe40003f85270 */
[----:B------:R-:W-:Y:S02]  /*1840*/  ISETP.NE.AND P5, PT, R18, RZ, PT ;  /* 0x000000ff1200720c */ /* 0x000fe40003fa5270 */
[----:B------:R-:W-:-:S02]  /*1850*/  ISETP.NE.AND P6, PT, R19, RZ, PT ;  /* 0x000000ff1300720c */ /* 0x000fc40003fc5270 */
[----:B------:R-:W-:Y:S01]  /*1860*/  PRMT R13, R10, 0x8880, RZ ;  /* 0x000088800a0d7816 */ /* 0x000fe200000000ff */
[----:B------:R-:W-:Y:S01]  /*1870*/  IMAD.MOV.U32 R10, RZ, RZ, R12 ;  /* 0x000000ffff0a7224 */ /* 0x000fe200078e000c */
        /* <DEDUP_REMOVED lines=13> */
.L_x_6385:
[----:B------:R-:W-:Y:S05]  /*1950*/  BSYNC B1 ;  /* 0x0000000000017941 */ /* 0x000fea0003800000 */
.L_x_6384:
[----:B------:R-:W-:Y:S01]  /*1960*/  BSSY B1, `(.L_x_6387) ;  /* 0x0000008000017945 */ /* 0x000fe20003800000 */
[----:B------:R-:W-:-:S03]  /*1970*/  PRMT R6, RZ, 0x7610, R6 ;  /* 0x00007610ff067816 */ /* 0x000fc60000000006 */
[----:B------:R-:W-:Y:S05]  /*1980*/  @P0 BRA P1, `(.L_x_6388) ;  /* 0x0000000000140947 */ /* 0x000fea0000800000 */
[----:B------:R-:W-:Y:S02]  /*1990*/  ISETP.NE.AND P0, PT, RZ, UR29, PT ;  /* 0x0000001dff007c0c */ /* 0x000fe4000bf05270 */
[----:B------:R-:W-:-:S11]  /*19a0*/  MOV R6, 0x1 ;  /* 0x0000000100067802 */ /* 0x000fd60000000f00 */
[----:B------:R-:W-:-:S04]  /*19b0*/  @P0 ISETP.NE.AND P1, PT, R0, RZ, PT ;  /* 0x000000ff0000020c */ /* 0x000fc80003f25270 */
[----:B------:R-:W-:-:S04]  /*19c0*/  @P0 SEL R0, RZ, 0x1, P1 ;  /* 0x00000001ff000807 */ /* 0x000fc80000800000 */
[----:B------:R-:W-:-:S07]  /*19d0*/  @P0 PRMT R6, R0, 0x7610, R6 ;  /* 0x0000761000060816 */ /* 0x000fce0000000006 */
.L_x_6388:
[----:B------:R-:W-:Y:S05]  /*19e0*/  BSYNC B1 ;  /* 0x0000000000017941 */ /* 0x000fea0003800000 */
.L_x_6387:
        /* <DEDUP_REMOVED lines=11> */
[----:B------:R-:W-:-:S04]  /*1aa0*/  LOP3.LUT R7, R7, 0xffff, RZ, 0xc0, !PT ;  /* 0x0000ffff07077812 */ /* 0x000fc800078ec0ff */
[----:B------:R-:W-:Y:S02]  /*1ab0*/  PRMT R7, R7, 0x8880, RZ ;  /* 0x0000888007077816 */ /* 0x000fe400000000ff */
[----:B--2---:R-:W-:-:S04]  /*1ac0*/  ISETP.NE.AND P0, PT, R4, RZ, PT ;  /* 0x000000ff0400720c */ /* 0x004fc80003f05270 */
[----:B------:R-:W-:-:S04]  /*1ad0*/  SEL R0, RZ, 0xffffffff, !P0 ;  /* 0xffffffffff007807 */ /* 0x000fc80004000000 */
[----:B------:R-:W-:-:S04]  /*1ae0*/  ISETP.NE.AND P0, PT, R7, R0, PT ;  /* 0x000000000700720c */ /* 0x000fc80003f05270 */
[----:B------:R-:W-:-:S09]  /*1af0*/  SEL R7, RZ, 0x1, !P0 ;  /* 0x00000001ff077807 */ /* 0x000fd20004000000 */
.L_x_6390:
[----:B------:R-:W-:Y:S05]  /*1b00*/  BSYNC B1 ;  /* 0x0000000000017941 */ /* 0x000fea0003800000 */
.L_x_6389:
[----:B------:R-:W-:Y:S02]  /*1b10*/  LOP3.LUT R12, R12, 0xffff, RZ, 0xc0, !PT ;  /* 0x0000ffff0c0c7812 */ /* 0x000fe400078ec0ff */
[----:B------:R-:W-:Y:S02]  /*1b20*/  LOP3.LUT R10, R10, 0xffff, RZ, 0xc0, !PT ;  /* 0x0000ffff0a0a7812 */ /* 0x000fe400078ec0ff */
[----:B------:R-:W-:Y:S02]  /*1b30*/  PRMT R0, R12, 0x8880, RZ ;  /* 0x000088800c007816 */ /* 0x000fe400000000ff */
[----:B------:R-:W-:Y:S02]  /*1b40*/  LOP3.LUT R7, R7, 0xffff, RZ, 0xc0, !PT ;  /* 0x0000ffff07077812 */ /* 0x000fe400078ec0ff */
[----:B------:R-:W-:Y:S01]  /*1b50*/  PRMT R10, R10, 0x8880, RZ ;  /* 0x000088800a0a7816 */ /* 0x000fe200000000ff */
[----:B------:R-:W-:Y:S01]  /*1b60*/  IMAD.MOV R4, RZ, RZ, -R0 ;  /* 0x000000ffff047224 */ /* 0x000fe200078e0a00 */
[----:B------:R-:W-:-:S02]  /*1b70*/  PRMT R5, R7, 0x8880, RZ ;  /* 0x0000888007057816 */ /* 0x000fc400000000ff */
[----:B------:R-:W-:Y:S02]  /*1b80*/  MOV R0, R10 ;  /* 0x0000000a00007202 */ /* 0x000fe40000000f00 */
[----:B------:R-:W-:Y:S02]  /*1b90*/  ISETP.NE.AND P0, PT, R5, R4, PT ;  /* 0x000000040500720c */ /* 0x000fe40003f05270 */
[----:B------:R-:W-:Y:S01]  /*1ba0*/  LOP3.LUT R9, R9, 0xffff, RZ, 0xc0, !PT ;  /* 0x0000ffff09097812 */ /* 0x000fe200078ec0ff */
[----:B------:R-:W-:Y:S01]  /*1bb0*/  IMAD.MOV R5, RZ, RZ, -R0 ;  /* 0x000000ffff057224 */ /* 0x000fe200078e0a00 */
[----:B------:R-:W-:Y:S02]  /*1bc0*/  SEL R0, RZ, 0x1, !P0 ;  /* 0x00000001ff007807 */ /* 0x000fe40004000000 */
[----:B------:R-:W-:Y:S02]  /*1bd0*/  PRMT R4, R9, 0x8880, RZ ;  /* 0x0000888009047816 */ /* 0x000fe400000000ff */
[----:B------:R-:W-:-:S03]  /*1be0*/  ISETP.NE.AND P0, PT, R0, R5, PT ;  /* 0x000000050000720c */ /* 0x000fc60003f05270 */
[----:B------:R-:W-:Y:S01]  /*1bf0*/  IMAD.MOV R5, RZ, RZ, -R4 ;  /* 0x000000ffff057224 */ /* 0x000fe200078e0a04 */
[----:B------:R-:W-:-:S04]  /*1c00*/  SEL R0, RZ, 0x1, !P0 ;  /* 0x00000001ff007807 */ /* 0x000fc80004000000 */
[----:B------:R-:W-:-:S04]  /*1c10*/  ISETP.NE.AND P0, PT, R0, R5, PT ;  /* 0x000000050000720c */ /* 0x000fc80003f05270 */
[----:B------:R-:W-:Y:S01]  /*1c20*/  SEL R17, RZ, 0x1, !P0 ;  /* 0x00000001ff117807 */ /* 0x000fe20004000000 */
[----:B------:R-:W-:Y:S08]  /*1c30*/  BRA `(.L_x_6376) ;  /* 0x000000a000cc7947 */ /* 0x000ff00003800000 */
.L_x_6377:
[----:B------:R-:W0:Y:S08]  /*1c40*/  LDC R13, c[0x0][0x254] ;  /* 0x00009500ff0d7b82 */ /* 0x000e300000000800 */
[----:B------:R-:W1:Y:S01]  /*1c50*/  LDC R19, c[0x0][0x384] ;  /* 0x0000e100ff137b82 */ /* 0x000e620000000800 */
[----:B0-----:R-:W-:Y:S02]  /*1c60*/  ISETP.NE.AND P0, PT, R13, 0x1, PT ;  /* 0x000000010d00780c */ /* 0x001fe40003f05270 */
[----:B-1----:R-:W-:-:S13]  /*1c70*/  ISETP.EQ.AND P1, PT, R19, 0x1, PT ;  /* 0x000000011300780c */ /* 0x002fda0003f22270 */
[----:B------:R-:W-:Y:S05]  /*1c80*/  @!P0 BRA P1, `(.L_x_6391) ;  /* 0x0000009800348947 */ /* 0x000fea0000800000 */
[----:B------:R-:W-:Y:S01]  /*1c90*/  ULDC UR5, c[0x0][0x220] ;  /* 0x0000880000057ab9 */ /* 0x000fe20000000800 */
[----:B------:R-:W-:Y:S01]  /*1ca0*/  ULDC.U8 UR4, c[0x0][0x211] ;  /* 0x0000844000047ab9 */ /* 0x000fe20000000000 */
[----:B------:R-:W-:Y:S01]  /*1cb0*/  MOV R7, UR5 ;  /* 0x0000000500077c02 */ /* 0x000fe20008000f00 */
        /* <DEDUP_REMOVED lines=16> */
.L_x_6400:
        /* <DEDUP_REMOVED lines=285> */
.L_x_6396:
        /* <DEDUP_REMOVED lines=8> */
[----:B-1----:R-:W-:Y:S01]  /*3010*/  IMAD.MOV.U32 R16, RZ, RZ, RZ ;  /* 0x000000ffff107224 */ /* 0x002fe200078e00ff */
[----:B0-----:R-:W-:Y:S01]  /*3020*/  ISETP.NE.AND P1, PT, R12, 0x2, PT ;  /* 0x000000020c00780c */ /* 0x001fe20003f25270 */
[----:B------:R-:W-:Y:S02]  /*3030*/  IMAD.MOV.U32 R17, RZ, RZ, R8 ;  /* 0x000000ffff117224 */ /* 0x000fe400078e0008 */
        /* <DEDUP_REMOVED lines=230> */
.L_x_6397:
[----:B-1----:R-:W-:-:S04]  /*3ea0*/  IADD3 R16, P1, P2, R20, UR38, R5 ;  /* 0x0000002614107c10 */ /* 0x002fc8000fa3e005 */
[----:B------:R-:W-:-:S05]  /*3eb0*/  IADD3.X R17, RZ, UR39, R6, P1, P2 ;  /* 0x00000027ff117c10 */ /* 0x000fca0008fe4406 */
[----:B------:R1:W5:Y:S01]  /*3ec0*/  LDG.E.U8 R13, desc[UR36][R16.64] ;  /* 0x00000024100d7981 */ /* 0x000362000c1e1100 */
[----:B------:R-:W-:Y:S01]  /*3ed0*/  IMAD.IADD R21, R8, 0x1, R7 ;  /* 0x0000000108157824 */ /* 0x000fe200078e0207 */
[----:B------:R-:W-:Y:S01]  /*3ee0*/  MOV R20, RZ ;  /* 0x000000ff00147202 */ /* 0x000fe20000000f00 */
[----:B------:R-:W-:Y:S01]  /*3ef0*/  IMAD.MOV.U32 R8, RZ, RZ, RZ ;  /* 0x000000ffff087224 */ /* 0x000fe200078e00ff */
[----:B------:R-:W-:Y:S06]  /*3f00*/  @!P0 BRA `(.L_x_6398) ;  /* 0x0000000c00cc8947 */ /* 0x000fec0003800000 */
[----:B------:R-:W-:Y:S01]  /*3f10*/  IMAD.MOV.U32 R20, RZ, RZ, RZ ;  /* 0x000000ffff147224 */ /* 0x000fe200078e00ff */
[----:B------:R-:W-:Y:S01]  /*3f20*/  ULDC.64 UR34, c[0x0][0x260] ;  /* 0x0000980000227ab9 */ /* 0x000fe20000000a00 */
[----:B0-----:R-:W-:Y:S02]  /*3f30*/  ISETP.NE.AND P1, PT, R12, 0x2, PT ;  /* 0x000000020c00780c */ /* 0x001fe40003f25270 */
[----:B-1----:R-:W-:-:S05]  /*3f40*/  IMAD.HI.U32 R16, R21, UR31, R20 ;  /* 0x0000001f15107c27 */ /* 0x002fca000f8e0014 */
[----:B------:R-:W-:Y:S01]  /*3f50*/  SHF.R.U32.HI R17, RZ, UR34, R16 ;  /* 0x00000022ff117c19 */ /* 0x000fe20008011610 */
[----:B------:R-:W-:-:S04]  /*3f60*/  IMAD.MOV.U32 R16, RZ, RZ, RZ ;  /* 0x000000ffff107224 */ /* 0x000fc800078e00ff */
[C---:B------:R-:W-:Y:S01]  /*3f70*/  IMAD.HI.U32 R19, R17.reuse, UR32, R16 ;  /* 0x0000002011137c27 */ /* 0x040fe2000f8e0010 */
[----:B------:R-:W-:-:S04]  /*3f80*/  IADD3 R16, -R17, RZ, RZ ;  /* 0x000000ff11107210 */ /* 0x000fc80007ffe1ff */
        /* <DEDUP_REMOVED lines=235> */
.L_x_6398:
[----:B-1----:R-:W-:-:S04]  /*4e40*/  IADD3 R16, P1, P2, R20, UR38, R5 ;  /* 0x0000002614107c10 */ /* 0x002fc8000fa3e005 */
[----:B------:R-:W-:-:S05]  /*4e50*/  IADD3.X R17, RZ, UR39, R6, P1, P2 ;  /* 0x00000027ff117c10 */ /* 0x000fca0008fe4406 */
[----:B------:R1:W5:Y:S01]  /*4e60*/  LDG.E.U8 R20, desc[UR36][R16.64] ;  /* 0x0000002410147981 */ /* 0x000362000c1e1100 */
[----:B------:R-:W-:Y:S01]  /*4e70*/  IMAD.IADD R21, R21, 0x1, R7 ;  /* 0x0000000115157824 */ /* 0x000fe200078e0207 */
[----:B------:R-:W-:Y:S06]  /*4e80*/  @!P0 BRA `(.L_x_6399) ;  /* 0x0000000c00d08947 */ /* 0x000fec0003800000 */
[----:B-1----:R-:W-:Y:S01]  /*4e90*/  MOV R17, R21 ;  /* 0x0000001500117202 */ /* 0x002fe20000000f00 */
        /* <DEDUP_REMOVED lines=243> */
.L_x_6399:
[----:B-1----:R-:W-:Y:S01]  /*5dd0*/  IADD3 R16, P1, P2, R8, UR38, R5 ;  /* 0x0000002608107c10 */ /* 0x002fe2000fa3e005 */
[----:B------:R-:W-:-:S03]  /*5de0*/  ULDC UR4, c[0x0][0x218] ;  /* 0x0000860000047ab9 */ /* 0x000fc60000000800 */
[----:B------:R-:W-:-:S05]  /*5df0*/  IADD3.X R17, RZ, UR39, R6, P1, P2 ;  /* 0x00000027ff117c10 */ /* 0x000fca0008fe4406 */
[----:B------:R-:W2:Y:S01]  /*5e00*/  LDG.E.U8 R16, desc[UR36][R16.64] ;  /* 0x0000002410107981 */ /* 0x000ea2000c1e1100 */
[----:B------:R-:W-:Y:S02]  /*5e10*/  LOP3.LUT R0, R0, 0xffff, RZ, 0xc0, !PT ;  /* 0x0000ffff00007812 */ /* 0x000fe400078ec0ff */
[----:B------:R-:W-:Y:S02]  /*5e20*/  LOP3.LUT R9, R9, 0xffff, RZ, 0xc0, !PT ;  /* 0x0000ffff09097812 */ /* 0x000fe400078ec0ff */
[----:B-----5:R-:W-:Y:S02]  /*5e30*/  ISETP.NE.AND P1, PT, R4, RZ, PT ;  /* 0x000000ff0400720c */ /* 0x020fe40003f25270 */
[----:B------:R-:W-:Y:S02]  /*5e40*/  ISETP.NE.AND P2, PT, R13, RZ, PT ;  /* 0x000000ff0d00720c */ /* 0x000fe40003f45270 */
[----:B------:R-:W-:Y:S02]  /*5e50*/  PRMT R8, R0, 0x8880, RZ ;  /* 0x0000888000087816 */ /* 0x000fe400000000ff */
[----:B------:R-:W-:-:S02]  /*5e60*/  PRMT R13, R9, 0x8880, RZ ;  /* 0x00008880090d7816 */ /* 0x000fc400000000ff */
[----:B------:R-:W-:Y:S02]  /*5e70*/  SEL R0, RZ, 0xffffffff, !P1 ;  /* 0xffffffffff007807 */ /* 0x000fe40004800000 */
[----:B------:R-:W-:Y:S02]  /*5e80*/  SEL R4, RZ, 0xffffffff, !P2 ;  /* 0xffffffffff047807 */ /* 0x000fe40005000000 */
[----:B------:R-:W-:Y:S01]  /*5e90*/  MOV R9, R8 ;  /* 0x0000000800097202 */ /* 0x000fe20000000f00 */
[----:B------:R-:W-:Y:S01]  /*5ea0*/  IMAD.IADD R8, R21, 0x1, R7 ;  /* 0x0000000115087824 */ /* 0x000fe200078e0207 */
[----:B------:R-:W-:Y:S02]  /*5eb0*/  LOP3.LUT R10, R10, 0xffff, RZ, 0xc0, !PT ;  /* 0x0000ffff0a0a7812 */ /* 0x000fe400078ec0ff */
[----:B------:R-:W-:Y:S02]  /*5ec0*/  ISETP.NE.AND P3, PT, R20, RZ, PT ;  /* 0x000000ff1400720c */ /* 0x000fe40003f65270 */
[----:B------:R-:W-:-:S02]  /*5ed0*/  ISETP.NE.AND P5, PT, R9, R0, PT ;  /* 0x000000000900720c */ /* 0x000fc40003fa5270 */
[----:B------:R-:W-:Y:S01]  /*5ee0*/  ISETP.NE.AND P6, PT, R13, R4, PT ;  /* 0x000000040d00720c */ /* 0x000fe20003fc5270 */
[----:B------:R-:W-:Y:S01]  /*5ef0*/  IMAD R13, R7, 0x3, R8 ;  /* 0x00000003070d7824 */ /* 0x000fe200078e0208 */
[----:B------:R-:W-:Y:S02]  /*5f00*/  PRMT R9, R10, 0x8880, RZ ;  /* 0x000088800a097816 */ /* 0x000fe400000000ff */
[----:B------:R-:W-:Y:S02]  /*5f10*/  LOP3.LUT R11, R11, 0xffff, RZ, 0xc0, !PT ;  /* 0x0000ffff0b0b7812 */ /* 0x000fe400078ec0ff */
[----:B------:R-:W-:Y:S02]  /*5f20*/  SEL R4, RZ, 0xffffffff, !P3 ;  /* 0xffffffffff047807 */ /* 0x000fe40005800000 */
[----:B------:R-:W-:Y:S02]  /*5f30*/  SEL R0, RZ, 0x1, !P5 ;  /* 0x00000001ff007807 */ /* 0x000fe40006800000 */
[----:B------:R-:W-:-:S02]  /*5f40*/  PRMT R11, R11, 0x8880, RZ ;  /* 0x000088800b0b7816 */ /* 0x000fc400000000ff */
[----:B------:R-:W-:Y:S01]  /*5f50*/  ISETP.NE.AND P5, PT, R9, R4, PT ;  /* 0x000000040900720c */ /* 0x000fe20003fa5270 */
[----:B------:R-:W-:Y:S01]  /*5f60*/  IMAD.U32 R4, RZ, RZ, UR4 ;  /* 0x00000004ff047e24 */ /* 0x000fe2000f8e00ff */
[----:B------:R-:W-:Y:S02]  /*5f70*/  SEL R9, RZ, 0x1, !P6 ;  /* 0x00000001ff097807 */ /* 0x000fe40007000000 */
[----:B--2---:R-:W-:-:S04]  /*5f80*/  ISETP.NE.AND P4, PT, R16, RZ, PT ;  /* 0x000000ff1000720c */ /* 0x004fc80003f85270 */
[----:B------:R-:W-:-:S04]  /*5f90*/  SEL R10, RZ, 0xffffffff, !P4 ;  /* 0xffffffffff0a7807 */ /* 0x000fc80006000000 */
[----:B------:R-:W-:Y:S02]  /*5fa0*/  ISETP.NE.AND P6, PT, R11, R10, PT ;  /* 0x0000000a0b00720c */ /* 0x000fe40003fc5270 */
[----:B------:R-:W-:Y:S02]  /*5fb0*/  SEL R10, RZ, 0x1, !P5 ;  /* 0x00000001ff0a7807 */ /* 0x000fe40006800000 */
[----:B------:R-:W-:Y:S02]  /*5fc0*/  ISETP.GE.U32.AND P5, PT, R13, R4, PT ;  /* 0x000000040d00720c */ /* 0x000fe40003fa6070 */
[----:B------:R-:W-:-:S11]  /*5fd0*/  SEL R11, RZ, 0x1, !P6 ;  /* 0x00000001ff0b7807 */ /* 0x000fd60007000000 */
[----:B------:R-:W-:Y:S05]  /*5fe0*/  @!P5 BRA `(.L_x_6400) ;  /* 0xffffffbc0074d947 */ /* 0x000fea000383ffff */
[----:B------:R-:W-:Y:S05]  /*5ff0*/  BSYNC B2 ;  /* 0x0000000000027941 */ /* 0x000fea0003800000 */
.L_x_6395:
[----:B------:R-:W-:Y:S02]  /*6000*/  SEL R23, RZ, 0x1, !P1 ;  /* 0x00000001ff177807 */ /* 0x000fe40004800000 */
[----:B------:R-:W-:Y:S02]  /*6010*/  SEL R22, RZ, 0x1, !P2 ;  /* 0x00000001ff167807 */ /* 0x000fe40005000000 */
[----:B------:R-:W-:Y:S02]  /*6020*/  SEL R21, RZ, 0x1, !P3 ;  /* 0x00000001ff157807 */ /* 0x000fe40005800000 */
[----:B------:R-:W-:-:S07]  /*6030*/  SEL R18, RZ, 0x1, !P4 ;  /* 0x00000001ff127807 */ /* 0x000fce0006000000 */
.L_x_6394:
[----:B------:R-:W-:Y:S05]  /*6040*/  BSYNC B1 ;  /* 0x0000000000017941 */ /* 0x000fea0003800000 */
.L_x_6393:
        /* <DEDUP_REMOVED lines=276> */
[----:B------:R-:W-:Y:S02]  /*7190*/  IMAD R19, R16, UR4, R19 ;  /* 0x0000000410137c24 */ /* 0x000fe4000f8e0213 */
[----:B------:R-:W-:-:S05]  /*71a0*/  @P2 IADD3 R13, -R13, RZ, RZ ;  /* 0x000000ff0d0d2210 */ /* 0x000fca0007ffe1ff */
[----:B------:R-:W-:-:S04]  /*71b0*/  @P2 IMAD R12, R12, R13, R17 ;  /* 0x0000000d0c0c2224 */ /* 0x000fc800078e0211 */
[----:B--2---:R-:W-:-:S07]  /*71c0*/  @P2 IMAD R19, R12, R24, R19 ;  /* 0x000000180c132224 */ /* 0x004fce00078e0213 */
.L_x_6403:
[----:B------:R-:W0:Y:S02]  /*71d0*/  LDC.64 R16, c[0x0][0x5e0] ;  /* 0x00017800ff107b82 */ /* 0x000e240000000a00 */
        /* <DEDUP_REMOVED lines=271> */
[----:B------:R-:W-:-:S04]  /*82d0*/  IMAD.MOV R28, RZ, RZ, -R27 ;  /* 0x000000ffff1c7224 */ /* 0x000fc800078e0a1b */
[----:B------:R-:W-:Y:S01]  /*82e0*/  IMAD R28, R28, UR4, R29 ;  /* 0x000000041c1c7c24 */ /* 0x000fe2000f8e021d */
[----:B------:R-:W-:Y:S01]  /*82f0*/  ULDC UR4, c[0x0][0x3e0] ;  /* 0x0000f80000047ab9 */ /* 0x000fe20000000800 */
[----:B------:R-:W1:Y:S02]  /*8300*/  @P2 LDC R22, c[0x0][0x3e4] ;  /* 0x0000f900ff162b82 */ /* 0x000e640000000800 */
[----:B------:R-:W-:Y:S02]  /*8310*/  IMAD R19, R28, UR4, R19 ;  /* 0x000000041c137c24 */ /* 0x000fe4000f8e0213 */
[----:B0-----:R-:W-:-:S04]  /*8320*/  @P2 IMAD.HI.U32 R13, R27, R13, R26 ;  /* 0x0000000d1b0d2227 */ /* 0x001fc800078e001a */
[----:B------:R-:W0:Y:S02]  /*8330*/  @P2 LDC R26, c[0x0][0x380] ;  /* 0x0000e000ff1a2b82 */ /* 0x000e240000000800 */
[----:B0-----:R-:W-:-:S05]  /*8340*/  @P2 SHF.R.U32.HI R13, RZ, R26, R13 ;  /* 0x0000001aff0d2219 */ /* 0x001fca000001160d */
[----:B------:R-:W-:-:S04]  /*8350*/  @P2 IMAD.MOV R13, RZ, RZ, -R13 ;  /* 0x000000ffff0d2224 */ /* 0x000fc800078e0a0d */
[----:B------:R-:W-:-:S04]  /*8360*/  @P2 IMAD R12, R12, R13, R27 ;  /* 0x0000000d0c0c2224 */ /* 0x000fc800078e021b */
[----:B-1----:R-:W-:-:S07]  /*8370*/  @P2 IMAD R19, R12, R22, R19 ;  /* 0x000000160c132224 */ /* 0x002fce00078e0213 */
.L_x_6404:
        /* <DEDUP_REMOVED lines=278> */
[----:B-1----:R-:W-:-:S05]  /*94e0*/  @P2 SHF.R.U32.HI R13, RZ, R21, R13 ;  /* 0x00000015ff0d2219 */ /* 0x002fca000001160d */
[----:B------:R-:W-:-:S04]  /*94f0*/  @P2 IMAD.MOV R13, RZ, RZ, -R13 ;  /* 0x000000ffff0d2224 */ /* 0x000fc800078e0a0d */
[----:B------:R-:W-:-:S04]  /*9500*/  @P2 IMAD R12, R12, R13, R27 ;  /* 0x0000000d0c0c2224 */ /* 0x000fc800078e021b */
[----:B0-----:R-:W-:-:S07]  /*9510*/  @P2 IMAD R19, R12, R26, R19 ;  /* 0x0000001a0c132224 */ /* 0x001fce00078e0213 */
.L_x_6405:
        /* <DEDUP_REMOVED lines=272> */
[----:B------:R-:W-:-:S04]  /*a620*/  IMAD.MOV R12, RZ, RZ, -R27 ;  /* 0x000000ffff0c7224 */ /* 0x000fc800078e0a1b */
[----:B------:R-:W-:Y:S01]  /*a630*/  IMAD R13, R12, UR4, R13 ;  /* 0x000000040c0d7c24 */ /* 0x000fe2000f8e020d */
[----:B------:R-:W-:Y:S02]  /*a640*/  ULDC UR4, c[0x0][0x3e0] ;  /* 0x0000f80000047ab9 */ /* 0x000fe40000000800 */
[----:B------:R-:W2:Y:S01]  /*a650*/  @P1 LDC R25, c[0x0][0x3e4] ;  /* 0x0000f900ff191b82 */ /* 0x000ea20000000800 */
[----:B------:R-:W-:Y:S02]  /*a660*/  IMAD R24, R13, UR4, R24 ;  /* 0x000000040d187c24 */ /* 0x000fe4000f8e0218 */
[----:B0-----:R-:W-:-:S05]  /*a670*/  @P1 IMAD.HI.U32 R19, R27, R19, R26 ;  /* 0x000000131b131227 */ /* 0x001fca00078e001a */
[----:B-1----:R-:W-:-:S04]  /*a680*/  @P1 SHF.R.U32.HI R19, RZ, R20, R19 ;  /* 0x00000014ff131219 */ /* 0x002fc80000011613 */
[----:B------:R-:W-:-:S05]  /*a690*/  @P1 IADD3 R19, -R19, RZ, RZ ;  /* 0x000000ff13131210 */ /* 0x000fca0007ffe1ff */
[----:B------:R-:W-:-:S04]  /*a6a0*/  @P1 IMAD R18, R18, R19, R27 ;  /* 0x0000001312121224 */ /* 0x000fc800078e021b */
[----:B--2---:R-:W-:-:S07]  /*a6b0*/  @P1 IMAD R24, R18, R25, R24 ;  /* 0x0000001912181224 */ /* 0x004fce00078e0218 */
.L_x_6406:
[----:B------:R-:W-:-:S04]  /*a6c0*/  IADD3 R16, P1, P2, R24, R16, R5 ;  /* 0x0000001018107210 */ /* 0x000fc80007a3e005 */
[----:B------:R-:W-:-:S05]  /*a6d0*/  IADD3.X R17, RZ, R17, R6, P1, P2 ;  /* 0x00000011ff117210 */ /* 0x000fca0000fe4406 */
[----:B------:R-:W2:Y:S02]  /*a6e0*/  LDG.E.U8 R16, desc[UR36][R16.64] ;  /* 0x0000002410107981 */ /* 0x000ea4000c1e1100 */
[----:B--2---:R-:W-:-:S04]  /*a6f0*/  ISETP.NE.AND P1, PT, R16, RZ, PT ;  /* 0x000000ff1000720c */ /* 0x004fc80003f25270 */
[----:B------:R-:W-:-:S09]  /*a700*/  SEL R18, RZ, 0x1, !P1 ;  /* 0x00000001ff127807 */ /* 0x000fd20004800000 */
.L_x_6402:
[----:B------:R-:W-:Y:S05]  /*a710*/  BSYNC B1 ;  /* 0x0000000000017941 */ /* 0x000fea0003800000 */
.L_x_6401:
[----:B------:R-:W-:Y:S04]  /*a720*/  BSSY B1, `(.L_x_6407) ;  /* 0x0000029000017945 */ /* 0x000fe80003800000 */
[----:B------:R-:W-:Y:S05]  /*a730*/  @P0 BRA `(.L_x_6408) ;  /* 0x00000000009c0947 */ /* 0x000fea0003800000 */
[----:B------:R-:W-:Y:S01]  /*a740*/  IMAD.IADD R8, R8, 0x1, R7 ;  /* 0x0000000108087824 */ /* 0x000fe200078e0207 */
[----:B------:R-:W-:Y:S02]  /*a750*/  LOP3.LUT R23, R23, 0xffff, RZ, 0xc0, !PT ;  /* 0x0000ffff17177812 */ /* 0x000fe400078ec0ff */
[----:B------:R-:W-:Y:S02]  /*a760*/  LOP3.LUT R0, R0, 0xffff, RZ, 0xc0, !PT ;  /* 0x0000ffff00007812 */ /* 0x000fe400078ec0ff */
[----:B------:R-:W-:Y:S02]  /*a770*/  ISETP.GE.U32.AND P1, PT, R8, R4, PT ;  /* 0x000000040800720c */ /* 0x000fe40003f26070 */
[----:B------:R-:W-:Y:S02]  /*a780*/  PRMT R5, R23, 0x8880, RZ ;  /* 0x0000888017057816 */ /* 0x000fe400000000ff */
[----:B------:R-:W-:-:S03]  /*a790*/  PRMT R0, R0, 0x8880, RZ ;  /* 0x0000888000007816 */ /* 0x000fc600000000ff */
[----:B------:R-:W-:-:S05]  /*a7a0*/  IMAD.MOV R5, RZ, RZ, -R5 ;  /* 0x000000ffff057224 */ /* 0x000fca00078e0a05 */
[----:B------:R-:W-:-:S04]  /*a7b0*/  ISETP.NE.AND P0, PT, R0, R5, PT ;  /* 0x000000050000720c */ /* 0x000fc80003f05270 */
[----:B------:R-:W-:Y:S01]  /*a7c0*/  SEL R0, RZ, 0x1, !P0 ;  /* 0x00000001ff007807 */ /* 0x000fe20004000000 */
[----:B------:R-:W-:Y:S08]  /*a7d0*/  @P1 BRA `(.L_x_6408) ;  /* 0x0000000000741947 */ /* 0x000ff00003800000 */
[----:B------:R-:W-:Y:S01]  /*a7e0*/  IMAD.IADD R8, R8, 0x1, R7 ;  /* 0x0000000108087824 */ /* 0x000fe200078e0207 */
[----:B------:R-:W-:Y:S02]  /*a7f0*/  LOP3.LUT R22, R22, 0xffff, RZ, 0xc0, !PT ;  /* 0x0000ffff16167812 */ /* 0x000fe400078ec0ff */
[----:B------:R-:W-:Y:S02]  /*a800*/  LOP3.LUT R9, R9, 0xffff, RZ, 0xc0, !PT ;  /* 0x0000ffff09097812 */ /* 0x000fe400078ec0ff */
[----:B------:R-:W-:Y:S02]  /*a810*/  ISETP.GE.U32.AND P1, PT, R8, R4, PT ;  /* 0x000000040800720c */ /* 0x000fe40003f26070 */
[----:B------:R-:W-:Y:S02]  /*a820*/  PRMT R6, R22, 0x8880, RZ ;  /* 0x0000888016067816 */ /* 0x000fe400000000ff */
[----:B------:R-:W-:Y:S02]  /*a830*/  PRMT R5, R9, 0x8880, RZ ;  /* 0x0000888009057816 */ /* 0x000fe400000000ff */
[----:B------:R-:W-:-:S04]  /*a840*/  IADD3 R6, -R6, RZ, RZ ;  /* 0x000000ff06067210 */ /* 0x000fc80007ffe1ff */
        /* <DEDUP_REMOVED lines=8> */
[----:B------:R-:W-:-:S03]  /*a8d0*/  PRMT R10, R10, 0x8880, RZ ;  /* 0x000088800a0a7816 */ /* 0x000fc600000000ff */
[----:B------:R-:W-:-:S06]  /*a8e0*/  IMAD.MOV R7, RZ, RZ, -R5 ;  /* 0x000000ffff077224 */ /* 0x000fcc00078e0a05 */
[----:B------:R-:W-:Y:S02]  /*a8f0*/  @!P2 LOP3.LUT R4, R11, 0xffff, RZ, 0xc0, !PT ;  /* 0x0000ffff0b04a812 */ /* 0x000fe400078ec0ff */
[----:B------:R-:W-:Y:S02]  /*a900*/  @!P2 LOP3.LUT R18, R18, 0xffff, RZ, 0xc0, !PT ;  /* 0x0000ffff1212a812 */ /* 0x000fe400078ec0ff */
[----:B------:R-:W-:Y:S02]  /*a910*/  @!P2 PRMT R8, R4, 0x8880, RZ ;  /* 0x000088800408a816 */ /* 0x000fe400000000ff */
[----:B------:R-:W-:Y:S02]  /*a920*/  @!P2 PRMT R6, R18, 0x8880, RZ ;  /* 0x000088801206a816 */ /* 0x000fe400000000ff */
[----:B------:R-:W-:Y:S01]  /*a930*/  MOV R4, R10 ;  /* 0x0000000a00047202 */ /* 0x000fe20000000f00 */
[----:B------:R-:W-:Y:S01]  /*a940*/  @!P2 IMAD.MOV.U32 R5, RZ, RZ, R8 ;  /* 0x000000ffff05a224 */ /* 0x000fe200078e0008 */
[----:B------:R-:W-:-:S02]  /*a950*/  @!P2 IADD3 R6, -R6, RZ, RZ ;  /* 0x000000ff0606a210 */ /* 0x000fc40007ffe1ff */
[----:B------:R-:W-:Y:S02]  /*a960*/  ISETP.NE.AND P0, PT, R4, R7, PT ;  /* 0x000000070400720c */ /* 0x000fe40003f05270 */
[----:B------:R-:W-:Y:S02]  /*a970*/  @!P2 ISETP.NE.AND P1, PT, R5, R6, PT ;  /* 0x000000060500a20c */ /* 0x000fe40003f25270 */
[----:B------:R-:W-:Y:S02]  /*a980*/  SEL R10, RZ, 0x1, !P0 ;  /* 0x00000001ff0a7807 */ /* 0x000fe40004000000 */
[----:B------:R-:W-:-:S04]  /*a990*/  @!P2 SEL R4, RZ, 0x1, !P1 ;  /* 0x00000001ff04a807 */ /* 0x000fc80004800000 */
[----:B------:R-:W-:-:S07]  /*a9a0*/  @!P2 PRMT R11, R4, 0x7610, R11 ;  /* 0x00007610040ba816 */ /* 0x000fce000000000b */
.L_x_6408:
[----:B------:R-:W-:Y:S05]  /*a9b0*/  BSYNC B1 ;  /* 0x0000000000017941 */ /* 0x000fea0003800000 */
.L_x_6407:
[----:B------:R-:W-:Y:S02]  /*a9c0*/  LOP3.LUT R9, R9, 0xffff, RZ, 0xc0, !PT ;  /* 0x0000ffff09097812 */ /* 0x000fe400078ec0ff */
[----:B------:R-:W-:Y:S02]  /*a9d0*/  LOP3.LUT R0, R0, 0xffff, RZ, 0xc0, !PT ;  /* 0x0000ffff00007812 */ /* 0x000fe400078ec0ff */
[----:B------:R-:W-:Y:S02]  /*a9e0*/  PRMT R9, R9, 0x8880, RZ ;  /* 0x0000888009097816 */ /* 0x000fe400000000ff */
[----:B------:R-:W-:Y:S02]  /*a9f0*/  LOP3.LUT R10, R10, 0xffff, RZ, 0xc0, !PT ;  /* 0x0000ffff0a0a7812 */ /* 0x000fe400078ec0ff */
[----:B------:R-:W-:Y:S01]  /*aa00*/  PRMT R4, R0, 0x8880, RZ ;  /* 0x0000888000047816 */ /* 0x000fe200000000ff */
[----:B------:R-:W-:Y:S01]  /*aa10*/  IMAD.MOV.U32 R0, RZ, RZ, R9 ;  /* 0x000000ffff007224 */ /* 0x000fe200078e0009 */
[----:B------:R-:W-:-:S02]  /*aa20*/  PRMT R10, R10, 0x8880, RZ ;  /* 0x000088800a0a7816 */ /* 0x000fc400000000ff */
[----:B------:R-:W-:Y:S01]  /*aa30*/  LOP3.LUT R11, R11, 0xffff, RZ, 0xc0, !PT ;  /* 0x0000ffff0b0b7812 */ /* 0x000fe200078ec0ff */
[----:B------:R-:W-:Y:S01]  /*aa40*/  IMAD.MOV R5, RZ, RZ, -R0 ;  /* 0x000000ffff057224 */ /* 0x000fe200078e0a00 */
[----:B------:R-:W-:-:S04]  /*aa50*/  MOV R0, R10 ;  /* 0x0000000a00007202 */ /* 0x000fc80000000f00 */
[----:B------:R-:W-:Y:S01]  /*aa60*/  ISETP.NE.AND P0, PT, R4, R5, PT ;  /* 0x000000050400720c */ /* 0x000fe20003f05270 */
[----:B------:R-:W-:Y:S01]  /*aa70*/  IMAD.MOV R5, RZ, RZ, -R0 ;  /* 0x000000ffff057224 */ /* 0x000fe200078e0a00 */
[----:B------:R-:W-:Y:S02]  /*aa80*/  PRMT R4, R11, 0x8880, RZ ;  /* 0x000088800b047816 */ /* 0x000fe400000000ff */
[----:B------:R-:W-:-:S04]  /*aa90*/  SEL R0, RZ, 0x1, !P0 ;  /* 0x00000001ff007807 */ /* 0x000fc80004000000 */
[----:B------:R-:W-:Y:S01]  /*aaa0*/  ISETP.NE.AND P0, PT, R0, R5, PT ;  /* 0x000000050000720c */ /* 0x000fe20003f05270 */
[----:B------:R-:W-:-:S03]  /*aab0*/  IMAD.MOV R5, RZ, RZ, -R4 ;  /* 0x000000ffff057224 */ /* 0x000fc600078e0a04 */
[----:B------:R-:W-:-:S04]  /*aac0*/  SEL R0, RZ, 0x1, !P0 ;  /* 0x00000001ff007807 */ /* 0x000fc80004000000 */
[----:B------:R-:W-:-:S04]  /*aad0*/  ISETP.NE.AND P0, PT, R0, R5, PT ;  /* 0x000000050000720c */ /* 0x000fc80003f05270 */
[----:B------:R-:W-:Y:S01]  /*aae0*/  SEL R17, RZ, 0x1, !P0 ;  /* 0x00000001ff117807 */ /* 0x000fe20004000000 */
[----:B------:R-:W-:Y:S08]  /*aaf0*/  BRA `(.L_x_6376) ;  /* 0x00000014001c7947 */ /* 0x000ff00003800000 */
.L_x_6392:
        /* <DEDUP_REMOVED lines=10> */
.L_x_6412:
[-C--:B------:R-:W-:Y:S01]  /*aba0*/  IADD3 R10, R7, R8.reuse, RZ ;  /* 0x00000008070a7210 */ /* 0x080fe20007ffe0ff */
[----:B------:R-:W-:Y:S01]  /*abb0*/  IMAD R8, R19, R8, RZ ;  /* 0x0000000813087224 */ /* 0x000fe200078e02ff */
[----:B------:R-:W-:-:S03]  /*abc0*/  ULDC.64 UR4, c[0x0][0x5e0] ;  /* 0x0001780000047ab9 */ /* 0x000fc60000000a00 */
[----:B------:R-:W-:Y:S01]  /*abd0*/  IMAD R18, R10, R19, RZ ;  /* 0x000000130a127224 */ /* 0x000fe200078e02ff */
[----:B------:R-:W-:Y:S01]  /*abe0*/  IADD3 R12, P0, P1, R8, UR4, R5 ;  /* 0x00000004080c7c10 */ /* 0x000fe2000f91e005 */
[----:B------:R-:W-:-:S03]  /*abf0*/  IMAD.IADD R20, R10, 0x1, R7 ;  /* 0x000000010a147824 */ /* 0x000fc600078e0207 */
[----:B------:R-:W-:Y:S01]  /*ac00*/  IADD3 R10, P2, P3, R18, UR4, R5 ;  /* 0x00000004120a7c10 */ /* 0x000fe2000fb5e005 */
[C---:B------:R-:W-:Y:S01]  /*ac10*/  IMAD.IADD R8, R20.reuse, 0x1, R7 ;  /* 0x0000000114087824 */ /* 0x040fe200078e0207 */
[--C-:B------:R-:W-:Y:S01]  /*ac20*/  IADD3.X R13, RZ, UR5, R6.reuse, P0, P1 ;  /* 0x00000005ff0d7c10 */ /* 0x100fe200087e2406 */
[----:B------:R-:W-:Y:S01]  /*ac30*/  IMAD R20, R20, R19, RZ ;  /* 0x0000001314147224 */ /* 0x000fe200078e02ff */
[----:B------:R-:W-:-:S03]  /*ac40*/  IADD3.X R11, RZ, UR5, R6, P2, P3 ;  /* 0x00000005ff0b7c10 */ /* 0x000fc600097e6406 */
[----:B------:R0:W2:Y:S01]  /*ac50*/  LDG.E.U8 R12, desc[UR36][R12.64] ;  /* 0x000000240c0c7981 */ /* 0x0000a2000c1e1100 */
[----:B------:R-:W-:-:S03]  /*ac60*/  IMAD R22, R8, R19, RZ ;  /* 0x0000001308167224 */ /* 0x000fc600078e02ff */
[----:B------:R1:W3:Y:S01]  /*ac70*/  LDG.E.U8 R10, desc[UR36][R10.64] ;  /* 0x000000240a0a7981 */ /* 0x0002e2000c1e1100 */
[--C-:B------:R-:W-:Y:S02]  /*ac80*/  IADD3 R20, P0, P1, R20, UR4, R5.reuse ;  /* 0x0000000414147c10 */ /* 0x100fe4000f91e005 */
[----:B------:R-:W-:Y:S02]  /*ac90*/  IADD3 R22, P2, P3, R22, UR4, R5 ;  /* 0x0000000416167c10 */ /* 0x000fe4000fb5e005 */
[--C-:B------:R-:W-:Y:S02]  /*aca0*/  IADD3.X R21, RZ, UR5, R6.reuse, P0, P1 ;  /* 0x00000005ff157c10 */ /* 0x100fe400087e2406 */
[----:B------:R-:W-:-:S03]  /*acb0*/  IADD3.X R23, RZ, UR5, R6, P2, P3 ;  /* 0x00000005ff177c10 */ /* 0x000fc600097e6406 */
[----:B------:R-:W4:Y:S04]  /*acc0*/  LDG.E.U8 R20, desc[UR36][R20.64] ;  /* 0x0000002414147981 */ /* 0x000f28000c1e1100 */
[----:B------:R-:W5:Y:S01]  /*acd0*/  LDG.E.U8 R22, desc[UR36][R22.64] ;  /* 0x0000002416167981 */ /* 0x000f62000c1e1100 */
[----:B------:R-:W-:Y:S02]  /*ace0*/  LOP3.LUT R0, R0, 0xffff, RZ, 0xc0, !PT ;  /* 0x0000ffff00007812 */ /* 0x000fe400078ec0ff */
[----:B------:R-:W-:Y:S02]  /*acf0*/  LOP3.LUT R17, R17, 0xffff, RZ, 0xc0, !PT ;  /* 0x0000ffff11117812 */ /* 0x000fe400078ec0ff */
[----:B0-----:R-:W-:Y:S02]  /*ad00*/  PRMT R13, R0, 0x8880, RZ ;  /* 0x00008880000d7816 */ /* 0x001fe400000000ff */
[----:B------:R-:W-:-:S02]  /*ad10*/  IADD3 R8, R8, R7, RZ ;  /* 0x0000000708087210 */ /* 0x000fc40007ffe0ff */
[----:B-1----:R-:W-:Y:S02]  /*ad20*/  PRMT R11, R17, 0x8880, RZ ;  /* 0x00008880110b7816 */ /* 0x002fe400000000ff */
[----:B------:R-:W-:Y:S02]  /*ad30*/  LOP3.LUT R16, R16, 0xffff, RZ, 0xc0, !PT ;  /* 0x0000ffff10107812 */ /* 0x000fe400078ec0ff */
[----:B------:R-:W-:Y:S02]  /*ad40*/  LOP3.LUT R9, R9, 0xffff, RZ, 0xc0, !PT ;  /* 0x0000ffff09097812 */ /* 0x000fe400078ec0ff */
[----:B------:R-:W-:Y:S02]  /*ad50*/  PRMT R16, R16, 0x8880, RZ ;  /* 0x0000888010107816 */ /* 0x000fe400000000ff */
[----:B--2---:R-:W-:Y:S02]  /*ad60*/  ISETP.NE.AND P2, PT, R12, RZ, PT ;  /* 0x000000ff0c00720c */ /* 0x004fe40003f45270 */
[----:B---3--:R-:W-:-:S02]  /*ad70*/  ISETP.NE.AND P3, PT, R10, RZ, PT ;  /* 0x000000ff0a00720c */ /* 0x008fc40003f65270 */
[----:B------:R-:W-:Y:S02]  /*ad80*/  SEL R0, RZ, 0xffffffff, !P2 ;  /* 0xffffffffff007807 */ /* 0x000fe40005000000 */
[----:B------:R-:W-:Y:S02]  /*ad90*/  SEL R10, RZ, 0xffffffff, !P3 ;  /* 0xffffffffff0a7807 */ /* 0x000fe40005800000 */
[----:B------:R-:W-:Y:S01]  /*ada0*/  ISETP.NE.AND P6, PT, R13, R0, PT ;  /* 0x000000000d00720c */ /* 0x000fe20003fc5270 */
[----:B------:R-:W-:Y:S01]  /*adb0*/  IMAD R13, R7, 0x3, R8 ;  /* 0x00000003070d7824 */ /* 0x000fe200078e0208 */
[----:B------:R-:W-:Y:S02]  /*adc0*/  ISETP.NE.AND P4, PT, R11, R10, PT ;  /* 0x0000000a0b00720c */ /* 0x000fe40003f85270 */
[----:B----4-:R-:W-:Y:S02]  /*add0*/  ISETP.NE.AND P1, PT, R20, RZ, PT ;  /* 0x000000ff1400720c */ /* 0x010fe40003f25270 */
[----:B------:R-:W-:-:S02]  /*ade0*/  SEL R17, RZ, 0x1, !P4 ;  /* 0x00000001ff117807 */ /* 0x000fc40006000000 */
[----:B------:R-:W-:Y:S02]  /*adf0*/  ISETP.GE.U32.AND P4, PT, R13, R4, PT ;  /* 0x000000040d00720c */ /* 0x000fe40003f86070 */
[----:B-----5:R-:W-:Y:S02]  /*ae00*/  ISETP.NE.AND P0, PT, R22, RZ, PT ;  /* 0x000000ff1600720c */ /* 0x020fe40003f05270 */
[----:B------:R-:W-:Y:S01]  /*ae10*/  PRMT R11, R9, 0x8880, RZ ;  /* 0x00008880090b7816 */ /* 0x000fe200000000ff */
[----:B------:R-:W-:Y:S01]  /*ae20*/  IMAD.MOV.U32 R9, RZ, RZ, R16 ;  /* 0x000000ffff097224 */ /* 0x000fe200078e0010 */
[----:B------:R-:W-:Y:S02]  /*ae30*/  SEL R0, RZ, 0xffffffff, !P1 ;  /* 0xffffffffff007807 */ /* 0x000fe40004800000 */
[----:B------:R-:W-:Y:S02]  /*ae40*/  SEL R10, RZ, 0xffffffff, !P0 ;  /* 0xffffffffff0a7807 */ /* 0x000fe40004000000 */
[----:B------:R-:W-:-:S02]  /*ae50*/  ISETP.NE.AND P5, PT, R9, R0, PT ;  /* 0x000000000900720c */ /* 0x000fc40003fa5270 */
[----:B------:R-:W-:Y:S02]  /*ae60*/  SEL R0, RZ, 0x1, !P6 ;  /* 0x00000001ff007807 */ /* 0x000fe40007000000 */
[----:B------:R-:W-:Y:S02]  /*ae70*/  ISETP.NE.AND P6, PT, R11, R10, PT ;  /* 0x0000000a0b00720c */ /* 0x000fe40003fc5270 */
[----:B------:R-:W-:Y:S02]  /*ae80*/  SEL R16, RZ, 0x1, !P5 ;  /* 0x00000001ff107807 */ /* 0x000fe40006800000 */
[----:B------:R-:W-:Y:S01]  /*ae90*/  SEL R9, RZ, 0x1, !P6 ;  /* 0x00000001ff097807 */ /* 0x000fe20007000000 */
[----:B------:R-:W-:Y:S08]  /*aea0*/  @!P4 BRA `(.L_x_6412) ;  /* 0xfffffffc003cc947 */ /* 0x000ff0000383ffff */
[----:B------:R-:W-:Y:S05]  /*aeb0*/  BSYNC B2 ;  /* 0x0000000000027941 */ /* 0x000fea0003800000 */
.L_x_6411:
[----:B------:R-:W-:Y:S02]  /*aec0*/  SEL R21, RZ, 0x1, !P2 ;  /* 0x00000001ff157807 */ /* 0x000fe40005000000 */
[----:B------:R-:W-:Y:S02]  /*aed0*/  SEL R18, RZ, 0x1, !P3 ;  /* 0x00000001ff127807 */ /* 0x000fe40005800000 */
[----:B------:R-:W-:Y:S02]  /*aee0*/  SEL R22, RZ, 0x1, !P1 ;  /* 0x00000001ff167807 */ /* 0x000fe40004800000 */
[----:B------:R-:W-:-:S07]  /*aef0*/  SEL R20, RZ, 0x1, !P0 ;  /* 0x00000001ff147807 */ /* 0x000fce0004000000 */
.L_x_6410:
[----:B------:R-:W-:Y:S05]  /*af00*/  BSYNC B1 ;  /* 0x0000000000017941 */ /* 0x000fea0003800000 */
.L_x_6409:
        /* <DEDUP_REMOVED lines=37> */
.L_x_6414:
[----:B------:R-:W-:Y:S05]  /*b160*/  BSYNC B1 ;  /* 0x0000000000017941 */ /* 0x000fea0003800000 */
.L_x_6413:
[----:B------:R-:W-:Y:S04]  /*b170*/  BSSY B1, `(.L_x_6415) ;  /* 0x000002a000017945 */ /* 0x000fe80003800000 */
[----:B------:R-:W-:Y:S05]  /*b180*/  @P0 BRA `(.L_x_6416) ;  /* 0x0000000000a00947 */ /* 0x000fea0003800000 */
[----:B------:R-:W-:Y:S01]  /*b190*/  LOP3.LUT R21, R21, 0xffff, RZ, 0xc0, !PT ;  /* 0x0000ffff15157812 */ /* 0x000fe200078ec0ff */
[----:B------:R-:W-:Y:S01]  /*b1a0*/  IMAD.IADD R8, R8, 0x1, R7 ;  /* 0x0000000108087824 */ /* 0x000fe200078e0207 */
[----:B------:R-:W-:Y:S02]  /*b1b0*/  LOP3.LUT R0, R0, 0xffff, RZ, 0xc0, !PT ;  /* 0x0000ffff00007812 */ /* 0x000fe400078ec0ff */
[----:B------:R-:W-:Y:S02]  /*b1c0*/  PRMT R21, R21, 0x8880, RZ ;  /* 0x0000888015157816 */ /* 0x000fe400000000ff */
[----:B------:R-:W-:Y:S02]  /*b1d0*/  ISETP.GE.U32.AND P1, PT, R8, R4, PT ;  /* 0x000000040800720c */ /* 0x000fe40003f26070 */
[----:B------:R-:W-:Y:S01]  /*b1e0*/  PRMT R5, R0, 0x8880, RZ ;  /* 0x0000888000057816 */ /* 0x000fe200000000ff */
[----:B------:R-:W-:-:S05]  /*b1f0*/  IMAD.MOV.U32 R0, RZ, RZ, R21 ;  /* 0x000000ffff007224 */ /* 0x000fca00078e0015 */
[----:B------:R-:W-:-:S04]  /*b200*/  IADD3 R0, -R0, RZ, RZ ;  /* 0x000000ff00007210 */ /* 0x000fc80007ffe1ff */
[----:B------:R-:W-:-:S04]  /*b210*/  ISETP.NE.AND P0, PT, R5, R0, PT ;  /* 0x000000000500720c */ /* 0x000fc80003f05270 */
[----:B------:R-:W-:Y:S01]  /*b220*/  SEL R0, RZ, 0x1, !P0 ;  /* 0x00000001ff007807 */ /* 0x000fe20004000000 */
[----:B------:R-:W-:Y:S08]  /*b230*/  @P1 BRA `(.L_x_6416) ;  /* 0x0000000000741947 */ /* 0x000ff00003800000 */
[----:B------:R-:W-:Y:S02]  /*b240*/  IADD3 R8, R8, R7, RZ ;  /* 0x0000000708087210 */ /* 0x000fe40007ffe0ff */
[----:B------:R-:W-:Y:S02]  /*b250*/  LOP3.LUT R18, R18, 0xffff, RZ, 0xc0, !PT ;  /* 0x0000ffff12127812 */ /* 0x000fe400078ec0ff */
[----:B------:R-:W-:Y:S02]  /*b260*/  ISETP.GE.U32.AND P1, PT, R8, R4, PT ;  /* 0x000000040800720c */ /* 0x000fe40003f26070 */
[----:B------:R-:W-:Y:S02]  /*b270*/  PRMT R6, R18, 0x8880, RZ ;  /* 0x0000888012067816 */ /* 0x000fe400000000ff */
[----:B------:R-:W-:-:S03]  /*b280*/  LOP3.LUT R17, R17, 0xffff, RZ, 0xc0, !PT ;  /* 0x0000ffff11117812 */ /* 0x000fc600078ec0ff */
[----:B------:R-:W-:Y:S01]  /*b290*/  IMAD.MOV R6, RZ, RZ, -R6 ;  /* 0x000000ffff067224 */ /* 0x000fe200078e0a06 */
[----:B------:R-:W-:-:S04]  /*b2a0*/  PRMT R5, R17, 0x8880, RZ ;  /* 0x0000888011057816 */ /* 0x000fc800000000ff */
        /* <DEDUP_REMOVED lines=9> */
[----:B------:R-:W-:-:S07]  /*b340*/  IADD3 R7, -R5, RZ, RZ ;  /* 0x000000ff05077210 */ /* 0x000fce0007ffe1ff */
[----:B------:R-:W-:Y:S02]  /*b350*/  @!P2 LOP3.LUT R20, R20, 0xffff, RZ, 0xc0, !PT ;  /* 0x0000ffff1414a812 */ /* 0x000fe400078ec0ff */
[----:B------:R-:W-:Y:S02]  /*b360*/  @!P2 LOP3.LUT R4, R9, 0xffff, RZ, 0xc0, !PT ;  /* 0x0000ffff0904a812 */ /* 0x000fe400078ec0ff */
[----:B------:R-:W-:Y:S02]  /*b370*/  @!P2 PRMT R6, R20, 0x8880, RZ ;  /* 0x000088801406a816 */ /* 0x000fe400000000ff */
[----:B------:R-:W-:Y:S01]  /*b380*/  @!P2 PRMT R8, R4, 0x8880, RZ ;  /* 0x000088800408a816 */ /* 0x000fe200000000ff */
[----:B------:R-:W-:Y:S02]  /*b390*/  IMAD.MOV.U32 R4, RZ, RZ, R16 ;  /* 0x000000ffff047224 */ /* 0x000fe400078e0010 */
[----:B------:R-:W-:Y:S02]  /*b3a0*/  @!P2 IMAD.MOV R6, RZ, RZ, -R6 ;  /* 0x000000ffff06a224 */ /* 0x000fe400078e0a06 */
[----:B------:R-:W-:Y:S01]  /*b3b0*/  @!P2 IMAD.MOV.U32 R5, RZ, RZ, R8 ;  /* 0x000000ffff05a224 */ /* 0x000fe200078e0008 */
[----:B------:R-:W-:-:S04]  /*b3c0*/  ISETP.NE.AND P0, PT, R4, R7, PT ;  /* 0x000000070400720c */ /* 0x000fc80003f05270 */
[----:B------:R-:W-:Y:S02]  /*b3d0*/  @!P2 ISETP.NE.AND P1, PT, R5, R6, PT ;  /* 0x000000060500a20c */ /* 0x000fe40003f25270 */
[----:B------:R-:W-:Y:S02]  /*b3e0*/  SEL R16, RZ, 0x1, !P0 ;  /* 0x00000001ff107807 */ /* 0x000fe40004000000 */
[----:B------:R-:W-:-:S04]  /*b3f0*/  @!P2 SEL R4, RZ, 0x1, !P1 ;  /* 0x00000001ff04a807 */ /* 0x000fc80004800000 */
[----:B------:R-:W-:-:S07]  /*b400*/  @!P2 PRMT R9, R4, 0x7610, R9 ;  /* 0x000076100409a816 */ /* 0x000fce0000000009 */
.L_x_6416:
[----:B------:R-:W-:Y:S05]  /*b410*/  BSYNC B1 ;  /* 0x0000000000017941 */ /* 0x000fea0003800000 */
.L_x_6415:
[----:B------:R-:W-:Y:S02]  /*b420*/  LOP3.LUT R17, R17, 0xffff, RZ, 0xc0, !PT ;  /* 0x0000ffff11117812 */ /* 0x000fe400078ec0ff */
[----:B------:R-:W-:Y:S02]  /*b430*/  LOP3.LUT R0, R0, 0xffff, RZ, 0xc0, !PT ;  /* 0x0000ffff00007812 */ /* 0x000fe400078ec0ff */
[----:B------:R-:W-:Y:S02]  /*b440*/  PRMT R17, R17, 0x8880, RZ ;  /* 0x0000888011117816 */ /* 0x000fe400000000ff */
[----:B------:R-:W-:Y:S02]  /*b450*/  PRMT R5, R0, 0x8880, RZ ;  /* 0x0000888000057816 */ /* 0x000fe400000000ff */
[----:B------:R-:W-:Y:S02]  /*b460*/  MOV R0, R17 ;  /* 0x0000001100007202 */ /* 0x000fe40000000f00 */
[----:B------:R-:W-:-:S02]  /*b470*/  LOP3.LUT R16, R16, 0xffff, RZ, 0xc0, !PT ;  /* 0x0000ffff10107812 */ /* 0x000fc400078ec0ff */
[----:B------:R-:W-:Y:S01]  /*b480*/  LOP3.LUT R9, R9, 0xffff, RZ, 0xc0, !PT ;  /* 0x0000ffff09097812 */ /* 0x000fe200078ec0ff */
[----:B------:R-:W-:Y:S01]  /*b490*/  IMAD.MOV R0, RZ, RZ, -R0 ;  /* 0x000000ffff007224 */ /* 0x000fe200078e0a00 */
[----:B------:R-:W-:Y:S02]  /*b4a0*/  PRMT R4, R16, 0x8880, RZ ;  /* 0x0000888010047816 */ /* 0x000fe400000000ff */
[----:B------:R-:W-:Y:S02]  /*b4b0*/  PRMT R9, R9, 0x8880, RZ ;  /* 0x0000888009097816 */ /* 0x000fe400000000ff */
[----:B------:R-:W-:Y:S01]  /*b4c0*/  ISETP.NE.AND P0, PT, R5, R0, PT ;  /* 0x000000000500720c */ /* 0x000fe20003f05270 */
[----:B------:R-:W-:Y:S01]  /*b4d0*/  IMAD.MOV R5, RZ, RZ, -R4 ;  /* 0x000000ffff057224 */ /* 0x000fe200078e0a04 */
[----:B------:R-:W-:Y:S02]  /*b4e0*/  MOV R4, R9 ;  /* 0x0000000900047202 */ /* 0x000fe40000000f00 */
[----:B------:R-:W-:-:S04]  /*b4f0*/  SEL R0, RZ, 0x1, !P0 ;  /* 0x00000001ff007807 */ /* 0x000fc80004000000 */
[----:B------:R-:W-:Y:S01]  /*b500*/  ISETP.NE.AND P0, PT, R0, R5, PT ;  /* 0x000000050000720c */ /* 0x000fe20003f05270 */
[----:B------:R-:W-:-:S03]  /*b510*/  IMAD.MOV R5, RZ, RZ, -R4 ;  /* 0x000000ffff057224 */ /* 0x000fc600078e0a04 */
[----:B------:R-:W-:-:S04]  /*b520*/  SEL R0, RZ, 0x1, !P0 ;  /* 0x00000001ff007807 */ /* 0x000fc80004000000 */
[----:B------:R-:W-:-:S04]  /*b530*/  ISETP.NE.AND P0, PT, R0, R5, PT ;  /* 0x000000050000720c */ /* 0x000fc80003f05270 */
[----:B------:R-:W-:Y:S01]  /*b540*/  SEL R17, RZ, 0x1, !P0 ;  /* 0x00000001ff117807 */ /* 0x000fe20004000000 */
[----:B------:R-:W-:Y:S08]  /*b550*/  BRA `(.L_x_6376) ;  /* 0x0000000800847947 */ /* 0x000ff00003800000 */
.L_x_6391:
        /* <DEDUP_REMOVED lines=9> */
[----:B------:R-:W-:Y:S02]  /*b5f0*/  ISETP.GE.U32.AND P0, PT, R7, R4, PT ;  /* 0x000000040700720c */ /* 0x000fe40003f06070 */
[----:B------:R-:W-:-:S11]  /*b600*/  PRMT R7, R8, 0x7610, R7 ;  /* 0x0000761008077816 */ /* 0x000fd60000000007 */
[----:B------:R-:W-:Y:S05]  /*b610*/  @P0 BRA `(.L_x_6418) ;  /* 0x0000000000d80947 */ /* 0x000fea0003800000 */
[----:B------:R-:W-:Y:S01]  /*b620*/  BSSY B2, `(.L_x_6419) ;  /* 0x0000031000027945 */ /* 0x000fe20003800000 */
[C---:B------:R-:W-:Y:S02]  /*b630*/  PRMT R10, R7.reuse, 0x7610, R10 ;  /* 0x00007610070a7816 */ /* 0x040fe4000000000a */
[C---:B------:R-:W-:Y:S02]  /*b640*/  PRMT R12, R7.reuse, 0x7610, R12 ;  /* 0x00007610070c7816 */ /* 0x040fe4000000000c */
[----:B------:R-:W-:-:S07]  /*b650*/  PRMT R11, R7, 0x7610, R11 ;  /* 0x00007610070b7816 */ /* 0x000fce000000000b */
.L_x_6420:
[C-C-:B------:R-:W-:Y:S01]  /*b660*/  IMAD.IADD R9, R13.reuse, 0x1, R0.reuse ;  /* 0x000000010d097824 */ /* 0x140fe200078e0200 */
[----:B------:R-:W-:Y:S02]  /*b670*/  ULDC.64 UR4, c[0x0][0x5e0] ;  /* 0x0001780000047ab9 */ /* 0x000fe40000000a00 */
[--C-:B------:R-:W-:Y:S01]  /*b680*/  IADD3 R20, P0, P1, R13, UR4, R5.reuse ;  /* 0x000000040d147c10 */ /* 0x100fe2000f91e005 */
[C---:B------:R-:W-:Y:S01]  /*b690*/  IMAD.IADD R16, R9.reuse, 0x1, R0 ;  /* 0x0000000109107824 */ /* 0x040fe200078e0200 */
[--C-:B------:R-:W-:Y:S02]  /*b6a0*/  IADD3 R8, P2, P3, R9, UR4, R5.reuse ;  /* 0x0000000409087c10 */ /* 0x100fe4000fb5e005 */
[--C-:B------:R-:W-:Y:S02]  /*b6b0*/  IADD3.X R21, RZ, UR5, R6.reuse, P0, P1 ;  /* 0x00000005ff157c10 */ /* 0x100fe400087e2406 */
[C---:B------:R-:W-:Y:S02]  /*b6c0*/  IADD3 R13, R16.reuse, R0, RZ ;  /* 0x00000000100d7210 */ /* 0x040fe40007ffe0ff */
[----:B------:R-:W-:Y:S01]  /*b6d0*/  IADD3 R16, P0, P1, R16, UR4, R5 ;  /* 0x0000000410107c10 */ /* 0x000fe2000f91e005 */
[----:B------:R-:W2:Y:S01]  /*b6e0*/  LDG.E.U8 R20, desc[UR36][R20.64] ;  /* 0x0000002414147981 */ /* 0x000ea2000c1e1100 */
[----:B------:R-:W-:-:S02]  /*b6f0*/  IADD3.X R9, RZ, UR5, R6, P2, P3 ;  /* 0x00000005ff097c10 */ /* 0x000fc400097e6406 */
[----:B------:R-:W-:Y:S02]  /*b700*/  IADD3 R18, P2, P3, R13, UR4, R5 ;  /* 0x000000040d127c10 */ /* 0x000fe4000fb5e005 */
[--C-:B------:R-:W-:Y:S01]  /*b710*/  IADD3.X R17, RZ, UR5, R6.reuse, P0, P1 ;  /* 0x00000005ff117c10 */ /* 0x100fe200087e2406 */
[----:B------:R-:W3:Y:S01]  /*b720*/  LDG.E.U8 R8, desc[UR36][R8.64] ;  /* 0x0000002408087981 */ /* 0x000ee2000c1e1100 */
[----:B------:R-:W-:-:S03]  /*b730*/  IADD3.X R19, RZ, UR5, R6, P2, P3 ;  /* 0x00000005ff137c10 */ /* 0x000fc600097e6406 */
[----:B------:R-:W4:Y:S04]  /*b740*/  LDG.E.U8 R16, desc[UR36][R16.64] ;  /* 0x0000002410107981 */ /* 0x000f28000c1e1100 */
[----:B------:R-:W5:Y:S01]  /*b750*/  LDG.E.U8 R18, desc[UR36][R18.64] ;  /* 0x0000002412127981 */ /* 0x000f62000c1e1100 */
[----:B------:R-:W-:-:S04]  /*b760*/  LOP3.LUT R7, R7, 0xffff, RZ, 0xc0, !PT ;  /* 0x0000ffff07077812 */ /* 0x000fc800078ec0ff */
[----:B------:R-:W-:Y:S02]  /*b770*/  PRMT R7, R7, 0x8880, RZ ;  /* 0x0000888007077816 */ /* 0x000fe400000000ff */
[----:B------:R-:W-:Y:S02]  /*b780*/  LOP3.LUT R10, R10, 0xffff, RZ, 0xc0, !PT ;  /* 0x0000ffff0a0a7812 */ /* 0x000fe400078ec0ff */
[----:B------:R-:W-:Y:S02]  /*b790*/  LOP3.LUT R12, R12, 0xffff, RZ, 0xc0, !PT ;  /* 0x0000ffff0c0c7812 */ /* 0x000fe400078ec0ff */
[----:B------:R-:W-:Y:S01]  /*b7a0*/  PRMT R10, R10, 0x8880, RZ ;  /* 0x000088800a0a7816 */ /* 0x000fe200000000ff */
[----:B------:R-:W-:Y:S01]  /*b7b0*/  IMAD.IADD R13, R13, 0x1, R0 ;  /* 0x000000010d0d7824 */ /* 0x000fe200078e0200 */
[----:B------:R-:W-:Y:S02]  /*b7c0*/  LOP3.LUT R11, R11, 0xffff, RZ, 0xc0, !PT ;  /* 0x0000ffff0b0b7812 */ /* 0x000fe400078ec0ff */
[----:B--2---:R-:W-:-:S02]  /*b7d0*/  ISETP.NE.AND P2, PT, R20, RZ, PT ;  /* 0x000000ff1400720c */ /* 0x004fc40003f45270 */
[----:B---3--:R-:W-:Y:S01]  /*b7e0*/  ISETP.NE.AND P3, PT, R8, RZ, PT ;  /* 0x000000ff0800720c */ /* 0x008fe20003f65270 */
[----:B------:R-:W-:Y:S01]  /*b7f0*/  IMAD.MOV.U32 R8, RZ, RZ, R7 ;  /* 0x000000ffff087224 */ /* 0x000fe200078e0007 */
[----:B------:R-:W-:Y:S02]  /*b800*/  SEL R7, RZ, 0xffffffff, !P2 ;  /* 0xffffffffff077807 */ /* 0x000fe40005000000 */
[----:B----4-:R-:W-:Y:S02]  /*b810*/  ISETP.NE.AND P1, PT, R16, RZ, PT ;  /* 0x000000ff1000720c */ /* 0x010fe40003f25270 */
[----:B------:R-:W-:Y:S02]  /*b820*/  SEL R9, RZ, 0xffffffff, !P3 ;  /* 0xffffffffff097807 */ /* 0x000fe40005800000 */
[----:B-----5:R-:W-:Y:S02]  /*b830*/  ISETP.NE.AND P0, PT, R18, RZ, PT ;  /* 0x000000ff1200720c */ /* 0x020fe40003f05270 */
[----:B------:R-:W-:-:S02]  /*b840*/  ISETP.NE.AND P6, PT, R8, R7, PT ;  /* 0x000000070800720c */ /* 0x000fc40003fc5270 */
[----:B------:R-:W-:Y:S02]  /*b850*/  PRMT R8, R12, 0x8880, RZ ;  /* 0x000088800c087816 */ /* 0x000fe400000000ff */
[----:B------:R-:W-:Y:S02]  /*b860*/  SEL R7, RZ, 0xffffffff, !P1 ;  /* 0xffffffffff077807 */ /* 0x000fe40004800000 */
[----:B------:R-:W-:Y:S02]  /*b870*/  ISETP.NE.AND P4, PT, R10, R9, PT ;  /* 0x000000090a00720c */ /* 0x000fe40003f85270 */
[----:B------:R-:W-:Y:S01]  /*b880*/  PRMT R10, R11, 0x8880, RZ ;  /* 0x000088800b0a7816 */ /* 0x000fe200000000ff */
[----:B------:R-:W-:Y:S01]  /*b890*/  IMAD R11, R0, 0x3, R13 ;  /* 0x00000003000b7824 */ /* 0x000fe200078e020d */
[----:B------:R-:W-:Y:S02]  /*b8a0*/  SEL R9, RZ, 0xffffffff, !P0 ;  /* 0xffffffffff097807 */ /* 0x000fe40004000000 */
[----:B------:R-:W-:-:S02]  /*b8b0*/  ISETP.NE.AND P5, PT, R8, R7, PT ;  /* 0x000000070800720c */ /* 0x000fc40003fa5270 */
[----:B------:R-:W-:Y:S02]  /*b8c0*/  SEL R7, RZ, 0x1, !P6 ;  /* 0x00000001ff077807 */ /* 0x000fe40007000000 */
[----:B------:R-:W-:Y:S02]  /*b8d0*/  ISETP.NE.AND P6, PT, R10, R9, PT ;  /* 0x000000090a00720c */ /* 0x000fe40003fc5270 */
[----:B------:R-:W-:Y:S02]  /*b8e0*/  SEL R10, RZ, 0x1, !P4 ;  /* 0x00000001ff0a7807 */ /* 0x000fe40006000000 */
[----:B------:R-:W-:Y:S02]  /*b8f0*/  ISETP.GE.U32.AND P4, PT, R11, R4, PT ;  /* 0x000000040b00720c */ /* 0x000fe40003f86070 */
[----:B------:R-:W-:Y:S02]  /*b900*/  SEL R12, RZ, 0x1, !P5 ;  /* 0x00000001ff0c7807 */ /* 0x000fe40006800000 */
[----:B------:R-:W-:-:S09]  /*b910*/  SEL R11, RZ, 0x1, !P6 ;  /* 0x00000001ff0b7807 */ /* 0x000fd20007000000 */
[----:B------:R-:W-:Y:S05]  /*b920*/  @!P4 BRA `(.L_x_6420) ;  /* 0xfffffffc004cc947 */ /* 0x000fea000383ffff */
[----:B------:R-:W-:Y:S05]  /*b930*/  BSYNC B2 ;  /* 0x0000000000027941 */ /* 0x000fea0003800000 */
.L_x_6419:
[----:B------:R-:W-:Y:S02]  /*b940*/  SEL R19, RZ, 0x1, !P2 ;  /* 0x00000001ff137807 */ /* 0x000fe40005000000 */
[----:B------:R-:W-:Y:S02]  /*b950*/  SEL R20, RZ, 0x1, !P3 ;  /* 0x00000001ff147807 */ /* 0x000fe40005800000 */
[----:B------:R-:W-:Y:S02]  /*b960*/  SEL R21, RZ, 0x1, !P1 ;  /* 0x00000001ff157807 */ /* 0x000fe40004800000 */
[----:B------:R-:W-:-:S07]  /*b970*/  SEL R18, RZ, 0x1, !P0 ;  /* 0x00000001ff127807 */ /* 0x000fce0004000000 */
.L_x_6418:
[----:B------:R-:W-:Y:S05]  /*b980*/  BSYNC B1 ;  /* 0x0000000000017941 */ /* 0x000fea0003800000 */
.L_x_6417:
        /* <DEDUP_REMOVED lines=20> */
[C---:B------:R-:W-:Y:S01]  /*bad0*/  IMAD.IADD R17, R23.reuse, 0x1, R0 ;  /* 0x0000000117117824 */ /* 0x040fe200078e0200 */
[----:B------:R-:W-:-:S04]  /*bae0*/  IADD3 R16, P2, P3, R23, R8, R5 ;  /* 0x0000000817107210 */ /* 0x000fc80007b5e005 */
        /* <DEDUP_REMOVED lines=11> */
.L_x_6422:
[----:B------:R-:W-:Y:S05]  /*bba0*/  BSYNC B1 ;  /* 0x0000000000017941 */ /* 0x000fea0003800000 */
.L_x_6421:
[----:B------:R-:W-:Y:S04]  /*bbb0*/  BSSY B1, `(.L_x_6423) ;  /* 0x0000029000017945 */ /* 0x000fe80003800000 */
[----:B------:R-:W-:Y:S05]  /*bbc0*/  @P0 BRA `(.L_x_6424) ;  /* 0x00000000009c0947 */ /* 0x000fea0003800000 */
        /* <DEDUP_REMOVED lines=39> */
.L_x_6424:
[----:B------:R-:W-:Y:S05]  /*be40*/  BSYNC B1 ;  /* 0x0000000000017941 */ /* 0x000fea0003800000 */
.L_x_6423:
[----:B------:R-:W-:Y:S02]  /*be50*/  LOP3.LUT R10, R10, 0xffff, RZ, 0xc0, !PT ;  /* 0x0000ffff0a0a7812 */ /* 0x000fe400078ec0ff */
[----:B------:R-:W-:Y:S02]  /*be60*/  LOP3.LUT R7, R7, 0xffff, RZ, 0xc0, !PT ;  /* 0x0000ffff07077812 */ /* 0x000fe400078ec0ff */
[----:B------:R-:W-:Y:S02]  /*be70*/  PRMT R0, R10, 0x8880, RZ ;  /* 0x000088800a007816 */ /* 0x000fe400000000ff */
[----:B------:R-:W-:Y:S02]  /*be80*/  LOP3.LUT R12, R12, 0xffff, RZ, 0xc0, !PT ;  /* 0x0000ffff0c0c7812 */ /* 0x000fe400078ec0ff */
[----:B------:R-:W-:Y:S02]  /*be90*/  PRMT R5, R7, 0x8880, RZ ;  /* 0x0000888007057816 */ /* 0x000fe400000000ff */
[----:B------:R-:W-:-:S02]  /*bea0*/  IADD3 R0, -R0, RZ, RZ ;  /* 0x000000ff00007210 */ /* 0x000fc40007ffe1ff */
[----:B------:R-:W-:Y:S02]  /*beb0*/  PRMT R4, R12, 0x8880, RZ ;  /* 0x000088800c047816 */ /* 0x000fe400000000ff */
[----:B------:R-:W-:Y:S02]  /*bec0*/  LOP3.LUT R11, R11, 0xffff, RZ, 0xc0, !PT ;  /* 0x0000ffff0b0b7812 */ /* 0x000fe400078ec0ff */
[----:B------:R-:W-:Y:S01]  /*bed0*/  ISETP.NE.AND P0, PT, R5, R0, PT ;  /* 0x000000000500720c */ /* 0x000fe20003f05270 */
[----:B------:R-:W-:Y:S01]  /*bee0*/  IMAD.MOV R5, RZ, RZ, -R4 ;  /* 0x000000ffff057224 */ /* 0x000fe200078e0a04 */
[----:B------:R-:W-:Y:S02]  /*bef0*/  PRMT R11, R11, 0x8880, RZ ;  /* 0x000088800b0b7816 */ /* 0x000fe400000000ff */
[----:B------:R-:W-:-:S03]  /*bf00*/  SEL R0, RZ, 0x1, !P0 ;  /* 0x00000001ff007807 */ /* 0x000fc60004000000 */
[----:B------:R-:W-:Y:S01]  /*bf10*/  IMAD.MOV.U32 R4, RZ, RZ, R11 ;  /* 0x000000ffff047224 */ /* 0x000fe200078e000b */
[----:B------:R-:W-:-:S04]  /*bf20*/  ISETP.NE.AND P0, PT, R0, R5, PT ;  /* 0x000000050000720c */ /* 0x000fc80003f05270 */
[----:B------:R-:W-:Y:S02]  /*bf30*/  IADD3 R5, -R4, RZ, RZ ;  /* 0x000000ff04057210 */ /* 0x000fe40007ffe1ff */
[----:B------:R-:W-:-:S04]  /*bf40*/  SEL R0, RZ, 0x1, !P0 ;  /* 0x00000001ff007807 */ /* 0x000fc80004000000 */
[----:B------:R-:W-:-:S04]  /*bf50*/  ISETP.NE.AND P0, PT, R0, R5, PT ;  /* 0x000000050000720c */ /* 0x000fc80003f05270 */
[----:B------:R-:W-:-:S09]  /*bf60*/  SEL R17, RZ, 0x1, !P0 ;  /* 0x00000001ff117807 */ /* 0x000fd20004000000 */
.L_x_6376:
[----:B------:R-:W-:Y:S05]  /*bf70*/  BSYNC B0 ;  /* 0x0000000000007941 */ /* 0x000fea0003800000 */
.L_x_6375:
        /* <DEDUP_REMOVED lines=10> */
[----:B------:R-:W-:-:S06]  /*c020*/  USHF.R.U32.HI UR5, URZ, 0x1, UR7 ;  /* 0x000000013f057899 */ /* 0x000fcc0008011607 */
[----:B------:R-:W-:Y:S01]  /*c030*/  ISETP.NE.AND P0, PT, RZ, UR5, PT ;  /* 0x00000005ff007c0c */ /* 0x000fe2000bf05270 */
[----:B------:R1:W-:-:S12]  /*c040*/  STS.U8 [R0+UR4], R17 ;  /* 0x0000001100007988 */ /* 0x0003d80008000004 */
[----:B-1----:R-:W-:Y:S05]  /*c050*/  @!P0 BRA `(.L_x_6425) ;  /* 0x0000000000548947 */ /* 0x002fea0003800000 */
[----:B------:R-:W-:-:S07]  /*c060*/  IMAD.U32 R4, RZ, RZ, UR5 ;  /* 0x00000005ff047e24 */ /* 0x000fce000f8e00ff */
.L_x_6428:
[--C-:B-1----:R-:W-:Y:S01]  /*c070*/  IMAD.IADD R5, R3, 0x1, R4.reuse ;  /* 0x0000000103057824 */ /* 0x102fe200078e0204 */
[----:B------:R-:W-:Y:S01]  /*c080*/  BAR.SYNC.DEFER_BLOCKING 0x0 ;  /* 0x0000000000007b1d */ /* 0x000fe20000010000 */
[----:B------:R-:W-:Y:S02]  /*c090*/  ISETP.GT.AND P1, PT, R4, 0x1, PT ;  /* 0x000000010400780c */ /* 0x000fe40003f24270 */
[----:B------:R-:W-:Y:S02]  /*c0a0*/  SHF.R.S32.HI R6, RZ, 0x1, R4 ;  /* 0x00000001ff067819 */ /* 0x000fe40000011404 */
[----:B------:R-:W-:Y:S01]  /*c0b0*/  ISETP.GE.U32.AND P0, PT, R5, UR7, PT ;  /* 0x0000000705007c0c */ /* 0x000fe2000bf06070 */
[----:B------:R-:W-:Y:S03]  /*c0c0*/  BSSY B0, `(.L_x_6426) ;  /* 0x000000c000007945 */ /* 0x000fe60003800000 */
[----:B------:R-:W-:-:S13]  /*c0d0*/  ISETP.GE.U32.OR P0, PT, R3, R4, P0 ;  /* 0x000000040300720c */ /* 0x000fda0000706470 */
[----:B------:R-:W-:Y:S05]  /*c0e0*/  @P0 BRA `(.L_x_6427) ;  /* 0x0000000000240947 */ /* 0x000fea0003800000 */
[----:B------:R-:W-:Y:S01]  /*c0f0*/  IMAD R4, R5, UR6, R2 ;  /* 0x0000000605047c24 */ /* 0x000fe2000f8e0202 */
[----:B------:R-:W-:-:S04]  /*c100*/  LOP3.LUT R17, R17, 0xffff, RZ, 0xc0, !PT ;  /* 0x0000ffff11117812 */ /* 0x000fc800078ec0ff */
[----:B------:R-:W-:Y:S01]  /*c110*/  PRMT R5, R17, 0x8880, RZ ;  /* 0x0000888011057816 */ /* 0x000fe200000000ff */
[----:B------:R-:W1:Y:S02]  /*c120*/  LDS.S8 R4, [R4+UR4] ;  /* 0x0000000404047984 */ /* 0x000e640008000200 */
[----:B-1----:R-:W-:-:S04]  /*c130*/  IADD3 R8, -R4, RZ, RZ ;  /* 0x000000ff04087210 */ /* 0x002fc80007ffe1ff */
[----:B------:R-:W-:-:S04]  /*c140*/  ISETP.NE.AND P0, PT, R5, R8, PT ;  /* 0x000000080500720c */ /* 0x000fc80003f05270 */
[----:B------:R-:W-:-:S04]  /*c150*/  SEL R5, RZ, 0x1, !P0 ;  /* 0x00000001ff057807 */ /* 0x000fc80004000000 */
[----:B------:R-:W-:Y:S01]  /*c160*/  PRMT R17, R5, 0x7610, R17 ;  /* 0x0000761005117816 */ /* 0x000fe20000000011 */
[----:B------:R1:W-:Y:S06]  /*c170*/  STS.U8 [R0+UR4], R5 ;  /* 0x0000000500007988 */ /* 0x0003ec0008000004 */
.L_x_6427:
[----:B------:R-:W-:Y:S05]  /*c180*/  BSYNC B0 ;  /* 0x0000000000007941 */ /* 0x000fea0003800000 */
.L_x_6426:
[----:B------:R-:W-:Y:S01]  /*c190*/  IMAD.MOV.U32 R4, RZ, RZ, R6 ;  /* 0x000000ffff047224 */ /* 0x000fe200078e0006 */
[----:B------:R-:W-:Y:S06]  /*c1a0*/  @P1 BRA `(.L_x_6428) ;  /* 0xfffffffc00b01947 */ /* 0x000fec000383ffff */
.L_x_6425:
        /* <DEDUP_REMOVED lines=8> */
[-C--:B------:R-:W-:Y:S01]  /*c230*/  LEA.HI R0, R9, R9.reuse, RZ, 0x1 ;  /* 0x0000000909007211 */ /* 0x080fe200078f08ff */
[----:B------:R-:W-:Y:S01]  /*c240*/  UMOV UR4, 0x400 ;  /* 0x0000040000047882 */ /* 0x000fe20000000000 */
[----:B------:R-:W-:Y:S01]  /*c250*/  IMAD R4, R3, R9, R2 ;  /* 0x0000000903047224 */ /* 0x000fe200078e0202 */
[----:B------:R-:W-:Y:S01]  /*c260*/  UIADD3 UR4, UR4, 0x10, URZ ;  /* 0x0000001004047890 */ /* 0x000fe2000fffe03f */
[----:B------:R-:W-:Y:S01]  /*c270*/  SHF.R.S32.HI R6, RZ, 0x1, R0 ;  /* 0x00000001ff067819 */ /* 0x000fe20000011400 */
[----:B------:R-:W-:-:S03]  /*c280*/  HFMA2.MMA R0, -RZ, RZ, 0, 1.9073486328125e-06 ;  /* 0x00000020ff007435 */ /* 0x000fc600000001ff */
[----:B------:R-:W-:Y:S01]  /*c290*/  ISETP.GE.AND P0, PT, R6, 0x20, PT ;  /* 0x000000200600780c */ /* 0x000fe20003f06270 */
[----:B-1----:R-:W-:-:S06]  /*c2a0*/  ULEA UR4, UR5, UR4, 0x18 ;  /* 0x0000000405047291 */ /* 0x002fcc000f8ec03f */
[----:B------:R-:W-:-:S03]  /*c2b0*/  VIADD R5, R4, UR4 ;  /* 0x0000000404057c36 */ /* 0x000fc60008000000 */
[----:B------:R1:W-:Y:S03]  /*c2c0*/  STS.U8 [R4+UR4], R17 ;  /* 0x0000001104007988 */ /* 0x0003e60008000004 */
[----:B------:R-:W-:Y:S05]  /*c2d0*/  @!P0 BRA `(.L_x_6430) ;  /* 0x0000000000448947 */ /* 0x000fea0003800000 */
.L_x_6431:
[----:B------:R-:W-:Y:S01]  /*c2e0*/  IMAD.IADD R0, R2, 0x1, R6 ;  /* 0x0000000102007824 */ /* 0x000fe200078e0206 */
[----:B------:R-:W-:Y:S04]  /*c2f0*/  BAR.SYNC.DEFER_BLOCKING 0x0 ;  /* 0x0000000000007b1d */ /* 0x000fe80000010000 */
[----:B------:R-:W-:-:S04]  /*c300*/  ISETP.GE.U32.AND P0, PT, R0, R9, PT ;  /* 0x000000090000720c */ /* 0x000fc80003f06070 */
[----:B------:R-:W-:-:S13]  /*c310*/  ISETP.GE.U32.OR P0, PT, R2, R6, P0 ;  /* 0x000000060200720c */ /* 0x000fda0000706470 */
[----:B------:R-:W-:Y:S02]  /*c320*/  @!P0 IADD3 R0, R5, R6, RZ ;  /* 0x0000000605008210 */ /* 0x000fe40007ffe0ff */
[----:B------:R-:W-:Y:S02]  /*c330*/  @!P0 LOP3.LUT R7, R17, 0xffff, RZ, 0xc0, !PT ;  /* 0x0000ffff11078812 */ /* 0x000fe400078ec0ff */
[----:B------:R-:W-:Y:S02]  /*c340*/  SHF.R.S32.HI R6, RZ, 0x1, R6 ;  /* 0x00000001ff067819 */ /* 0x000fe40000011406 */
[----:B------:R-:W2:Y:S01]  /*c350*/  @!P0 LDS.S8 R0, [R0] ;  /* 0x0000000000008984 */ /* 0x000ea20000000200 */
[----:B------:R-:W-:Y:S01]  /*c360*/  @!P0 PRMT R8, R7, 0x8880, RZ ;  /* 0x0000888007088816 */ /* 0x000fe200000000ff */
[----:B--2---:R-:W-:-:S05]  /*c370*/  @!P0 IMAD.MOV R7, RZ, RZ, -R0 ;  /* 0x000000ffff078224 */ /* 0x004fca00078e0a00 */
[----:B------:R-:W-:-:S04]  /*c380*/  @!P0 ISETP.NE.AND P1, PT, R8, R7, PT ;  /* 0x000000070800820c */ /* 0x000fc80003f25270 */
[----:B------:R-:W-:Y:S02]  /*c390*/  @!P0 SEL R7, RZ, 0x1, !P1 ;  /* 0x00000001ff078807 */ /* 0x000fe40004800000 */
[----:B------:R-:W-:Y:S02]  /*c3a0*/  ISETP.GE.AND P1, PT, R6, 0x20, PT ;  /* 0x000000200600780c */ /* 0x000fe40003f26270 */
[----:B-1----:R-:W-:Y:S01]  /*c3b0*/  @!P0 PRMT R17, R7, 0x7610, R17 ;  /* 0x0000761007118816 */ /* 0x002fe20000000011 */
[----:B------:R2:W-:Y:S10]  /*c3c0*/  @!P0 STS.U8 [R4+UR4], R7 ;  /* 0x0000000704008988 */ /* 0x0005f40008000004 */
[----:B--2---:R-:W-:Y:S05]  /*c3d0*/  @P1 BRA `(.L_x_6431) ;  /* 0xfffffffc00c01947 */ /* 0x004fea000383ffff */
[----:B------:R-:W-:-:S07]  /*c3e0*/  IMAD.MOV.U32 R0, RZ, RZ, 0x20 ;  /* 0x00000020ff007424 */ /* 0x000fce00078e00ff */
.L_x_6430:
[----:B------:R-:W-:Y:S01]  /*c3f0*/  BAR.SYNC.DEFER_BLOCKING 0x0 ;  /* 0x0000000000007b1d */ /* 0x000fe20000010000 */
[----:B------:R-:W-:-:S13]  /*c400*/  ISETP.GE.AND P0, PT, R0, 0x2, PT ;  /* 0x000000020000780c */ /* 0x000fda0003f06270 */
[----:B------:R-:W-:Y:S05]  /*c410*/  @!P0 BRA `(.L_x_6429) ;  /* 0x00000000002c8947 */ /* 0x000fea0003800000 */
[----:B------:R-:W-:-:S07]  /*c420*/  MOV R5, 0x1 ;  /* 0x0000000100057802 */ /* 0x000fce0000000f00 */
.L_x_6432:
[----:B-1----:R-:W-:-:S04]  /*c430*/  LOP3.LUT R17, R17, 0xffff, RZ, 0xc0, !PT ;  /* 0x0000ffff11117812 */ /* 0x002fc800078ec0ff */
[----:B------:R-:W-:-:S05]  /*c440*/  PRMT R4, R17, 0x8880, RZ ;  /* 0x0000888011047816 */ /* 0x000fca00000000ff */
[----:B------:R1:W2:Y:S02]  /*c450*/  SHFL.DOWN PT, R6, R4, R5, 0x1f ;  /* 0x08001f0504067589 */ /* 0x0002a400000e0000 */
[----:B-1----:R-:W-:-:S05]  /*c460*/  IMAD.SHL.U32 R5, R5, 0x2, RZ ;  /* 0x0000000205057824 */ /* 0x002fca00078e00ff */
[----:B------:R-:W-:Y:S02]  /*c470*/  ISETP.GE.AND P1, PT, R5, R0, PT ;  /* 0x000000000500720c */ /* 0x000fe40003f26270 */
[----:B--2---:R-:W-:-:S04]  /*c480*/  ISETP.NE.AND P0, PT, R6, RZ, PT ;  /* 0x000000ff0600720c */ /* 0x004fc80003f05270 */
[----:B------:R-:W-:-:S04]  /*c490*/  SEL R7, RZ, 0xffffffff, !P0 ;  /* 0xffffffffff077807 */ /* 0x000fc80004000000 */
[----:B------:R-:W-:-:S04]  /*c4a0*/  ISETP.NE.AND P0, PT, R4, R7, PT ;  /* 0x000000070400720c */ /* 0x000fc80003f05270 */
[----:B------:R-:W-:Y:S01]  /*c4b0*/  SEL R17, RZ, 0x1, !P0 ;  /* 0x00000001ff117807 */ /* 0x000fe20004000000 */
[----:B------:R-:W-:Y:S08]  /*c4c0*/  @!P1 BRA `(.L_x_6432) ;  /* 0xfffffffc00d89947 */ /* 0x000ff0000383ffff */
.L_x_6429:
[----:B------:R-:W2:Y:S01]  /*c4d0*/  LDC R13, c[0x0][0x3e8] ;  /* 0x0000fa00ff0d7b82 */ /* 0x000ea20000000800 */
[----:B------:R-:W-:Y:S01]  /*c4e0*/  IMAD.MOV.U32 R16, RZ, RZ, RZ ;  /* 0x000000ffff107224 */ /* 0x000fe200078e00ff */
[----:B--2---:R-:W-:-:S13]  /*c4f0*/  ISETP.NE.AND P1, PT, R13, RZ, PT ;  /* 0x000000ff0d00720c */ /* 0x004fda0003f25270 */
[----:B------:R-:W-:Y:S05]  /*c500*/  @!P1 BRA `(.L_x_6433) ;  /* 0x0000001000449947 */ /* 0x000fea0003800000 */
[----:B------:R-:W-:Y:S01]  /*c510*/  HFMA2.MMA R14, -RZ, RZ, 0, 0 ;  /* 0x00000000ff0e7435 */ /* 0x000fe200000001ff */
[----:B------:R-:W-:Y:S01]  /*c520*/  ULDC.64 UR4, c[0x0][0x3f0] ;  /* 0x0000fc0000047ab9 */ /* 0x000fe20000000a00 */
[----:B------:R-:W-:-:S08]  /*c530*/  ISETP.NE.AND P0, PT, R13, 0x1, PT ;  /* 0x000000010d00780c */ /* 0x000fd00003f05270 */
[----:B-1----:R-:W-:Y:S01]  /*c540*/  IMAD.HI.U32 R4, R15, UR4, R14 ;  /* 0x000000040f047c27 */ /* 0x002fe2000f8e000e */
        /* <DEDUP_REMOVED lines=269> */
.L_x_6433:
[----:B------:R-:W-:Y:S01]  /*d620*/  ULDC.64 UR4, c[0x0][0x5f8] ;  /* 0x00017e0000047ab9 */ /* 0x000fe20000000a00 */
[----:B------:R-:W-:Y:S01]  /*d630*/  ULDC UR6, c[0x0][0x234] ;  /* 0x00008d0000067ab9 */ /* 0x000fe20000000800 */
[----:B------:R-:W-:Y:S02]  /*d640*/  ISETP.NE.U32.AND P0, PT, RZ, UR4, PT ;  /* 0x00000004ff007c0c */ /* 0x000fe4000bf05070 */
[----:B-1----:R-:W-:Y:S02]  /*d650*/  CS2R R4, SRZ ;  /* 0x0000000000047805 */ /* 0x002fe4000001ff00 */
[----:B------:R-:W-:Y:S01]  /*d660*/  ISETP.NE.AND P3, PT, RZ, UR6, PT ;  /* 0x00000006ff007c0c */ /* 0x000fe2000bf65270 */
[----:B0-----:R-:W-:Y:S01]  /*d670*/  IMAD.MOV.U32 R12, RZ, RZ, RZ ;  /* 0x000000ffff0c7224 */ /* 0x001fe200078e00ff */
[----:B------:R-:W-:-:S13]  /*d680*/  ISETP.NE.AND.EX P0, PT, RZ, UR5, PT, P0 ;  /* 0x00000005ff007c0c */ /* 0x000fda000bf05300 */
[----:B------:R-:W-:-:S04]  /*d690*/  @P0 IADD3 R4, P2, R16, UR4, RZ ;  /* 0x0000000410040c10 */ /* 0x000fc8000ff5e0ff */
[----:B------:R-:W-:-:S05]  /*d6a0*/  @P0 IADD3.X R5, RZ, UR5, RZ, P2, !PT ;  /* 0x00000005ff050c10 */ /* 0x000fca00097fe4ff */
[----:B------:R-:W-:Y:S01]  /*d6b0*/  @P0 IMAD.MOV.U32 R12, RZ, RZ, R5 ;  /* 0x000000ffff0c0224 */ /* 0x000fe200078e0005 */
[----:B------:R-:W-:Y:S06]  /*d6c0*/  @!P3 BRA `(.L_x_6434) ;  /* 0x00000024000cb947 */ /* 0x000fec0003800000 */
        /* <DEDUP_REMOVED lines=281> */
.L_x_6435:
[----:B------:R-:W-:Y:S01]  /*e860*/  ULDC UR9, c[0x0][0x22c] ;  /* 0x00008b0000097ab9 */ /* 0x000fe20000000800 */
[----:B------:R-:W-:Y:S01]  /*e870*/  ULDC UR4, c[0x0][0x21c] ;  /* 0x0000870000047ab9 */ /* 0x000fe20000000800 */
[----:B------:R-:W-:Y:S01]  /*e880*/  ISETP.NE.AND P0, PT, RZ, UR9, PT ;  /* 0x00000009ff007c0c */ /* 0x000fe2000bf05270 */
[----:B------:R-:W0:Y:S01]  /*e890*/  S2UR UR8, SR_CgaCtaId ;  /* 0x00000000000879c3 */ /* 0x000e220000008800 */
[----:B------:R-:W-:Y:S01]  /*e8a0*/  BSSY B0, `(.L_x_6436) ;  /* 0x000000b000007945 */ /* 0x000fe20003800000 */
[----:B------:R-:W-:Y:S02]  /*e8b0*/  PRMT R6, RZ, 0x7610, R6 ;  /* 0x00007610ff067816 */ /* 0x000fe40000000006 */
        /* <DEDUP_REMOVED lines=9> */
.L_x_6437:
[----:B0-----:R-:W-:Y:S05]  /*e950*/  BSYNC B0 ;  /* 0x0000000000007941 */ /* 0x001fea0003800000 */
.L_x_6436:
        /* <DEDUP_REMOVED lines=15> */
.L_x_6439:
[----:B------:R-:W-:Y:S05]  /*ea50*/  BSYNC B0 ;  /* 0x0000000000007941 */ /* 0x000fea0003800000 */
.L_x_6438:
        /* <DEDUP_REMOVED lines=35> */
.L_x_6441:
[----:B------:R-:W-:Y:S05]  /*ec90*/  BSYNC B0 ;  /* 0x0000000000007941 */ /* 0x000fea0003800000 */
.L_x_6440:
        /* <DEDUP_REMOVED lines=17> */
[----:B------:R-:W-:-:S03]  /*edb0*/  IMAD.U32 R17, RZ, RZ, UR4 ;  /* 0x00000004ff117e24 */ /* 0x000fc6000f8e00ff */
        /* <DEDUP_REMOVED lines=10> */
[----:B------:R-:W-:Y:S01]  /*ee60*/  MOV R8, R6 ;  /* 0x0000000600087202 */ /* 0x000fe20000000f00 */
[----:B------:R-:W-:Y:S02]  /*ee70*/  IMAD R9, R0, UR5, RZ ;  /* 0x0000000500097c24 */ /* 0x000fe4000f8e02ff */
[----:B0-----:R-:W-:-:S07]  /*ee80*/  IMAD R11, R11, UR4, RZ ;  /* 0x000000040b0b7c24 */ /* 0x001fce000f8e02ff */
.L_x_6446:
[----:B------:R-:W-:-:S05]  /*ee90*/  IMAD.IADD R6, R9, 0x1, R8 ;  /* 0x0000000109067824 */ /* 0x000fca00078e0208 */
[----:B------:R-:W-:-:S05]  /*eea0*/  IADD3 R6, P0, R6, UR10, RZ ;  /* 0x0000000a06067c10 */ /* 0x000fca000ff1e0ff */
[----:B------:R-:W-:-:S05]  /*eeb0*/  IMAD.X R7, RZ, RZ, UR11, P0 ;  /* 0x0000000bff077e24 */ /* 0x000fca00080e06ff */
[----:B------:R-:W2:Y:S01]  /*eec0*/  LDG.E.S8 R6, desc[UR36][R6.64] ;  /* 0x0000002406067981 */ /* 0x000ea2000c1e1300 */
[----:B------:R-:W-:Y:S01]  /*eed0*/  IMAD.IADD R8, R11, 0x1, R8 ;  /* 0x000000010b087824 */ /* 0x000fe200078e0208 */
[----:B------:R-:W-:-:S04]  /*eee0*/  LOP3.LUT R17, R17, 0xffff, RZ, 0xc0, !PT ;  /* 0x0000ffff11117812 */ /* 0x000fc800078ec0ff */
[----:B------:R-:W-:Y:S02]  /*eef0*/  ISETP.GE.U32.AND P2, PT, R8, UR6, PT ;  /* 0x0000000608007c0c */ /* 0x000fe4000bf46070 */
[----:B------:R-:W-:Y:S02]  /*ef00*/  PRMT R0, R17, 0x8880, RZ ;  /* 0x0000888011007816 */ /* 0x000fe400000000ff */
[----:B--2---:R-:W-:-:S04]  /*ef10*/  IADD3 R13, -R6, RZ, RZ ;  /* 0x000000ff060d7210 */ /* 0x004fc80007ffe1ff */
[----:B------:R-:W-:-:S04]  /*ef20*/  ISETP.NE.AND P0, PT, R0, R13, PT ;  /* 0x0000000d0000720c */ /* 0x000fc80003f05270 */
[----:B------:R-:W-:Y:S01]  /*ef30*/  SEL R17, RZ, 0x1, !P0 ;  /* 0x00000001ff117807 */ /* 0x000fe20004000000 */
[----:B------:R-:W-:Y:S08]  /*ef40*/  @!P2 BRA `(.L_x_6446) ;  /* 0xfffffffc00d0a947 */ /* 0x000ff0000383ffff */
[----:B------:R-:W-:Y:S05]  /*ef50*/  BSYNC B1 ;  /* 0x0000000000017941 */ /* 0x000fea0003800000 */
.L_x_6445:
[----:B------:R-:W-:Y:S05]  /*ef60*/  BRA `(.L_x_6444) ;  /* 0x0000000000587947 */ /* 0x000fea0003800000 */
.L_x_6443:
        /* <DEDUP_REMOVED lines=9> */
.L_x_6447:
[----:B------:R-:W-:-:S05]  /*f000*/  IADD3 R7, R0, R9, RZ ;  /* 0x0000000900077210 */ /* 0x000fca0007ffe0ff */
[----:B0-----:R-:W-:-:S05]  /*f010*/  IMAD R7, R7, R8, R2 ;  /* 0x0000000807077224 */ /* 0x001fca00078e0202 */
[----:B------:R-:W-:-:S05]  /*f020*/  IADD3 R6, P0, R7, UR10, RZ ;  /* 0x0000000a07067c10 */ /* 0x000fca000ff1e0ff */
[----:B------:R-:W-:-:S05]  /*f030*/  IMAD.X R7, RZ, RZ, UR11, P0 ;  /* 0x0000000bff077e24 */ /* 0x000fca00080e06ff */
[----:B------:R-:W2:Y:S01]  /*f040*/  LDG.E.S8 R6, desc[UR36][R6.64] ;  /* 0x0000002406067981 */ /* 0x000ea2000c1e1300 */
[----:B------:R-:W-:Y:S02]  /*f050*/  LOP3.LUT R17, R17, 0xffff, RZ, 0xc0, !PT ;  /* 0x0000ffff11117812 */ /* 0x000fe400078ec0ff */
[----:B-1----:R-:W-:Y:S02]  /*f060*/  IADD3 R9, R10, R9, RZ ;  /* 0x000000090a097210 */ /* 0x002fe40007ffe0ff */
[----:B------:R-:W-:Y:S01]  /*f070*/  PRMT R14, R17, 0x8880, RZ ;  /* 0x00008880110e7816 */ /* 0x000fe200000000ff */
[----:B--2---:R-:W-:-:S05]  /*f080*/  IMAD.MOV R11, RZ, RZ, -R6 ;  /* 0x000000ffff0b7224 */ /* 0x004fca00078e0a06 */
[----:B------:R-:W-:-:S04]  /*f090*/  ISETP.NE.AND P0, PT, R14, R11, PT ;  /* 0x0000000b0e00720c */ /* 0x000fc80003f05270 */
[----:B------:R-:W-:Y:S02]  /*f0a0*/  SEL R17, RZ, 0x1, !P0 ;  /* 0x00000001ff117807 */ /* 0x000fe40004000000 */
[----:B------:R-:W-:-:S13]  /*f0b0*/  ISETP.GE.U32.AND P0, PT, R9, UR5, PT ;  /* 0x0000000509007c0c */ /* 0x000fda000bf06070 */
[----:B------:R-:W-:Y:S05]  /*f0c0*/  @!P0 BRA `(.L_x_6447) ;  /* 0xfffffffc00cc8947 */ /* 0x000fea000383ffff */
.L_x_6444:
[----:B------:R-:W-:Y:S05]  /*f0d0*/  BSYNC B0 ;  /* 0x0000000000007941 */ /* 0x000fea0003800000 */
.L_x_6442:
[----:B------:R-:W0:Y:S01]  /*f0e0*/  LDC R7, c[0x0][RZ] ;  /* 0x00000000ff077b82 */ /* 0x000e220000000800 */
[----:B------:R-:W-:Y:S01]  /*f0f0*/  UIADD3 UR7, UR7, 0x10, URZ ;  /* 0x0000001007077890 */ /* 0x000fe2000fffe03f */
[----:B------:R-:W-:-:S03]  /*f100*/  ULDC UR5, c[0x0][0x4] ;  /* 0x0000010000057ab9 */ /* 0x000fc60000000800 */
[----:B------:R-:W-:Y:S02]  /*f110*/  ULEA UR7, UR8, UR7, 0x18 ;  /* 0x0000000708077291 */ /* 0x000fe4000f8ec03f */
[----:B------:R-:W-:-:S06]  /*f120*/  USHF.R.U32.HI UR4, URZ, 0x1, UR5 ;  /* 0x000000013f047899 */ /* 0x000fcc0008011605 */
[----:B------:R-:W-:Y:S01]  /*f130*/  ISETP.NE.AND P0, PT, RZ, UR4, PT ;  /* 0x00000004ff007c0c */ /* 0x000fe2000bf05270 */
[----:B0-----:R-:W-:-:S04]  /*f140*/  IMAD R0, R3, R7, R2 ;  /* 0x0000000703007224 */ /* 0x001fc800078e0202 */
[----:B------:R-:W-:Y:S01]  /*f150*/  VIADD R6, R0, UR7 ;  /* 0x0000000700067c36 */ /* 0x000fe20008000000 */
[----:B------:R0:W-:Y:S07]  /*f160*/  STS.U8 [R0+UR7], R17 ;  /* 0x0000001100007988 */ /* 0x0001ee0008000007 */
[----:B------:R-:W-:Y:S05]  /*f170*/  @!P0 BRA `(.L_x_6448) ;  /* 0x0000000000548947 */ /* 0x000fea0003800000 */
[----:B------:R-:W-:-:S07]  /*f180*/  IMAD.U32 R8, RZ, RZ, UR4 ;  /* 0x00000004ff087e24 */ /* 0x000fce000f8e00ff */
.L_x_6451:
[-C--:B-1----:R-:W-:Y:S01]  /*f190*/  IADD3 R9, R3, R8.reuse, RZ ;  /* 0x0000000803097210 */ /* 0x082fe20007ffe0ff */
[----:B------:R-:W-:Y:S01]  /*f1a0*/  BAR.SYNC.DEFER_BLOCKING 0x0 ;  /* 0x0000000000007b1d */ /* 0x000fe20000010000 */
[----:B------:R-:W-:Y:S02]  /*f1b0*/  ISETP.GT.AND P2, PT, R8, 0x1, PT ;  /* 0x000000010800780c */ /* 0x000fe40003f44270 */
[----:B------:R-:W-:Y:S02]  /*f1c0*/  ISETP.GE.U32.AND P0, PT, R9, UR5, PT ;  /* 0x0000000509007c0c */ /* 0x000fe4000bf06070 */
[----:B------:R-:W-:Y:S01]  /*f1d0*/  SHF.R.S32.HI R10, RZ, 0x1, R8 ;  /* 0x00000001ff0a7819 */ /* 0x000fe20000011408 */
[----:B------:R-:W-:Y:S01]  /*f1e0*/  BSSY B0, `(.L_x_6449) ;  /* 0x000000c000007945 */ /* 0x000fe20003800000 */
[----:B------:R-:W-:-:S13]  /*f1f0*/  ISETP.GE.U32.OR P0, PT, R3, R8, P0 ;  /* 0x000000080300720c */ /* 0x000fda0000706470 */
[----:B------:R-:W-:Y:S05]  /*f200*/  @P0 BRA `(.L_x_6450) ;  /* 0x0000000000240947 */ /* 0x000fea0003800000 */
[----:B------:R-:W-:Y:S01]  /*f210*/  IMAD R8, R9, R7, R2 ;  /* 0x0000000709087224 */ /* 0x000fe200078e0202 */
[----:B0-----:R-:W-:-:S04]  /*f220*/  LOP3.LUT R17, R17, 0xffff, RZ, 0xc0, !PT ;  /* 0x0000ffff11117812 */ /* 0x001fc800078ec0ff */
[----:B------:R-:W-:Y:S01]  /*f230*/  PRMT R9, R17, 0x8880, RZ ;  /* 0x0000888011097816 */ /* 0x000fe200000000ff */
[----:B------:R-:W0:Y:S02]  /*f240*/  LDS.S8 R8, [R8+UR7] ;  /* 0x0000000708087984 */ /* 0x000e240008000200 */
[----:B0-----:R-:W-:-:S05]  /*f250*/  IMAD.MOV R14, RZ, RZ, -R8 ;  /* 0x000000ffff0e7224 */ /* 0x001fca00078e0a08 */
[----:B------:R-:W-:-:S04]  /*f260*/  ISETP.NE.AND P0, PT, R9, R14, PT ;  /* 0x0000000e0900720c */ /* 0x000fc80003f05270 */
[----:B------:R-:W-:-:S04]  /*f270*/  SEL R9, RZ, 0x1, !P0 ;  /* 0x00000001ff097807 */ /* 0x000fc80004000000 */
[----:B------:R-:W-:Y:S01]  /*f280*/  PRMT R17, R9, 0x7610, R17 ;  /* 0x0000761009117816 */ /* 0x000fe20000000011 */
[----:B------:R1:W-:Y:S06]  /*f290*/  STS.U8 [R0+UR7], R9 ;  /* 0x0000000900007988 */ /* 0x0003ec0008000007 */
.L_x_6450:
[----:B------:R-:W-:Y:S05]  /*f2a0*/  BSYNC B0 ;  /* 0x0000000000007941 */ /* 0x000fea0003800000 */
.L_x_6449:
[----:B------:R-:W-:Y:S01]  /*f2b0*/  IMAD.MOV.U32 R8, RZ, RZ, R10 ;  /* 0x000000ffff087224 */ /* 0x000fe200078e000a */
[----:B------:R-:W-:Y:S06]  /*f2c0*/  @P2 BRA `(.L_x_6451) ;  /* 0xfffffffc00b02947 */ /* 0x000fec000383ffff */
.L_x_6448:
[----:B------:R-:W-:Y:S02]  /*f2d0*/  ULDC UR4, c[0x0][0x22c] ;  /* 0x00008b0000047ab9 */ /* 0x000fe40000000800 */
[----:B------:R-:W-:-:S13]  /*f2e0*/  ISETP.NE.AND P0, PT, RZ, UR4, PT ;  /* 0x00000004ff007c0c */ /* 0x000fda000bf05270 */
[----:B------:R-:W-:Y:S05]  /*f2f0*/  @!P0 BRA `(.L_x_6452) ;  /* 0x0000000000a08947 */ /* 0x000fea0003800000 */
        /* <DEDUP_REMOVED lines=8> */
[----:B--2---:R-:W-:Y:S05]  /*f380*/  @!P0 BRA `(.L_x_6453) ;  /* 0x0000000000448947 */ /* 0x004fea0003800000 */
.L_x_6454:
[----:B------:R-:W-:Y:S01]  /*f390*/  IMAD.IADD R10, R2, 0x1, R8 ;  /* 0x00000001020a7824 */ /* 0x000fe200078e0208 */
[----:B------:R-:W-:Y:S04]  /*f3a0*/  BAR.SYNC.DEFER_BLOCKING 0x0 ;  /* 0x0000000000007b1d */ /* 0x000fe80000010000 */
[----:B------:R-:W-:-:S04]  /*f3b0*/  ISETP.GE.U32.AND P0, PT, R10, R7, PT ;  /* 0x000000070a00720c */ /* 0x000fc80003f06070 */
[----:B------:R-:W-:-:S13]  /*f3c0*/  ISETP.GE.U32.OR P0, PT, R2, R8, P0 ;  /* 0x000000080200720c */ /* 0x000fda0000706470 */
[----:B------:R-:W-:Y:S02]  /*f3d0*/  @!P0 IADD3 R3, R6, R8, RZ ;  /* 0x0000000806038210 */ /* 0x000fe40007ffe0ff */
[----:B-1----:R-:W-:Y:S02]  /*f3e0*/  @!P0 LOP3.LUT R9, R17, 0xffff, RZ, 0xc0, !PT ;  /* 0x0000ffff11098812 */ /* 0x002fe400078ec0ff */
[----:B------:R-:W-:Y:S02]  /*f3f0*/  SHF.R.S32.HI R8, RZ, 0x1, R8 ;  /* 0x00000001ff087819 */ /* 0x000fe40000011408 */
[----:B------:R-:W1:Y:S01]  /*f400*/  @!P0 LDS.S8 R3, [R3] ;  /* 0x0000000003038984 */ /* 0x000e620000000200 */
[----:B------:R-:W-:Y:S01]  /*f410*/  @!P0 PRMT R10, R9, 0x8880, RZ ;  /* 0x00008880090a8816 */ /* 0x000fe200000000ff */
[----:B-1----:R-:W-:-:S05]  /*f420*/  @!P0 IMAD.MOV R9, RZ, RZ, -R3 ;  /* 0x000000ffff098224 */ /* 0x002fca00078e0a03 */
[----:B------:R-:W-:-:S04]  /*f430*/  @!P0 ISETP.NE.AND P2, PT, R10, R9, PT ;  /* 0x000000090a00820c */ /* 0x000fc80003f45270 */
[----:B------:R-:W-:Y:S02]  /*f440*/  @!P0 SEL R9, RZ, 0x1, !P2 ;  /* 0x00000001ff098807 */ /* 0x000fe40005000000 */
[----:B------:R-:W-:Y:S02]  /*f450*/  ISETP.GE.AND P2, PT, R8, 0x20, PT ;  /* 0x000000200800780c */ /* 0x000fe40003f46270 */
[----:B0-----:R-:W-:Y:S01]  /*f460*/  @!P0 PRMT R17, R9, 0x7610, R17 ;  /* 0x0000761009118816 */ /* 0x001fe20000000011 */
[----:B------:R2:W-:Y:S10]  /*f470*/  @!P0 STS.U8 [R0+UR7], R9 ;  /* 0x0000000900008988 */ /* 0x0005f40008000007 */
[----:B--2---:R-:W-:Y:S05]  /*f480*/  @P2 BRA `(.L_x_6454) ;  /* 0xfffffffc00c02947 */ /* 0x004fea000383ffff */
[----:B------:R-:W-:-:S07]  /*f490*/  IMAD.MOV.U32 R3, RZ, RZ, 0x20 ;  /* 0x00000020ff037424 */ /* 0x000fce00078e00ff */
.L_x_6453:
[----:B------:R-:W-:Y:S01]  /*f4a0*/  BAR.SYNC.DEFER_BLOCKING 0x0 ;  /* 0x0000000000007b1d */ /* 0x000fe20000010000 */
[----:B------:R-:W-:-:S13]  /*f4b0*/  ISETP.GE.AND P0, PT, R3, 0x2, PT ;  /* 0x000000020300780c */ /* 0x000fda0003f06270 */
[----:B------:R-:W-:Y:S05]  /*f4c0*/  @!P0 BRA `(.L_x_6452) ;  /* 0x00000000002c8947 */ /* 0x000fea0003800000 */
[----:B01----:R-:W-:-:S11]  /*f4d0*/  HFMA2.MMA R0, -RZ, RZ, 0, 5.9604644775390625e-08 ;  /* 0x00000001ff007435 */ /* 0x003fd600000001ff */
.L_x_6455:
[----:B------:R-:W-:-:S04]  /*f4e0*/  LOP3.LUT R17, R17, 0xffff, RZ, 0xc0, !PT ;  /* 0x0000ffff11117812 */ /* 0x000fc800078ec0ff */
[----:B------:R-:W-:-:S05]  /*f4f0*/  PRMT R7, R17, 0x8880, RZ ;  /* 0x0000888011077816 */ /* 0x000fca00000000ff */
        /* <DEDUP_REMOVED lines=8> */
.L_x_6452:
        /* <DEDUP_REMOVED lines=9> */
[----:B01----:R-:W2:Y:S01]  /*f610*/  LDG.E.S8 R0, desc[UR36][R4.64] ;  /* 0x0000002404007981 */ /* 0x003ea2000c1e1300 */
[----:B------:R-:W-:-:S04]  /*f620*/  LOP3.LUT R17, R17, 0xffff, RZ, 0xc0, !PT ;  /* 0x0000ffff11117812 */ /* 0x000fc800078ec0ff */
[----:B------:R-:W-:-:S05]  /*f630*/  PRMT R3, R17, 0x8880, RZ ;  /* 0x0000888011037816 */ /* 0x000fca00000000ff */
[----:B------:R-:W-:-:S05]  /*f640*/  IMAD.MOV R3, RZ, RZ, -R3 ;  /* 0x000000ffff037224 */ /* 0x000fca00078e0a03 */
[----:B--2---:R-:W-:-:S04]  /*f650*/  ISETP.NE.AND P0, PT, R0, R3, PT ;  /* 0x000000030000720c */ /* 0x004fc80003f05270 */
[----:B------:R-:W-:-:S09]  /*f660*/  SEL R17, RZ, 0x1, !P0 ;  /* 0x00000001ff117807 */ /* 0x000fd20004000000 */
.L_x_6457:
[----:B------:R-:W-:Y:S05]  /*f670*/  @!P1 BRA `(.L_x_6458) ;  /* 0x0000000000689947 */ /* 0x000fea0003800000 */
[----:B01----:R-:W0:Y:S02]  /*f680*/  LDC R0, c[0x0][0x61c] ;  /* 0x00018700ff007b82 */ /* 0x003e240000000800 */
        /* <DEDUP_REMOVED lines=10> */
[----:B------:R-:W-:Y:S01]  /*f730*/  IMAD.U32 R6, RZ, RZ, UR4 ;  /* 0x00000004ff067e24 */ /* 0x000fe2000f8e00ff */
[----:B------:R-:W-:Y:S01]  /*f740*/  MOV R7, UR5 ;  /* 0x0000000500077c02 */ /* 0x000fe20008000f00 */
[----:B------:R-:W-:Y:S01]  /*f750*/  IMAD.U32 R10, RZ, RZ, UR6 ;  /* 0x00000006ff0a7e24 */ /* 0x000fe2000f8e00ff */
[----:B------:R-:W-:Y:S01]  /*f760*/  MOV R13, RZ ;  /* 0x000000ff000d7202 */ /* 0x000fe20000000f00 */
[----:B------:R-:W-:-:S02]  /*f770*/  IMAD.U32 R11, RZ, RZ, UR7 ;  /* 0x00000007ff0b7e24 */ /* 0x000fc4000f8e00ff */
[----:B------:R-:W-:-:S07]  /*f780*/  IMAD.MOV.U32 R12, RZ, RZ, 0x1 ;  /* 0x00000001ff0c7424 */ /* 0x000fce00078e00ff */
[----:B------:R-:W-:-:S07]  /*f790*/  LEPC R20, `(.L_x_6459) ;  /* 0x000000001014794e */ /* 0x000fce0000000000 */
[----:B0-----:R-:W-:Y:S05]  /*f7a0*/  CALL.ABS.NOINC R2 ;  /* 0x0000000002007343 */ /* 0x001fea0003c00000 */
.L_x_6459:
[----:B------:R-:W-:Y:S01]  /*f7b0*/  ULDC.64 UR4, c[0x0][0x5e8] ;  /* 0x00017a0000047ab9 */ /* 0x000fe20000000a00 */
[----:B------:R-:W-:Y:S02]  /*f7c0*/  LOP3.LUT P0, RZ, R17, 0xff, RZ, 0xc0, !PT ;  /* 0x000000ff11ff7812 */ /* 0x000fe4000780c0ff */
[----:B------:R-:W-:Y:S02]  /*f7d0*/  IADD3 R16, P1, R16, UR4, RZ ;  /* 0x0000000410107c10 */ /* 0x000fe4000ff3e0ff */
[----:B------:R-:W-:-:S03]  /*f7e0*/  SEL R3, RZ, 0x1, !P0 ;  /* 0x00000001ff037807 */ /* 0x000fc60004000000 */
[----:B------:R-:W-:-:S05]  /*f7f0*/  IMAD.X R17, RZ, RZ, UR5, P1 ;  /* 0x00000005ff117e24 */ /* 0x000fca00088e06ff */
[----:B------:R-:W-:Y:S01]  /*f800*/  STG.E.U8 desc[UR36][R16.64], R3 ;  /* 0x0000000310007986 */ /* 0x000fe2000c101124 */
[----:B------:R-:W-:Y:S05]  /*f810*/  EXIT ;  /* 0x000000000000794d */ /* 0x000fea0003800000 */
.L_x_6458:
[----:B------:R-:W-:Y:S01]  /*f820*/  STG.E.U8 desc[UR36][R4.64], R17 ;  /* 0x0000001104007986 */ /* 0x000fe2000c101124 */
[----:B------:R-:W-:Y:S05]  /*f830*/  EXIT ;  /* 0x000000000000794d */ /* 0x000fea0003800000 */
.L_x_6456:
[----:B------:R-:W-:Y:S01]  /*f840*/  ISETP.NE.AND P1, PT, RZ, UR38, PT ;  /* 0x00000026ff007c0c */ /* 0x000fe2000bf25270 */
[----:B------:R-:W-:Y:S01]  /*f850*/  ULDC.64 UR4, c[0x0][0x5e8] ;  /* 0x00017a0000047ab9 */ /* 0x000fe20000000a00 */
[----:B------:R-:W-:Y:S01]  /*f860*/  ULDC.U8 UR6, c[0x0][0x619] ;  /* 0x0001864000067ab9 */ /* 0x000fe20000000000 */
[----:B------:R-:W-:Y:S02]  /*f870*/  IADD3 R2, P0, R16, UR4, RZ ;  /* 0x0000000410027c10 */ /* 0x000fe4000ff1e0ff */
[----:B------:R-:W-:Y:S02]  /*f880*/  ISETP.NE.AND P2, PT, RZ, UR6, PT ;  /* 0x00000006ff007c0c */ /* 0x000fe4000bf45270 */
[----:B------:R-:W-:-:S06]  /*f890*/  IADD3.X R3, RZ, UR5, RZ, P0, !PT ;  /* 0x00000005ff037c10 */ /* 0x000fcc00087fe4ff */
[----:B------:R-:W-:Y:S05]  /*f8a0*/  @!P1 BRA `(.L_x_6460) ;  /* 0x0000000000189947 */ /* 0x000fea0003800000 */
[----:B01----:R-:W2:Y:S01]  /*f8b0*/  LDG.E.S8 R0, desc[UR36][R2.64] ;  /* 0x0000002402007981 */ /* 0x003ea2000c1e1300 */
[----:B------:R-:W-:-:S04]  /*f8c0*/  LOP3.LUT R17, R17, 0xffff, RZ, 0xc0, !PT ;  /* 0x0000ffff11117812 */ /* 0x000fc800078ec0ff */
[----:B------:R-:W-:-:S05]  /*f8d0*/  PRMT R4, R17, 0x8880, RZ ;  /* 0x0000888011047816 */ /* 0x000fca00000000ff */
[----:B------:R-:W-:-:S05]  /*f8e0*/  IMAD.MOV R5, RZ, RZ, -R4 ;  /* 0x000000ffff057224 */ /* 0x000fca00078e0a04 */
[----:B--2---:R-:W-:-:S04]  /*f8f0*/  ISETP.NE.AND P0, PT, R0, R5, PT ;  /* 0x000000050000720c */ /* 0x004fc80003f05270 */
[----:B------:R-:W-:-:S09]  /*f900*/  SEL R17, RZ, 0x1, !P0 ;  /* 0x00000001ff117807 */ /* 0x000fd20004000000 */
.L_x_6460:
        /* <DEDUP_REMOVED lines=20> */
.L_x_6462:
[----:B------:R-:W-:Y:S01]  /*fa50*/  ULDC.64 UR4, c[0x0][0x5e8] ;  /* 0x00017a0000047ab9 */ /* 0x000fe20000000a00 */
[----:B------:R-:W-:Y:S02]  /*fa60*/  LOP3.LUT P0, RZ, R17, 0xff, RZ, 0xc0, !PT ;  /* 0x000000ff11ff7812 */ /* 0x000fe4000780c0ff */
[----:B------:R-:W-:Y:S02]  /*fa70*/  IADD3 R16, P1, R16, UR4, RZ ;  /* 0x0000000410107c10 */ /* 0x000fe4000ff3e0ff */
[----:B------:R-:W-:-:S03]  /*fa80*/  SEL R3, RZ, 0x1, !P0 ;  /* 0x00000001ff037807 */ /* 0x000fc60004000000 */
[----:B------:R-:W-:-:S05]  /*fa90*/  IMAD.X R17, RZ, RZ, UR5, P1 ;  /* 0x00000005ff117e24 */ /* 0x000fca00088e06ff */
[----:B------:R-:W-:Y:S01]  /*faa0*/  STG.E.U8 desc[UR36][R16.64], R3 ;  /* 0x0000000310007986 */ /* 0x000fe2000c101124 */
[----:B------:R-:W-:Y:S05]  /*fab0*/  EXIT ;  /* 0x000000000000794d */ /* 0x000fea0003800000 */
.L_x_6461:
[----:B------:R-:W-:-:S04]  /*fac0*/  LOP3.LUT P0, RZ, R17, 0xff, RZ, 0xc0, !PT ;  /* 0x000000ff11ff7812 */ /* 0x000fc8000780c0ff */
[----:B------:R-:W-:-:S05]  /*fad0*/  SEL R5, RZ, 0x1, !P0 ;  /* 0x00000001ff057807 */ /* 0x000fca0004000000 */
[----:B------:R-:W-:Y:S01]  /*fae0*/  STG.E.U8 desc[UR36][R2.64], R5 ;  /* 0x0000000502007986 */ /* 0x000fe2000c101124 */
[----:B------:R-:W-:Y:S05]  /*faf0*/  EXIT ;  /* 0x000000000000794d */ /* 0x000fea0003800000 */
.L_x_6434:
        /* <DEDUP_REMOVED lines=19> */
[----:B------:R-:W2:Y:S01]  /*fc30*/  LDG.E.S8 R0, desc[UR36][R4.64] ;  /* 0x0000002404007981 */ /* 0x000ea2000c1e1300 */
[----:B------:R-:W-:-:S04]  /*fc40*/  LOP3.LUT R17, R17, 0xffff, RZ, 0xc0, !PT ;  /* 0x0000ffff11117812 */ /* 0x000fc800078ec0ff */
[----:B------:R-:W-:-:S04]  /*fc50*/  PRMT R3, R17, 0x8880, RZ ;  /* 0x0000888011037816 */ /* 0x000fc800000000ff */
[----:B------:R-:W-:-:S04]  /*fc60*/  IADD3 R3, -R3, RZ, RZ ;  /* 0x000000ff03037210 */ /* 0x000fc80007ffe1ff */
[----:B--2---:R-:W-:-:S04]  /*fc70*/  ISETP.NE.AND P0, PT, R0, R3, PT ;  /* 0x000000030000720c */ /* 0x004fc80003f05270 */
[----:B------:R-:W-:-:S09]  /*fc80*/  SEL R17, RZ, 0x1, !P0 ;  /* 0x00000001ff117807 */ /* 0x000fd20004000000 */
.L_x_6464:
        /* <DEDUP_REMOVED lines=20> */
.L_x_6466:
[----:B------:R-:W-:Y:S01]  /*fdd0*/  ULDC.64 UR4, c[0x0][0x5e8] ;  /* 0x00017a0000047ab9 */ /* 0x000fe20000000a00 */
[----:B------:R-:W-:Y:S02]  /*fde0*/  LOP3.LUT P0, RZ, R17, 0xff, RZ, 0xc0, !PT ;  /* 0x000000ff11ff7812 */ /* 0x000fe4000780c0ff */
[----:B------:R-:W-:Y:S02]  /*fdf0*/  IADD3 R16, P1, R16, UR4, RZ ;  /* 0x0000000410107c10 */ /* 0x000fe4000ff3e0ff */
[----:B------:R-:W-:Y:S02]  /*fe00*/  SEL R3, RZ, 0x1, !P0 ;  /* 0x00000001ff037807 */ /* 0x000fe40004000000 */
[----:B------:R-:W-:-:S05]  /*fe10*/  IADD3.X R17, RZ, UR5, RZ, P1, !PT ;  /* 0x00000005ff117c10 */ /* 0x000fca0008ffe4ff */
[----:B------:R-:W-:Y:S01]  /*fe20*/  STG.E.U8 desc[UR36][R16.64], R3 ;  /* 0x0000000310007986 */ /* 0x000fe2000c101124 */
[----:B------:R-:W-:Y:S05]  /*fe30*/  EXIT ;  /* 0x000000000000794d */ /* 0x000fea0003800000 */
.L_x_6465:
[----:B------:R-:W-:Y:S01]  /*fe40*/  STG.E.U8 desc[UR36][R4.64], R17 ;  /* 0x0000001104007986 */ /* 0x000fe2000c101124 */
[----:B------:R-:W-:Y:S05]  /*fe50*/  EXIT ;  /* 0x000000000000794d */ /* 0x000fea0003800000 */
.L_x_6463:
[----:B------:R-:W-:Y:S01]  /*fe60*/  ISETP.NE.AND P1, PT, RZ, UR38, PT ;  /* 0x00000026ff007c0c */ /* 0x000fe2000bf25270 */
[----:B------:R-:W-:Y:S01]  /*fe70*/  ULDC.64 UR4, c[0x0][0x5e8] ;  /* 0x00017a0000047ab9 */ /* 0x000fe20000000a00 */
[----:B------:R-:W-:Y:S01]  /*fe80*/  ULDC.U8 UR6, c[0x0][0x619] ;  /* 0x0001864000067ab9 */ /* 0x000fe20000000000 */
[----:B------:R-:W-:Y:S02]  /*fe90*/  IADD3 R2, P0, R16, UR4, RZ ;  /* 0x0000000410027c10 */ /* 0x000fe4000ff1e0ff */
[----:B------:R-:W-:-:S03]  /*fea0*/  ISETP.NE.AND P2, PT, RZ, UR6, PT ;  /* 0x00000006ff007c0c */ /* 0x000fc6000bf45270 */
[----:B------:R-:W-:-:S05]  /*feb0*/  IMAD.X R3, RZ, RZ, UR5, P0 ;  /* 0x00000005ff037e24 */ /* 0x000fca00080e06ff */
[----:B------:R-:W-:Y:S05]  /*fec0*/  @!P1 BRA `(.L_x_6467) ;  /* 0x0000000000189947 */ /* 0x000fea0003800000 */
[----:B------:R-:W2:Y:S01]  /*fed0*/  LDG.E.S8 R0, desc[UR36][R2.64] ;  /* 0x0000002402007981 */ /* 0x000ea2000c1e1300 */
[----:B------:R-:W-:-:S04]  /*fee0*/  LOP3.LUT R17, R17, 0xffff, RZ, 0xc0, !PT ;  /* 0x0000ffff11117812 */ /* 0x000fc800078ec0ff */
[----:B------:R-:W-:-:S04]  /*fef0*/  PRMT R4, R17, 0x8880, RZ ;  /* 0x0000888011047816 */ /* 0x000fc800000000ff */
[----:B------:R-:W-:-:S04]  /*ff00*/  IADD3 R5, -R4, RZ, RZ ;  /* 0x000000ff04057210 */ /* 0x000fc80007ffe1ff */
[----:B--2---:R-:W-:-:S04]  /*ff10*/  ISETP.NE.AND P0, PT, R0, R5, PT ;  /* 0x000000050000720c */ /* 0x004fc80003f05270 */
[----:B------:R-:W-:-:S09]  /*ff20*/  SEL R17, RZ, 0x1, !P0 ;  /* 0x00000001ff117807 */ /* 0x000fd20004000000 */
.L_x_6467:
[----:B------:R-:W-:-:S04]  /*ff30*/  LOP3.LUT P0, RZ, R17, 0xff, RZ, 0xc0, !PT ;  /* 0x000000ff11ff7812 */ /* 0x000fc8000780c0ff */
[----:B------:R-:W-:Y:S01]  /*ff40*/  SEL R19, RZ, 0x1, !P0 ;  /* 0x00000001ff137807 */ /* 0x000fe20004000000 */
[----:B------:R-:W-:Y:S08]  /*ff50*/  @!P2 BRA `(.L_x_6468) ;  /* 0x000000000060a947 */ /* 0x000ff00003800000 */
        /* <DEDUP_REMOVED lines=19> */
.L_x_6469:
[----:B------:R-:W-:Y:S02]  /*10090*/  ULDC.64 UR4, c[0x0][0x5e8] ;  /* 0x00017a0000047ab9 */ /* 0x000fe40000000a00 */
[----:B------:R-:W-:-:S04]  /*100a0*/  IADD3 R16, P0, R16, UR4, RZ ;  /* 0x0000000410107c10 */ /* 0x000fc8000ff1e0ff */
[----:B------:R-:W-:-:S05]  /*100b0*/  IADD3.X R17, RZ, UR5, RZ, P0, !PT ;  /* 0x00000005ff117c10 */ /* 0x000fca00087fe4ff */
[----:B------:R-:W-:Y:S01]  /*100c0*/  STG.E.U8 desc[UR36][R16.64], R19 ;  /* 0x0000001310007986 */ /* 0x000fe2000c101124 */
[----:B------:R-:W-:Y:S05]  /*100d0*/  EXIT ;  /* 0x000000000000794d */ /* 0x000fea0003800000 */
.L_x_6468:
[----:B------:R-:W-:Y:S01]  /*100e0*/  STG.E.U8 desc[UR36][R2.64], R19 ;  /* 0x0000001302007986 */ /* 0x000fe2000c101124 */
[----:B------:R-:W-:Y:S05]  /*100f0*/  EXIT ;  /* 0x000000000000794d */ /* 0x000fea0003800000 */
.L_x_6470:
        /* <DEDUP_REMOVED lines=16> */
.L_x_9866:


//--------------------- .text._ZN2at6native13reduce_kernelILi256ELi2ENS0_8ReduceOpIbNS0_14func_wrapper_tIbZNS0_11sum_functorIbbbEclERNS_14TensorIteratorEEUlbbE_EEjbLi4ELi4EEEEEvT1_ --------------------------
	.section	.text._ZN2at6native13reduce_kernelILi256ELi2ENS0_8ReduceOpIbNS0_14func_wrapper_tIbZNS0_11sum_functorIbbbEclERNS_14TensorIteratorEEUlbbE_EEjbLi4ELi4EEEEEvT1_,"ax",@progbits
	.align	128
        .global         _ZN2at6native13reduce_kernelILi256ELi2ENS0_8ReduceOpIbNS0_14func_wrapper_tIbZNS0_11sum_functorIbbbEclERNS_14TensorIteratorEEUlbbE_EEjbLi4ELi4EEEEEvT1_
        .type           _ZN2at6native13reduce_kernelILi256ELi2ENS0_8ReduceOpIbNS0_14func_wrapper_tIbZNS0_11sum_functorIbbbEclERNS_14TensorIteratorEEUlbbE_EEjbLi4ELi4EEEEEvT1_,@function
        .size           _ZN2at6native13reduce_kernelILi256ELi2ENS0_8ReduceOpIbNS0_14func_wrapper_tIbZNS0_11sum_functorIbbbEclERNS_14TensorIteratorEEUlbbE_EEjbLi4ELi4EEEEEvT1_,(.L_x_9867 - _ZN2at6native13reduce_kernelILi256ELi2ENS0_8ReduceOpIbNS0_14func_wrapper_tIbZNS0_11sum_functorIbbbEclERNS_14TensorIteratorEEUlbbE_EEjbLi4ELi4EEEEEvT1_)
        .other          _ZN2at6native13reduce_kernelILi256ELi2ENS0_8ReduceOpIbNS0_14func_wrapper_tIbZNS0_11sum_functorIbbbEclERNS_14TensorIteratorEEUlbbE_EEjbLi4ELi4EEEEEvT1_,@"STO_CUDA_ENTRY STV_DEFAULT"
_ZN2at6native13reduce_kernelILi256ELi2ENS0_8ReduceOpIbNS0_14func_wrapper_tIbZNS0_11sum_functorIbbbEclERNS_14TensorIteratorEEUlbbE_EEjbLi4ELi4EEEEEvT1_:
.text._ZN2at6native13reduce_kernelILi256ELi2ENS0_8ReduceOpIbNS0_14func_wrapper_tIbZNS0_11sum_functorIbbbEclERNS_14TensorIteratorEEUlbbE_EEjbLi4ELi4EEEEEvT1_:
        /* <DEDUP_REMOVED lines=287> */
.L_x_6471:
        /* <DEDUP_REMOVED lines=43> */
.L_x_6475:
[----:B------:R-:W0:Y:S01]  /*14a0*/  LDC R9, c[0x0][0x5e0] ;  /* 0x00017800ff097b82 */ /* 0x000e220000000800 */
[----:B------:R-:W-:Y:S01]  /*14b0*/  ULDC UR4, c[0x0][0x218] ;  /* 0x0000860000047ab9 */ /* 0x000fe20000000800 */
[----:B------:R-:W-:Y:S01]  /*14c0*/  BSSY B0, `(.L_x_6476) ;  /* 0x0000031000007945 */ /* 0x000fe20003800000 */
[----:B------:R-:W-:-:S05]  /*14d0*/  MOV R0, UR4 ;  /* 0x0000000400007c02 */ /* 0x000fca0008000f00 */
        /* <DEDUP_REMOVED lines=23> */
.L_x_6481:
[----:B------:R-:W-:Y:S05]  /*1650*/  BSYNC B2 ;  /* 0x0000000000027941 */ /* 0x000fea0003800000 */
.L_x_6480:
        /* <DEDUP_REMOVED lines=15> */
.L_x_6479:
[----:B------:R-:W-:Y:S05]  /*1750*/  BSYNC B1 ;  /* 0x0000000000017941 */ /* 0x000fea0003800000 */
.L_x_6478:
[----:B------:R-:W0:Y:S01]  /*1760*/  LDC R0, c[0x0][0x218] ;  /* 0x00008600ff007b82 */ /* 0x000e220000000800 */
[----:B------:R-:W-:Y:S01]  /*1770*/  IADD3 R18, P0, P1, R25, R9, R18 ;  /* 0x0000000919127210 */ /* 0x000fe2000791e012 */
[----:B------:R-:W-:-:S03]  /*1780*/  ULDC UR4, c[0x0][0x5e4] ;  /* 0x0001790000047ab9 */ /* 0x000fc60000000800 */
[----:B------:R-:W-:Y:S02]  /*1790*/  IADD3 R18, P2, R18, 0x4, RZ ;  /* 0x0000000412127810 */ /* 0x000fe40007f5e0ff */
[----:B------:R-:W-:-:S05]  /*17a0*/  IADD3.X R19, RZ, UR4, R19, P0, P1 ;  /* 0x00000004ff137c10 */ /* 0x000fca00087e2413 */
[----:B------:R-:W-:Y:S01]  /*17b0*/  IMAD.X R19, RZ, RZ, R19, P2 ;  /* 0x000000ffff137224 */ /* 0x000fe200010e0613 */
[----:B0-----:R-:W-:-:S07]  /*17c0*/  IADD3 R0, R7, -0x4, R0 ;  /* 0xfffffffc07007810 */ /* 0x001fce0007ffe000 */
.L_x_6477:
[----:B------:R-:W-:Y:S05]  /*17d0*/  BSYNC B0 ;  /* 0x0000000000007941 */ /* 0x000fea0003800000 */
.L_x_6476:
[----:B------:R-:W0:Y:S01]  /*17e0*/  LDC.64 R4, c[0x0][0x230] ;  /* 0x00008c00ff047b82 */ /* 0x000e220000000a00 */
[----:B------:R-:W-:Y:S01]  /*17f0*/  ULDC UR4, c[0x0][0x22c] ;  /* 0x00008b0000047ab9 */ /* 0x000fe20000000800 */
[----:B------:R-:W-:Y:S01]  /*1800*/  BSSY B0, `(.L_x_6482) ;  /* 0x0000032000007945 */ /* 0x000fe20003800000 */
[----:B------:R-:W-:Y:S01]  /*1810*/  IMAD R3, R2, UR4, RZ ;  /* 0x0000000402037c24 */ /* 0x000fe2000f8e02ff */
[C---:B------:R-:W-:Y:S02]  /*1820*/  ISETP.NE.AND P0, PT, R23.reuse, RZ, PT ;  /* 0x000000ff1700720c */ /* 0x040fe40003f05270 */
[----:B------:R-:W-:Y:S01]  /*1830*/  PRMT R7, R8, 0x7610, R7 ;  /* 0x0000761008077816 */ /* 0x000fe20000000007 */
[----:B0-----:R-:W-:Y:S01]  /*1840*/  IMAD R3, R23, R4, R3 ;  /* 0x0000000417037224 */ /* 0x001fe200078e0203 */
[----:B------:R-:W-:Y:S02]  /*1850*/  ISETP.NE.AND P1, PT, R4, RZ, PT ;  /* 0x000000ff0400720c */ /* 0x000fe40003f25270 */
[----:B------:R-:W-:Y:S01]  /*1860*/  PRMT R4, R8, 0x7610, R4 ;  /* 0x0000761008047816 */ /* 0x000fe20000000004 */
[----:B------:R-:W-:-:S05]  /*1870*/  IMAD R9, R16, R5, R3 ;  /* 0x0000000510097224 */ /* 0x000fca00078e0203 */
[----:B------:R-:W-:-:S04]  /*1880*/  LEA R3, R9, 0x3, 0x2 ;  /* 0x0000000309037811 */ /* 0x000fc800078e10ff */
[----:B------:R-:W-:-:S13]  /*1890*/  ISETP.GE.U32.AND P2, PT, R3, R0, PT ;  /* 0x000000000300720c */ /* 0x000fda0003f46070 */
[----:B------:R-:W-:Y:S05]  /*18a0*/  @P2 BRA `(.L_x_6483) ;  /* 0x00000000009c2947 */ /* 0x000fea0003800000 */
[----:B------:R-:W-:Y:S01]  /*18b0*/  IMAD.MOV.U32 R3, RZ, RZ, R9 ;  /* 0x000000ffff037224 */ /* 0x000fe200078e0009 */
[C---:B------:R-:W-:Y:S02]  /*18c0*/  PRMT R7, R4.reuse, 0x7610, R7 ;  /* 0x0000761004077816 */ /* 0x040fe40000000007 */
[----:B------:R-:W-:-:S07]  /*18d0*/  PRMT R8, R4, 0x7610, R8 ;  /* 0x0000761004087816 */ /* 0x000fce0000000008 */
.L_x_6484:
[----:B------:R-:W-:Y:S01]  /*18e0*/  IMAD.WIDE.U32 R10, R3, 0x4, R18 ;  /* 0x00000004030a7825 */ /* 0x000fe200078e0012 */
[----:B------:R-:W-:-:S05]  /*18f0*/  ULDC UR4, c[0x0][0x220] ;  /* 0x0000880000047ab9 */ /* 0x000fca0000000800 */
[----:B------:R0:W2:Y:S01]  /*1900*/  LDG.E R10, desc[UR58][R10.64] ;  /* 0x0000003a0a0a7981 */ /* 0x0000a2000c1e1900 */
[----:B------:R-:W-:Y:S01]  /*1910*/  VIADD R3, R3, UR4 ;  /* 0x0000000403037c36 */ /* 0x000fe20008000000 */
[----:B------:R-:W-:Y:S02]  /*1920*/  LOP3.LUT R6, R6, 0xffff, RZ, 0xc0, !PT ;  /* 0x0000ffff06067812 */ /* 0x000fe400078ec0ff */
[----:B------:R-:W-:Y:S02]  /*1930*/  LOP3.LUT R7, R7, 0xffff, RZ, 0xc0, !PT ;  /* 0x0000ffff07077812 */ /* 0x000fe400078ec0ff */
[----:B------:R-:W-:Y:S02]  /*1940*/  LEA R13, R3, 0x3, 0x2 ;  /* 0x00000003030d7811 */ /* 0x000fe400078e10ff */
[----:B------:R-:W-:Y:S02]  /*1950*/  LOP3.LUT R8, R8, 0xffff, RZ, 0xc0, !PT ;  /* 0x0000ffff08087812 */ /* 0x000fe400078ec0ff */
[----:B------:R-:W-:-:S02]  /*1960*/  ISETP.GE.U32.AND P2, PT, R13, R0, PT ;  /* 0x000000000d00720c */ /* 0x000fc40003f46070 */
[----:B------:R-:W-:Y:S02]  /*1970*/  LOP3.LUT R4, R4, 0xffff, RZ, 0xc0, !PT ;  /* 0x0000ffff04047812 */ /* 0x000fe400078ec0ff */
[----:B------:R-:W-:Y:S02]  /*1980*/  PRMT R6, R6, 0x8880, RZ ;  /* 0x0000888006067816 */ /* 0x000fe400000000ff */
[----:B0-----:R-:W-:Y:S02]  /*1990*/  PRMT R11, R7, 0x8880, RZ ;  /* 0x00008880070b7816 */ /* 0x001fe400000000ff */
[----:B------:R-:W-:Y:S02]  /*19a0*/  MOV R7, R6 ;  /* 0x0000000600077202 */ /* 0x000fe40000000f00 */
        /* <DEDUP_REMOVED lines=8> */
[----:B------:R-:W-:Y:S02]  /*1a30*/  PRMT R9, R8, 0x8880, RZ ;  /* 0x0000888008097816 */ /* 0x000fe400000000ff */
[----:B------:R-:W-:Y:S02]  /*1a40*/  PRMT R13, R4, 0x8880, RZ ;  /* 0x00008880040d7816 */ /* 0x000fe400000000ff */
[----:B------:R-:W-:Y:S02]  /*1a50*/  SEL R4, RZ, 0xffffffff, !P3 ;  /* 0xffffffffff047807 */ /* 0x000fe40005800000 */
[----:B------:R-:W-:Y:S02]  /*1a60*/  SEL R6, RZ, 0xffffffff, !P4 ;  /* 0xffffffffff067807 */ /* 0x000fe40006000000 */
[----:B------:R-:W-:Y:S02]  /*1a70*/  SEL R8, RZ, 0xffffffff, !P5 ;  /* 0xffffffffff087807 */ /* 0x000fe40006800000 */
[----:B------:R-:W-:-:S02]  /*1a80*/  SEL R10, RZ, 0xffffffff, !P6 ;  /* 0xffffffffff0a7807 */ /* 0x000fc40007000000 */
[----:B------:R-:W-:Y:S02]  /*1a90*/  ISETP.NE.AND P3, PT, R7, R4, PT ;  /* 0x000000040700720c */ /* 0x000fe40003f65270 */
[----:B------:R-:W-:Y:S02]  /*1aa0*/  ISETP.NE.AND P4, PT, R9, R6, PT ;  /* 0x000000060900720c */ /* 0x000fe40003f85270 */
[----:B------:R-:W-:Y:S02]  /*1ab0*/  ISETP.NE.AND P5, PT, R11, R8, PT ;  /* 0x000000080b00720c */ /* 0x000fe40003fa5270 */
[----:B------:R-:W-:Y:S02]  /*1ac0*/  ISETP.NE.AND P6, PT, R13, R10, PT ;  /* 0x0000000a0d00720c */ /* 0x000fe40003fc5270 */
[----:B------:R-:W-:Y:S02]  /*1ad0*/  SEL R6, RZ, 0x1, !P3 ;  /* 0x00000001ff067807 */ /* 0x000fe40005800000 */
[----:B------:R-:W-:-:S02]  /*1ae0*/  SEL R8, RZ, 0x1, !P4 ;  /* 0x00000001ff087807 */ /* 0x000fc40006000000 */
[----:B------:R-:W-:Y:S02]  /*1af0*/  SEL R7, RZ, 0x1, !P5 ;  /* 0x00000001ff077807 */ /* 0x000fe40006800000 */
[----:B------:R-:W-:Y:S01]  /*1b00*/  SEL R4, RZ, 0x1, !P6 ;  /* 0x00000001ff047807 */ /* 0x000fe20007000000 */
[----:B------:R-:W-:Y:S06]  /*1b10*/  @!P2 BRA `(.L_x_6484) ;  /* 0xfffffffc0070a947 */ /* 0x000fec000383ffff */
.L_x_6483:
[----:B------:R-:W-:Y:S05]  /*1b20*/  BSYNC B0 ;  /* 0x0000000000007941 */ /* 0x000fea0003800000 */
.L_x_6482:
        /* <DEDUP_REMOVED lines=8> */
.L_x_6486:
[----:B------:R-:W-:Y:S05]  /*1bb0*/  BSYNC B0 ;  /* 0x0000000000007941 */ /* 0x000fea0003800000 */
.L_x_6485:
        /* <DEDUP_REMOVED lines=17> */
.L_x_6488:
[----:B------:R-:W-:Y:S05]  /*1cd0*/  BSYNC B0 ;  /* 0x0000000000007941 */ /* 0x000fea0003800000 */
.L_x_6487:
[----:B------:R-:W-:Y:S02]  /*1ce0*/  LOP3.LUT R8, R8, 0xffff, RZ, 0xc0, !PT ;  /* 0x0000ffff08087812 */ /* 0x000fe400078ec0ff */
[----:B------:R-:W-:Y:S02]  /*1cf0*/  LOP3.LUT R7, R7, 0xffff, RZ, 0xc0, !PT ;  /* 0x0000ffff07077812 */ /* 0x000fe400078ec0ff */
[----:B------:R-:W-:Y:S02]  /*1d00*/  PRMT R0, R8, 0x8880, RZ ;  /* 0x0000888008007816 */ /* 0x000fe400000000ff */
[----:B------:R-:W-:Y:S02]  /*1d10*/  LOP3.LUT R6, R6, 0xffff, RZ, 0xc0, !PT ;  /* 0x0000ffff06067812 */ /* 0x000fe400078ec0ff */
[----:B------:R-:W-:Y:S01]  /*1d20*/  PRMT R7, R7, 0x8880, RZ ;  /* 0x0000888007077816 */ /* 0x000fe200000000ff */
[----:B------:R-:W-:Y:S01]  /*1d30*/  IMAD.MOV R3, RZ, RZ, -R0 ;  /* 0x000000ffff037224 */ /* 0x000fe200078e0a00 */
[----:B------:R-:W-:-:S02]  /*1d40*/  PRMT R6, R6, 0x8880, RZ ;  /* 0x0000888006067816 */ /* 0x000fc400000000ff */
[----:B------:R-:W-:Y:S01]  /*1d50*/  LOP3.LUT R4, R4, 0xffff, RZ, 0xc0, !PT ;  /* 0x0000ffff04047812 */ /* 0x000fe200078ec0ff */
[----:B------:R-:W-:Y:S01]  /*1d60*/  IMAD.MOV.U32 R0, RZ, RZ, R7 ;  /* 0x000000ffff007224 */ /* 0x000fe200078e0007 */
[----:B------:R-:W-:Y:S02]  /*1d70*/  ISETP.NE.AND P0, PT, R6, R3, PT ;  /* 0x000000030600720c */ /* 0x000fe40003f05270 */
[----:B------:R-:W-:Y:S01]  /*1d80*/  PRMT R3, R4, 0x8880, RZ ;  /* 0x0000888004037816 */ /* 0x000fe200000000ff */
[----:B------:R-:W-:Y:S01]  /*1d90*/  IMAD.MOV R5, RZ, RZ, -R0 ;  /* 0x000000ffff057224 */ /* 0x000fe200078e0a00 */
[----:B------:R-:W-:Y:S02]  /*1da0*/  SEL R0, RZ, 0x1, !P0 ;  /* 0x00000001ff007807 */ /* 0x000fe40004000000 */
[----:B------:R-:W-:Y:S02]  /*1db0*/  IADD3 R3, -R3, RZ, RZ ;  /* 0x000000ff03037210 */ /* 0x000fe40007ffe1ff */
[----:B------:R-:W-:-:S02]  /*1dc0*/  ISETP.NE.AND P0, PT, R0, R5, PT ;  /* 0x000000050000720c */ /* 0x000fc40003f05270 */
[----:B------:R-:W-:Y:S02]  /*1dd0*/  PRMT R18, RZ, 0x7610, R18 ;  /* 0x00007610ff127816 */ /* 0x000fe40000000012 */
[----:B------:R-:W-:-:S04]  /*1de0*/  SEL R0, RZ, 0x1, !P0 ;  /* 0x00000001ff007807 */ /* 0x000fc80004000000 */
[----:B------:R-:W-:-:S04]  /*1df0*/  ISETP.NE.AND P0, PT, R0, R3, PT ;  /* 0x000000030000720c */ /* 0x000fc80003f05270 */
[----:B------:R-:W-:Y:S01]  /*1e00*/  SEL R25, RZ, 0x1, !P0 ;  /* 0x00000001ff197807 */ /* 0x000fe20004000000 */
[----:B------:R-:W-:Y:S08]  /*1e10*/  BRA `(.L_x_6473) ;  /* 0x000000b800747947 */ /* 0x000ff00003800000 */
.L_x_6474:
        /* <DEDUP_REMOVED lines=22> */
[----:B------:R-:W-:Y:S01]  /*1f80*/  ISETP.NE.AND P0, PT, R14, RZ, PT ;  /* 0x000000ff0e00720c */ /* 0x000fe20003f05270 */
[----:B------:R-:W-:Y:S01]  /*1f90*/  BSSY B1, `(.L_x_6493) ;  /* 0x0000450000017945 */ /* 0x000fe20003800000 */
[----:B------:R-:W-:Y:S02]  /*1fa0*/  LOP3.LUT R15, R15, 0xfffffffb, RZ, 0xc0, !PT ;  /* 0xfffffffb0f0f7812 */ /* 0x000fe400078ec0ff */
[C---:B------:R-:W-:Y:S02]  /*1fb0*/  PRMT R6, R5.reuse, 0x7610, R6 ;  /* 0x0000761005067816 */ /* 0x040fe40000000006 */
[C---:B------:R-:W-:Y:S02]  /*1fc0*/  PRMT R7, R5.reuse, 0x7610, R7 ;  /* 0x0000761005077816 */ /* 0x040fe40000000007 */
[C---:B------:R-:W-:Y:S02]  /*1fd0*/  PRMT R8, R5.reuse, 0x7610, R8 ;  /* 0x0000761005087816 */ /* 0x040fe40000000008 */
[----:B------:R-:W-:-:S02]  /*1fe0*/  PRMT R9, R5, 0x7610, R9 ;  /* 0x0000761005097816 */ /* 0x000fc40000000009 */
[----:B------:R-:W-:Y:S02]  /*1ff0*/  PRMT R10, R5, 0x7610, R10 ;  /* 0x00007610050a7816 */ /* 0x000fe4000000000a */
[----:B------:R-:W-:Y:S02]  /*2000*/  @P0 LOP3.LUT R15, R15, 0x4, RZ, 0xfc, !PT ;  /* 0x000000040f0f0812 */ /* 0x000fe400078efcff */
[C---:B------:R-:W-:Y:S02]  /*2010*/  PRMT R11, R5.reuse, 0x7610, R11 ;  /* 0x00007610050b7816 */ /* 0x040fe4000000000b */
[----:B------:R-:W-:-:S07]  /*2020*/  PRMT R12, R5, 0x7610, R12 ;  /* 0x00007610050c7816 */ /* 0x000fce000000000c */
.L_x_6498:
[----:B------:R-:W-:Y:S01]  /*2030*/  ISETP.NE.AND P1, PT, R14, RZ, PT ;  /* 0x000000ff0e00720c */ /* 0x000fe20003f25270 */
        /* <DEDUP_REMOVED lines=285> */
.L_x_6494:
[----:B------:R-:W-:Y:S01]  /*3210*/  LOP3.LUT R21, R0, 0xfffffffe, RZ, 0xc0, !PT ;  /* 0xfffffffe00157812 */ /* 0x000fe200078ec0ff */
[----:B------:R-:W-:-:S03]  /*3220*/  ULDC UR36, c[0x0][0x220] ;  /* 0x0000880000247ab9 */ /* 0x000fc60000000800 */
[----:B------:R-:W-:-:S05]  /*3230*/  IADD3 R20, P0, R21, R18, RZ ;  /* 0x0000001215147210 */ /* 0x000fca0007f1e0ff */
[----:B------:R-:W-:-:S05]  /*3240*/  IMAD.X R21, RZ, RZ, R19, P0 ;  /* 0x000000ffff157224 */ /* 0x000fca00000e0613 */
[----:B------:R-:W2:Y:S01]  /*3250*/  LDG.E.U16 R20, desc[UR58][R20.64] ;  /* 0x0000003a14147981 */ /* 0x000ea2000c1e1500 */
[----:B------:R-:W-:-:S04]  /*3260*/  IMAD.U32 R3, RZ, RZ, UR36 ;  /* 0x00000024ff037e24 */ /* 0x000fc8000f8e00ff */
[----:B------:R-:W-:Y:S01]  /*3270*/  IMAD.IADD R28, R4, 0x1, R3 ;  /* 0x00000001041c7824 */ /* 0x000fe200078e0203 */
        /* <DEDUP_REMOVED lines=246> */
.L_x_6495:
[----:B------:R-:W-:-:S04]  /*41e0*/  LOP3.LUT R21, R22, 0xfffffffe, RZ, 0xc0, !PT ;  /* 0xfffffffe16157812 */ /* 0x000fc800078ec0ff */
[----:B------:R-:W-:-:S05]  /*41f0*/  IADD3 R20, P0, R21, R18, RZ ;  /* 0x0000001215147210 */ /* 0x000fca0007f1e0ff */
[----:B------:R-:W-:-:S05]  /*4200*/  IMAD.X R21, RZ, RZ, R19, P0 ;  /* 0x000000ffff157224 */ /* 0x000fca00000e0613 */
[----:B------:R-:W2:Y:S01]  /*4210*/  LDG.E.U16 R20, desc[UR58][R20.64] ;  /* 0x0000003a14147981 */ /* 0x000ea2000c1e1500 */
[----:B------:R-:W-:Y:S01]  /*4220*/  IMAD.IADD R28, R28, 0x1, R3 ;  /* 0x000000011c1c7824 */ /* 0x000fe200078e0203 */
[----:B------:R-:W-:Y:S01]  /*4230*/  MOV R27, RZ ;  /* 0x000000ff001b7202 */ /* 0x000fe20000000f00 */
[----:B------:R-:W-:Y:S01]  /*4240*/  IMAD.MOV.U32 R29, RZ, RZ, RZ ;  /* 0x000000ffff1d7224 */ /* 0x000fe200078e00ff */
        /* <DEDUP_REMOVED lines=9> */
[----:B------:R-:W-:-:S03]  /*42e0*/  IMAD.MOV.U32 R20, RZ, RZ, RZ ;  /* 0x000000ffff147224 */ /* 0x000fc600078e00ff */
[C---:B------:R-:W-:Y:S01]  /*42f0*/  IADD3 R29, -R21.reuse, RZ, RZ ;  /* 0x000000ff151d7210 */ /* 0x040fe20007ffe1ff */
[----:B------:R-:W-:-:S04]  /*4300*/  IMAD.HI.U32 R25, R21, UR32, R20 ;  /* 0x0000002015197c27 */ /* 0x000fc8000f8e0014 */
[----:B------:R-:W-:Y:S01]  /*4310*/  IMAD R20, R29, UR30, R28 ;  /* 0x0000001e1d147c24 */ /* 0x000fe2000f8e021c */
[----:B------:R-:W-:-:S03]  /*4320*/  SHF.R.U32.HI R25, RZ, UR33, R25 ;  /* 0x00000021ff197c19 */ /* 0x000fc60008011619 */
[----:B------:R-:W-:Y:S02]  /*4330*/  IMAD R20, R20, UR54, RZ ;  /* 0x0000003614147c24 */ /* 0x000fe4000f8e02ff */
[----:B------:R-:W-:-:S04]  /*4340*/  IMAD.MOV R29, RZ, RZ, -R25 ;  /* 0x000000ffff1d7224 */ /* 0x000fc800078e0a19 */
        /* <DEDUP_REMOVED lines=220> */
.L_x_6496:
        /* <DEDUP_REMOVED lines=231> */
[----:B------:R-:W1:Y:S01]  /*5f80*/  @P0 LDC R33, c[0x0][0x380] ;  /* 0x0000e000ff210b82 */ /* 0x000e620000000800 */
[----:B------:R-:W-:-:S07]  /*5f90*/  IMAD.MOV R34, RZ, RZ, -R25 ;  /* 0x000000ffff227224 */ /* 0x000fce00078e0a19 */
        /* <DEDUP_REMOVED lines=8> */
.L_x_6497:
[----:B------:R-:W-:Y:S01]  /*6020*/  LOP3.LUT R12, R12, 0xffff, RZ, 0xc0, !PT ;  /* 0x0000ffff0c0c7812 */ /* 0x000fe200078ec0ff */
[----:B------:R-:W-:Y:S01]  /*6030*/  ULDC UR4, c[0x0][0x218] ;  /* 0x0000860000047ab9 */ /* 0x000fe20000000800 */
[----:B------:R-:W-:Y:S02]  /*6040*/  ISETP.NE.AND P0, PT, R4, RZ, PT ;  /* 0x000000ff0400720c */ /* 0x000fe40003f05270 */
[----:B------:R-:W-:Y:S02]  /*6050*/  PRMT R21, R12, 0x8880, RZ ;  /* 0x000088800c157816 */ /* 0x000fe400000000ff */
[----:B------:R-:W-:Y:S02]  /*6060*/  SEL R4, RZ, 0xffffffff, !P0 ;  /* 0xffffffffff047807 */ /* 0x000fe40004000000 */
[----:B------:R-:W-:Y:S02]  /*6070*/  ISETP.NE.AND P3, PT, R0, RZ, PT ;  /* 0x000000ff0000720c */ /* 0x000fe40003f65270 */
[----:B------:R-:W-:-:S02]  /*6080*/  LOP3.LUT R0, R11, 0xffff, RZ, 0xc0, !PT ;  /* 0x0000ffff0b007812 */ /* 0x000fc400078ec0ff */
[----:B------:R-:W-:Y:S02]  /*6090*/  LOP3.LUT R10, R10, 0xffff, RZ, 0xc0, !PT ;  /* 0x0000ffff0a0a7812 */ /* 0x000fe400078ec0ff */
[----:B------:R-:W-:Y:S02]  /*60a0*/  LOP3.LUT R11, R27, 0xfffffffe, RZ, 0xc0, !PT ;  /* 0xfffffffe1b0b7812 */ /* 0x000fe400078ec0ff */
[----:B------:R-:W-:Y:S02]  /*60b0*/  ISETP.NE.AND P4, PT, R21, R4, PT ;  /* 0x000000041500720c */ /* 0x000fe40003f85270 */
[----:B------:R-:W-:Y:S02]  /*60c0*/  PRMT R21, R10, 0x8880, RZ ;  /* 0x000088800a157816 */ /* 0x000fe400000000ff */
[----:B------:R-:W-:Y:S02]  /*60d0*/  IADD3 R10, P5, R11, R18, RZ ;  /* 0x000000120b0a7210 */ /* 0x000fe40007fbe0ff */
[----:B------:R-:W-:-:S02]  /*60e0*/  LOP3.LUT R12, R9, 0xffff, RZ, 0xc0, !PT ;  /* 0x0000ffff090c7812 */ /* 0x000fc400078ec0ff */
[----:B------:R-:W-:Y:S02]  /*60f0*/  IADD3.X R11, RZ, R19, RZ, P5, !PT ;  /* 0x00000013ff0b7210 */ /* 0x000fe40002ffe4ff */
[----:B------:R-:W-:Y:S02]  /*6100*/  ISETP.NE.AND P2, PT, R26, RZ, PT ;  /* 0x000000ff1a00720c */ /* 0x000fe40003f45270 */
[----:B------:R-:W-:Y:S01]  /*6110*/  PRMT R9, R0, 0x8880, RZ ;  /* 0x0000888000097816 */ /* 0x000fe200000000ff */
[----:B------:R1:W2:Y:S01]  /*6120*/  LDG.E.U16 R10, desc[UR58][R10.64] ;  /* 0x0000003a0a0a7981 */ /* 0x0002a2000c1e1500 */
[----:B------:R-:W-:Y:S02]  /*6130*/  SEL R0, RZ, 0xffffffff, !P3 ;  /* 0xffffffffff007807 */ /* 0x000fe40005800000 */
[----:B------:R-:W-:Y:S02]  /*6140*/  SEL R4, RZ, 0xffffffff, !P2 ;  /* 0xffffffffff047807 */ /* 0x000fe40005000000 */
[----:B------:R-:W-:-:S02]  /*6150*/  ISETP.NE.AND P5, PT, R9, R0, PT ;  /* 0x000000000900720c */ /* 0x000fc40003fa5270 */
[----:B------:R-:W-:Y:S02]  /*6160*/  PRMT R9, R12, 0x8880, RZ ;  /* 0x000088800c097816 */ /* 0x000fe400000000ff */
[----:B------:R-:W-:Y:S02]  /*6170*/  SEL R12, RZ, 0x1, !P4 ;  /* 0x00000001ff0c7807 */ /* 0x000fe40006000000 */
[----:B------:R-:W-:Y:S01]  /*6180*/  ISETP.NE.AND P4, PT, R21, R4, PT ;  /* 0x000000041500720c */ /* 0x000fe20003f85270 */
[----:B------:R-:W-:Y:S01]  /*6190*/  IMAD.MOV.U32 R21, RZ, RZ, R9 ;  /* 0x000000ffff157224 */ /* 0x000fe200078e0009 */
[----:B------:R-:W-:Y:S02]  /*61a0*/  ISETP.NE.AND P1, PT, R22, RZ, PT ;  /* 0x000000ff1600720c */ /* 0x000fe40003f25270 */
[----:B------:R-:W-:Y:S02]  /*61b0*/  LOP3.LUT R4, R8, 0xffff, RZ, 0xc0, !PT ;  /* 0x0000ffff08047812 */ /* 0x000fe400078ec0ff */
[----:B------:R-:W-:-:S02]  /*61c0*/  SEL R0, RZ, 0xffffffff, !P1 ;  /* 0xffffffffff007807 */ /* 0x000fc40004800000 */
[----:B------:R-:W-:Y:S02]  /*61d0*/  PRMT R4, R4, 0x8880, RZ ;  /* 0x0000888004047816 */ /* 0x000fe400000000ff */
[----:B------:R-:W-:Y:S02]  /*61e0*/  ISETP.NE.AND P6, PT, R29, RZ, PT ;  /* 0x000000ff1d00720c */ /* 0x000fe40003fc5270 */
[----:B------:R-:W-:Y:S02]  /*61f0*/  SEL R9, RZ, 0x1, !P4 ;  /* 0x00000001ff097807 */ /* 0x000fe40006000000 */
[----:B------:R-:W-:Y:S01]  /*6200*/  ISETP.NE.AND P4, PT, R21, R0, PT ;  /* 0x000000001500720c */ /* 0x000fe20003f85270 */
[----:B------:R-:W-:Y:S01]  /*6210*/  IMAD.MOV.U32 R21, RZ, RZ, R4 ;  /* 0x000000ffff157224 */ /* 0x000fe200078e0004 */
[----:B------:R-:W-:Y:S02]  /*6220*/  SEL R0, RZ, 0xffffffff, !P6 ;  /* 0xffffffffff007807 */ /* 0x000fe40007000000 */
[----:B------:R-:W-:-:S02]  /*6230*/  SEL R20, RZ, 0x1, !P4 ;  /* 0x00000001ff147807 */ /* 0x000fc40006000000 */
[----:B------:R-:W-:Y:S02]  /*6240*/  ISETP.NE.AND P4, PT, R21, R0, PT ;  /* 0x000000001500720c */ /* 0x000fe40003f85270 */
[----:B------:R-:W-:Y:S02]  /*6250*/  SEL R8, RZ, 0x1, !P5 ;  /* 0x00000001ff087807 */ /* 0x000fe40006800000 */
[----:B------:R-:W-:Y:S02]  /*6260*/  LOP3.LUT R0, R7, 0xffff, RZ, 0xc0, !PT ;  /* 0x0000ffff07007812 */ /* 0x000fe400078ec0ff */
[----:B------:R-:W-:Y:S02]  /*6270*/  ISETP.NE.AND P5, PT, R30, RZ, PT ;  /* 0x000000ff1e00720c */ /* 0x000fe40003fa5270 */
[----:B------:R-:W-:Y:S02]  /*6280*/  PRMT R21, R0, 0x8880, RZ ;  /* 0x0000888000157816 */ /* 0x000fe400000000ff */
[----:B------:R-:W-:-:S02]  /*6290*/  SEL R0, RZ, 0xffffffff, !P5 ;  /* 0xffffffffff007807 */ /* 0x000fc40006800000 */
[----:B------:R-:W-:Y:S02]  /*62a0*/  SEL R7, RZ, 0x1, !P4 ;  /* 0x00000001ff077807 */ /* 0x000fe40006000000 */
[----:B------:R-:W-:Y:S02]  /*62b0*/  LOP3.LUT R15, R15, 0xfffffffe, RZ, 0xc0, !PT ;  /* 0xfffffffe0f0f7812 */ /* 0x000fe400078ec0ff */
[----:B------:R-:W-:Y:S02]  /*62c0*/  ISETP.NE.AND P4, PT, R21, R0, PT ;  /* 0x000000001500720c */ /* 0x000fe40003f85270 */
[----:B------:R-:W-:Y:S02]  /*62d0*/  @P6 LOP3.LUT R15, R15, 0x1, RZ, 0xfc, !PT ;  /* 0x000000010f0f6812 */ /* 0x000fe400078efcff */
[----:B------:R-:W-:Y:S02]  /*62e0*/  SEL R21, RZ, 0x1, !P4 ;  /* 0x00000001ff157807 */ /* 0x000fe40006000000 */
[----:B------:R-:W-:-:S02]  /*62f0*/  LOP3.LUT R6, R6, 0xffff, RZ, 0xc0, !PT ;  /* 0x0000ffff06067812 */ /* 0x000fc400078ec0ff */
[----:B------:R-:W-:Y:S02]  /*6300*/  LOP3.LUT R15, R15, 0xfffffffd, RZ, 0xc0, !PT ;  /* 0xfffffffd0f0f7812 */ /* 0x000fe400078ec0ff */
[----:B------:R-:W-:Y:S02]  /*6310*/  PRMT R25, R6, 0x8880, RZ ;  /* 0x0000888006197816 */ /* 0x000fe400000000ff */
[----:B------:R-:W-:Y:S02]  /*6320*/  @P5 LOP3.LUT R15, R15, 0x2, RZ, 0xfc, !PT ;  /* 0x000000020f0f5812 */ /* 0x000fe400078efcff */
[----:B------:R-:W-:Y:S01]  /*6330*/  LOP3.LUT R5, R5, 0xffff, RZ, 0xc0, !PT ;  /* 0x0000ffff05057812 */ /* 0x000fe200078ec0ff */
[----:B------:R-:W-:-:S03]  /*6340*/  IMAD.IADD R4, R28, 0x1, R3 ;  /* 0x000000011c047824 */ /* 0x000fc600078e0203 */
[----:B------:R-:W-:Y:S02]  /*6350*/  PRMT R5, R5, 0x8880, RZ ;  /* 0x0000888005057816 */ /* 0x000fe400000000ff */
[----:B-1----:R-:W-:Y:S02]  /*6360*/  PRMT R11, R8, 0x7610, R11 ;  /* 0x00007610080b7816 */ /* 0x002fe4000000000b */
[----:B------:R-:W-:Y:S02]  /*6370*/  PRMT R8, R7, 0x7610, R8 ;  /* 0x0000761007087816 */ /* 0x000fe40000000008 */
[----:B------:R-:W-:Y:S02]  /*6380*/  PRMT R7, R21, 0x7610, R7 ;  /* 0x0000761015077816 */ /* 0x000fe40000000007 */
[----:B--2---:R-:W-:-:S04]  /*6390*/  PRMT R0, R10, 0x7770, RZ ;  /* 0x000077700a007816 */ /* 0x004fc800000000ff */
[----:B------:R-:W-:-:S04]  /*63a0*/  ISETP.NE.AND P4, PT, R0, RZ, PT ;  /* 0x000000ff0000720c */ /* 0x000fc80003f85270 */
[----:B------:R-:W-:-:S04]  /*63b0*/  SEL R0, RZ, 0xffffffff, !P4 ;  /* 0xffffffffff007807 */ /* 0x000fc80006000000 */
[----:B------:R-:W-:Y:S02]  /*63c0*/  ISETP.NE.AND P5, PT, R25, R0, PT ;  /* 0x000000001900720c */ /* 0x000fe40003fa5270 */
[----:B------:R-:W-:Y:S02]  /*63d0*/  PRMT R0, R10, 0x7771, RZ ;  /* 0x000077710a007816 */ /* 0x000fe400000000ff */
[----:B------:R-:W-:Y:S02]  /*63e0*/  SEL R6, RZ, 0x1, !P5 ;  /* 0x00000001ff067807 */ /* 0x000fe40006800000 */
[----:B------:R-:W-:-:S04]  /*63f0*/  ISETP.NE.AND P5, PT, R0, RZ, PT ;  /* 0x000000ff0000720c */ /* 0x000fc80003fa5270 */
[----:B------:R-:W-:Y:S01]  /*6400*/  SEL R0, RZ, 0xffffffff, !P5 ;  /* 0xffffffffff007807 */ /* 0x000fe20006800000 */
[----:B------:R-:W-:-:S03]  /*6410*/  IMAD R25, R3, 0x3, R4 ;  /* 0x0000000303197824 */ /* 0x000fc600078e0204 */
[----:B------:R-:W-:Y:S01]  /*6420*/  ISETP.NE.AND P6, PT, R5, R0, PT ;  /* 0x000000000500720c */ /* 0x000fe20003fc5270 */
[----:B------:R-:W-:-:S03]  /*6430*/  IMAD.U32 R0, RZ, RZ, UR4 ;  /* 0x00000004ff007e24 */ /* 0x000fc6000f8e00ff */
[----:B------:R-:W-:Y:S02]  /*6440*/  SEL R5, RZ, 0x1, !P6 ;  /* 0x00000001ff057807 */ /* 0x000fe40007000000 */
[----:B------:R-:W-:Y:S02]  /*6450*/  ISETP.GE.U32.AND P6, PT, R25, R0, PT ;  /* 0x000000001900720c */ /* 0x000fe40003fc6070 */
[----:B------:R-:W-:Y:S02]  /*6460*/  PRMT R10, R9, 0x7610, R10 ;  /* 0x00007610090a7816 */ /* 0x000fe4000000000a */
[----:B------:R-:W-:-:S09]  /*6470*/  PRMT R9, R20, 0x7610, R9 ;  /* 0x0000761014097816 */ /* 0x000fd20000000009 */
[----:B------:R-:W-:Y:S05]  /*6480*/  @!P6 BRA `(.L_x_6498) ;  /* 0xffffffb800e8e947 */ /* 0x000fea000383ffff */
[----:B------:R-:W-:Y:S05]  /*6490*/  BSYNC B1 ;  /* 0x0000000000017941 */ /* 0x000fea0003800000 */
.L_x_6493:
[----:B------:R-:W-:Y:S02]  /*64a0*/  SEL R28, RZ, 0x1, !P0 ;  /* 0x00000001ff1c7807 */ /* 0x000fe40004000000 */
[C---:B------:R-:W-:Y:S02]  /*64b0*/  LOP3.LUT P6, RZ, R15.reuse, 0x2, RZ, 0xc0, !PT ;  /* 0x000000020fff7812 */ /* 0x040fe400078cc0ff */
[----:B------:R-:W-:Y:S02]  /*64c0*/  LOP3.LUT P0, RZ, R15, 0x1, RZ, 0xc0, !PT ;  /* 0x000000010fff7812 */ /* 0x000fe4000780c0ff */
[----:B------:R-:W-:Y:S02]  /*64d0*/  SEL R27, RZ, 0x1, !P3 ;  /* 0x00000001ff1b7807 */ /* 0x000fe40005800000 */
[----:B------:R-:W-:Y:S02]  /*64e0*/  SEL R26, RZ, 0x1, !P2 ;  /* 0x00000001ff1a7807 */ /* 0x000fe40005000000 */
[----:B------:R-:W-:-:S02]  /*64f0*/  SEL R25, RZ, 0x1, !P1 ;  /* 0x00000001ff197807 */ /* 0x000fc40004800000 */
[----:B------:R-:W-:Y:S02]  /*6500*/  SEL R22, RZ, 0x1, !P0 ;  /* 0x00000001ff167807 */ /* 0x000fe40004000000 */
[----:B0-----:R-:W-:Y:S02]  /*6510*/  SEL R13, RZ, 0x1, !P6 ;  /* 0x00000001ff0d7807 */ /* 0x001fe40007000000 */
[----:B------:R-:W-:Y:S02]  /*6520*/  SEL R29, RZ, 0x1, !P4 ;  /* 0x00000001ff1d7807 */ /* 0x000fe40006000000 */
[----:B------:R-:W-:-:S07]  /*6530*/  SEL R30, RZ, 0x1, !P5 ;  /* 0x00000001ff1e7807 */ /* 0x000fce0006800000 */
.L_x_6492:
[----:B------:R-:W-:Y:S05]  /*6540*/  BSYNC B0 ;  /* 0x0000000000007941 */ /* 0x000fea0003800000 */
.L_x_6491:
        /* <DEDUP_REMOVED lines=280> */
.L_x_6501:
        /* <DEDUP_REMOVED lines=287> */
.L_x_6502:
        /* <DEDUP_REMOVED lines=280> */
[----:B------:R-:W-:-:S06]  /*9a40*/  IMAD R13, R34, UR4, R13 ;  /* 0x00000004220d7c24 */ /* 0x000fcc000f8e020d */
[----:B------:R-:W2:Y:S01]  /*9a50*/  @P2 LDC R22, c[0x0][0x3e4] ;  /* 0x0000f900ff162b82 */ /* 0x000ea20000000800 */
[----:B0-----:R-:W-:-:S05]  /*9a60*/  @P2 IMAD.HI.U32 R32, R33, R15, R32 ;  /* 0x0000000f21202227 */ /* 0x001fca00078e0020 */
[----:B-1----:R-:W-:-:S05]  /*9a70*/  @P2 SHF.R.U32.HI R31, RZ, R31, R32 ;  /* 0x0000001fff1f2219 */ /* 0x002fca0000011620 */
[----:B------:R-:W-:-:S04]  /*9a80*/  @P2 IMAD.MOV R31, RZ, RZ, -R31 ;  /* 0x000000ffff1f2224 */ /* 0x000fc800078e0a1f */
[----:B------:R-:W-:-:S04]  /*9a90*/  @P2 IMAD R14, R14, R31, R33 ;  /* 0x0000001f0e0e2224 */ /* 0x000fc800078e0221 */
[----:B--2---:R-:W-:-:S07]  /*9aa0*/  @P2 IMAD R13, R14, R22, R13 ;  /* 0x000000160e0d2224 */ /* 0x004fce00078e020d */
.L_x_6503:
        /* <DEDUP_REMOVED lines=281> */
[----:B------:R-:W-:Y:S01]  /*ac40*/  IMAD R24, R33, UR4, R21 ;  /* 0x0000000421187c24 */ /* 0x000fe2000f8e0215 */
[----:B------:R-:W-:Y:S02]  /*ac50*/  ULDC UR4, c[0x0][0x3e0] ;  /* 0x0000f80000047ab9 */ /* 0x000fe40000000800 */
[----:B------:R-:W-:Y:S01]  /*ac60*/  @P1 IADD3 R15, -R15, RZ, RZ ;  /* 0x000000ff0f0f1210 */ /* 0x000fe20007ffe1ff */
[----:B------:R-:W-:-:S04]  /*ac70*/  IMAD R29, R24, UR4, R29 ;  /* 0x00000004181d7c24 */ /* 0x000fc8000f8e021d */
[----:B------:R-:W-:-:S04]  /*ac80*/  @P1 IMAD R14, R14, R15, R31 ;  /* 0x0000000f0e0e1224 */ /* 0x000fc800078e021f */
[----:B--2---:R-:W-:-:S07]  /*ac90*/  @P1 IMAD R29, R14, R20, R29 ;  /* 0x000000140e1d1224 */ /* 0x004fce00078e021d */
.L_x_6504:
        /* <DEDUP_REMOVED lines=10> */
.L_x_6500:
[----:B------:R-:W-:Y:S05]  /*ad40*/  BSYNC B0 ;  /* 0x0000000000007941 */ /* 0x000fea0003800000 */
.L_x_6499:
[----:B------:R-:W-:Y:S04]  /*ad50*/  BSSY B0, `(.L_x_6505) ;  /* 0x000004c000007945 */ /* 0x000fe80003800000 */
[----:B------:R-:W-:Y:S05]  /*ad60*/  @P0 BRA `(.L_x_6506) ;  /* 0x0000000400280947 */ /* 0x000fea0003800000 */
[----:B------:R-:W-:Y:S01]  /*ad70*/  LOP3.LUT R28, R28, 0xffff, RZ, 0xc0, !PT ;  /* 0x0000ffff1c1c7812 */ /* 0x000fe200078ec0ff */
[----:B------:R-:W-:Y:S01]  /*ad80*/  IMAD.IADD R4, R4, 0x1, R3 ;  /* 0x0000000104047824 */ /* 0x000fe200078e0203 */
[----:B------:R-:W-:Y:S02]  /*ad90*/  LOP3.LUT R12, R12, 0xffff, RZ, 0xc0, !PT ;  /* 0x0000ffff0c0c7812 */ /* 0x000fe400078ec0ff */
[----:B------:R-:W-:Y:S02]  /*ada0*/  LOP3.LUT R27, R27, 0xffff, RZ, 0xc0, !PT ;  /* 0x0000ffff1b1b7812 */ /* 0x000fe400078ec0ff */
[----:B------:R-:W-:Y:S02]  /*adb0*/  LOP3.LUT R11, R11, 0xffff, RZ, 0xc0, !PT ;  /* 0x0000ffff0b0b7812 */ /* 0x000fe400078ec0ff */
[----:B------:R-:W-:Y:S02]  /*adc0*/  PRMT R28, R28, 0x8880, RZ ;  /* 0x000088801c1c7816 */ /* 0x000fe400000000ff */
[----:B------:R-:W-:-:S02]  /*add0*/  PRMT R15, R12, 0x8880, RZ ;  /* 0x000088800c0f7816 */ /* 0x000fc400000000ff */
[----:B------:R-:W-:Y:S01]  /*ade0*/  ISETP.GE.U32.AND P2, PT, R4, R0, PT ;  /* 0x000000000400720c */ /* 0x000fe20003f46070 */
[----:B------:R-:W-:Y:S01]  /*adf0*/  IMAD.MOV.U32 R12, RZ, RZ, R28 ;  /* 0x000000ffff0c7224 */ /* 0x000fe200078e001c */
[----:B------:R-:W-:Y:S02]  /*ae00*/  PRMT R14, R27, 0x8880, RZ ;  /* 0x000088801b0e7816 */ /* 0x000fe400000000ff */
[----:B------:R-:W-:Y:S01]  /*ae10*/  PRMT R18, R11, 0x8880, RZ ;  /* 0x000088800b127816 */ /* 0x000fe200000000ff */
[----:B------:R-:W-:Y:S01]  /*ae20*/  IMAD.MOV.U32 R11, RZ, RZ, R15 ;  /* 0x000000ffff0b7224 */ /* 0x000fe200078e000f */
[----:B------:R-:W-:Y:S01]  /*ae30*/  IADD3 R12, -R12, RZ, RZ ;  /* 0x000000ff0c0c7210 */ /* 0x000fe20007ffe1ff */
[----:B------:R-:W-:Y:S02]  /*ae40*/  IMAD.MOV R14, RZ, RZ, -R14 ;  /* 0x000000ffff0e7224 */ /* 0x000fe400078e0a0e */
[----:B------:R-:W-:Y:S01]  /*ae50*/  IMAD.MOV.U32 R15, RZ, RZ, R18 ;  /* 0x000000ffff0f7224 */ /* 0x000fe200078e0012 */
[----:B------:R-:W-:-:S04]  /*ae60*/  ISETP.NE.AND P0, PT, R11, R12, PT ;  /* 0x0000000c0b00720c */ /* 0x000fc80003f05270 */
[----:B------:R-:W-:Y:S02]  /*ae70*/  ISETP.NE.AND P1, PT, R15, R14, PT ;  /* 0x0000000e0f00720c */ /* 0x000fe40003f25270 */
[----:B------:R-:W-:Y:S02]  /*ae80*/  SEL R12, RZ, 0x1, !P0 ;  /* 0x00000001ff0c7807 */ /* 0x000fe40004000000 */
[----:B------:R-:W-:Y:S01]  /*ae90*/  SEL R11, RZ, 0x1, !P1 ;  /* 0x00000001ff0b7807 */ /* 0x000fe20004800000 */
[----:B------:R-:W-:Y:S08]  /*aea0*/  @P2 BRA `(.L_x_6506) ;  /* 0x0000000000d82947 */ /* 0x000ff00003800000 */
[----:B------:R-:W-:Y:S01]  /*aeb0*/  LOP3.LUT R26, R26, 0xffff, RZ, 0xc0, !PT ;  /* 0x0000ffff1a1a7812 */ /* 0x000fe200078ec0ff */
[----:B------:R-:W-:Y:S01]  /*aec0*/  IMAD.IADD R4, R4, 0x1, R3 ;  /* 0x0000000104047824 */ /* 0x000fe200078e0203 */
[----:B------:R-:W-:Y:S02]  /*aed0*/  LOP3.LUT R25, R25, 0xffff, RZ, 0xc0, !PT ;  /* 0x0000ffff19197812 */ /* 0x000fe400078ec0ff */
[----:B------:R-:W-:Y:S02]  /*aee0*/  LOP3.LUT R10, R10, 0xffff, RZ, 0xc0, !PT ;  /* 0x0000ffff0a0a7812 */ /* 0x000fe400078ec0ff */
[----:B------:R-:W-:Y:S02]  /*aef0*/  PRMT R26, R26, 0x8880, RZ ;  /* 0x000088801a1a7816 */ /* 0x000fe400000000ff */
[----:B------:R-:W-:Y:S02]  /*af00*/  LOP3.LUT R9, R9, 0xffff, RZ, 0xc0, !PT ;  /* 0x0000ffff09097812 */ /* 0x000fe400078ec0ff */
[----:B------:R-:W-:-:S02]  /*af10*/  ISETP.GE.U32.AND P2, PT, R4, R0, PT ;  /* 0x000000000400720c */ /* 0x000fc40003f46070 */
[----:B------:R-:W-:Y:S02]  /*af20*/  PRMT R14, R25, 0x8880, RZ ;  /* 0x00008880190e7816 */ /* 0x000fe400000000ff */
[----:B------:R-:W-:Y:S01]  /*af30*/  PRMT R15, R10, 0x8880, RZ ;  /* 0x000088800a0f7816 */ /* 0x000fe200000000ff */
[----:B------:R-:W-:Y:S01]  /*af40*/  IMAD.MOV.U32 R10, RZ, RZ, R26 ;  /* 0x000000ffff0a7224 */ /* 0x000fe200078e001a */
[----:B------:R-:W-:Y:S01]  /*af50*/  PRMT R18, R9, 0x8880, RZ ;  /* 0x0000888009127816 */ /* 0x000fe200000000ff */
[----:B------:R-:W-:Y:S02]  /*af60*/  IMAD.MOV R14, RZ, RZ, -R14 ;  /* 0x000000ffff0e7224 */ /* 0x000fe400078e0a0e */
[----:B------:R-:W-:Y:S01]  /*af70*/  IMAD.MOV.U32 R9, RZ, RZ, R15 ;  /* 0x000000ffff097224 */ /* 0x000fe200078e000f */
[----:B------:R-:W-:Y:S01]  /*af80*/  MOV R15, R18 ;  /* 0x00000012000f7202 */ /* 0x000fe20000000f00 */
[----:B------:R-:W-:-:S03]  /*af90*/  IMAD.MOV R10, RZ, RZ, -R10 ;  /* 0x000000ffff0a7224 */ /* 0x000fc600078e0a0a */
[----:B------:R-:W-:Y:S02]  /*afa0*/  ISETP.NE.AND P1, PT, R15, R14, PT ;  /* 0x0000000e0f00720c */ /* 0x000fe40003f25270 */
        /* <DEDUP_REMOVED lines=8> */
[----:B------:R-:W-:Y:S02]  /*b030*/  LOP3.LUT R7, R7, 0xffff, RZ, 0xc0, !PT ;  /* 0x0000ffff07077812 */ /* 0x000fe400078ec0ff */
[----:B------:R-:W-:Y:S02]  /*b040*/  PRMT R22, R22, 0x8880, RZ ;  /* 0x0000888016167816 */ /* 0x000fe400000000ff */
[----:B------:R-:W-:-:S02]  /*b050*/  ISETP.GE.U32.AND P2, PT, R3, R0, PT ;  /* 0x000000000300720c */ /* 0x000fc40003f46070 */
[----:B------:R-:W-:Y:S02]  /*b060*/  PRMT R13, R13, 0x8880, RZ ;  /* 0x000088800d0d7816 */ /* 0x000fe400000000ff */
[----:B------:R-:W-:Y:S01]  /*b070*/  PRMT R14, R8, 0x8880, RZ ;  /* 0x00008880080e7816 */ /* 0x000fe200000000ff */
[----:B------:R-:W-:Y:S01]  /*b080*/  IMAD.MOV.U32 R8, RZ, RZ, R22 ;  /* 0x000000ffff087224 */ /* 0x000fe200078e0016 */
[----:B------:R-:W-:Y:S01]  /*b090*/  PRMT R15, R7, 0x8880, RZ ;  /* 0x00008880070f7816 */ /* 0x000fe200000000ff */
[----:B------:R-:W-:Y:S01]  /*b0a0*/  IMAD.MOV R13, RZ, RZ, -R13 ;  /* 0x000000ffff0d7224 */ /* 0x000fe200078e0a0d */
[----:B------:R-:W-:Y:S01]  /*b0b0*/  MOV R7, R14 ;  /* 0x0000000e00077202 */ /* 0x000fe20000000f00 */
[----:B------:R-:W-:Y:S02]  /*b0c0*/  IMAD.MOV R8, RZ, RZ, -R8 ;  /* 0x000000ffff087224 */ /* 0x000fe400078e0a08 */
[----:B------:R-:W-:-:S03]  /*b0d0*/  IMAD.MOV.U32 R14, RZ, RZ, R15 ;  /* 0x000000ffff0e7224 */ /* 0x000fc600078e000f */
[----:B------:R-:W-:Y:S02]  /*b0e0*/  ISETP.NE.AND P0, PT, R7, R8, PT ;  /* 0x000000080700720c */ /* 0x000fe40003f05270 */
[----:B------:R-:W-:Y:S02]  /*b0f0*/  ISETP.NE.AND P1, PT, R14, R13, PT ;  /* 0x0000000d0e00720c */ /* 0x000fe40003f25270 */
[----:B------:R-:W-:Y:S02]  /*b100*/  SEL R8, RZ, 0x1, !P0 ;  /* 0x00000001ff087807 */ /* 0x000fe40004000000 */
[----:B------:R-:W-:Y:S01]  /*b110*/  SEL R7, RZ, 0x1, !P1 ;  /* 0x00000001ff077807 */ /* 0x000fe20004800000 */
[----:B------:R-:W-:Y:S08]  /*b120*/  @P2 BRA `(.L_x_6506) ;  /* 0x0000000000382947 */ /* 0x000ff00003800000 */
[----:B------:R-:W-:Y:S02]  /*b130*/  LOP3.LUT R30, R30, 0xffff, RZ, 0xc0, !PT ;  /* 0x0000ffff1e1e7812 */ /* 0x000fe400078ec0ff */
[----:B------:R-:W-:Y:S02]  /*b140*/  LOP3.LUT R29, R29, 0xffff, RZ, 0xc0, !PT ;  /* 0x0000ffff1d1d7812 */ /* 0x000fe400078ec0ff */
[----:B------:R-:W-:Y:S02]  /*b150*/  PRMT R4, R30, 0x8880, RZ ;  /* 0x000088801e047816 */ /* 0x000fe400000000ff */
[----:B------:R-:W-:Y:S02]  /*b160*/  LOP3.LUT R6, R6, 0xffff, RZ, 0xc0, !PT ;  /* 0x0000ffff06067812 */ /* 0x000fe400078ec0ff */
[----:B------:R-:W-:Y:S01]  /*b170*/  LOP3.LUT R5, R5, 0xffff, RZ, 0xc0, !PT ;  /* 0x0000ffff05057812 */ /* 0x000fe200078ec0ff */
[----:B------:R-:W-:Y:S01]  /*b180*/  IMAD.MOV R4, RZ, RZ, -R4 ;  /* 0x000000ffff047224 */ /* 0x000fe200078e0a04 */
[----:B------:R-:W-:-:S02]  /*b190*/  PRMT R3, R29, 0x8880, RZ ;  /* 0x000088801d037816 */ /* 0x000fc400000000ff */
[----:B------:R-:W-:Y:S02]  /*b1a0*/  PRMT R0, R6, 0x8880, RZ ;  /* 0x0000888006007816 */ /* 0x000fe400000000ff */
[----:B------:R-:W-:Y:S02]  /*b1b0*/  PRMT R5, R5, 0x8880, RZ ;  /* 0x0000888005057816 */ /* 0x000fe400000000ff */
[----:B------:R-:W-:Y:S02]  /*b1c0*/  IADD3 R3, -R3, RZ, RZ ;  /* 0x000000ff03037210 */ /* 0x000fe40007ffe1ff */
[----:B------:R-:W-:Y:S02]  /*b1d0*/  ISETP.NE.AND P1, PT, R5, R4, PT ;  /* 0x000000040500720c */ /* 0x000fe40003f25270 */
[----:B------:R-:W-:Y:S02]  /*b1e0*/  ISETP.NE.AND P0, PT, R0, R3, PT ;  /* 0x000000030000720c */ /* 0x000fe40003f05270 */
[----:B------:R-:W-:-:S02]  /*b1f0*/  SEL R5, RZ, 0x1, !P1 ;  /* 0x00000001ff057807 */ /* 0x000fc40004800000 */
[----:B------:R-:W-:-:S09]  /*b200*/  SEL R6, RZ, 0x1, !P0 ;  /* 0x00000001ff067807 */ /* 0x000fd20004000000 */
.L_x_6506:
[----:B------:R-:W-:Y:S05]  /*b210*/  BSYNC B0 ;  /* 0x0000000000007941 */ /* 0x000fea0003800000 */
.L_x_6505:
[----:B------:R-:W-:Y:S02]  /*b220*/  LOP3.LUT R10, R10, 0xffff, RZ, 0xc0, !PT ;  /* 0x0000ffff0a0a7812 */ /* 0x000fe400078ec0ff */
[----:B------:R-:W-:Y:S02]  /*b230*/  LOP3.LUT R9, R9, 0xffff, RZ, 0xc0, !PT ;  /* 0x0000ffff09097812 */ /* 0x000fe400078ec0ff */
[----:B------:R-:W-:Y:S02]  /*b240*/  PRMT R0, R10, 0x8880, RZ ;  /* 0x000088800a007816 */ /* 0x000fe400000000ff */
[----:B------:R-:W-:Y:S02]  /*b250*/  LOP3.LUT R12, R12, 0xffff, RZ, 0xc0, !PT ;  /* 0x0000ffff0c0c7812 */ /* 0x000fe400078ec0ff */
[----:B------:R-:W-:Y:S01]  /*b260*/  PRMT R4, R9, 0x8880, RZ ;  /* 0x0000888009047816 */ /* 0x000fe200000000ff */
[----:B------:R-:W-:Y:S01]  /*b270*/  IMAD.MOV R0, RZ, RZ, -R0 ;  /* 0x000000ffff007224 */ /* 0x000fe200078e0a00 */
[----:B------:R-:W-:-:S02]  /*b280*/  LOP3.LUT R11, R11, 0xffff, RZ, 0xc0, !PT ;  /* 0x0000ffff0b0b7812 */ /* 0x000fc400078ec0ff */
[----:B------:R-:W-:Y:S01]  /*b290*/  PRMT R3, R12, 0x8880, RZ ;  /* 0x000088800c037816 */ /* 0x000fe200000000ff */
[----:B------:R-:W-:Y:S01]  /*b2a0*/  IMAD.MOV R4, RZ, RZ, -R4 ;  /* 0x000000ffff047224 */ /* 0x000fe200078e0a04 */
[----:B------:R-:W-:Y:S02]  /*b2b0*/  LOP3.LUT R8, R8, 0xffff, RZ, 0xc0, !PT ;  /* 0x0000ffff08087812 */ /* 0x000fe400078ec0ff */
[----:B------:R-:W-:Y:S02]  /*b2c0*/  LOP3.LUT R7, R7, 0xffff, RZ, 0xc0, !PT ;  /* 0x0000ffff07077812 */ /* 0x000fe400078ec0ff */
[----:B------:R-:W-:Y:S02]  /*b2d0*/  PRMT R9, R11, 0x8880, RZ ;  /* 0x000088800b097816 */ /* 0x000fe400000000ff */
[----:B------:R-:W-:Y:S02]  /*b2e0*/  ISETP.NE.AND P0, PT, R3, R0, PT ;  /* 0x000000000300720c */ /* 0x000fe40003f05270 */
[----:B------:R-:W-:-:S02]  /*b2f0*/  PRMT R0, R8, 0x8880, RZ ;  /* 0x0000888008007816 */ /* 0x000fc400000000ff */
[----:B------:R-:W-:Y:S02]  /*b300*/  LOP3.LUT R6, R6, 0xffff, RZ, 0xc0, !PT ;  /* 0x0000ffff06067812 */ /* 0x000fe400078ec0ff */
[----:B------:R-:W-:Y:S01]  /*b310*/  PRMT R3, R7, 0x8880, RZ ;  /* 0x0000888007037816 */ /* 0x000fe200000000ff */
[----:B------:R-:W-:Y:S01]  /*b320*/  IMAD.MOV R7, RZ, RZ, -R0 ;  /* 0x000000ffff077224 */ /* 0x000fe200078e0a00 */
[----:B------:R-:W-:Y:S02]  /*b330*/  ISETP.NE.AND P1, PT, R9, R4, PT ;  /* 0x000000040900720c */ /* 0x000fe40003f25270 */
[----:B------:R-:W-:Y:S02]  /*b340*/  LOP3.LUT R5, R5, 0xffff, RZ, 0xc0, !PT ;  /* 0x0000ffff05057812 */ /* 0x000fe400078ec0ff */
[----:B------:R-:W-:Y:S02]  /*b350*/  PRMT R4, R6, 0x8880, RZ ;  /* 0x0000888006047816 */ /* 0x000fe400000000ff */
[----:B------:R-:W-:-:S02]  /*b360*/  IADD3 R6, -R3, RZ, RZ ;  /* 0x000000ff03067210 */ /* 0x000fc40007ffe1ff */
[----:B------:R-:W-:Y:S02]  /*b370*/  SEL R3, RZ, 0x1, !P1 ;  /* 0x00000001ff037807 */ /* 0x000fe40004800000 */
[----:B------:R-:W-:Y:S02]  /*b380*/  SEL R0, RZ, 0x1, !P0 ;  /* 0x00000001ff007807 */ /* 0x000fe40004000000 */
[----:B------:R-:W-:Y:S02]  /*b390*/  PRMT R5, R5, 0x8880, RZ ;  /* 0x0000888005057816 */ /* 0x000fe400000000ff */
[----:B------:R-:W-:Y:S02]  /*b3a0*/  ISETP.NE.AND P1, PT, R3, R6, PT ;  /* 0x000000060300720c */ /* 0x000fe40003f25270 */
[----:B------:R-:W-:Y:S01]  /*b3b0*/  ISETP.NE.AND P0, PT, R0, R7, PT ;  /* 0x000000070000720c */ /* 0x000fe20003f05270 */
[----:B------:R-:W-:Y:S01]  /*b3c0*/  IMAD.MOV R7, RZ, RZ, -R4 ;  /* 0x000000ffff077224 */ /* 0x000fe200078e0a04 */
[----:B------:R-:W-:Y:S01]  /*b3d0*/  SEL R3, RZ, 0x1, !P1 ;  /* 0x00000001ff037807 */ /* 0x000fe20004800000 */
[----:B------:R-:W-:Y:S01]  /*b3e0*/  IMAD.MOV R4, RZ, RZ, -R5 ;  /* 0x000000ffff047224 */ /* 0x000fe200078e0a05 */
[----:B------:R-:W-:-:S04]  /*b3f0*/  SEL R0, RZ, 0x1, !P0 ;  /* 0x00000001ff007807 */ /* 0x000fc80004000000 */
[----:B------:R-:W-:Y:S02]  /*b400*/  ISETP.NE.AND P1, PT, R3, R4, PT ;  /* 0x000000040300720c */ /* 0x000fe40003f25270 */
[----:B------:R-:W-:Y:S02]  /*b410*/  ISETP.NE.AND P0, PT, R0, R7, PT ;  /* 0x000000070000720c */ /* 0x000fe40003f05270 */
[----:B------:R-:W-:Y:S02]  /*b420*/  SEL R18, RZ, 0x1, !P1 ;  /* 0x00000001ff127807 */ /* 0x000fe40004800000 */
[----:B------:R-:W-:Y:S01]  /*b430*/  SEL R25, RZ, 0x1, !P0 ;  /* 0x00000001ff197807 */ /* 0x000fe20004000000 */
[----:B------:R-:W-:Y:S08]  /*b440*/  BRA `(.L_x_6473) ;  /* 0x0000002000e87947 */ /* 0x000ff00003800000 */
.L_x_6490:
        /* <DEDUP_REMOVED lines=18> */
.L_x_6510:
[----:B------:R-:W-:Y:S02]  /*b570*/  IMAD R6, R27, R4, RZ ;  /* 0x000000041b067224 */ /* 0x000fe400078e02ff */
[----:B------:R-:W-:-:S03]  /*b580*/  IMAD.IADD R4, R3, 0x1, R4 ;  /* 0x0000000103047824 */ /* 0x000fc600078e0204 */
[----:B------:R-:W-:Y:S01]  /*b590*/  LOP3.LUT R9, R6, 0xfffffffe, RZ, 0xc0, !PT ;  /* 0xfffffffe06097812 */ /* 0x000fe200078ec0ff */
[----:B------:R-:W-:-:S03]  /*b5a0*/  IMAD R6, R4, R27, RZ ;  /* 0x0000001b04067224 */ /* 0x000fc600078e02ff */
[----:B------:R-:W-:Y:S02]  /*b5b0*/  IADD3 R8, P0, R9, R18, RZ ;  /* 0x0000001209087210 */ /* 0x000fe40007f1e0ff */
[----:B------:R-:W-:-:S03]  /*b5c0*/  LOP3.LUT R25, R6, 0xfffffffe, RZ, 0xc0, !PT ;  /* 0xfffffffe06197812 */ /* 0x000fc600078ec0ff */
[----:B------:R-:W-:-:S05]  /*b5d0*/  IMAD.X R9, RZ, RZ, R19, P0 ;  /* 0x000000ffff097224 */ /* 0x000fca00000e0613 */
[----:B------:R0:W2:Y:S01]  /*b5e0*/  LDG.E.U16 R26, desc[UR58][R8.64] ;  /* 0x0000003a081a7981 */ /* 0x0000a2000c1e1500 */
[----:B------:R-:W-:Y:S01]  /*b5f0*/  IADD3 R24, P0, R25, R18, RZ ;  /* 0x0000001219187210 */ /* 0x000fe20007f1e0ff */
[----:B------:R-:W-:-:S03]  /*b600*/  IMAD.IADD R4, R4, 0x1, R3 ;  /* 0x0000000104047824 */ /* 0x000fc600078e0203 */
[----:B------:R-:W-:Y:S01]  /*b610*/  IADD3.X R25, RZ, R19, RZ, P0, !PT ;  /* 0x00000013ff197210 */ /* 0x000fe200007fe4ff */
[----:B------:R-:W-:-:S04]  /*b620*/  IMAD R6, R4, R27, RZ ;  /* 0x0000001b04067224 */ /* 0x000fc800078e02ff */
[----:B------:R1:W3:Y:S01]  /*b630*/  LDG.E.U16 R24, desc[UR58][R24.64] ;  /* 0x0000003a18187981 */ /* 0x0002e2000c1e1500 */
[----:B------:R-:W-:Y:S01]  /*b640*/  LOP3.LUT R7, R6, 0xfffffffe, RZ, 0xc0, !PT ;  /* 0xfffffffe06077812 */ /* 0x000fe200078ec0ff */
[----:B------:R-:W-:-:S03]  /*b650*/  IMAD.IADD R4, R4, 0x1, R3 ;  /* 0x0000000104047824 */ /* 0x000fc600078e0203 */
[----:B------:R-:W-:-:S05]  /*b660*/  IADD3 R6, P0, R7, R18, RZ ;  /* 0x0000001207067210 */ /* 0x000fca0007f1e0ff */
[----:B------:R-:W-:Y:S02]  /*b670*/  IMAD.X R7, RZ, RZ, R19, P0 ;  /* 0x000000ffff077224 */ /* 0x000fe400000e0613 */
[----:B0-----:R-:W-:-:S03]  /*b680*/  IMAD R8, R4, R27, RZ ;  /* 0x0000001b04087224 */ /* 0x001fc600078e02ff */
[----:B------:R3:W4:Y:S02]  /*b690*/  LDG.E.U16 R6, desc[UR58][R6.64] ;  /* 0x0000003a06067981 */ /* 0x000724000c1e1500 */
[----:B------:R-:W-:-:S04]  /*b6a0*/  LOP3.LUT R9, R8, 0xfffffffe, RZ, 0xc0, !PT ;  /* 0xfffffffe08097812 */ /* 0x000fc800078ec0ff */
[----:B------:R-:W-:-:S05]  /*b6b0*/  IADD3 R8, P0, R9, R18, RZ ;  /* 0x0000001209087210 */ /* 0x000fca0007f1e0ff */
[----:B------:R-:W-:-:S05]  /*b6c0*/  IMAD.X R9, RZ, RZ, R19, P0 ;  /* 0x000000ffff097224 */ /* 0x000fca00000e0613 */
[----:B------:R0:W5:Y:S01]  /*b6d0*/  LDG.E.U16 R8, desc[UR58][R8.64] ;  /* 0x0000003a08087981 */ /* 0x000162000c1e1500 */
[----:B------:R-:W-:Y:S01]  /*b6e0*/  LOP3.LUT R15, R15, 0xfffffffd, RZ, 0xc0, !PT ;  /* 0xfffffffd0f0f7812 */ /* 0x000fe200078ec0ff */
[----:B------:R-:W-:Y:S01]  /*b6f0*/  IMAD.IADD R4, R4, 0x1, R3 ;  /* 0x0000000104047824 */ /* 0x000fe200078e0203 */
[----:B------:R-:W-:Y:S02]  /*b700*/  LOP3.LUT R12, R12, 0xffff, RZ, 0xc0, !PT ;  /* 0x0000ffff0c0c7812 */ /* 0x000fe400078ec0ff */
[----:B------:R-:W-:Y:S02]  /*b710*/  LOP3.LUT R10, R10, 0xffff, RZ, 0xc0, !PT ;  /* 0x0000ffff0a0a7812 */ /* 0x000fe400078ec0ff */
[----:B-1----:R-:W-:Y:S02]  /*b720*/  PRMT R25, R12, 0x8880, RZ ;  /* 0x000088800c197816 */ /* 0x002fe400000000ff */
[----:B------:R-:W-:Y:S02]  /*b730*/  LOP3.LUT R14, R14, 0xffff, RZ, 0xc0, !PT ;  /* 0x0000ffff0e0e7812 */ /* 0x000fe400078ec0ff */
[----:B------:R-:W-:-:S02]  /*b740*/  LOP3.LUT R21, R21, 0xffff, RZ, 0xc0, !PT ;  /* 0x0000ffff15157812 */ /* 0x000fc400078ec0ff */
[----:B------:R-:W-:Y:S02]  /*b750*/  PRMT R10, R10, 0x8880, RZ ;  /* 0x000088800a0a7816 */ /* 0x000fe400000000ff */
[----:B------:R-:W-:Y:S02]  /*b760*/  PRMT R14, R14, 0x8880, RZ ;  /* 0x000088800e0e7816 */ /* 0x000fe400000000ff */
[----:B------:R-:W-:Y:S02]  /*b770*/  LOP3.LUT R11, R11, 0xffff, RZ, 0xc0, !PT ;  /* 0x0000ffff0b0b7812 */ /* 0x000fe400078ec0ff */
[----:B------:R-:W-:Y:S02]  /*b780*/  LOP3.LUT R20, R20, 0xffff, RZ, 0xc0, !PT ;  /* 0x0000ffff14147812 */ /* 0x000fe400078ec0ff */
[----:B------:R-:W-:Y:S02]  /*b790*/  PRMT R11, R11, 0x8880, RZ ;  /* 0x000088800b0b7816 */ /* 0x000fe400000000ff */
[----:B------:R-:W-:-:S02]  /*b7a0*/  LOP3.LUT R13, R13, 0xffff, RZ, 0xc0, !PT ;  /* 0x0000ffff0d0d7812 */ /* 0x000fc400078ec0ff */
[----:B------:R-:W-:Y:S02]  /*b7b0*/  LOP3.LUT R5, R5, 0xffff, RZ, 0xc0, !PT ;  /* 0x0000ffff05057812 */ /* 0x000fe400078ec0ff */
[C---:B--2---:R-:W-:Y:S02]  /*b7c0*/  PRMT R22, R26.reuse, 0x7770, RZ ;  /* 0x000077701a167816 */ /* 0x044fe400000000ff */
[----:B------:R-:W-:Y:S02]  /*b7d0*/  PRMT R26, R26, 0x7771, RZ ;  /* 0x000077711a1a7816 */ /* 0x000fe400000000ff */
[----:B------:R-:W-:Y:S02]  /*b7e0*/  ISETP.NE.AND P1, PT, R22, RZ, PT ;  /* 0x000000ff1600720c */ /* 0x000fe40003f25270 */
[----:B------:R-:W-:Y:S02]  /*b7f0*/  ISETP.NE.AND P2, PT, R26, RZ, PT ;  /* 0x000000ff1a00720c */ /* 0x000fe40003f45270 */
[----:B------:R-:W-:-:S02]  /*b800*/  SEL R12, RZ, 0xffffffff, !P1 ;  /* 0xffffffffff0c7807 */ /* 0x000fc40004800000 */
[C---:B---3--:R-:W-:Y:S02]  /*b810*/  PRMT R7, R24.reuse, 0x7770, RZ ;  /* 0x0000777018077816 */ /* 0x048fe400000000ff */
[----:B------:R-:W-:Y:S02]  /*b820*/  PRMT R24, R24, 0x7771, RZ ;  /* 0x0000777118187816 */ /* 0x000fe400000000ff */
[----:B------:R-:W-:Y:S02]  /*b830*/  ISETP.NE.AND P0, PT, R7, RZ, PT ;  /* 0x000000ff0700720c */ /* 0x000fe40003f05270 */
[----:B------:R-:W-:Y:S02]  /*b840*/  SEL R7, RZ, 0xffffffff, !P2 ;  /* 0xffffffffff077807 */ /* 0x000fe40005000000 */
[----:B------:R-:W-:Y:S02]  /*b850*/  @P1 LOP3.LUT R15, R15, 0x2, RZ, 0xfc, !PT ;  /* 0x000000020f0f1812 */ /* 0x000fe400078efcff */
[----:B------:R-:W-:-:S02]  /*b860*/  ISETP.NE.AND P1, PT, R24, RZ, PT ;  /* 0x000000ff1800720c */ /* 0x000fc40003f25270 */
[----:B------:R-:W-:Y:S02]  /*b870*/  LOP3.LUT R15, R15, 0xfffffffe, RZ, 0xc0, !PT ;  /* 0xfffffffe0f0f7812 */ /* 0x000fe400078ec0ff */
[----:B------:R-:W-:Y:S02]  /*b880*/  ISETP.NE.AND P4, PT, R25, R12, PT ;  /* 0x0000000c1900720c */ /* 0x000fe40003f85270 */
[----:B------:R-:W-:Y:S02]  /*b890*/  @P2 LOP3.LUT R15, R15, 0x1, RZ, 0xfc, !PT ;  /* 0x000000010f0f2812 */ /* 0x000fe400078efcff */
[----:B------:R-:W-:Y:S02]  /*b8a0*/  PRMT R12, R21, 0x8880, RZ ;  /* 0x00008880150c7816 */ /* 0x000fe400000000ff */
[----:B0-----:R-:W-:Y:S02]  /*b8b0*/  SEL R9, RZ, 0xffffffff, !P0 ;  /* 0xffffffffff097807 */ /* 0x001fe40004000000 */
[----:B------:R-:W-:-:S02]  /*b8c0*/  ISETP.NE.AND P2, PT, R10, R7, PT ;  /* 0x000000070a00720c */ /* 0x000fc40003f45270 */
[----:B------:R-:W-:Y:S02]  /*b8d0*/  MOV R10, R14 ;  /* 0x0000000e000a7202 */ /* 0x000fe40000000f00 */
[----:B------:R-:W-:Y:S02]  /*b8e0*/  SEL R7, RZ, 0xffffffff, !P1 ;  /* 0xffffffffff077807 */ /* 0x000fe40004800000 */
[----:B------:R-:W-:Y:S02]  /*b8f0*/  ISETP.NE.AND P3, PT, R12, R9, PT ;  /* 0x000000090c00720c */ /* 0x000fe40003f65270 */
[----:B------:R-:W-:Y:S02]  /*b900*/  SEL R12, RZ, 0x1, !P4 ;  /* 0x00000001ff0c7807 */ /* 0x000fe40006000000 */
[----:B------:R-:W-:Y:S02]  /*b910*/  ISETP.NE.AND P4, PT, R10, R7, PT ;  /* 0x000000070a00720c */ /* 0x000fe40003f85270 */
[----:B----4-:R-:W-:-:S02]  /*b920*/  PRMT R7, R6, 0x7770, RZ ;  /* 0x0000777006077816 */ /* 0x010fc400000000ff */
[----:B------:R-:W-:Y:S02]  /*b930*/  SEL R10, RZ, 0x1, !P2 ;  /* 0x00000001ff0a7807 */ /* 0x000fe40005000000 */
[----:B------:R-:W-:Y:S02]  /*b940*/  ISETP.NE.AND P2, PT, R7, RZ, PT ;  /* 0x000000ff0700720c */ /* 0x000fe40003f45270 */
[----:B------:R-:W-:Y:S01]  /*b950*/  PRMT R9, R20, 0x8880, RZ ;  /* 0x0000888014097816 */ /* 0x000fe200000000ff */
[----:B------:R-:W-:Y:S01]  /*b960*/  IMAD.MOV.U32 R20, RZ, RZ, R11 ;  /* 0x000000ffff147224 */ /* 0x000fe200078e000b */
[----:B------:R-:W-:Y:S02]  /*b970*/  PRMT R6, R6, 0x7771, RZ ;  /* 0x0000777106067816 */ /* 0x000fe400000000ff */
[----:B------:R-:W-:Y:S02]  /*b980*/  SEL R7, RZ, 0xffffffff, !P2 ;  /* 0xffffffffff077807 */ /* 0x000fe40005000000 */
[----:B------:R-:W-:-:S02]  /*b990*/  SEL R21, RZ, 0x1, !P3 ;  /* 0x00000001ff157807 */ /* 0x000fc40005800000 */
[----:B------:R-:W-:Y:S02]  /*b9a0*/  ISETP.NE.AND P3, PT, R6, RZ, PT ;  /* 0x000000ff0600720c */ /* 0x000fe40003f65270 */
[----:B------:R-:W-:Y:S02]  /*b9b0*/  SEL R14, RZ, 0x1, !P4 ;  /* 0x00000001ff0e7807 */ /* 0x000fe40006000000 */
[----:B------:R-:W-:Y:S01]  /*b9c0*/  ISETP.NE.AND P4, PT, R20, R7, PT ;  /* 0x000000071400720c */ /* 0x000fe20003f85270 */
[----:B------:R-:W-:Y:S01]  /*b9d0*/  IMAD.MOV.U32 R7, RZ, RZ, R9 ;  /* 0x000000ffff077224 */ /* 0x000fe200078e0009 */
[----:B------:R-:W-:Y:S02]  /*b9e0*/  SEL R6, RZ, 0xffffffff, !P3 ;  /* 0xffffffffff067807 */ /* 0x000fe40005800000 */
[----:B------:R-:W-:Y:S02]  /*b9f0*/  SEL R11, RZ, 0x1, !P4 ;  /* 0x00000001ff0b7807 */ /* 0x000fe40006000000 */
[----:B------:R-:W-:-:S02]  /*ba00*/  ISETP.NE.AND P4, PT, R7, R6, PT ;  /* 0x000000060700720c */ /* 0x000fc40003f85270 */
[----:B-----5:R-:W-:Y:S02]  /*ba10*/  PRMT R6, R8, 0x7770, RZ ;  /* 0x0000777008067816 */ /* 0x020fe400000000ff */
[----:B------:R-:W-:Y:S02]  /*ba20*/  SEL R20, RZ, 0x1, !P4 ;  /* 0x00000001ff147807 */ /* 0x000fe40006000000 */
[----:B------:R-:W-:Y:S02]  /*ba30*/  ISETP.NE.AND P4, PT, R6, RZ, PT ;  /* 0x000000ff0600720c */ /* 0x000fe40003f85270 */
[----:B------:R-:W-:Y:S02]  /*ba40*/  PRMT R7, R13, 0x8880, RZ ;  /* 0x000088800d077816 */ /* 0x000fe400000000ff */
[----:B------:R-:W-:Y:S02]  /*ba50*/  SEL R6, RZ, 0xffffffff, !P4 ;  /* 0xffffffffff067807 */ /* 0x000fe40006000000 */
[----:B------:R-:W-:-:S02]  /*ba60*/  PRMT R8, R8, 0x7771, RZ ;  /* 0x0000777108087816 */ /* 0x000fc400000000ff */
[----:B------:R-:W-:Y:S01]  /*ba70*/  ISETP.NE.AND P5, PT, R7, R6, PT ;  /* 0x000000060700720c */ /* 0x000fe20003fa5270 */
[----:B------:R-:W-:Y:S01]  /*ba80*/  IMAD R7, R3, 0x3, R4 ;  /* 0x0000000303077824 */ /* 0x000fe200078e0204 */
[----:B------:R-:W-:Y:S02]  /*ba90*/  PRMT R6, R5, 0x8880, RZ ;  /* 0x0000888005067816 */ /* 0x000fe400000000ff */
[----:B------:R-:W-:Y:S02]  /*baa0*/  SEL R13, RZ, 0x1, !P5 ;  /* 0x00000001ff0d7807 */ /* 0x000fe40006800000 */
[----:B------:R-:W-:-:S04]  /*bab0*/  ISETP.NE.AND P5, PT, R8, RZ, PT ;  /* 0x000000ff0800720c */ /* 0x000fc80003fa5270 */
[----:B------:R-:W-:-:S04]  /*bac0*/  SEL R5, RZ, 0xffffffff, !P5 ;  /* 0xffffffffff057807 */ /* 0x000fc80006800000 */
[----:B------:R-:W-:-:S04]  /*bad0*/  ISETP.NE.AND P6, PT, R6, R5, PT ;  /* 0x000000050600720c */ /* 0x000fc80003fc5270 */
[----:B------:R-:W-:Y:S02]  /*bae0*/  SEL R5, RZ, 0x1, !P6 ;  /* 0x00000001ff057807 */ /* 0x000fe40007000000 */
[----:B------:R-:W-:-:S13]  /*baf0*/  ISETP.GE.U32.AND P6, PT, R7, R0, PT ;  /* 0x000000000700720c */ /* 0x000fda0003fc6070 */
[----:B------:R-:W-:Y:S05]  /*bb00*/  @!P6 BRA `(.L_x_6510) ;  /* 0xfffffff80098e947 */ /* 0x000fea000383ffff */
[----:B------:R-:W-:Y:S05]  /*bb10*/  BSYNC B1 ;  /* 0x0000000000017941 */ /* 0x000fea0003800000 */
.L_x_6509:
[----:B------:R-:W-:Y:S02]  /*bb20*/  P2R R6, PR, RZ, 0x20 ;  /* 0x00000020ff067803 */ /* 0x000fe40000000000 */
[----:B------:R-:W-:Y:S02]  /*bb30*/  ISETP.NE.AND P5, PT, R22, RZ, PT ;  /* 0x000000ff1600720c */ /* 0x000fe40003fa5270 */
[----:B------:R-:W-:Y:S02]  /*bb40*/  ISETP.NE.AND P6, PT, R26, RZ, PT ;  /* 0x000000ff1a00720c */ /* 0x000fe40003fc5270 */
[----:B------:R-:W-:Y:S02]  /*bb50*/  SEL R8, RZ, 0x1, !P5 ;  /* 0x00000001ff087807 */ /* 0x000fe40006800000 */
[----:B------:R-:W-:Y:S02]  /*bb60*/  ISETP.NE.AND P5, PT, R6, RZ, PT ;  /* 0x000000ff0600720c */ /* 0x000fe40003fa5270 */
[----:B------:R-:W-:-:S02]  /*bb70*/  SEL R15, RZ, 0x1, !P6 ;  /* 0x00000001ff0f7807 */ /* 0x000fc40007000000 */
[----:B------:R-:W-:Y:S02]  /*bb80*/  SEL R9, RZ, 0x1, !P0 ;  /* 0x00000001ff097807 */ /* 0x000fe40004000000 */
[----:B------:R-:W-:Y:S02]  /*bb90*/  SEL R24, RZ, 0x1, !P1 ;  /* 0x00000001ff187807 */ /* 0x000fe40004800000 */
[----:B------:R-:W-:Y:S02]  /*bba0*/  SEL R26, RZ, 0x1, !P2 ;  /* 0x00000001ff1a7807 */ /* 0x000fe40005000000 */
[----:B------:R-:W-:Y:S02]  /*bbb0*/  SEL R28, RZ, 0x1, !P3 ;  /* 0x00000001ff1c7807 */ /* 0x000fe40005800000 */
[----:B------:R-:W-:Y:S02]  /*bbc0*/  SEL R22, RZ, 0x1, !P4 ;  /* 0x00000001ff167807 */ /* 0x000fe40006000000 */
[----:B------:R-:W-:-:S07]  /*bbd0*/  SEL R25, RZ, 0x1, !P5 ;  /* 0x00000001ff197807 */ /* 0x000fce0006800000 */
.L_x_6508:
[----:B------:R-:W-:Y:S05]  /*bbe0*/  BSYNC B0 ;  /* 0x0000000000007941 */ /* 0x000fea0003800000 */
.L_x_6507:
        /* <DEDUP_REMOVED lines=38> */
[----:B------:R-:W-:-:S03]  /*be50*/  IADD3 R18, P2, R27, R18, RZ ;  /* 0x000000121b127210 */ /* 0x000fc60007f5e0ff */
[----:B------:R-:W-:Y:S01]  /*be60*/  @!P1 IMAD.X R7, RZ, RZ, R19, P3 ;  /* 0x000000ffff079224 */ /* 0x000fe200018e0613 */
[----:B------:R-:W-:-:S04]  /*be70*/  IADD3.X R19, RZ, R19, RZ, P2, !PT ;  /* 0x00000013ff137210 */ /* 0x000fc800017fe4ff */
        /* <DEDUP_REMOVED lines=16> */
.L_x_6512:
[----:B------:R-:W-:Y:S05]  /*bf80*/  BSYNC B0 ;  /* 0x0000000000007941 */ /* 0x000fea0003800000 */
.L_x_6511:
[----:B------:R-:W-:Y:S04]  /*bf90*/  BSSY B0, `(.L_x_6513) ;  /* 0x0000043000007945 */ /* 0x000fe80003800000 */
[----:B------:R-:W-:Y:S05]  /*bfa0*/  @P0 BRA `(.L_x_6514) ;  /* 0x0000000400040947 */ /* 0x000fea0003800000 */
[----:B------:R-:W-:Y:S01]  /*bfb0*/  IMAD.IADD R4, R4, 0x1, R3 ;  /* 0x0000000104047824 */ /* 0x000fe200078e0203 */
[----:B------:R-:W-:Y:S02]  /*bfc0*/  LOP3.LUT R8, R8, 0xffff, RZ, 0xc0, !PT ;  /* 0x0000ffff08087812 */ /* 0x000fe400078ec0ff */
[----:B------:R-:W-:Y:S02]  /*bfd0*/  LOP3.LUT R15, R15, 0xffff, RZ, 0xc0, !PT ;  /* 0x0000ffff0f0f7812 */ /* 0x000fe400078ec0ff */
[----:B------:R-:W-:Y:S02]  /*bfe0*/  PRMT R7, R8, 0x8880, RZ ;  /* 0x0000888008077816 */ /* 0x000fe400000000ff */
[----:B------:R-:W-:Y:S02]  /*bff0*/  ISETP.GE.U32.AND P2, PT, R4, R0, PT ;  /* 0x000000000400720c */ /* 0x000fe40003f46070 */
[----:B------:R-:W-:Y:S01]  /*c000*/  PRMT R8, R15, 0x8880, RZ ;  /* 0x000088800f087816 */ /* 0x000fe200000000ff */
[----:B------:R-:W-:Y:S01]  /*c010*/  IMAD.MOV R7, RZ, RZ, -R7 ;  /* 0x000000ffff077224 */ /* 0x000fe200078e0a07 */
[----:B------:R-:W-:-:S02]  /*c020*/  LOP3.LUT R12, R12, 0xffff, RZ, 0xc0, !PT ;  /* 0x0000ffff0c0c7812 */ /* 0x000fc400078ec0ff */
[----:B------:R-:W-:Y:S01]  /*c030*/  LOP3.LUT R10, R10, 0xffff, RZ, 0xc0, !PT ;  /* 0x0000ffff0a0a7812 */ /* 0x000fe200078ec0ff */
[----:B------:R-:W-:Y:S01]  /*c040*/  IMAD.MOV R15, RZ, RZ, -R8 ;  /* 0x000000ffff0f7224 */ /* 0x000fe200078e0a08 */
[----:B------:R-:W-:Y:S02]  /*c050*/  PRMT R6, R12, 0x8880, RZ ;  /* 0x000088800c067816 */ /* 0x000fe400000000ff */
[----:B------:R-:W-:Y:S02]  /*c060*/  PRMT R10, R10, 0x8880, RZ ;  /* 0x000088800a0a7816 */ /* 0x000fe400000000ff */
[----:B------:R-:W-:Y:S02]  /*c070*/  ISETP.NE.AND P0, PT, R6, R7, PT ;  /* 0x000000070600720c */ /* 0x000fe40003f05270 */
[----:B------:R-:W-:Y:S02]  /*c080*/  ISETP.NE.AND P1, PT, R10, R15, PT ;  /* 0x0000000f0a00720c */ /* 0x000fe40003f25270 */
[----:B------:R-:W-:-:S02]  /*c090*/  SEL R12, RZ, 0x1, !P0 ;  /* 0x00000001ff0c7807 */ /* 0x000fc40004000000 */
[----:B------:R-:W-:Y:S01]  /*c0a0*/  SEL R10, RZ, 0x1, !P1 ;  /* 0x00000001ff0a7807 */ /* 0x000fe20004800000 */
[----:B------:R-:W-:Y:S08]  /*c0b0*/  @P2 BRA `(.L_x_6514) ;  /* 0x0000000000c02947 */ /* 0x000ff00003800000 */
[----:B------:R-:W-:Y:S01]  /*c0c0*/  IMAD.IADD R4, R4, 0x1, R3 ;  /* 0x0000000104047824 */ /* 0x000fe200078e0203 */
[----:B------:R-:W-:Y:S02]  /*c0d0*/  LOP3.LUT R9, R9, 0xffff, RZ, 0xc0, !PT ;  /* 0x0000ffff09097812 */ /* 0x000fe400078ec0ff */
[----:B------:R-:W-:Y:S02]  /*c0e0*/  LOP3.LUT R24, R24, 0xffff, RZ, 0xc0, !PT ;  /* 0x0000ffff18187812 */ /* 0x000fe400078ec0ff */
[----:B------:R-:W-:Y:S02]  /*c0f0*/  ISETP.GE.U32.AND P2, PT, R4, R0, PT ;  /* 0x000000000400720c */ /* 0x000fe40003f46070 */
        /* <DEDUP_REMOVED lines=19> */
[----:B------:R-:W-:Y:S01]  /*c230*/  LOP3.LUT R11, R11, 0xffff, RZ, 0xc0, !PT ;  /* 0x0000ffff0b0b7812 */ /* 0x000fe200078ec0ff */
[----:B------:R-:W-:Y:S01]  /*c240*/  IMAD.MOV R7, RZ, RZ, -R7 ;  /* 0x000000ffff077224 */ /* 0x000fe200078e0a07 */
[----:B------:R-:W-:Y:S01]  /*c250*/  LOP3.LUT R20, R20, 0xffff, RZ, 0xc0, !PT ;  /* 0x0000ffff14147812 */ /* 0x000fe200078ec0ff */
[----:B------:R-:W-:Y:S01]  /*c260*/  IMAD.MOV R8, RZ, RZ, -R8 ;  /* 0x000000ffff087224 */ /* 0x000fe200078e0a08 */
[----:B------:R-:W-:-:S02]  /*c270*/  PRMT R6, R11, 0x8880, RZ ;  /* 0x000088800b067816 */ /* 0x000fc400000000ff */
[----:B------:R-:W-:Y:S02]  /*c280*/  PRMT R9, R20, 0x8880, RZ ;  /* 0x0000888014097816 */ /* 0x000fe400000000ff */
        /* <DEDUP_REMOVED lines=19> */
.L_x_6514:
[----:B------:R-:W-:Y:S05]  /*c3c0*/  BSYNC B0 ;  /* 0x0000000000007941 */ /* 0x000fea0003800000 */
.L_x_6513:
[----:B------:R-:W-:Y:S02]  /*c3d0*/  LOP3.LUT R21, R21, 0xffff, RZ, 0xc0, !PT ;  /* 0x0000ffff15157812 */ /* 0x000fe400078ec0ff */
[----:B------:R-:W-:Y:S02]  /*c3e0*/  LOP3.LUT R14, R14, 0xffff, RZ, 0xc0, !PT ;  /* 0x0000ffff0e0e7812 */ /* 0x000fe400078ec0ff */
[----:B------:R-:W-:Y:S02]  /*c3f0*/  PRMT R0, R21, 0x8880, RZ ;  /* 0x0000888015007816 */ /* 0x000fe400000000ff */
[----:B------:R-:W-:Y:S02]  /*c400*/  PRMT R3, R14, 0x8880, RZ ;  /* 0x000088800e037816 */ /* 0x000fe400000000ff */
[----:B------:R-:W-:Y:S01]  /*c410*/  LOP3.LUT R12, R12, 0xffff, RZ, 0xc0, !PT ;  /* 0x0000ffff0c0c7812 */ /* 0x000fe200078ec0ff */
[----:B------:R-:W-:Y:S01]  /*c420*/  IMAD.MOV R0, RZ, RZ, -R0 ;  /* 0x000000ffff007224 */ /* 0x000fe200078e0a00 */
[----:B------:R-:W-:Y:S01]  /*c430*/  LOP3.LUT R10, R10, 0xffff, RZ, 0xc0, !PT ;  /* 0x0000ffff0a0a7812 */ /* 0x000fe200078ec0ff */
[----:B------:R-:W-:Y:S01]  /*c440*/  IMAD.MOV R3, RZ, RZ, -R3 ;  /* 0x000000ffff037224 */ /* 0x000fe200078e0a03 */
[----:B------:R-:W-:-:S02]  /*c450*/  LOP3.LUT R11, R11, 0xffff, RZ, 0xc0, !PT ;  /* 0x0000ffff0b0b7812 */ /* 0x000fc400078ec0ff */
[----:B------:R-:W-:Y:S02]  /*c460*/  PRMT R7, R12, 0x8880, RZ ;  /* 0x000088800c077816 */ /* 0x000fe400000000ff */
[----:B------:R-:W-:Y:S02]  /*c470*/  PRMT R4, R10, 0x8880, RZ ;  /* 0x000088800a047816 */ /* 0x000fe400000000ff */
[----:B------:R-:W-:Y:S02]  /*c480*/  LOP3.LUT R20, R20, 0xffff, RZ, 0xc0, !PT ;  /* 0x0000ffff14147812 */ /* 0x000fe400078ec0ff */
[----:B------:R-:W-:Y:S02]  /*c490*/  PRMT R11, R11, 0x8880, RZ ;  /* 0x000088800b0b7816 */ /* 0x000fe400000000ff */
[----:B------:R-:W-:Y:S02]  /*c4a0*/  ISETP.NE.AND P0, PT, R7, R0, PT ;  /* 0x000000000700720c */ /* 0x000fe40003f05270 */
[----:B------:R-:W-:-:S02]  /*c4b0*/  ISETP.NE.AND P1, PT, R4, R3, PT ;  /* 0x000000030400720c */ /* 0x000fc40003f25270 */
[----:B------:R-:W-:Y:S02]  /*c4c0*/  PRMT R4, R20, 0x8880, RZ ;  /* 0x0000888014047816 */ /* 0x000fe400000000ff */
[----:B------:R-:W-:Y:S01]  /*c4d0*/  LOP3.LUT R0, R5, 0xffff, RZ, 0xc0, !PT ;  /* 0x0000ffff05007812 */ /* 0x000fe200078ec0ff */
[----:B------:R-:W-:Y:S01]  /*c4e0*/  IMAD.MOV.U32 R5, RZ, RZ, R11 ;  /* 0x000000ffff057224 */ /* 0x000fe200078e000b */
[----:B------:R-:W-:Y:S01]  /*c4f0*/  LOP3.LUT R13, R13, 0xffff, RZ, 0xc0, !PT ;  /* 0x0000ffff0d0d7812 */ /* 0x000fe200078ec0ff */
[----:B------:R-:W-:Y:S01]  /*c500*/  IMAD.MOV R4, RZ, RZ, -R4 ;  /* 0x000000ffff047224 */ /* 0x000fe200078e0a04 */
[----:B------:R-:W-:Y:S02]  /*c510*/  PRMT R7, R0, 0x8880, RZ ;  /* 0x0000888000077816 */ /* 0x000fe400000000ff */
[----:B------:R-:W-:Y:S02]  /*c520*/  IADD3 R5, -R5, RZ, RZ ;  /* 0x000000ff05057210 */ /* 0x000fe40007ffe1ff */
[----:B------:R-:W-:-:S02]  /*c530*/  SEL R3, RZ, 0x1, !P1 ;  /* 0x00000001ff037807 */ /* 0x000fc40004800000 */
[----:B------:R-:W-:Y:S02]  /*c540*/  SEL R0, RZ, 0x1, !P0 ;  /* 0x00000001ff007807 */ /* 0x000fe40004000000 */
[----:B------:R-:W-:Y:S02]  /*c550*/  PRMT R6, R13, 0x8880, RZ ;  /* 0x000088800d067816 */ /* 0x000fe400000000ff */
[----:B------:R-:W-:Y:S01]  /*c560*/  ISETP.NE.AND P1, PT, R3, R4, PT ;  /* 0x000000040300720c */ /* 0x000fe20003f25270 */
[----:B------:R-:W-:Y:S01]  /*c570*/  IMAD.MOV R4, RZ, RZ, -R7 ;  /* 0x000000ffff047224 */ /* 0x000fe200078e0a07 */
[----:B------:R-:W-:Y:S01]  /*c580*/  ISETP.NE.AND P0, PT, R0, R5, PT ;  /* 0x000000050000720c */ /* 0x000fe20003f05270 */
[----:B------:R-:W-:Y:S01]  /*c590*/  IMAD.MOV R5, RZ, RZ, -R6 ;  /* 0x000000ffff057224 */ /* 0x000fe200078e0a06 */
[----:B------:R-:W-:Y:S02]  /*c5a0*/  SEL R3, RZ, 0x1, !P1 ;  /* 0x00000001ff037807 */ /* 0x000fe40004800000 */
[----:B------:R-:W-:-:S02]  /*c5b0*/  SEL R0, RZ, 0x1, !P0 ;  /* 0x00000001ff007807 */ /* 0x000fc40004000000 */
[----:B------:R-:W-:Y:S02]  /*c5c0*/  ISETP.NE.AND P1, PT, R3, R4, PT ;  /* 0x000000040300720c */ /* 0x000fe40003f25270 */
[----:B------:R-:W-:Y:S02]  /*c5d0*/  ISETP.NE.AND P0, PT, R0, R5, PT ;  /* 0x000000050000720c */ /* 0x000fe40003f05270 */
[----:B------:R-:W-:Y:S02]  /*c5e0*/  SEL R18, RZ, 0x1, !P1 ;  /* 0x00000001ff127807 */ /* 0x000fe40004800000 */
[----:B------:R-:W-:Y:S01]  /*c5f0*/  SEL R25, RZ, 0x1, !P0 ;  /* 0x00000001ff197807 */ /* 0x000fe20004000000 */
[----:B------:R-:W-:Y:S08]  /*c600*/  BRA `(.L_x_6473) ;  /* 0x0000001000787947 */ /* 0x000ff00003800000 */
.L_x_6489:
[----:B------:R-:W0:Y:S01]  /*c610*/  LDC R3, c[0x0][0x220] ;  /* 0x00008800ff037b82 */ /* 0x000e220000000800 */
[----:B------:R-:W-:Y:S01]  /*c620*/  ULDC.U8 UR4, c[0x0][0x211] ;  /* 0x0000844000047ab9 */ /* 0x000fe20000000000 */
[----:B------:R-:W-:Y:S01]  /*c630*/  BSSY B0, `(.L_x_6515) ;  /* 0x000007a000007945 */ /* 0x000fe20003800000 */
        /* <DEDUP_REMOVED lines=8> */
[--C-:B------:R-:W-:Y:S02]  /*c6c0*/  IMAD.MOV.U32 R14, RZ, RZ, R4.reuse ;  /* 0x000000ffff0e7224 */ /* 0x100fe400078e0004 */
[----:B0-----:R-:W-:-:S05]  /*c6d0*/  IMAD R5, R3, 0x3, R4 ;  /* 0x0000000303057824 */ /* 0x001fca00078e0204 */
[----:B------:R-:W-:-:S13]  /*c6e0*/  ISETP.GE.U32.AND P0, PT, R5, R0, PT ;  /* 0x000000000500720c */ /* 0x000fda0003f06070 */
        /* <DEDUP_REMOVED lines=9> */
.L_x_6518:
[C---:B------:R-:W-:Y:S01]  /*c780*/  LOP3.LUT R5, R14.reuse, 0xfffffffe, RZ, 0xc0, !PT ;  /* 0xfffffffe0e057812 */ /* 0x040fe200078ec0ff */
[----:B------:R-:W-:-:S03]  /*c790*/  IMAD.IADD R14, R14, 0x1, R3 ;  /* 0x000000010e0e7824 */ /* 0x000fc600078e0203 */
[----:B------:R-:W-:Y:S02]  /*c7a0*/  IADD3 R4, P0, R5, R18, RZ ;  /* 0x0000001205047210 */ /* 0x000fe40007f1e0ff */
[----:B------:R-:W-:-:S03]  /*c7b0*/  LOP3.LUT R25, R14, 0xfffffffe, RZ, 0xc0, !PT ;  /* 0xfffffffe0e197812 */ /* 0x000fc600078ec0ff */
[----:B------:R-:W-:-:S05]  /*c7c0*/  IMAD.X R5, RZ, RZ, R19, P0 ;  /* 0x000000ffff057224 */ /* 0x000fca00000e0613 */
[----:B------:R0:W2:Y:S01]  /*c7d0*/  LDG.E.U16 R26, desc[UR58][R4.64] ;  /* 0x0000003a041a7981 */ /* 0x0000a2000c1e1500 */
[----:B------:R-:W-:Y:S01]  /*c7e0*/  IADD3 R24, P0, R25, R18, RZ ;  /* 0x0000001219187210 */ /* 0x000fe20007f1e0ff */
[----:B------:R-:W-:-:S03]  /*c7f0*/  IMAD.IADD R14, R14, 0x1, R3 ;  /* 0x000000010e0e7824 */ /* 0x000fc600078e0203 */
[----:B------:R-:W-:Y:S02]  /*c800*/  IADD3.X R25, RZ, R19, RZ, P0, !PT ;  /* 0x00000013ff197210 */ /* 0x000fe400007fe4ff */
[----:B------:R-:W-:-:S04]  /*c810*/  LOP3.LUT R21, R14, 0xfffffffe, RZ, 0xc0, !PT ;  /* 0xfffffffe0e157812 */ /* 0x000fc800078ec0ff */
[----:B------:R1:W3:Y:S01]  /*c820*/  LDG.E.U16 R25, desc[UR58][R24.64] ;  /* 0x0000003a18197981 */ /* 0x0002e2000c1e1500 */
[----:B------:R-:W-:-:S05]  /*c830*/  IADD3 R20, P0, R21, R18, RZ ;  /* 0x0000001215147210 */ /* 0x000fca0007f1e0ff */
[----:B------:R-:W-:Y:S02]  /*c840*/  IMAD.X R21, RZ, RZ, R19, P0 ;  /* 0x000000ffff157224 */ /* 0x000fe400000e0613 */
[----:B------:R-:W-:-:S03]  /*c850*/  IMAD.IADD R14, R14, 0x1, R3 ;  /* 0x000000010e0e7824 */ /* 0x000fc600078e0203 */
[----:B------:R4:W5:Y:S02]  /*c860*/  LDG.E.U16 R20, desc[UR58][R20.64] ;  /* 0x0000003a14147981 */ /* 0x000964000c1e1500 */
[----:B------:R-:W-:-:S04]  /*c870*/  LOP3.LUT R27, R14, 0xfffffffe, RZ, 0xc0, !PT ;  /* 0xfffffffe0e1b7812 */ /* 0x000fc800078ec0ff */
[----:B0-----:R-:W-:-:S05]  /*c880*/  IADD3 R4, P0, R27, R18, RZ ;  /* 0x000000121b047210 */ /* 0x001fca0007f1e0ff */
[----:B------:R-:W-:-:S05]  /*c890*/  IMAD.X R5, RZ, RZ, R19, P0 ;  /* 0x000000ffff057224 */ /* 0x000fca00000e0613 */
[----:B------:R0:W5:Y:S01]  /*c8a0*/  LDG.E.U16 R4, desc[UR58][R4.64] ;  /* 0x0000003a04047981 */ /* 0x000162000c1e1500 */
[----:B------:R-:W-:Y:S02]  /*c8b0*/  LOP3.LUT R9, R9, 0xffff, RZ, 0xc0, !PT ;  /* 0x0000ffff09097812 */ /* 0x000fe400078ec0ff */
[----:B------:R-:W-:Y:S02]  /*c8c0*/  LOP3.LUT R11, R11, 0xffff, RZ, 0xc0, !PT ;  /* 0x0000ffff0b0b7812 */ /* 0x000fe400078ec0ff */
[----:B------:R-:W-:Y:S02]  /*c8d0*/  PRMT R9, R9, 0x8880, RZ ;  /* 0x0000888009097816 */ /* 0x000fe400000000ff */
[----:B------:R-:W-:Y:S02]  /*c8e0*/  LOP3.LUT R15, R15, 0xfffffffd, RZ, 0xc0, !PT ;  /* 0xfffffffd0f0f7812 */ /* 0x000fe400078ec0ff */
[----:B------:R-:W-:Y:S02]  /*c8f0*/  LOP3.LUT R10, R10, 0xffff, RZ, 0xc0, !PT ;  /* 0x0000ffff0a0a7812 */ /* 0x000fe400078ec0ff */
[----:B------:R-:W-:-:S02]  /*c900*/  PRMT R11, R11, 0x8880, RZ ;  /* 0x000088800b0b7816 */ /* 0x000fc400000000ff */
[----:B------:R-:W-:Y:S02]  /*c910*/  LOP3.LUT R13, R13, 0xffff, RZ, 0xc0, !PT ;  /* 0x0000ffff0d0d7812 */ /* 0x000fe400078ec0ff */
[----:B------:R-:W-:Y:S02]  /*c920*/  LOP3.LUT R12, R12, 0xffff, RZ, 0xc0, !PT ;  /* 0x0000ffff0c0c7812 */ /* 0x000fe400078ec0ff */
[----:B------:R-:W-:Y:S02]  /*c930*/  PRMT R13, R13, 0x8880, RZ ;  /* 0x000088800d0d7816 */ /* 0x000fe400000000ff */
[----:B------:R-:W-:Y:S02]  /*c940*/  LOP3.LUT R8, R8, 0xffff, RZ, 0xc0, !PT ;  /* 0x0000ffff08087812 */ /* 0x000fe400078ec0ff */
[----:B------:R-:W-:Y:S02]  /*c950*/  PRMT R12, R12, 0x8880, RZ ;  /* 0x000088800c0c7816 */ /* 0x000fe400000000ff */
[----:B------:R-:W-:-:S02]  /*c960*/  LOP3.LUT R7, R7, 0xffff, RZ, 0xc0, !PT ;  /* 0x0000ffff07077812 */ /* 0x000fc400078ec0ff */
[----:B------:R-:W-:Y:S02]  /*c970*/  LOP3.LUT R6, R6, 0xffff, RZ, 0xc0, !PT ;  /* 0x0000ffff06067812 */ /* 0x000fe400078ec0ff */
[----:B------:R-:W-:Y:S02]  /*c980*/  IADD3 R14, R14, R3, RZ ;  /* 0x000000030e0e7210 */ /* 0x000fe40007ffe0ff */
[C---:B--2---:R-:W-:Y:S02]  /*c990*/  PRMT R22, R26.reuse, 0x7770, RZ ;  /* 0x000077701a167816 */ /* 0x044fe400000000ff */
[----:B-1----:R-:W-:Y:S02]  /*c9a0*/  PRMT R24, R26, 0x7771, RZ ;  /* 0x000077711a187816 */ /* 0x002fe400000000ff */
[----:B------:R-:W-:Y:S02]  /*c9b0*/  ISETP.NE.AND P1, PT, R22, RZ, PT ;  /* 0x000000ff1600720c */ /* 0x000fe40003f25270 */
[----:B------:R-:W-:-:S02]  /*c9c0*/  ISETP.NE.AND P2, PT, R24, RZ, PT ;  /* 0x000000ff1800720c */ /* 0x000fc40003f45270 */
[----:B------:R-:W-:Y:S02]  /*c9d0*/  MOV R26, R9 ;  /* 0x00000009001a7202 */ /* 0x000fe40000000f00 */
[----:B----4-:R-:W-:Y:S02]  /*c9e0*/  SEL R21, RZ, 0xffffffff, !P1 ;  /* 0xffffffffff157807 */ /* 0x010fe40004800000 */
[C---:B---3--:R-:W-:Y:S02]  /*c9f0*/  PRMT R9, R25.reuse, 0x7770, RZ ;  /* 0x0000777019097816 */ /* 0x048fe400000000ff */
[----:B------:R-:W-:Y:S02]  /*ca00*/  ISETP.NE.AND P4, PT, R26, R21, PT ;  /* 0x000000151a00720c */ /* 0x000fe40003f85270 */
[----:B------:R-:W-:Y:S02]  /*ca10*/  PRMT R25, R25, 0x7771, RZ ;  /* 0x0000777119197816 */ /* 0x000fe400000000ff */
[----:B------:R-:W-:-:S02]  /*ca20*/  @P1 LOP3.LUT R15, R15, 0x2, RZ, 0xfc, !PT ;  /* 0x000000020f0f1812 */ /* 0x000fc400078efcff */
[----:B------:R-:W-:Y:S01]  /*ca30*/  PRMT R26, R10, 0x8880, RZ ;  /* 0x000088800a1a7816 */ /* 0x000fe200000000ff */
[----:B------:R-:W-:Y:S01]  /*ca40*/  IMAD.MOV.U32 R10, RZ, RZ, R11 ;  /* 0x000000ffff0a7224 */ /* 0x000fe200078e000b */
[----:B------:R-:W-:Y:S02]  /*ca50*/  LOP3.LUT R15, R15, 0xfffffffe, RZ, 0xc0, !PT ;  /* 0xfffffffe0f0f7812 */ /* 0x000fe400078ec0ff */
[----:B------:R-:W-:Y:S02]  /*ca60*/  ISETP.NE.AND P0, PT, R9, RZ, PT ;  /* 0x000000ff0900720c */ /* 0x000fe40003f05270 */
[----:B0-----:R-:W-:Y:S02]  /*ca70*/  SEL R5, RZ, 0xffffffff, !P2 ;  /* 0xffffffffff057807 */ /* 0x001fe40005000000 */
[----:B------:R-:W-:Y:S02]  /*ca80*/  ISETP.NE.AND P1, PT, R25, RZ, PT ;  /* 0x000000ff1900720c */ /* 0x000fe40003f25270 */
[----:B------:R-:W-:-:S02]  /*ca90*/  @P2 LOP3.LUT R15, R15, 0x1, RZ, 0xfc, !PT ;  /* 0x000000010f0f2812 */ /* 0x000fc400078efcff */
[----:B------:R-:W-:Y:S02]  /*caa0*/  SEL R9, RZ, 0xffffffff, !P0 ;  /* 0xffffffffff097807 */ /* 0x000fe40004000000 */
[----:B------:R-:W-:Y:S01]  /*cab0*/  ISETP.NE.AND P2, PT, R10, R5, PT ;  /* 0x000000050a00720c */ /* 0x000fe20003f45270 */
[----:B------:R-:W-:Y:S01]  /*cac0*/  IMAD.MOV.U32 R10, RZ, RZ, R13 ;  /* 0x000000ffff0a7224 */ /* 0x000fe200078e000d */
[----:B------:R-:W-:Y:S02]  /*cad0*/  SEL R5, RZ, 0xffffffff, !P1 ;  /* 0xffffffffff057807 */ /* 0x000fe40004800000 */
[----:B------:R-:W-:Y:S02]  /*cae0*/  ISETP.NE.AND P3, PT, R26, R9, PT ;  /* 0x000000091a00720c */ /* 0x000fe40003f65270 */
[----:B------:R-:W-:Y:S02]  /*caf0*/  SEL R9, RZ, 0x1, !P4 ;  /* 0x00000001ff097807 */ /* 0x000fe40006000000 */
[----:B------:R-:W-:-:S02]  /*cb00*/  ISETP.NE.AND P4, PT, R10, R5, PT ;  /* 0x000000050a00720c */ /* 0x000fc40003f85270 */
[----:B-----5:R-:W-:Y:S02]  /*cb10*/  PRMT R5, R20, 0x7770, RZ ;  /* 0x0000777014057816 */ /* 0x020fe400000000ff */
[----:B------:R-:W-:Y:S02]  /*cb20*/  SEL R11, RZ, 0x1, !P2 ;  /* 0x00000001ff0b7807 */ /* 0x000fe40005000000 */
[----:B------:R-:W-:Y:S02]  /*cb30*/  ISETP.NE.AND P2, PT, R5, RZ, PT ;  /* 0x000000ff0500720c */ /* 0x000fe40003f45270 */
[----:B------:R-:W-:Y:S01]  /*cb40*/  PRMT R21, R8, 0x8880, RZ ;  /* 0x0000888008157816 */ /* 0x000fe200000000ff */
[----:B------:R-:W-:Y:S01]  /*cb50*/  IMAD.MOV.U32 R8, RZ, RZ, R12 ;  /* 0x000000ffff087224 */ /* 0x000fe200078e000c */
[----:B------:R-:W-:Y:S02]  /*cb60*/  PRMT R20, R20, 0x7771, RZ ;  /* 0x0000777114147816 */ /* 0x000fe400000000ff */
[----:B------:R-:W-:-:S02]  /*cb70*/  SEL R5, RZ, 0xffffffff, !P2 ;  /* 0xffffffffff057807 */ /* 0x000fc40005000000 */
[----:B------:R-:W-:Y:S02]  /*cb80*/  SEL R10, RZ, 0x1, !P3 ;  /* 0x00000001ff0a7807 */ /* 0x000fe40005800000 */
[----:B------:R-:W-:Y:S02]  /*cb90*/  ISETP.NE.AND P3, PT, R20, RZ, PT ;  /* 0x000000ff1400720c */ /* 0x000fe40003f65270 */
[----:B------:R-:W-:Y:S02]  /*cba0*/  SEL R13, RZ, 0x1, !P4 ;  /* 0x00000001ff0d7807 */ /* 0x000fe40006000000 */
[----:B------:R-:W-:Y:S01]  /*cbb0*/  ISETP.NE.AND P4, PT, R8, R5, PT ;  /* 0x000000050800720c */ /* 0x000fe20003f85270 */
[----:B------:R-:W-:Y:S01]  /*cbc0*/  IMAD.MOV.U32 R8, RZ, RZ, R21 ;  /* 0x000000ffff087224 */ /* 0x000fe200078e0015 */
[----:B------:R-:W-:Y:S02]  /*cbd0*/  SEL R5, RZ, 0xffffffff, !P3 ;  /* 0xffffffffff057807 */ /* 0x000fe40005800000 */
[----:B------:R-:W-:-:S02]  /*cbe0*/  SEL R12, RZ, 0x1, !P4 ;  /* 0x00000001ff0c7807 */ /* 0x000fc40006000000 */
[----:B------:R-:W-:Y:S02]  /*cbf0*/  ISETP.NE.AND P4, PT, R8, R5, PT ;  /* 0x000000050800720c */ /* 0x000fe40003f85270 */
[----:B------:R-:W-:Y:S02]  /*cc00*/  PRMT R5, R4, 0x7770, RZ ;  /* 0x0000777004057816 */ /* 0x000fe400000000ff */
[----:B------:R-:W-:Y:S02]  /*cc10*/  SEL R8, RZ, 0x1, !P4 ;  /* 0x00000001ff087807 */ /* 0x000fe40006000000 */
[----:B------:R-:W-:Y:S02]  /*cc20*/  ISETP.NE.AND P4, PT, R5, RZ, PT ;  /* 0x000000ff0500720c */ /* 0x000fe40003f85270 */
[----:B------:R-:W-:Y:S02]  /*cc30*/  PRMT R20, R7, 0x8880, RZ ;  /* 0x0000888007147816 */ /* 0x000fe400000000ff */
[----:B------:R-:W-:-:S02]  /*cc40*/  SEL R5, RZ, 0xffffffff, !P4 ;  /* 0xffffffffff057807 */ /* 0x000fc40006000000 */
[----:B------:R-:W-:Y:S02]  /*cc50*/  PRMT R4, R4, 0x7771, RZ ;  /* 0x0000777104047816 */ /* 0x000fe400000000ff */
[----:B------:R-:W-:Y:S02]  /*cc60*/  ISETP.NE.AND P5, PT, R20, R5, PT ;  /* 0x000000051400720c */ /* 0x000fe40003fa5270 */
[----:B------:R-:W-:Y:S02]  /*cc70*/  PRMT R5, R6, 0x8880, RZ ;  /* 0x0000888006057816 */ /* 0x000fe400000000ff */
[----:B------:R-:W-:Y:S02]  /*cc80*/  SEL R7, RZ, 0x1, !P5 ;  /* 0x00000001ff077807 */ /* 0x000fe40006800000 */
[----:B------:R-:W-:-:S04]  /*cc90*/  ISETP.NE.AND P5, PT, R4, RZ, PT ;  /* 0x000000ff0400720c */ /* 0x000fc80003fa5270 */
[----:B------:R-:W-:-:S04]  /*cca0*/  SEL R4, RZ, 0xffffffff, !P5 ;  /* 0xffffffffff047807 */ /* 0x000fc80006800000 */
[----:B------:R-:W-:Y:S01]  /*ccb0*/  ISETP.NE.AND P6, PT, R5, R4, PT ;  /* 0x000000040500720c */ /* 0x000fe20003fc5270 */
[----:B------:R-:W-:-:S03]  /*ccc0*/  IMAD R5, R3, 0x3, R14 ;  /* 0x0000000303057824 */ /* 0x000fc600078e020e */
[----:B------:R-:W-:Y:S02]  /*ccd0*/  SEL R6, RZ, 0x1, !P6 ;  /* 0x00000001ff067807 */ /* 0x000fe40007000000 */
[----:B------:R-:W-:-:S13]  /*cce0*/  ISETP.GE.U32.AND P6, PT, R5, R0, PT ;  /* 0x000000000500720c */ /* 0x000fda0003fc6070 */
[----:B------:R-:W-:Y:S05]  /*ccf0*/  @!P6 BRA `(.L_x_6518) ;  /* 0xfffffff800a0e947 */ /* 0x000fea000383ffff */
[----:B------:R-:W-:Y:S05]  /*cd00*/  BSYNC B1 ;  /* 0x0000000000017941 */ /* 0x000fea0003800000 */
.L_x_6517:
        /* <DEDUP_REMOVED lines=12> */
.L_x_6516:
[----:B------:R-:W-:Y:S05]  /*cdd0*/  BSYNC B0 ;  /* 0x0000000000007941 */ /* 0x000fea0003800000 */
.L_x_6515:
        /* <DEDUP_REMOVED lines=29> */
[C---:B------:R-:W-:Y:S02]  /*cfb0*/  IADD3 R25, R28.reuse, R3, RZ ;  /* 0x000000031c197210 */ /* 0x040fe40007ffe0ff */
[----:B------:R-:W-:Y:S02]  /*cfc0*/  LOP3.LUT R5, R28, 0xfffffffe, RZ, 0xc0, !PT ;  /* 0xfffffffe1c057812 */ /* 0x000fe400078ec0ff */
        /* <DEDUP_REMOVED lines=22> */
.L_x_6520:
[----:B------:R-:W-:Y:S05]  /*d130*/  BSYNC B0 ;  /* 0x0000000000007941 */ /* 0x000fea0003800000 */
.L_x_6519:
[----:B------:R-:W-:Y:S04]  /*d140*/  BSSY B0, `(.L_x_6521) ;  /* 0x0000046000007945 */ /* 0x000fe80003800000 */
[----:B------:R-:W-:Y:S05]  /*d150*/  @P0 BRA `(.L_x_6522) ;  /* 0x0000000400100947 */ /* 0x000fea0003800000 */
[----:B------:R-:W-:Y:S01]  /*d160*/  LOP3.LUT R27, R27, 0xffff, RZ, 0xc0, !PT ;  /* 0x0000ffff1b1b7812 */ /* 0x000fe200078ec0ff */
[----:B------:R-:W-:Y:S01]  /*d170*/  IMAD.IADD R14, R14, 0x1, R3 ;  /* 0x000000010e0e7824 */ /* 0x000fe200078e0203 */
[----:B------:R-:W-:Y:S02]  /*d180*/  LOP3.LUT R15, R15, 0xffff, RZ, 0xc0, !PT ;  /* 0x0000ffff0f0f7812 */ /* 0x000fe400078ec0ff */
[----:B------:R-:W-:Y:S02]  /*d190*/  LOP3.LUT R9, R9, 0xffff, RZ, 0xc0, !PT ;  /* 0x0000ffff09097812 */ /* 0x000fe400078ec0ff */
[----:B------:R-:W-:Y:S02]  /*d1a0*/  PRMT R27, R27, 0x8880, RZ ;  /* 0x000088801b1b7816 */ /* 0x000fe400000000ff */
[----:B------:R-:W-:Y:S02]  /*d1b0*/  ISETP.GE.U32.AND P2, PT, R14, R0, PT ;  /* 0x000000000e00720c */ /* 0x000fe40003f46070 */
[----:B------:R-:W-:-:S02]  /*d1c0*/  PRMT R5, R15, 0x8880, RZ ;  /* 0x000088800f057816 */ /* 0x000fc400000000ff */
[----:B------:R-:W-:Y:S01]  /*d1d0*/  PRMT R4, R9, 0x8880, RZ ;  /* 0x0000888009047816 */ /* 0x000fe200000000ff */
[----:B------:R-:W-:Y:S01]  /*d1e0*/  IMAD.MOV.U32 R9, RZ, RZ, R27 ;  /* 0x000000ffff097224 */ /* 0x000fe200078e001b */
[----:B------:R-:W-:Y:S01]  /*d1f0*/  LOP3.LUT R11, R11, 0xffff, RZ, 0xc0, !PT ;  /* 0x0000ffff0b0b7812 */ /* 0x000fe200078ec0ff */
[----:B------:R-:W-:-:S03]  /*d200*/  IMAD.MOV R5, RZ, RZ, -R5 ;  /* 0x000000ffff057224 */ /* 0x000fc600078e0a05 */
[----:B------:R-:W-:Y:S02]  /*d210*/  PRMT R11, R11, 0x8880, RZ ;  /* 0x000088800b0b7816 */ /* 0x000fe400000000ff */
[----:B------:R-:W-:Y:S02]  /*d220*/  IADD3 R18, -R9, RZ, RZ ;  /* 0x000000ff09127210 */ /* 0x000fe40007ffe1ff */
[----:B------:R-:W-:Y:S02]  /*d230*/  ISETP.NE.AND P0, PT, R4, R5, PT ;  /* 0x000000050400720c */ /* 0x000fe40003f05270 */
[----:B------:R-:W-:Y:S02]  /*d240*/  ISETP.NE.AND P1, PT, R11, R18, PT ;  /* 0x000000120b00720c */ /* 0x000fe40003f25270 */
[----:B------:R-:W-:Y:S02]  /*d250*/  SEL R9, RZ, 0x1, !P0 ;  /* 0x00000001ff097807 */ /* 0x000fe40004000000 */
[----:B------:R-:W-:Y:S01]  /*d260*/  SEL R11, RZ, 0x1, !P1 ;  /* 0x00000001ff0b7807 */ /* 0x000fe20004800000 */
[----:B------:R-:W-:Y:S08]  /*d270*/  @P2 BRA `(.L_x_6522) ;  /* 0x0000000000c82947 */ /* 0x000ff00003800000 */
[----:B------:R-:W-:Y:S02]  /*d280*/  LOP3.LUT R21, R21, 0xffff, RZ, 0xc0, !PT ;  /* 0x0000ffff15157812 */ /* 0x000fe400078ec0ff */
[----:B------:R-:W-:Y:S02]  /*d290*/  IADD3 R14, R14, R3, RZ ;  /* 0x000000030e0e7210 */ /* 0x000fe40007ffe0ff */
[----:B------:R-:W-:Y:S02]  /*d2a0*/  LOP3.LUT R20, R20, 0xffff, RZ, 0xc0, !PT ;  /* 0x0000ffff14147812 */ /* 0x000fe400078ec0ff */
[----:B------:R-:W-:Y:S02]  /*d2b0*/  LOP3.LUT R10, R10, 0xffff, RZ, 0xc0, !PT ;  /* 0x0000ffff0a0a7812 */ /* 0x000fe400078ec0ff */
[----:B------:R-:W-:Y:S02]  /*d2c0*/  PRMT R21, R21, 0x8880, RZ ;  /* 0x0000888015157816 */ /* 0x000fe400000000ff */
[----:B------:R-:W-:-:S02]  /*d2d0*/  ISETP.GE.U32.AND P2, PT, R14, R0, PT ;  /* 0x000000000e00720c */ /* 0x000fc40003f46070 */
[----:B------:R-:W-:Y:S02]  /*d2e0*/  PRMT R5, R20, 0x8880, RZ ;  /* 0x0000888014057816 */ /* 0x000fe400000000ff */
[----:B------:R-:W-:Y:S01]  /*d2f0*/  PRMT R4, R10, 0x8880, RZ ;  /* 0x000088800a047816 */ /* 0x000fe200000000ff */
[----:B------:R-:W-:Y:S01]  /*d300*/  IMAD.MOV.U32 R10, RZ, RZ, R21 ;  /* 0x000000ffff0a7224 */ /* 0x000fe200078e0015 */
[----:B------:R-:W-:Y:S01]  /*d310*/  LOP3.LUT R13, R13, 0xffff, RZ, 0xc0, !PT ;  /* 0x0000ffff0d0d7812 */ /* 0x000fe200078ec0ff */
[----:B------:R-:W-:Y:S02]  /*d320*/  IMAD.MOV R5, RZ, RZ, -R5 ;  /* 0x000000ffff057224 */ /* 0x000fe400078e0a05 */
[----:B------:R-:W-:Y:S01]  /*d330*/  IMAD.MOV R10, RZ, RZ, -R10 ;  /* 0x000000ffff0a7224 */ /* 0x000fe200078e0a0a */
[----:B------:R-:W-:Y:S02]  /*d340*/  PRMT R13, R13, 0x8880, RZ ;  /* 0x000088800d0d7816 */ /* 0x000fe400000000ff */
[----:B------:R-:W-:-:S02]  /*d350*/  ISETP.NE.AND P0, PT, R4, R5, PT ;  /* 0x000000050400720c */ /* 0x000fc40003f05270 */
        /* <DEDUP_REMOVED lines=10> */
[----:B------:R-:W-:-:S02]  /*d400*/  PRMT R4, R12, 0x8880, RZ ;  /* 0x000088800c047816 */ /* 0x000fc400000000ff */
[----:B------:R-:W-:Y:S02]  /*d410*/  ISETP.GE.U32.AND P2, PT, R3, R0, PT ;  /* 0x000000000300720c */ /* 0x000fe40003f46070 */
[----:B------:R-:W-:Y:S02]  /*d420*/  PRMT R5, R25, 0x8880, RZ ;  /* 0x0000888019057816 */ /* 0x000fe400000000ff */
[----:B------:R-:W-:Y:S01]  /*d430*/  PRMT R12, R8, 0x8880, RZ ;  /* 0x00008880080c7816 */ /* 0x000fe200000000ff */
[----:B------:R-:W-:Y:S02]  /*d440*/  IMAD.MOV.U32 R8, RZ, RZ, R26 ;  /* 0x000000ffff087224 */ /* 0x000fe400078e001a */
[----:B------:R-:W-:Y:S02]  /*d450*/  IMAD.MOV R5, RZ, RZ, -R5 ;  /* 0x000000ffff057224 */ /* 0x000fe400078e0a05 */
[----:B------:R-:W-:-:S03]  /*d460*/  IMAD.MOV R15, RZ, RZ, -R8 ;  /* 0x000000ffff0f7224 */ /* 0x000fc600078e0a08 */
        /* <DEDUP_REMOVED lines=19> */
.L_x_6522:
[----:B------:R-:W-:Y:S05]  /*d5a0*/  BSYNC B0 ;  /* 0x0000000000007941 */ /* 0x000fea0003800000 */
.L_x_6521:
        /* <DEDUP_REMOVED lines=10> */
[----:B------:R-:W-:Y:S02]  /*d650*/  PRMT R4, R11, 0x8880, RZ ;  /* 0x000088800b047816 */ /* 0x000fe400000000ff */
[----:B------:R-:W-:Y:S02]  /*d660*/  LOP3.LUT R8, R8, 0xffff, RZ, 0xc0, !PT ;  /* 0x0000ffff08087812 */ /* 0x000fe400078ec0ff */
[----:B------:R-:W-:Y:S02]  /*d670*/  ISETP.NE.AND P0, PT, R5, R0, PT ;  /* 0x000000000500720c */ /* 0x000fe40003f05270 */
[----:B------:R-:W-:-:S02]  /*d680*/  LOP3.LUT R7, R7, 0xffff, RZ, 0xc0, !PT ;  /* 0x0000ffff07077812 */ /* 0x000fc400078ec0ff */
[----:B------:R-:W-:Y:S02]  /*d690*/  PRMT R5, R12, 0x8880, RZ ;  /* 0x000088800c057816 */ /* 0x000fe400000000ff */
[----:B------:R-:W-:Y:S02]  /*d6a0*/  LOP3.LUT R6, R6, 0xffff, RZ, 0xc0, !PT ;  /* 0x0000ffff06067812 */ /* 0x000fe400078ec0ff */
[----:B------:R-:W-:Y:S01]  /*d6b0*/  ISETP.NE.AND P1, PT, R4, R3, PT ;  /* 0x000000030400720c */ /* 0x000fe20003f25270 */
[----:B------:R-:W-:Y:S01]  /*d6c0*/  IMAD.MOV R5, RZ, RZ, -R5 ;  /* 0x000000ffff057224 */ /* 0x000fe200078e0a05 */
[----:B------:R-:W-:Y:S02]  /*d6d0*/  PRMT R4, R8, 0x8880, RZ ;  /* 0x0000888008047816 */ /* 0x000fe400000000ff */
[----:B------:R-:W-:Y:S02]  /*d6e0*/  PRMT R7, R7, 0x8880, RZ ;  /* 0x0000888007077816 */ /* 0x000fe400000000ff */
[----:B------:R-:W-:-:S02]  /*d6f0*/  PRMT R8, R6, 0x8880, RZ ;  /* 0x0000888006087816 */ /* 0x000fc400000000ff */
[----:B------:R-:W-:Y:S01]  /*d700*/  IADD3 R4, -R4, RZ, RZ ;  /* 0x000000ff04047210 */ /* 0x000fe20007ffe1ff */
[----:B------:R-:W-:Y:S01]  /*d710*/  IMAD.MOV.U32 R6, RZ, RZ, R7 ;  /* 0x000000ffff067224 */ /* 0x000fe200078e0007 */
[----:B------:R-:W-:Y:S01]  /*d720*/  SEL R3, RZ, 0x1, !P1 ;  /* 0x00000001ff037807 */ /* 0x000fe20004800000 */
[----:B------:R-:W-:Y:S01]  /*d730*/  IMAD.MOV.U32 R7, RZ, RZ, R8 ;  /* 0x000000ffff077224 */ /* 0x000fe200078e0008 */
[----:B------:R-:W-:Y:S02]  /*d740*/  SEL R0, RZ, 0x1, !P0 ;  /* 0x00000001ff007807 */ /* 0x000fe40004000000 */
[----:B------:R-:W-:Y:S01]  /*d750*/  ISETP.NE.AND P1, PT, R3, R4, PT ;  /* 0x000000040300720c */ /* 0x000fe20003f25270 */
[----:B------:R-:W-:Y:S01]  /*d760*/  IMAD.MOV R4, RZ, RZ, -R7 ;  /* 0x000000ffff047224 */ /* 0x000fe200078e0a07 */
[----:B------:R-:W-:Y:S01]  /*d770*/  ISETP.NE.AND P0, PT, R0, R5, PT ;  /* 0x000000050000720c */ /* 0x000fe20003f05270 */
[----:B------:R-:W-:Y:S01]  /*d780*/  IMAD.MOV R5, RZ, RZ, -R6 ;  /* 0x000000ffff057224 */ /* 0x000fe200078e0a06 */
[----:B------:R-:W-:-:S02]  /*d790*/  SEL R3, RZ, 0x1, !P1 ;  /* 0x00000001ff037807 */ /* 0x000fc40004800000 */
[----:B------:R-:W-:Y:S02]  /*d7a0*/  SEL R0, RZ, 0x1, !P0 ;  /* 0x00000001ff007807 */ /* 0x000fe40004000000 */
[----:B------:R-:W-:Y:S02]  /*d7b0*/  ISETP.NE.AND P1, PT, R3, R4, PT ;  /* 0x000000040300720c */ /* 0x000fe40003f25270 */
[----:B------:R-:W-:Y:S02]  /*d7c0*/  ISETP.NE.AND P0, PT, R0, R5, PT ;  /* 0x000000050000720c */ /* 0x000fe40003f05270 */
[----:B------:R-:W-:Y:S02]  /*d7d0*/  SEL R18, RZ, 0x1, !P1 ;  /* 0x00000001ff127807 */ /* 0x000fe40004800000 */
[----:B------:R-:W-:-:S09]  /*d7e0*/  SEL R25, RZ, 0x1, !P0 ;  /* 0x00000001ff197807 */ /* 0x000fd20004000000 */
.L_x_6473:
[----:B------:R-:W-:Y:S05]  /*d7f0*/  BSYNC B6 ;  /* 0x0000000000067941 */ /* 0x000fea0003800000 */
.L_x_6472:
[----:B------:R-:W-:Y:S02]  /*d800*/  ULDC UR4, c[0x0][0x230] ;  /* 0x00008c0000047ab9 */ /* 0x000fe40000000800 */
[----:B------:R-:W-:-:S13]  /*d810*/  ISETP.NE.AND P0, PT, RZ, UR4, PT ;  /* 0x00000004ff007c0c */ /* 0x000fda000bf05270 */
[----:B------:R-:W-:Y:S05]  /*d820*/  @!P0 BRA `(.L_x_6523) ;  /* 0x0000000000a88947 */ /* 0x000fea0003800000 */
[----:B------:R-:W0:Y:S01]  /*d830*/  S2R R4, SR_CgaCtaId ;  /* 0x0000000000047919 */ /* 0x000e220000008800 */
[----:B------:R-:W1:Y:S01]  /*d840*/  LDC R11, c[0x0][RZ] ;  /* 0x00000000ff0b7b82 */ /* 0x000e620000000800 */
[----:B------:R-:W-:Y:S02]  /*d850*/  MOV R0, 0x400 ;  /* 0x0000040000007802 */ /* 0x000fe40000000f00 */
[----:B------:R-:W-:Y:S02]  /*d860*/  PRMT R5, R18, 0x7604, R25 ;  /* 0x0000760412057816 */ /* 0x000fe40000000019 */
[----:B------:R-:W-:-:S03]  /*d870*/  IADD3 R3, R0, 0x10, RZ ;  /* 0x0000001000037810 */ /* 0x000fc60007ffe0ff */
[----:B------:R-:W2:Y:S01]  /*d880*/  LDC R10, c[0x0][0x4] ;  /* 0x00000100ff0a7b82 */ /* 0x000ea20000000800 */
[----:B-1----:R-:W-:Y:S01]  /*d890*/  IMAD R0, R23, R11, R2 ;  /* 0x0000000b17007224 */ /* 0x002fe200078e0202 */
[----:B0-----:R-:W-:Y:S02]  /*d8a0*/  LEA R3, R4, R3, 0x18 ;  /* 0x0000000304037211 */ /* 0x001fe400078ec0ff */
[----:B--2---:R-:W-:-:S03]  /*d8b0*/  SHF.R.U32.HI R4, RZ, 0x1, R10 ;  /* 0x00000001ff047819 */ /* 0x004fc6000001160a */
[----:B------:R-:W-:Y:S01]  /*d8c0*/  IMAD R0, R0, 0x2, R3 ;  /* 0x0000000200007824 */ /* 0x000fe200078e0203 */
[----:B------:R-:W-:-:S04]  /*d8d0*/  ISETP.NE.AND P0, PT, R4, RZ, PT ;  /* 0x000000ff0400720c */ /* 0x000fc80003f05270 */
[----:B------:R0:W-:Y:S09]  /*d8e0*/  STS.U16 [R0], R5 ;  /* 0x0000000500007388 */ /* 0x0001f20000000400 */
[----:B0-----:R-:W-:Y:S05]  /*d8f0*/  @!P0 BRA `(.L_x_6523) ;  /* 0x0000000000748947 */ /* 0x001fea0003800000 */
.L_x_6526:
        /* <DEDUP_REMOVED lines=13> */
[----:B------:R-:W-:Y:S02]  /*d9d0*/  PRMT R6, R25, 0x8880, RZ ;  /* 0x0000888019067816 */ /* 0x000fe400000000ff */
[----:B------:R-:W-:-:S03]  /*d9e0*/  PRMT R8, R18, 0x8880, RZ ;  /* 0x0000888012087816 */ /* 0x000fc600000000ff */
[----:B------:R-:W0:Y:S02]  /*d9f0*/  LDS.U16 R4, [R4] ;  /* 0x0000000004047984 */ /* 0x000e240000000400 */
[C---:B0-----:R-:W-:Y:S02]  /*da00*/  PRMT R5, R4.reuse, 0x8880, RZ ;  /* 0x0000888004057816 */ /* 0x041fe400000000ff */
[----:B------:R-:W-:-:S03]  /*da10*/  PRMT R7, R4, 0x9991, RZ ;  /* 0x0000999104077816 */ /* 0x000fc600000000ff */
[----:B------:R-:W-:Y:S01]  /*da20*/  IMAD.MOV R5, RZ, RZ, -R5 ;  /* 0x000000ffff057224 */ /* 0x000fe200078e0a05 */
[----:B------:R-:W-:-:S04]  /*da30*/  IADD3 R7, -R7, RZ, RZ ;  /* 0x000000ff07077210 */ /* 0x000fc80007ffe1ff */
[----:B------:R-:W-:Y:S02]  /*da40*/  ISETP.NE.AND P0, PT, R6, R5, PT ;  /* 0x000000050600720c */ /* 0x000fe40003f05270 */
[----:B------:R-:W-:Y:S02]  /*da50*/  ISETP.NE.AND P1, PT, R8, R7, PT ;  /* 0x000000070800720c */ /* 0x000fe40003f25270 */
[----:B------:R-:W-:Y:S02]  /*da60*/  SEL R25, RZ, 0x1, !P0 ;  /* 0x00000001ff197807 */ /* 0x000fe40004000000 */
[----:B------:R-:W-:-:S04]  /*da70*/  SEL R18, RZ, 0x1, !P1 ;  /* 0x00000001ff127807 */ /* 0x000fc80004800000 */
[----:B------:R-:W-:-:S05]  /*da80*/  PRMT R5, R18, 0x7604, R25 ;  /* 0x0000760412057816 */ /* 0x000fca0000000019 */
[----:B------:R0:W-:Y:S02]  /*da90*/  STS.U16 [R0], R5 ;  /* 0x0000000500007388 */ /* 0x0001e40000000400 */
.L_x_6525:
[----:B------:R-:W-:Y:S05]  /*daa0*/  BSYNC B0 ;  /* 0x0000000000007941 */ /* 0x000fea0003800000 */
.L_x_6524:
[----:B------:R-:W-:Y:S01]  /*dab0*/  IMAD.MOV.U32 R4, RZ, RZ, R9 ;  /* 0x000000ffff047224 */ /* 0x000fe200078e0009 */
[----:B------:R-:W-:Y:S06]  /*dac0*/  @P2 BRA `(.L_x_6526) ;  /* 0xfffffffc008c2947 */ /* 0x000fec000383ffff */
.L_x_6523:
        /* <DEDUP_REMOVED lines=20> */
.L_x_6531:
[----:B0-----:R-:W-:Y:S01]  /*dc10*/  IMAD.IADD R0, R2, 0x1, R4 ;  /* 0x0000000102007824 */ /* 0x001fe200078e0204 */
[----:B------:R-:W-:Y:S05]  /*dc20*/  WARPSYNC.ALL ;  /* 0x0000000000007948 */ /* 0x000fea0003800000 */
[----:B------:R-:W-:Y:S01]  /*dc30*/  BAR.SYNC.DEFER_BLOCKING 0x0 ;  /* 0x0000000000007b1d */ /* 0x000fe20000010000 */
[----:B------:R-:W-:-:S04]  /*dc40*/  ISETP.GE.U32.AND P0, PT, R0, R7, PT ;  /* 0x000000070000720c */ /* 0x000fc80003f06070 */
[----:B------:R-:W-:Y:S01]  /*dc50*/  ISETP.GE.U32.OR P0, PT, R2, R4, P0 ;  /* 0x000000040200720c */ /* 0x000fe20000706470 */
[----:B------:R-:W-:-:S12]  /*dc60*/  BSSY B0, `(.L_x_6529) ;  /* 0x0000012000007945 */ /* 0x000fd80003800000 */
[----:B------:R-:W-:Y:S05]  /*dc70*/  @P0 BRA `(.L_x_6530) ;  /* 0x0000000000400947 */ /* 0x000fea0003800000 */
[----:B------:R-:W-:Y:S02]  /*dc80*/  LEA R0, R4, R3, 0x1 ;  /* 0x0000000304007211 */ /* 0x000fe400078e08ff */
[----:B------:R-:W-:Y:S02]  /*dc90*/  LOP3.LUT R25, R25, 0xffff, RZ, 0xc0, !PT ;  /* 0x0000ffff19197812 */ /* 0x000fe400078ec0ff */
[----:B------:R-:W-:Y:S02]  /*dca0*/  LOP3.LUT R18, R18, 0xffff, RZ, 0xc0, !PT ;  /* 0x0000ffff12127812 */ /* 0x000fe400078ec0ff */
[----:B------:R-:W0:Y:S01]  /*dcb0*/  LDS.U16 R0, [R0] ;  /* 0x0000000000007984 */ /* 0x000e220000000400 */
[----:B------:R-:W-:Y:S02]  /*dcc0*/  PRMT R8, R25, 0x8880, RZ ;  /* 0x0000888019087816 */ /* 0x000fe400000000ff */
[----:B------:R-:W-:Y:S02]  /*dcd0*/  PRMT R9, R18, 0x8880, RZ ;  /* 0x0000888012097816 */ /* 0x000fe400000000ff */
[----:B0-----:R-:W-:-:S02]  /*dce0*/  PRMT R5, R0, 0x8880, RZ ;  /* 0x0000888000057816 */ /* 0x001fc400000000ff */
[----:B------:R-:W-:-:S03]  /*dcf0*/  PRMT R6, R0, 0x9991, RZ ;  /* 0x0000999100067816 */ /* 0x000fc600000000ff */
[----:B------:R-:W-:Y:S02]  /*dd00*/  IMAD.MOV R5, RZ, RZ, -R5 ;  /* 0x000000ffff057224 */ /* 0x000fe400078e0a05 */
[----:B------:R-:W-:-:S03]  /*dd10*/  IMAD.MOV R6, RZ, RZ, -R6 ;  /* 0x000000ffff067224 */ /* 0x000fc600078e0a06 */
[----:B------:R-:W-:Y:S02]  /*dd20*/  ISETP.NE.AND P0, PT, R8, R5, PT ;  /* 0x000000050800720c */ /* 0x000fe40003f05270 */
[----:B------:R-:W-:Y:S02]  /*dd30*/  ISETP.NE.AND P1, PT, R9, R6, PT ;  /* 0x000000060900720c */ /* 0x000fe40003f25270 */
[----:B------:R-:W-:Y:S02]  /*dd40*/  SEL R25, RZ, 0x1, !P0 ;  /* 0x00000001ff197807 */ /* 0x000fe40004000000 */
[----:B------:R-:W-:-:S04]  /*dd50*/  SEL R18, RZ, 0x1, !P1 ;  /* 0x00000001ff127807 */ /* 0x000fc80004800000 */
[----:B------:R-:W-:-:S05]  /*dd60*/  PRMT R0, R18, 0x7604, R25 ;  /* 0x0000760412007816 */ /* 0x000fca0000000019 */
[----:B------:R0:W-:Y:S02]  /*dd70*/  STS.U16 [R3], R0 ;  /* 0x0000000003007388 */ /* 0x0001e40000000400 */
.L_x_6530:
[----:B------:R-:W-:Y:S05]  /*dd80*/  BSYNC B0 ;  /* 0x0000000000007941 */ /* 0x000fea0003800000 */
.L_x_6529:
[----:B------:R-:W-:-:S04]  /*dd90*/  SHF.R.S32.HI R4, RZ, 0x1, R4 ;  /* 0x00000001ff047819 */ /* 0x000fc80000011404 */
[----:B------:R-:W-:-:S13]  /*dda0*/  ISETP.GE.AND P0, PT, R4, 0x20, PT ;  /* 0x000000200400780c */ /* 0x000fda0003f06270 */
[----:B------:R-:W-:Y:S05]  /*ddb0*/  @P0 BRA `(.L_x_6531) ;  /* 0xfffffffc00940947 */ /* 0x000fea000383ffff */
[----:B0-----:R-:W-:-:S07]  /*ddc0*/  IMAD.MOV.U32 R0, RZ, RZ, 0x20 ;  /* 0x00000020ff007424 */ /* 0x001fce00078e00ff */
.L_x_6528:
[----:B------:R-:W-:Y:S01]  /*ddd0*/  ISETP.GE.AND P0, PT, R0, 0x2, PT ;  /* 0x000000020000780c */ /* 0x000fe20003f06270 */
[----:B------:R-:W-:Y:S05]  /*dde0*/  WARPSYNC.ALL ;  /* 0x0000000000007948 */ /* 0x000fea0003800000 */
[----:B------:R-:W-:Y:S07]  /*ddf0*/  BAR.SYNC.DEFER_BLOCKING 0x0 ;  /* 0x0000000000007b1d */ /* 0x000fee0000010000 */
[----:B------:R-:W-:Y:S05]  /*de00*/  @!P0 BRA `(.L_x_6527) ;  /* 0x0000000000488947 */ /* 0x000fea0003800000 */
[----:B------:R-:W-:-:S07]  /*de10*/  IMAD.MOV.U32 R3, RZ, RZ, 0x1 ;  /* 0x00000001ff037424 */ /* 0x000fce00078e00ff */
.L_x_6532:
[----:B------:R-:W-:Y:S02]  /*de20*/  LOP3.LUT R25, R25, 0xffff, RZ, 0xc0, !PT ;  /* 0x0000ffff19197812 */ /* 0x000fe400078ec0ff */
[----:B------:R-:W-:Y:S02]  /*de30*/  LOP3.LUT R18, R18, 0xffff, RZ, 0xc0, !PT ;  /* 0x0000ffff12127812 */ /* 0x000fe400078ec0ff */
[----:B------:R-:W-:Y:S02]  /*de40*/  PRMT R4, R25, 0x8880, RZ ;  /* 0x0000888019047816 */ /* 0x000fe400000000ff */
[----:B------:R-:W-:-:S03]  /*de50*/  PRMT R6, R18, 0x8880, RZ ;  /* 0x0000888012067816 */ /* 0x000fc600000000ff */
[----:B------:R-:W0:Y:S04]  /*de60*/  SHFL.DOWN PT, R7, R4, R3, 0x1f ;  /* 0x08001f0304077589 */ /* 0x000e2800000e0000 */
[----:B------:R1:W2:Y:S02]  /*de70*/  SHFL.DOWN PT, R5, R6, R3, 0x1f ;  /* 0x08001f0306057589 */ /* 0x0002a400000e0000 */
[----:B-1----:R-:W-:-:S04]  /*de80*/  SHF.L.U32 R3, R3, 0x1, RZ ;  /* 0x0000000103037819 */ /* 0x002fc800000006ff */
        /* <DEDUP_REMOVED lines=10> */
.L_x_6527:
[----:B------:R-:W1:Y:S01]  /*df30*/  LDC R3, c[0x0][0x3e8] ;  /* 0x0000fa00ff037b82 */ /* 0x000e620000000800 */
[----:B------:R-:W-:Y:S02]  /*df40*/  IMAD.MOV.U32 R19, RZ, RZ, RZ ;  /* 0x000000ffff137224 */ /* 0x000fe400078e00ff */
[----:B------:R-:W-:Y:S01]  /*df50*/  IMAD.MOV.U32 R22, RZ, RZ, RZ ;  /* 0x000000ffff167224 */ /* 0x000fe200078e00ff */
[----:B-1----:R-:W-:-:S13]  /*df60*/  ISETP.NE.AND P1, PT, R3, RZ, PT ;  /* 0x000000ff0300720c */ /* 0x002fda0003f25270 */
[----:B------:R-:W-:Y:S05]  /*df70*/  @!P1 BRA `(.L_x_6533) ;  /* 0x0000001000449947 */ /* 0x000fea0003800000 */
[----:B------:R-:W-:Y:S01]  /*df80*/  IMAD.MOV.U32 R16, RZ, RZ, RZ ;  /* 0x000000ffff107224 */ /* 0x000fe200078e00ff */
[----:B------:R-:W-:Y:S01]  /*df90*/  ULDC.64 UR4, c[0x0][0x3f0] ;  /* 0x0000fc0000047ab9 */ /* 0x000fe20000000a00 */
[----:B------:R-:W-:Y:S02]  /*dfa0*/  ISETP.NE.AND P0, PT, R3, 0x1, PT ;  /* 0x000000010300780c */ /* 0x000fe40003f05270 */
[----:B------:R-:W-:Y:S01]  /*dfb0*/  IMAD.HI.U32 R4, R17, UR4, R16 ;  /* 0x0000000411047c27 */ /* 0x000fe2000f8e0010 */
[----:B------:R-:W-:-:S04]  /*dfc0*/  ULDC UR4, c[0x0][0x3ec] ;  /* 0x0000fb0000047ab9 */ /* 0x000fc80000000800 */
[----:B0-----:R-:W-:-:S05]  /*dfd0*/  SHF.R.U32.HI R5, RZ, UR5, R4 ;  /* 0x00000005ff057c19 */ /* 0x001fca0008011604 */
        /* <DEDUP_REMOVED lines=267> */
.L_x_6533:
[----:B------:R-:W-:Y:S05]  /*f090*/  @!P1 BRA `(.L_x_6534) ;  /* 0x0000001000489947 */ /* 0x000fea0003800000 */
[----:B0-----:R-:W-:Y:S01]  /*f0a0*/  VIADD R5, R17, 0x1 ;  /* 0x0000000111057836 */ /* 0x001fe20000000000 */
        /* <DEDUP_REMOVED lines=273> */
.L_x_6534:
[----:B------:R-:W-:Y:S01]  /*101c0*/  ULDC.64 UR4, c[0x0][0x5f8] ;  /* 0x00017e0000047ab9 */ /* 0x000fe20000000a00 */
[----:B------:R-:W-:Y:S01]  /*101d0*/  ULDC UR6, c[0x0][0x234] ;  /* 0x00008d0000067ab9 */ /* 0x000fe20000000800 */
[----:B------:R-:W-:Y:S02]  /*101e0*/  ISETP.NE.U32.AND P0, PT, RZ, UR4, PT ;  /* 0x00000004ff007c0c */ /* 0x000fe4000bf05070 */
[----:B0-----:R-:W-:Y:S02]  /*101f0*/  CS2R R4, SRZ ;  /* 0x0000000000047805 */ /* 0x001fe4000001ff00 */
[----:B------:R-:W-:Y:S01]  /*10200*/  ISETP.NE.AND P3, PT, RZ, UR6, PT ;  /* 0x00000006ff007c0c */ /* 0x000fe2000bf65270 */
[----:B------:R-:W-:Y:S01]  /*10210*/  IMAD.MOV.U32 R12, RZ, RZ, RZ ;  /* 0x000000ffff0c7224 */ /* 0x000fe200078e00ff */
        /* <DEDUP_REMOVED lines=9> */
[----:B------:R-:W-:Y:S01]  /*102b0*/  ULDC UR4, c[0x0][0x224] ;  /* 0x0000890000047ab9 */ /* 0x000fe20000000800 */
[----:B------:R-:W-:Y:S02]  /*102c0*/  IMAD.MOV.U32 R19, RZ, RZ, RZ ;  /* 0x000000ffff137224 */ /* 0x000fe400078e00ff */
[----:B------:R-:W-:-:S04]  /*102d0*/  IMAD R7, R23, UR5, R6 ;  /* 0x0000000517077c24 */ /* 0x000fc8000f8e0206 */
[----:B0-----:R-:W-:-:S04]  /*102e0*/  IMAD R7, R0, UR4, R7 ;  /* 0x0000000400077c24 */ /* 0x001fc8000f8e0207 */
[----:B------:R-:W-:Y:S01]  /*102f0*/  IMAD.SHL.U32 R7, R7, 0x2, RZ ;  /* 0x0000000207077824 */ /* 0x000fe200078e00ff */
        /* <DEDUP_REMOVED lines=274> */
.L_x_6536:
[----:B------:R-:W-:Y:S05]  /*11420*/  @!P1 BRA `(.L_x_6537) ;  /* 0x0000001000489947 */ /* 0x000fea0003800000 */
        /* <DEDUP_REMOVED lines=274> */
.L_x_6537:
[----:B------:R-:W0:Y:S01]  /*12550*/  LDC R11, c[0x0][0x22c] ;  /* 0x00008b00ff0b7b82 */ /* 0x000e220000000800 */
[----:B------:R-:W-:Y:S01]  /*12560*/  ULDC UR4, c[0x0][0x21c] ;  /* 0x0000870000047ab9 */ /* 0x000fe20000000800 */
[----:B------:R-:W-:Y:S01]  /*12570*/  BSSY B0, `(.L_x_6538) ;  /* 0x000000c000007945 */ /* 0x000fe20003800000 */
[----:B------:R-:W-:Y:S02]  /*12580*/  PRMT R3, RZ, 0x7610, R3 ;  /* 0x00007610ff037816 */ /* 0x000fe40000000003 */
        /* <DEDUP_REMOVED lines=10> */
.L_x_6539:
[----:B------:R-:W-:Y:S05]  /*12630*/  BSYNC B0 ;  /* 0x0000000000007941 */ /* 0x000fea0003800000 */
.L_x_6538:
        /* <DEDUP_REMOVED lines=15> */
.L_x_6541:
[----:B------:R-:W-:Y:S05]  /*12730*/  BSYNC B0 ;  /* 0x0000000000007941 */ /* 0x000fea0003800000 */
.L_x_6540:
        /* <DEDUP_REMOVED lines=35> */
.L_x_6543:
[----:B------:R-:W-:Y:S05]  /*12970*/  BSYNC B0 ;  /* 0x0000000000007941 */ /* 0x000fea0003800000 */
.L_x_6542:
        /* <DEDUP_REMOVED lines=34> */
.L_x_6548:
[----:B------:R-:W-:-:S04]  /*12ba0*/  IMAD.IADD R9, R0, 0x1, R3 ;  /* 0x0000000100097824 */ /* 0x000fc800078e0203 */
[----:B-1----:R-:W-:-:S05]  /*12bb0*/  IMAD.WIDE.U32 R8, R9, 0x2, R6 ;  /* 0x0000000209087825 */ /* 0x002fca00078e0006 */
[----:B------:R-:W2:Y:S04]  /*12bc0*/  LDG.E.S8 R14, desc[UR58][R8.64+0x1] ;  /* 0x0000013a080e7981 */ /* 0x000ea8000c1e1300 */
[----:B------:R-:W3:Y:S01]  /*12bd0*/  LDG.E.S8 R11, desc[UR58][R8.64] ;  /* 0x0000003a080b7981 */ /* 0x000ee2000c1e1300 */
[----:B------:R-:W-:Y:S01]  /*12be0*/  IMAD.IADD R3, R10, 0x1, R3 ;  /* 0x000000010a037824 */ /* 0x000fe200078e0203 */
[----:B------:R-:W-:-:S04]  /*12bf0*/  LOP3.LUT R18, R18, 0xffff, RZ, 0xc0, !PT ;  /* 0x0000ffff12127812 */ /* 0x000fc800078ec0ff */
[----:B------:R-:W-:Y:S02]  /*12c00*/  ISETP.GE.U32.AND P3, PT, R3, UR8, PT ;  /* 0x0000000803007c0c */ /* 0x000fe4000bf66070 */
[----:B------:R-:W-:Y:S02]  /*12c10*/  LOP3.LUT R17, R17, 0xffff, RZ, 0xc0, !PT ;  /* 0x0000ffff11117812 */ /* 0x000fe400078ec0ff */
[----:B------:R-:W-:Y:S02]  /*12c20*/  PRMT R13, R18, 0x8880, RZ ;  /* 0x00008880120d7816 */ /* 0x000fe400000000ff */
[----:B------:R-:W-:Y:S01]  /*12c30*/  PRMT R15, R17, 0x8880, RZ ;  /* 0x00008880110f7816 */ /* 0x000fe200000000ff */
[----:B--2---:R-:W-:Y:S01]  /*12c40*/  IMAD.MOV R14, RZ, RZ, -R14 ;  /* 0x000000ffff0e7224 */ /* 0x004fe200078e0a0e */
[----:B---3--:R-:W-:-:S04]  /*12c50*/  IADD3 R18, -R11, RZ, RZ ;  /* 0x000000ff0b127210 */ /* 0x008fc80007ffe1ff */
[----:B------:R-:W-:Y:S02]  /*12c60*/  ISETP.NE.AND P2, PT, R15, R14, PT ;  /* 0x0000000e0f00720c */ /* 0x000fe40003f45270 */
[----:B------:R-:W-:Y:S02]  /*12c70*/  ISETP.NE.AND P0, PT, R13, R18, PT ;  /* 0x000000120d00720c */ /* 0x000fe40003f05270 */
[----:B------:R-:W-:Y:S02]  /*12c80*/  SEL R17, RZ, 0x1, !P2 ;  /* 0x00000001ff117807 */ /* 0x000fe40005000000 */
[----:B------:R-:W-:Y:S01]  /*12c90*/  SEL R18, RZ, 0x1, !P0 ;  /* 0x00000001ff127807 */ /* 0x000fe20004000000 */
[----:B------:R-:W-:Y:S08]  /*12ca0*/  @!P3 BRA `(.L_x_6548) ;  /* 0xfffffffc00bcb947 */ /* 0x000ff0000383ffff */
[----:B------:R-:W-:Y:S05]  /*12cb0*/  BSYNC B1 ;  /* 0x0000000000017941 */ /* 0x000fea0003800000 */
.L_x_6547:
[----:B------:R-:W-:Y:S05]  /*12cc0*/  BRA `(.L_x_6546) ;  /* 0x0000000000747947 */ /* 0x000fea0003800000 */
.L_x_6545:
        /* <DEDUP_REMOVED lines=11> */
.L_x_6549:
[----:B------:R-:W-:-:S04]  /*12d80*/  IMAD.IADD R9, R0, 0x1, R3 ;  /* 0x0000000100097824 */ /* 0x000fc800078e0203 */
[----:B0-----:R-:W-:-:S04]  /*12d90*/  IMAD R9, R9, R13, R2 ;  /* 0x0000000d09097224 */ /* 0x001fc800078e0202 */
[----:B-1----:R-:W-:-:S05]  /*12da0*/  IMAD.WIDE.U32 R8, R9, 0x2, R6 ;  /* 0x0000000209087825 */ /* 0x002fca00078e0006 */
[----:B------:R-:W3:Y:S04]  /*12db0*/  LDG.E.S8 R11, desc[UR58][R8.64+0x1] ;  /* 0x0000013a080b7981 */ /* 0x000ee8000c1e1300 */
[----:B------:R-:W4:Y:S01]  /*12dc0*/  LDG.E.S8 R10, desc[UR58][R8.64] ;  /* 0x0000003a080a7981 */ /* 0x000f22000c1e1300 */
[----:B--2---:R-:W-:Y:S01]  /*12dd0*/  IMAD.IADD R3, R14, 0x1, R3 ;  /* 0x000000010e037824 */ /* 0x004fe200078e0203 */
[----:B------:R-:W-:-:S04]  /*12de0*/  LOP3.LUT R18, R18, 0xffff, RZ, 0xc0, !PT ;  /* 0x0000ffff12127812 */ /* 0x000fc800078ec0ff */
[----:B------:R-:W-:Y:S02]  /*12df0*/  ISETP.GE.U32.AND P3, PT, R3, UR7, PT ;  /* 0x0000000703007c0c */ /* 0x000fe4000bf66070 */
[----:B------:R-:W-:Y:S02]  /*12e00*/  LOP3.LUT R17, R17, 0xffff, RZ, 0xc0, !PT ;  /* 0x0000ffff11117812 */ /* 0x000fe400078ec0ff */
[----:B------:R-:W-:Y:S02]  /*12e10*/  PRMT R15, R18, 0x8880, RZ ;  /* 0x00008880120f7816 */ /* 0x000fe400000000ff */
[----:B------:R-:W-:Y:S01]  /*12e20*/  PRMT R18, R17, 0x8880, RZ ;  /* 0x0000888011127816 */ /* 0x000fe200000000ff */
[----:B---3--:R-:W-:Y:S01]  /*12e30*/  IMAD.MOV R11, RZ, RZ, -R11 ;  /* 0x000000ffff0b7224 */ /* 0x008fe200078e0a0b */
[----:B----4-:R-:W-:-:S04]  /*12e40*/  IADD3 R10, -R10, RZ, RZ ;  /* 0x000000ff0a0a7210 */ /* 0x010fc80007ffe1ff */
[----:B------:R-:W-:Y:S02]  /*12e50*/  ISETP.NE.AND P2, PT, R18, R11, PT ;  /* 0x0000000b1200720c */ /* 0x000fe40003f45270 */
[----:B------:R-:W-:Y:S02]  /*12e60*/  ISETP.NE.AND P0, PT, R15, R10, PT ;  /* 0x0000000a0f00720c */ /* 0x000fe40003f05270 */
[----:B------:R-:W-:Y:S02]  /*12e70*/  SEL R17, RZ, 0x1, !P2 ;  /* 0x00000001ff117807 */ /* 0x000fe40005000000 */
[----:B------:R-:W-:Y:S01]  /*12e80*/  SEL R18, RZ, 0x1, !P0 ;  /* 0x00000001ff127807 */ /* 0x000fe20004000000 */
[----:B------:R-:W-:Y:S08]  /*12e90*/  @!P3 BRA `(.L_x_6549) ;  /* 0xfffffffc00b8b947 */ /* 0x000ff0000383ffff */
.L_x_6546:
[----:B------:R-:W-:Y:S05]  /*12ea0*/  BSYNC B0 ;  /* 0x0000000000007941 */ /* 0x000fea0003800000 */
.L_x_6544:
        /* <DEDUP_REMOVED lines=12> */
.L_x_6553:
[--C-:B0-----:R-:W-:Y:S01]  /*12f70*/  IMAD.IADD R7, R23, 0x1, R6.reuse ;  /* 0x0000000117077824 */ /* 0x101fe200078e0206 */
[----:B------:R-:W-:Y:S01]  /*12f80*/  BAR.SYNC.DEFER_BLOCKING 0x0 ;  /* 0x0000000000007b1d */ /* 0x000fe20000010000 */
[----:B------:R-:W-:Y:S02]  /*12f90*/  ISETP.GT.AND P3, PT, R6, 0x1, PT ;  /* 0x000000010600780c */ /* 0x000fe40003f64270 */
[----:B------:R-:W-:Y:S02]  /*12fa0*/  SHF.R.S32.HI R11, RZ, 0x1, R6 ;  /* 0x00000001ff0b7819 */ /* 0x000fe40000011406 */
        /* <DEDUP_REMOVED lines=8> */
[----:B------:R-:W-:Y:S02]  /*13030*/  PRMT R8, R18, 0x8880, RZ ;  /* 0x0000888012087816 */ /* 0x000fe400000000ff */
[----:B------:R-:W-:Y:S02]  /*13040*/  PRMT R10, R17, 0x8880, RZ ;  /* 0x00008880110a7816 */ /* 0x000fe400000000ff */
[----:B------:R-:W0:Y:S02]  /*13050*/  LDS.U16 R6, [R6] ;  /* 0x0000000006067984 */ /* 0x000e240000000400 */
[----:B0-----:R-:W-:-:S02]  /*13060*/  PRMT R9, R6, 0x9991, RZ ;  /* 0x0000999106097816 */ /* 0x001fc400000000ff */
        /* <DEDUP_REMOVED lines=9> */
.L_x_6552:
[----:B------:R-:W-:Y:S05]  /*13100*/  BSYNC B0 ;  /* 0x0000000000007941 */ /* 0x000fea0003800000 */
.L_x_6551:
[----:B------:R-:W-:Y:S01]  /*13110*/  IMAD.MOV.U32 R6, RZ, RZ, R11 ;  /* 0x000000ffff067224 */ /* 0x000fe200078e000b */
[----:B------:R-:W-:Y:S06]  /*13120*/  @P3 BRA `(.L_x_6553) ;  /* 0xfffffffc00903947 */ /* 0x000fec000383ffff */
.L_x_6550:
[----:B------:R-:W-:Y:S02]  /*13130*/  ULDC UR4, c[0x0][0x22c] ;  /* 0x00008b0000047ab9 */ /* 0x000fe40000000800 */
[----:B------:R-:W-:-:S13]  /*13140*/  ISETP.NE.AND P0, PT, RZ, UR4, PT ;  /* 0x00000004ff007c0c */ /* 0x000fda000bf05270 */
[----:B------:R-:W-:Y:S05]  /*13150*/  @!P0 BRA `(.L_x_6554) ;  /* 0x0000000000e88947 */ /* 0x000fea0003800000 */
[----:B------:R-:W-:Y:S01]  /*13160*/  ISETP.GT.AND P0, PT, R3, 0x20, PT ;  /* 0x000000200300780c */ /* 0x000fe20003f04270 */
[----:B------:R-:W-:-:S12]  /*13170*/  IMAD.MOV.U32 R6, RZ, RZ, R3 ;  /* 0x000000ffff067224 */ /* 0x000fd800078e0003 */
[----:B------:R-:W-:Y:S05]  /*13180*/  @!P0 BRA `(.L_x_6555) ;  /* 0x0000000000888947 */ /* 0x000fea0003800000 */
[----:B------:R-:W-:Y:S02]  /*13190*/  PRMT R9, R17, 0x7604, R18 ;  /* 0x0000760411097816 */ /* 0x000fe40000000012 */
[----:B------:R-:W-:-:S03]  /*131a0*/  LEA.HI R6, R3, R3, RZ, 0x1 ;  /* 0x0000000303067211 */ /* 0x000fc600078f08ff */
[----:B------:R1:W-:Y:S01]  /*131b0*/  STS.U16 [R0], R9 ;  /* 0x0000000900007388 */ /* 0x0003e20000000400 */
[----:B0-----:R-:W-:Y:S01]  /*131c0*/  SHF.R.S32.HI R7, RZ, 0x1, R6 ;  /* 0x00000001ff077819 */ /* 0x001fe20000011406 */
[----:B------:R-:W-:-:S03]  /*131d0*/  IMAD.MOV.U32 R6, RZ, RZ, 0x20 ;  /* 0x00000020ff067424 */ /* 0x000fc600078e00ff */
[----:B------:R-:W-:-:S13]  /*131e0*/  ISETP.GE.AND P0, PT, R7, 0x20, PT ;  /* 0x000000200700780c */ /* 0x000fda0003f06270 */
[----:B-1----:R-:W-:Y:S05]  /*131f0*/  @!P0 BRA `(.L_x_6555) ;  /* 0x00000000006c8947 */ /* 0x002fea0003800000 */
.L_x_6558:
[----:B------:R-:W-:Y:S01]  /*13200*/  IADD3 R6, R2, R7, RZ ;  /* 0x0000000702067210 */ /* 0x000fe20007ffe0ff */
[----:B------:R-:W-:Y:S03]  /*13210*/  BAR.SYNC.DEFER_BLOCKING 0x0 ;  /* 0x0000000000007b1d */ /* 0x000fe60000010000 */
[----:B------:R-:W-:-:S03]  /*13220*/  ISETP.GE.U32.AND P0, PT, R6, R3, PT ;  /* 0x000000030600720c */ /* 0x000fc60003f06070 */
[----:B------:R-:W-:Y:S01]  /*13230*/  BSSY B0, `(.L_x_6556) ;  /* 0x0000013000007945 */ /* 0x000fe20003800000 */
[----:B------:R-:W-:-:S13]  /*13240*/  ISETP.GE.U32.OR P0, PT, R2, R7, P0 ;  /* 0x000000070200720c */ /* 0x000fda0000706470 */
[----:B0-----:R-:W-:Y:S05]  /*13250*/  @P0 BRA `(.L_x_6557) ;  /* 0x0000000000400947 */ /* 0x001fea0003800000 */
[----:B------:R-:W-:Y:S01]  /*13260*/  IMAD R6, R7, 0x2, R0 ;  /* 0x0000000207067824 */ /* 0x000fe200078e0200 */
[----:B------:R-:W-:Y:S02]  /*13270*/  LOP3.LUT R18, R18, 0xffff, RZ, 0xc0, !PT ;  /* 0x0000ffff12127812 */ /* 0x000fe400078ec0ff */
[----:B------:R-:W-:Y:S02]  /*13280*/  LOP3.LUT R17, R17, 0xffff, RZ, 0xc0, !PT ;  /* 0x0000ffff11117812 */ /* 0x000fe400078ec0ff */
[----:B------:R-:W-:Y:S01]  /*13290*/  PRMT R11, R18, 0x8880, RZ ;  /* 0x00008880120b7816 */ /* 0x000fe200000000ff */
[----:B------:R-:W0:Y:S01]  /*132a0*/  LDS.U16 R6, [R6] ;  /* 0x0000000006067984 */ /* 0x000e220000000400 */
[----:B------:R-:W-:Y:S02]  /*132b0*/  PRMT R10, R17, 0x8880, RZ ;  /* 0x00008880110a7816 */ /* 0x000fe400000000ff */
[C---:B0-----:R-:W-:Y:S02]  /*132c0*/  PRMT R8, R6.reuse, 0x8880, RZ ;  /* 0x0000888006087816 */ /* 0x041fe400000000ff */
        /* <DEDUP_REMOVED lines=9> */
.L_x_6557:
[----:B------:R-:W-:Y:S05]  /*13360*/  BSYNC B0 ;  /* 0x0000000000007941 */ /* 0x000fea0003800000 */
.L_x_6556:
[----:B------:R-:W-:-:S04]  /*13370*/  SHF.R.S32.HI R7, RZ, 0x1, R7 ;  /* 0x00000001ff077819 */ /* 0x000fc80000011407 */
[----:B------:R-:W-:-:S13]  /*13380*/  ISETP.GE.AND P0, PT, R7, 0x20, PT ;  /* 0x000000200700780c */ /* 0x000fda0003f06270 */
[----:B------:R-:W-:Y:S05]  /*13390*/  @P0 BRA `(.L_x_6558) ;  /* 0xfffffffc00980947 */ /* 0x000fea000383ffff */
[----:B------:R-:W-:-:S07]  /*133a0*/  IMAD.MOV.U32 R6, RZ, RZ, 0x20 ;  /* 0x00000020ff067424 */ /* 0x000fce00078e00ff */
.L_x_6555:
[----:B------:R-:W-:Y:S01]  /*133b0*/  BAR.SYNC.DEFER_BLOCKING 0x0 ;  /* 0x0000000000007b1d */ /* 0x000fe20000010000 */
[----:B------:R-:W-:-:S13]  /*133c0*/  ISETP.GE.AND P0, PT, R6, 0x2, PT ;  /* 0x000000020600780c */ /* 0x000fda0003f06270 */
[----:B------:R-:W-:Y:S05]  /*133d0*/  @!P0 BRA `(.L_x_6554) ;  /* 0x0000000000488947 */ /* 0x000fea0003800000 */
[----:B------:R-:W-:-:S11]  /*133e0*/  HFMA2.MMA R3, -RZ, RZ, 0, 5.9604644775390625e-08 ;  /* 0x00000001ff037435 */ /* 0x000fd600000001ff */
.L_x_6559:
[----:B------:R-:W-:Y:S02]  /*133f0*/  LOP3.LUT R18, R18, 0xffff, RZ, 0xc0, !PT ;  /* 0x0000ffff12127812 */ /* 0x000fe400078ec0ff */
[----:B------:R-:W-:Y:S02]  /*13400*/  LOP3.LUT R17, R17, 0xffff, RZ, 0xc0, !PT ;  /* 0x0000ffff11117812 */ /* 0x000fe400078ec0ff */
[----:B0-----:R-:W-:Y:S02]  /*13410*/  PRMT R7, R18, 0x8880, RZ ;  /* 0x0000888012077816 */ /* 0x001fe400000000ff */
[----:B------:R-:W-:-:S03]  /*13420*/  PRMT R8, R17, 0x8880, RZ ;  /* 0x0000888011087816 */ /* 0x000fc600000000ff */
[----:B------:R-:W0:Y:S04]  /*13430*/  SHFL.DOWN PT, R2, R7, R3, 0x1f ;  /* 0x08001f0307027589 */ /* 0x000e2800000e0000 */
        /* <DEDUP_REMOVED lines=12> */
.L_x_6554:
        /* <DEDUP_REMOVED lines=9> */
[----:B0-----:R-:W2:Y:S04]  /*13590*/  LDG.E.S8 R0, desc[UR58][R4.64] ;  /* 0x0000003a04007981 */ /* 0x001ea8000c1e1300 */
[----:B------:R-:W3:Y:S01]  /*135a0*/  LDG.E.S8 R2, desc[UR58][R4.64+0x1] ;  /* 0x0000013a04027981 */ /* 0x000ee2000c1e1300 */
[----:B------:R-:W-:Y:S02]  /*135b0*/  LOP3.LUT R18, R18, 0xffff, RZ, 0xc0, !PT ;  /* 0x0000ffff12127812 */ /* 0x000fe400078ec0ff */
[----:B------:R-:W-:Y:S02]  /*135c0*/  LOP3.LUT R17, R17, 0xffff, RZ, 0xc0, !PT ;  /* 0x0000ffff11117812 */ /* 0x000fe400078ec0ff */
[----:B------:R-:W-:Y:S02]  /*135d0*/  PRMT R3, R18, 0x8880, RZ ;  /* 0x0000888012037816 */ /* 0x000fe400000000ff */
[----:B------:R-:W-:-:S03]  /*135e0*/  PRMT R7, R17, 0x8880, RZ ;  /* 0x0000888011077816 */ /* 0x000fc600000000ff */
[----:B------:R-:W-:Y:S02]  /*135f0*/  IMAD.MOV R3, RZ, RZ, -R3 ;  /* 0x000000ffff037224 */ /* 0x000fe400078e0a03 */
[----:B------:R-:W-:-:S03]  /*13600*/  IMAD.MOV R7, RZ, RZ, -R7 ;  /* 0x000000ffff077224 */ /* 0x000fc600078e0a07 */
[----:B--2---:R-:W-:Y:S02]  /*13610*/  ISETP.NE.AND P0, PT, R0, R3, PT ;  /* 0x000000030000720c */ /* 0x004fe40003f05270 */
[----:B---3--:R-:W-:Y:S02]  /*13620*/  ISETP.NE.AND P1, PT, R2, R7, PT ;  /* 0x000000070200720c */ /* 0x008fe40003f25270 */
[----:B------:R-:W-:Y:S02]  /*13630*/  SEL R18, RZ, 0x1, !P0 ;  /* 0x00000001ff127807 */ /* 0x000fe40004000000 */
[----:B------:R-:W-:-:S09]  /*13640*/  SEL R17, RZ, 0x1, !P1 ;  /* 0x00000001ff117807 */ /* 0x000fd20004800000 */
.L_x_6561:
        /* <DEDUP_REMOVED lines=21> */
.L_x_6563:
[----:B------:R-:W-:Y:S01]  /*137a0*/  ULDC.64 UR4, c[0x0][0x5e8] ;  /* 0x00017a0000047ab9 */ /* 0x000fe20000000a00 */
[----:B------:R-:W-:Y:S02]  /*137b0*/  LOP3.LUT P0, RZ, R18, 0xff, RZ, 0xc0, !PT ;  /* 0x000000ff12ff7812 */ /* 0x000fe4000780c0ff */
[----:B------:R-:W-:Y:S02]  /*137c0*/  IADD3 R2, P1, R19, UR4, RZ ;  /* 0x0000000413027c10 */ /* 0x000fe4000ff3e0ff */
[----:B------:R-:W-:Y:S02]  /*137d0*/  SEL R5, RZ, 0x1, !P0 ;  /* 0x00000001ff057807 */ /* 0x000fe40004000000 */
[----:B------:R-:W-:Y:S01]  /*137e0*/  ISETP.NE.AND P6, PT, R22, 0x1, PT ;  /* 0x000000011600780c */ /* 0x000fe20003fc5270 */
[----:B------:R-:W-:-:S05]  /*137f0*/  IMAD.X R3, RZ, RZ, UR5, P1 ;  /* 0x00000005ff037e24 */ /* 0x000fca00088e06ff */
[----:B------:R0:W-:Y:S07]  /*13800*/  STG.E.U8 desc[UR58][R2.64], R5 ;  /* 0x0000000502007986 */ /* 0x0001ee000c10113a */
        /* <DEDUP_REMOVED lines=17> */
.L_x_6564:
[----:B------:R-:W-:Y:S01]  /*13920*/  ULDC.64 UR4, c[0x0][0x5e8] ;  /* 0x00017a0000047ab9 */ /* 0x000fe20000000a00 */
[----:B------:R-:W-:Y:S02]  /*13930*/  LOP3.LUT P0, RZ, R17, 0xff, RZ, 0xc0, !PT ;  /* 0x000000ff11ff7812 */ /* 0x000fe4000780c0ff */
[----:B------:R-:W-:Y:S02]  /*13940*/  IADD3 R16, P1, R16, UR4, RZ ;  /* 0x0000000410107c10 */ /* 0x000fe4000ff3e0ff */
[----:B0-----:R-:W-:-:S03]  /*13950*/  SEL R3, RZ, 0x1, !P0 ;  /* 0x00000001ff037807 */ /* 0x001fc60004000000 */
[----:B------:R-:W-:-:S05]  /*13960*/  IMAD.X R17, RZ, RZ, UR5, P1 ;  /* 0x00000005ff117e24 */ /* 0x000fca00088e06ff */
[----:B------:R-:W-:Y:S01]  /*13970*/  STG.E.U8 desc[UR58][R16.64], R3 ;  /* 0x0000000310007986 */ /* 0x000fe2000c10113a */
[----:B------:R-:W-:Y:S05]  /*13980*/  EXIT ;  /* 0x000000000000794d */ /* 0x000fea0003800000 */
.L_x_6562:
[----:B------:R-:W-:Y:S04]  /*13990*/  STG.E.U8 desc[UR58][R4.64], R18 ;  /* 0x0000001204007986 */ /* 0x000fe8000c10113a */
[----:B------:R-:W-:Y:S01]  /*139a0*/  STG.E.U8 desc[UR58][R4.64+0x1], R17 ;  /* 0x0000011104007986 */ /* 0x000fe2000c10113a */
[----:B------:R-:W-:Y:S05]  /*139b0*/  EXIT ;  /* 0x000000000000794d */ /* 0x000fea0003800000 */
.L_x_6560:
[----:B------:R-:W-:Y:S01]  /*139c0*/  ISETP.NE.AND P2, PT, RZ, UR36, PT ;  /* 0x00000024ff007c0c */ /* 0x000fe2000bf45270 */
[----:B------:R-:W-:Y:S02]  /*139d0*/  ULDC.64 UR4, c[0x0][0x5e8] ;  /* 0x00017a0000047ab9 */ /* 0x000fe40000000a00 */
[----:B------:R-:W-:Y:S02]  /*139e0*/  IADD3 R2, P1, R16, UR4, RZ ;  /* 0x0000000410027c10 */ /* 0x000fe4000ff3e0ff */
[----:B------:R-:W-:-:S03]  /*139f0*/  IADD3 R4, P0, R19, UR4, RZ ;  /* 0x0000000413047c10 */ /* 0x000fc6000ff1e0ff */
[----:B------:R-:W-:Y:S01]  /*13a00*/  IMAD.X R3, RZ, RZ, UR5, P1 ;  /* 0x00000005ff037e24 */ /* 0x000fe200088e06ff */
[----:B------:R-:W-:-:S04]  /*13a10*/  IADD3.X R5, RZ, UR5, RZ, P0, !PT ;  /* 0x00000005ff057c10 */ /* 0x000fc800087fe4ff */
[----:B------:R-:W2:Y:S04]  /*13a20*/  @P2 LDG.E.S8 R6, desc[UR58][R2.64] ;  /* 0x0000003a02062981 */ /* 0x000ea8000c1e1300 */
[----:B0-----:R-:W3:Y:S01]  /*13a30*/  @P2 LDG.E.S8 R0, desc[UR58][R4.64] ;  /* 0x0000003a04002981 */ /* 0x001ee2000c1e1300 */
[----:B------:R-:W-:Y:S01]  /*13a40*/  @P2 LOP3.LUT R8, R17, 0xffff, RZ, 0xc0, !PT ;  /* 0x0000ffff11082812 */ /* 0x000fe200078ec0ff */
[----:B------:R-:W-:Y:S01]  /*13a50*/  ULDC.U8 UR4, c[0x0][0x619] ;  /* 0x0001864000047ab9 */ /* 0x000fe20000000000 */
[----:B------:R-:W-:Y:S02]  /*13a60*/  @P2 LOP3.LUT R7, R18, 0xffff, RZ, 0xc0, !PT ;  /* 0x0000ffff12072812 */ /* 0x000fe400078ec0ff */
[----:B------:R-:W-:Y:S02]  /*13a70*/  @P2 PRMT R8, R8, 0x8880, RZ ;  /* 0x0000888008082816 */ /* 0x000fe400000000ff */
[----:B------:R-:W-:-:S02]  /*13a80*/  @P2 PRMT R7, R7, 0x8880, RZ ;  /* 0x0000888007072816 */ /* 0x000fc400000000ff */
[----:B------:R-:W-:Y:S01]  /*13a90*/  ISETP.NE.AND P3, PT, RZ, UR4, PT ;  /* 0x00000004ff007c0c */ /* 0x000fe2000bf65270 */
[----:B------:R-:W-:Y:S02]  /*13aa0*/  @P2 IMAD.MOV R9, RZ, RZ, -R8 ;  /* 0x000000ffff092224 */ /* 0x000fe400078e0a08 */
[----:B------:R-:W-:-:S03]  /*13ab0*/  @P2 IMAD.MOV R7, RZ, RZ, -R7 ;  /* 0x000000ffff072224 */ /* 0x000fc600078e0a07 */
[----:B--2---:R-:W-:Y:S02]  /*13ac0*/  @P2 ISETP.NE.AND P1, PT, R6, R9, PT ;  /* 0x000000090600220c */ /* 0x004fe40003f25270 */
[----:B---3--:R-:W-:Y:S02]  /*13ad0*/  @P2 ISETP.NE.AND P0, PT, R0, R7, PT ;  /* 0x000000070000220c */ /* 0x008fe40003f05270 */
[----:B------:R-:W-:Y:S02]  /*13ae0*/  @P2 SEL R6, RZ, 0x1, !P1 ;  /* 0x00000001ff062807 */ /* 0x000fe40004800000 */
[----:B------:R-:W-:Y:S02]  /*13af0*/  @P2 SEL R0, RZ, 0x1, !P0 ;  /* 0x00000001ff002807 */ /* 0x000fe40004000000 */
[----:B------:R-:W-:Y:S02]  /*13b00*/  @P2 PRMT R17, R6, 0x7610, R17 ;  /* 0x0000761006112816 */ /* 0x000fe40000000011 */
[----:B------:R-:W-:Y:S01]  /*13b10*/  @P2 PRMT R18, R0, 0x7610, R18 ;  /* 0x0000761000122816 */ /* 0x000fe20000000012 */
        /* <DEDUP_REMOVED lines=21> */
.L_x_6566:
        /* <DEDUP_REMOVED lines=24> */
.L_x_6567:
[----:B------:R-:W-:Y:S01]  /*13df0*/  ULDC.64 UR4, c[0x0][0x5e8] ;  /* 0x00017a0000047ab9 */ /* 0x000fe20000000a00 */
[----:B------:R-:W-:Y:S02]  /*13e00*/  LOP3.LUT P0, RZ, R17, 0xff, RZ, 0xc0, !PT ;  /* 0x000000ff11ff7812 */ /* 0x000fe4000780c0ff */
[----:B------:R-:W-:Y:S02]  /*13e10*/  IADD3 R16, P1, R16, UR4, RZ ;  /* 0x0000000410107c10 */ /* 0x000fe4000ff3e0ff */
[----:B0-----:R-:W-:-:S03]  /*13e20*/  SEL R3, RZ, 0x1, !P0 ;  /* 0x00000001ff037807 */ /* 0x001fc60004000000 */
[----:B------:R-:W-:-:S05]  /*13e30*/  IMAD.X R17, RZ, RZ, UR5, P1 ;  /* 0x00000005ff117e24 */ /* 0x000fca00088e06ff */
[----:B------:R-:W-:Y:S01]  /*13e40*/  STG.E.U8 desc[UR58][R16.64], R3 ;  /* 0x0000000310007986 */ /* 0x000fe2000c10113a */
[----:B------:R-:W-:Y:S05]  /*13e50*/  EXIT ;  /* 0x000000000000794d */ /* 0x000fea0003800000 */
.L_x_6565:
[----:B------:R-:W-:Y:S02]  /*13e60*/  LOP3.LUT P0, RZ, R18, 0xff, RZ, 0xc0, !PT ;  /* 0x000000ff12ff7812 */ /* 0x000fe4000780c0ff */
[----:B------:R-:W-:Y:S02]  /*13e70*/  LOP3.LUT P1, RZ, R17, 0xff, RZ, 0xc0, !PT ;  /* 0x000000ff11ff7812 */ /* 0x000fe4000782c0ff */
[----:B------:R-:W-:Y:S02]  /*13e80*/  SEL R7, RZ, 0x1, !P0 ;  /* 0x00000001ff077807 */ /* 0x000fe40004000000 */
[----:B------:R-:W-:-:S03]  /*13e90*/  SEL R9, RZ, 0x1, !P1 ;  /* 0x00000001ff097807 */ /* 0x000fc60004800000 */
[----:B------:R-:W-:Y:S04]  /*13ea0*/  STG.E.U8 desc[UR58][R4.64], R7 ;  /* 0x0000000704007986 */ /* 0x000fe8000c10113a */
[----:B------:R-:W-:Y:S01]  /*13eb0*/  STG.E.U8 desc[UR58][R2.64], R9 ;  /* 0x0000000902007986 */ /* 0x000fe2000c10113a */
[----:B------:R-:W-:Y:S05]  /*13ec0*/  EXIT ;  /* 0x000000000000794d */ /* 0x000fea0003800000 */
.L_x_6535:
        /* <DEDUP_REMOVED lines=19> */
[----:B------:R-:W2:Y:S04]  /*14000*/  LDG.E.S8 R0, desc[UR58][R4.64] ;  /* 0x0000003a04007981 */ /* 0x000ea8000c1e1300 */
        /* <DEDUP_REMOVED lines=11> */
.L_x_6569:
        /* <DEDUP_REMOVED lines=21> */
.L_x_6571:
        /* <DEDUP_REMOVED lines=24> */
.L_x_6572:
[----:B------:R-:W-:Y:S01]  /*14390*/  ULDC.64 UR4, c[0x0][0x5e8] ;  /* 0x00017a0000047ab9 */ /* 0x000fe20000000a00 */
[----:B------:R-:W-:Y:S02]  /*143a0*/  LOP3.LUT P0, RZ, R18, 0xff, RZ, 0xc0, !PT ;  /* 0x000000ff12ff7812 */ /* 0x000fe4000780c0ff */
[----:B------:R-:W-:Y:S02]  /*143b0*/  IADD3 R2, P1, R19, UR4, RZ ;  /* 0x0000000413027c10 */ /* 0x000fe4000ff3e0ff */
[----:B------:R-:W-:-:S03]  /*143c0*/  SEL R5, RZ, 0x1, !P0 ;  /* 0x00000001ff057807 */ /* 0x000fc60004000000 */
[----:B0-----:R-:W-:-:S05]  /*143d0*/  IMAD.X R3, RZ, RZ, UR5, P1 ;  /* 0x00000005ff037e24 */ /* 0x001fca00088e06ff */
[----:B------:R-:W-:Y:S01]  /*143e0*/  STG.E.U8 desc[UR58][R2.64], R5 ;  /* 0x0000000502007986 */ /* 0x000fe2000c10113a */
[----:B------:R-:W-:Y:S05]  /*143f0*/  EXIT ;  /* 0x000000000000794d */ /* 0x000fea0003800000 */
.L_x_6570:
[----:B------:R-:W-:Y:S04]  /*14400*/  STG.E.U8 desc[UR58][R4.64], R25 ;  /* 0x0000001904007986 */ /* 0x000fe8000c10113a */
[----:B------:R-:W-:Y:S01]  /*14410*/  STG.E.U8 desc[UR58][R4.64+0x1], R18 ;  /* 0x0000011204007986 */ /* 0x000fe2000c10113a */
[----:B------:R-:W-:Y:S05]  /*14420*/  EXIT ;  /* 0x000000000000794d */ /* 0x000fea0003800000 */
.L_x_6568:
[----:B0-----:R-:W-:Y:S01]  /*14430*/  ISETP.NE.AND P2, PT, R0, RZ, PT ;  /* 0x000000ff0000720c */ /* 0x001fe20003f45270 */
[----:B------:R-:W-:Y:S02]  /*14440*/  ULDC.64 UR4, c[0x0][0x5e8] ;  /* 0x00017a0000047ab9 */ /* 0x000fe40000000a00 */
[----:B------:R-:W-:Y:S02]  /*14450*/  IADD3 R4, P0, R22, UR4, RZ ;  /* 0x0000000416047c10 */ /* 0x000fe4000ff1e0ff */
[----:B------:R-:W-:-:S03]  /*14460*/  IADD3 R2, P1, R19, UR4, RZ ;  /* 0x0000000413027c10 */ /* 0x000fc6000ff3e0ff */
[----:B------:R-:W-:Y:S01]  /*14470*/  IMAD.X R5, RZ, RZ, UR5, P0 ;  /* 0x00000005ff057e24 */ /* 0x000fe200080e06ff */
[----:B------:R-:W-:-:S04]  /*14480*/  IADD3.X R3, RZ, UR5, RZ, P1, !PT ;  /* 0x00000005ff037c10 */ /* 0x000fc80008ffe4ff */
[----:B------:R-:W2:Y:S04]  /*14490*/  @P2 LDG.E.S8 R0, desc[UR58][R4.64] ;  /* 0x0000003a04002981 */ /* 0x000ea8000c1e1300 */
[----:B------:R-:W3:Y:S01]  /*144a0*/  @P2 LDG.E.S8 R6, desc[UR58][R2.64] ;  /* 0x0000003a02062981 */ /* 0x000ee2000c1e1300 */
[----:B------:R-:W-:Y:S02]  /*144b0*/  @P2 LOP3.LUT R8, R18, 0xffff, RZ, 0xc0, !PT ;  /* 0x0000ffff12082812 */ /* 0x000fe400078ec0ff */
[----:B------:R-:W-:Y:S01]  /*144c0*/  @P2 LOP3.LUT R7, R25, 0xffff, RZ, 0xc0, !PT ;  /* 0x0000ffff19072812 */ /* 0x000fe200078ec0ff */
[----:B------:R-:W-:Y:S01]  /*144d0*/  ULDC.U8 UR4, c[0x0][0x619] ;  /* 0x0001864000047ab9 */ /* 0x000fe20000000000 */
[----:B------:R-:W-:Y:S02]  /*144e0*/  @P2 PRMT R8, R8, 0x8880, RZ ;  /* 0x0000888008082816 */ /* 0x000fe400000000ff */
[----:B------:R-:W-:-:S02]  /*144f0*/  @P2 PRMT R7, R7, 0x8880, RZ ;  /* 0x0000888007072816 */ /* 0x000fc400000000ff */
[----:B------:R-:W-:Y:S01]  /*14500*/  ISETP.NE.AND P3, PT, RZ, UR4, PT ;  /* 0x00000004ff007c0c */ /* 0x000fe2000bf65270 */
[----:B------:R-:W-:Y:S02]  /*14510*/  @P2 IMAD.MOV R9, RZ, RZ, -R8 ;  /* 0x000000ffff092224 */ /* 0x000fe400078e0a08 */
[----:B------:R-:W-:-:S05]  /*14520*/  @P2 IMAD.MOV R7, RZ, RZ, -R7 ;  /* 0x000000ffff072224 */ /* 0x000fca00078e0a07 */
        /* <DEDUP_REMOVED lines=27> */
.L_x_6574:
        /* <DEDUP_REMOVED lines=24> */
.L_x_6575:
[----:B------:R-:W-:Y:S01]  /*14860*/  ULDC.64 UR4, c[0x0][0x5e8] ;  /* 0x00017a0000047ab9 */ /* 0x000fe20000000a00 */
[----:B------:R-:W-:Y:S02]  /*14870*/  LOP3.LUT P0, RZ, R18, 0xff, RZ, 0xc0, !PT ;  /* 0x000000ff12ff7812 */ /* 0x000fe4000780c0ff */
[----:B------:R-:W-:Y:S02]  /*14880*/  IADD3 R2, P1, R19, UR4, RZ ;  /* 0x0000000413027c10 */ /* 0x000fe4000ff3e0ff */
[----:B------:R-:W-:-:S03]  /*14890*/  SEL R5, RZ, 0x1, !P0 ;  /* 0x00000001ff057807 */ /* 0x000fc60004000000 */
[----:B0-----:R-:W-:-:S05]  /*148a0*/  IMAD.X R3, RZ, RZ, UR5, P1 ;  /* 0x00000005ff037e24 */ /* 0x001fca00088e06ff */
[----:B------:R-:W-:Y:S01]  /*148b0*/  STG.E.U8 desc[UR58][R2.64], R5 ;  /* 0x0000000502007986 */ /* 0x000fe2000c10113a */
[----:B------:R-:W-:Y:S05]  /*148c0*/  EXIT ;  /* 0x000000000000794d */ /* 0x000fea0003800000 */
.L_x_6573:
[----:B------:R-:W-:Y:S02]  /*148d0*/  LOP3.LUT P0, RZ, R25, 0xff, RZ, 0xc0, !PT ;  /* 0x000000ff19ff7812 */ /* 0x000fe4000780c0ff */
[----:B------:R-:W-:Y:S02]  /*148e0*/  LOP3.LUT P1, RZ, R18, 0xff, RZ, 0xc0, !PT ;  /* 0x000000ff12ff7812 */ /* 0x000fe4000782c0ff */
[----:B------:R-:W-:Y:S02]  /*148f0*/  SEL R7, RZ, 0x1, !P0 ;  /* 0x00000001ff077807 */ /* 0x000fe40004000000 */
[----:B------:R-:W-:-:S03]  /*14900*/  SEL R9, RZ, 0x1, !P1 ;  /* 0x00000001ff097807 */ /* 0x000fc60004800000 */
[----:B------:R-:W-:Y:S04]  /*14910*/  STG.E.U8 desc[UR58][R4.64], R7 ;  /* 0x0000000704007986 */ /* 0x000fe8000c10113a */
[----:B------:R-:W-:Y:S01]  /*14920*/  STG.E.U8 desc[UR58][R2.64], R9 ;  /* 0x0000000902007986 */ /* 0x000fe2000c10113a */
[----:B------:R-:W-:Y:S05]  /*14930*/  EXIT ;  /* 0x000000000000794d */ /* 0x000fea0003800000 */
.L_x_6576:
        /* <DEDUP_REMOVED lines=12> */
.L_x_9867:


//--------------------- .text._ZN2at6native13reduce_kernelILi128ELi4ENS0_8ReduceOpIbNS0_14func_wrapper_tIbZNS0_11sum_functorIbbbEclERNS_14TensorIteratorEEUlbbE_EEjbLi4ELi4EEEEEvT1_ --------------------------
	.section	.text._ZN2at6native13reduce_kernelILi128ELi4ENS0_8ReduceOpIbNS0_14func_wrapper_tIbZNS0_11sum_functorIbbbEclERNS_14TensorIteratorEEUlbbE_EEjbLi4ELi4EEEEEvT1_,"ax",@progbits
	.align	128
        .global         _ZN2at6native13reduce_kernelILi128ELi4ENS0_8ReduceOpIbNS0_14func_wrapper_tIbZNS0_11sum_functorIbbbEclERNS_14TensorIteratorEEUlbbE_EEjbLi4ELi4EEEEEvT1_
        .type           _ZN2at6native13reduce_kernelILi128ELi4ENS0_8ReduceOpIbNS0_14func_wrapper_tIbZNS0_11sum_functorIbbbEclERNS_14TensorIteratorEEUlbbE_EEjbLi4ELi4EEEEEvT1_,@function
        .size           _ZN2at6native13reduce_kernelILi128ELi4ENS0_8ReduceOpIbNS0_14func_wrapper_tIbZNS0_11sum_functorIbbbEclERNS_14TensorIteratorEEUlbbE_EEjbLi4ELi4EEEEEvT1_,(.L_x_9868 - _ZN2at6native13reduce_kernelILi128ELi4ENS0_8ReduceOpIbNS0_14func_wrapper_tIbZNS0_11sum_functorIbbbEclERNS_14TensorIteratorEEUlbbE_EEjbLi4ELi4EEEEEvT1_)
        .other          _ZN2at6native13reduce_kernelILi128ELi4ENS0_8ReduceOpIbNS0_14func_wrapper_tIbZNS0_11sum_functorIbbbEclERNS_14TensorIteratorEEUlbbE_EEjbLi4ELi4EEEEEvT1_,@"STO_CUDA_ENTRY STV_DEFAULT"
_ZN2at6native13reduce_kernelILi128ELi4ENS0_8ReduceOpIbNS0_14func_wrapper_tIbZNS0_11sum_functorIbbbEclERNS_14TensorIteratorEEUlbbE_EEjbLi4ELi4EEEEEvT1_:
.text._ZN2at6native13reduce_kernelILi128ELi4ENS0_8ReduceOpIbNS0_14func_wrapper_tIbZNS0_11sum_functorIbbbEclERNS_14TensorIteratorEEUlbbE_EEjbLi4ELi4EEEEEvT1_:
        /* <DEDUP_REMOVED lines=293> */
.L_x_6577:
        /* <DEDUP_REMOVED lines=29> */
.L_x_6581:
        /* <DEDUP_REMOVED lines=27> */
.L_x_6587:
[----:B------:R-:W-:Y:S05]  /*15d0*/  BSYNC B2 ;  /* 0x0000000000027941 */ /* 0x000fea0003800000 */
.L_x_6586:
        /* <DEDUP_REMOVED lines=15> */
.L_x_6585:
[----:B------:R-:W-:Y:S05]  /*16d0*/  BSYNC B1 ;  /* 0x0000000000017941 */ /* 0x000fea0003800000 */
.L_x_6584:
[----:B------:R-:W0:Y:S01]  /*16e0*/  LDC R4, c[0x0][0x218] ;  /* 0x00008600ff047b82 */ /* 0x000e220000000800 */
[----:B------:R-:W-:Y:S01]  /*16f0*/  IADD3 R16, P0, P1, R25, R6, R16 ;  /* 0x0000000619107210 */ /* 0x000fe2000791e010 */
[----:B------:R-:W-:-:S03]  /*1700*/  ULDC UR4, c[0x0][0x5e4] ;  /* 0x0001790000047ab9 */ /* 0x000fc60000000800 */
[----:B------:R-:W-:Y:S02]  /*1710*/  IADD3 R16, P2, R16, 0x4, RZ ;  /* 0x0000000410107810 */ /* 0x000fe40007f5e0ff */
[----:B------:R-:W-:-:S05]  /*1720*/  IADD3.X R19, RZ, UR4, R19, P0, P1 ;  /* 0x00000004ff137c10 */ /* 0x000fca00087e2413 */
[----:B------:R-:W-:Y:S01]  /*1730*/  IMAD.X R19, RZ, RZ, R19, P2 ;  /* 0x000000ffff137224 */ /* 0x000fe200010e0613 */
[----:B0-----:R-:W-:-:S07]  /*1740*/  IADD3 R3, R7, -0x4, R4 ;  /* 0xfffffffc07037810 */ /* 0x001fce0007ffe004 */
.L_x_6583:
[----:B------:R-:W-:Y:S05]  /*1750*/  BSYNC B0 ;  /* 0x0000000000007941 */ /* 0x000fea0003800000 */
.L_x_6582:
        /* <DEDUP_REMOVED lines=15> */
.L_x_6590:
[----:B------:R-:W-:Y:S01]  /*1850*/  IMAD.MOV.U32 R6, RZ, RZ, R16 ;  /* 0x000000ffff067224 */ /* 0x000fe200078e0010 */
[----:B------:R-:W-:Y:S01]  /*1860*/  ULDC UR4, c[0x0][0x220] ;  /* 0x0000880000047ab9 */ /* 0x000fe20000000800 */
[----:B------:R-:W-:Y:S02]  /*1870*/  IMAD.MOV.U32 R7, RZ, RZ, R19 ;  /* 0x000000ffff077224 */ /* 0x000fe400078e0013 */
[----:B------:R-:W-:-:S06]  /*1880*/  IMAD.WIDE.U32 R6, R9, 0x4, R6 ;  /* 0x0000000409067825 */ /* 0x000fcc00078e0006 */
        /* <DEDUP_REMOVED lines=8> */
[----:B0-----:R-:W-:Y:S02]  /*1910*/  PRMT R7, R0, 0x8880, RZ ;  /* 0x0000888000077816 */ /* 0x001fe400000000ff */
[----:B------:R-:W-:Y:S02]  /*1920*/  PRMT R15, R8, 0x8880, RZ ;  /* 0x00008880080f7816 */ /* 0x000fe400000000ff */
        /* <DEDUP_REMOVED lines=23> */
.L_x_6589:
[----:B------:R-:W-:Y:S05]  /*1aa0*/  BSYNC B0 ;  /* 0x0000000000007941 */ /* 0x000fea0003800000 */
.L_x_6588:
        /* <DEDUP_REMOVED lines=8> */
.L_x_6592:
[----:B------:R-:W-:Y:S05]  /*1b30*/  BSYNC B0 ;  /* 0x0000000000007941 */ /* 0x000fea0003800000 */
.L_x_6591:
        /* <DEDUP_REMOVED lines=17> */
.L_x_6594:
[----:B------:R-:W-:Y:S05]  /*1c50*/  BSYNC B0 ;  /* 0x0000000000007941 */ /* 0x000fea0003800000 */
.L_x_6593:
        /* <DEDUP_REMOVED lines=9> */
[----:B------:R-:W-:Y:S01]  /*1cf0*/  PRMT R25, RZ, 0x7610, R25 ;  /* 0x00007610ff197816 */ /* 0x000fe20000000019 */
[----:B------:R-:W-:Y:S01]  /*1d00*/  IMAD.MOV.U32 R0, RZ, RZ, R10 ;  /* 0x000000ffff007224 */ /* 0x000fe200078e000a */
[----:B------:R-:W-:Y:S02]  /*1d10*/  PRMT R19, RZ, 0x7610, R19 ;  /* 0x00007610ff137816 */ /* 0x000fe40000000013 */
[----:B------:R-:W-:Y:S01]  /*1d20*/  ISETP.NE.AND P0, PT, R4, R3, PT ;  /* 0x000000030400720c */ /* 0x000fe20003f05270 */
[----:B------:R-:W-:Y:S01]  /*1d30*/  IMAD.MOV R5, RZ, RZ, -R0 ;  /* 0x000000ffff057224 */ /* 0x000fe200078e0a00 */
[----:B------:R-:W-:Y:S02]  /*1d40*/  PRMT R3, R8, 0x8880, RZ ;  /* 0x0000888008037816 */ /* 0x000fe400000000ff */
[----:B------:R-:W-:-:S02]  /*1d50*/  SEL R0, RZ, 0x1, !P0 ;  /* 0x00000001ff007807 */ /* 0x000fc40004000000 */
[----:B------:R-:W-:Y:S01]  /*1d60*/  PRMT R16, RZ, 0x7610, R16 ;  /* 0x00007610ff107816 */ /* 0x000fe20000000010 */
[----:B------:R-:W-:Y:S01]  /*1d70*/  IMAD.MOV R3, RZ, RZ, -R3 ;  /* 0x000000ffff037224 */ /* 0x000fe200078e0a03 */
[----:B------:R-:W-:-:S04]  /*1d80*/  ISETP.NE.AND P0, PT, R0, R5, PT ;  /* 0x000000050000720c */ /* 0x000fc80003f05270 */
[----:B------:R-:W-:-:S04]  /*1d90*/  SEL R0, RZ, 0x1, !P0 ;  /* 0x00000001ff007807 */ /* 0x000fc80004000000 */
[----:B------:R-:W-:-:S04]  /*1da0*/  ISETP.NE.AND P0, PT, R0, R3, PT ;  /* 0x000000030000720c */ /* 0x000fc80003f05270 */
[----:B------:R-:W-:Y:S01]  /*1db0*/  SEL R26, RZ, 0x1, !P0 ;  /* 0x00000001ff1a7807 */ /* 0x000fe20004000000 */
[----:B------:R-:W-:Y:S08]  /*1dc0*/  BRA `(.L_x_6579) ;  /* 0x000000e400687947 */ /* 0x000ff00003800000 */
.L_x_6580:
        /* <DEDUP_REMOVED lines=38> */
[C---:B------:R-:W-:Y:S02]  /*2030*/  PRMT R10, R5.reuse, 0x7610, R10 ;  /* 0x00007610050a7816 */ /* 0x040fe4000000000a */
[----:B------:R-:W-:Y:S02]  /*2040*/  @P0 LOP3.LUT R28, R28, 0x400, RZ, 0xfc, !PT ;  /* 0x000004001c1c0812 */ /* 0x000fe400078efcff */
        /* <DEDUP_REMOVED lines=9> */
[----:B------:R-:W-:-:S07]  /*20e0*/  PRMT R25, R5, 0x7610, R25 ;  /* 0x0000761005197816 */ /* 0x000fce0000000019 */
.L_x_6604:
        /* <DEDUP_REMOVED lines=286> */
.L_x_6600:
[----:B------:R-:W-:Y:S01]  /*32d0*/  LOP3.LUT R31, R0, 0xfffffffc, RZ, 0xc0, !PT ;  /* 0xfffffffc001f7812 */ /* 0x000fe200078ec0ff */
[----:B------:R-:W-:-:S03]  /*32e0*/  ULDC UR36, c[0x0][0x220] ;  /* 0x0000880000247ab9 */ /* 0x000fc60000000800 */
[----:B------:R-:W-:-:S05]  /*32f0*/  IADD3 R30, P0, R31, R16, RZ ;  /* 0x000000101f1e7210 */ /* 0x000fca0007f1e0ff */
[----:B------:R-:W-:-:S05]  /*3300*/  IMAD.X R31, RZ, RZ, R19, P0 ;  /* 0x000000ffff1f7224 */ /* 0x000fca00000e0613 */
[----:B------:R-:W2:Y:S01]  /*3310*/  LDG.E R30, desc[UR58][R30.64] ;  /* 0x0000003a1e1e7981 */ /* 0x000ea2000c1e1900 */
[----:B------:R-:W-:-:S04]  /*3320*/  IMAD.U32 R3, RZ, RZ, UR36 ;  /* 0x00000024ff037e24 */ /* 0x000fc8000f8e00ff */
[----:B------:R-:W-:Y:S01]  /*3330*/  IMAD.IADD R40, R4, 0x1, R3 ;  /* 0x0000000104287824 */ /* 0x000fe200078e0203 */
[C---:B--2---:R-:W-:Y:S02]  /*3340*/  PRMT R32, R30.reuse, 0x7770, RZ ;  /* 0x000077701e207816 */ /* 0x044fe400000000ff */
[C---:B------:R-:W-:Y:S02]  /*3350*/  PRMT R29, R30.reuse, 0x7771, RZ ;  /* 0x000077711e1d7816 */ /* 0x040fe400000000ff */
[C---:B------:R-:W-:Y:S02]  /*3360*/  PRMT R4, R30.reuse, 0x7772, RZ ;  /* 0x000077721e047816 */ /* 0x040fe400000000ff */
        /* <DEDUP_REMOVED lines=235> */
.L_x_6601:
        /* <DEDUP_REMOVED lines=245> */
.L_x_6602:
[----:B------:R-:W-:-:S04]  /*5170*/  LOP3.LUT R31, R41, 0xfffffffc, RZ, 0xc0, !PT ;  /* 0xfffffffc291f7812 */ /* 0x000fc800078ec0ff */
[----:B------:R-:W-:-:S04]  /*5180*/  IADD3 R30, P0, R31, R16, RZ ;  /* 0x000000101f1e7210 */ /* 0x000fc80007f1e0ff */
[----:B------:R-:W-:-:S05]  /*5190*/  IADD3.X R31, RZ, R19, RZ, P0, !PT ;  /* 0x00000013ff1f7210 */ /* 0x000fca00007fe4ff */
[----:B------:R-:W2:Y:S01]  /*51a0*/  LDG.E R30, desc[UR58][R30.64] ;  /* 0x0000003a1e1e7981 */ /* 0x000ea2000c1e1900 */
        /* <DEDUP_REMOVED lines=233> */
[----:B------:R-:W-:Y:S01]  /*6040*/  ULDC UR4, c[0x0][0x380] ;  /* 0x0000e00000047ab9 */ /* 0x000fe20000000800 */
[----:B------:R-:W-:-:S05]  /*6050*/  IMAD.HI.U32 R30, R43, UR7, R30 ;  /* 0x000000072b1e7c27 */ /* 0x000fca000f8e001e */
[----:B------:R-:W-:Y:S01]  /*6060*/  SHF.R.U32.HI R30, RZ, UR4, R30 ;  /* 0x00000004ff1e7c19 */ /* 0x000fe2000801161e */
[----:B------:R-:W-:-:S04]  /*6070*/  ULDC UR4, c[0x0][0x3e4] ;  /* 0x0000f90000047ab9 */ /* 0x000fc80000000800 */
[----:B------:R-:W-:-:S04]  /*6080*/  IMAD.MOV R30, RZ, RZ, -R30 ;  /* 0x000000ffff1e7224 */ /* 0x000fc800078e0a1e */
[----:B------:R-:W-:-:S04]  /*6090*/  IMAD R30, R30, UR6, R43 ;  /* 0x000000061e1e7c24 */ /* 0x000fc8000f8e022b */
[----:B------:R-:W-:-:S07]  /*60a0*/  IMAD R37, R30, UR4, R37 ;  /* 0x000000041e257c24 */ /* 0x000fce000f8e0225 */
.L_x_6603:
        /* <DEDUP_REMOVED lines=8> */
[----:B------:R-:W-:Y:S02]  /*6130*/  ISETP.NE.AND P2, PT, R30, R25, PT ;  /* 0x000000191e00720c */ /* 0x000fe40003f45270 */
[----:B------:R-:W-:Y:S02]  /*6140*/  LOP3.LUT R30, R20, 0xffff, RZ, 0xc0, !PT ;  /* 0x0000ffff141e7812 */ /* 0x000fe400078ec0ff */
[----:B------:R-:W-:Y:S02]  /*6150*/  IADD3 R20, P3, R21, R16, RZ ;  /* 0x0000001015147210 */ /* 0x000fe40007f7e0ff */
[----:B------:R-:W-:Y:S02]  /*6160*/  ISETP.NE.AND P5, PT, R4, RZ, PT ;  /* 0x000000ff0400720c */ /* 0x000fe40003fa5270 */
[----:B------:R-:W-:Y:S01]  /*6170*/  LOP3.LUT R28, R28, 0xfffffffd, RZ, 0xc0, !PT ;  /* 0xfffffffd1c1c7812 */ /* 0x000fe200078ec0ff */
[----:B------:R-:W-:Y:S01]  /*6180*/  IMAD.X R21, RZ, RZ, R19, P3 ;  /* 0x000000ffff157224 */ /* 0x000fe200018e0613 */
[----:B------:R-:W-:-:S02]  /*6190*/  ISETP.NE.AND P1, PT, R29, RZ, PT ;  /* 0x000000ff1d00720c */ /* 0x000fc40003f25270 */
[----:B------:R-:W-:Y:S02]  /*61a0*/  LOP3.LUT R24, R24, 0xffff, RZ, 0xc0, !PT ;  /* 0x0000ffff18187812 */ /* 0x000fe400078ec0ff */
[----:B------:R1:W2:Y:S01]  /*61b0*/  LDG.E R20, desc[UR58][R20.64] ;  /* 0x0000003a14147981 */ /* 0x0002a2000c1e1900 */
[----:B------:R-:W-:Y:S02]  /*61c0*/  LOP3.LUT R28, R28, 0xfffffffe, RZ, 0xc0, !PT ;  /* 0xfffffffe1c1c7812 */ /* 0x000fe400078ec0ff */
[----:B------:R-:W-:Y:S02]  /*61d0*/  PRMT R29, R0, 0x8880, RZ ;  /* 0x00008880001d7816 */ /* 0x000fe400000000ff */
[----:B------:R-:W-:Y:S02]  /*61e0*/  PRMT R25, R24, 0x8880, RZ ;  /* 0x0000888018197816 */ /* 0x000fe400000000ff */
[----:B------:R-:W-:Y:S02]  /*61f0*/  SEL R0, RZ, 0xffffffff, !P1 ;  /* 0xffffffffff007807 */ /* 0x000fe40004800000 */
[----:B------:R-:W-:-:S02]  /*6200*/  @P5 LOP3.LUT R28, R28, 0x1, RZ, 0xfc, !PT ;  /* 0x000000011c1c5812 */ /* 0x000fc400078efcff */
[----:B------:R-:W-:Y:S02]  /*6210*/  ISETP.NE.AND P3, PT, R25, R0, PT ;  /* 0x000000001900720c */ /* 0x000fe40003f65270 */
[----:B------:R-:W-:Y:S02]  /*6220*/  @P4 LOP3.LUT R28, R28, 0x2, RZ, 0xfc, !PT ;  /* 0x000000021c1c4812 */ /* 0x000fe400078efcff */
[----:B------:R-:W-:Y:S02]  /*6230*/  SEL R0, RZ, 0xffffffff, !P4 ;  /* 0xffffffffff007807 */ /* 0x000fe40006000000 */
[----:B------:R-:W-:Y:S02]  /*6240*/  SEL R4, RZ, 0xffffffff, !P5 ;  /* 0xffffffffff047807 */ /* 0x000fe40006800000 */
[----:B------:R-:W-:Y:S02]  /*6250*/  PRMT R30, R30, 0x8880, RZ ;  /* 0x000088801e1e7816 */ /* 0x000fe400000000ff */
[----:B------:R-:W-:-:S02]  /*6260*/  ISETP.NE.AND P4, PT, R36, RZ, PT ;  /* 0x000000ff2400720c */ /* 0x000fc40003f85270 */
[----:B------:R-:W-:Y:S02]  /*6270*/  SEL R25, RZ, 0x1, !P2 ;  /* 0x00000001ff197807 */ /* 0x000fe40005000000 */
[----:B------:R-:W-:Y:S01]  /*6280*/  ISETP.NE.AND P2, PT, R29, R4, PT ;  /* 0x000000041d00720c */ /* 0x000fe20003f45270 */
[----:B------:R-:W-:Y:S01]  /*6290*/  IMAD.MOV.U32 R29, RZ, RZ, R30 ;  /* 0x000000ffff1d7224 */ /* 0x000fe200078e001e */
[----:B------:R-:W-:Y:S02]  /*62a0*/  LOP3.LUT R18, R18, 0xffff, RZ, 0xc0, !PT ;  /* 0x0000ffff12127812 */ /* 0x000fe400078ec0ff */
[----:B------:R-:W-:Y:S02]  /*62b0*/  SEL R24, RZ, 0x1, !P3 ;  /* 0x00000001ff187807 */ /* 0x000fe40005800000 */
[----:B------:R-:W-:Y:S02]  /*62c0*/  PRMT R31, R18, 0x8880, RZ ;  /* 0x00008880121f7816 */ /* 0x000fe400000000ff */
[----:B------:R-:W-:-:S02]  /*62d0*/  ISETP.NE.AND P3, PT, R35, RZ, PT ;  /* 0x000000ff2300720c */ /* 0x000fc40003f65270 */
[----:B------:R-:W-:Y:S02]  /*62e0*/  SEL R18, RZ, 0x1, !P2 ;  /* 0x00000001ff127807 */ /* 0x000fe40005000000 */
[----:B------:R-:W-:Y:S02]  /*62f0*/  LOP3.LUT R28, R28, 0xfffffffb, RZ, 0xc0, !PT ;  /* 0xfffffffb1c1c7812 */ /* 0x000fe400078ec0ff */
[----:B------:R-:W-:Y:S02]  /*6300*/  ISETP.NE.AND P2, PT, R29, R0, PT ;  /* 0x000000001d00720c */ /* 0x000fe40003f45270 */
[----:B------:R-:W-:Y:S02]  /*6310*/  SEL R0, RZ, 0xffffffff, !P4 ;  /* 0xffffffffff007807 */ /* 0x000fe40006000000 */
[----:B------:R-:W-:Y:S02]  /*6320*/  @P4 LOP3.LUT R28, R28, 0x4, RZ, 0xfc, !PT ;  /* 0x000000041c1c4812 */ /* 0x000fe400078efcff */
[----:B------:R-:W-:-:S02]  /*6330*/  SEL R29, RZ, 0x1, !P2 ;  /* 0x00000001ff1d7807 */ /* 0x000fc40005000000 */
[----:B------:R-:W-:Y:S02]  /*6340*/  ISETP.NE.AND P2, PT, R31, R0, PT ;  /* 0x000000001f00720c */ /* 0x000fe40003f45270 */
[----:B------:R-:W-:Y:S02]  /*6350*/  LOP3.LUT R0, R15, 0xffff, RZ, 0xc0, !PT ;  /* 0x0000ffff0f007812 */ /* 0x000fe400078ec0ff */
[----:B------:R-:W-:Y:S02]  /*6360*/  LOP3.LUT R28, R28, 0xfffffff7, RZ, 0xc0, !PT ;  /* 0xfffffff71c1c7812 */ /* 0x000fe400078ec0ff */
[----:B------:R-:W-:Y:S02]  /*6370*/  PRMT R31, R0, 0x8880, RZ ;  /* 0x00008880001f7816 */ /* 0x000fe400000000ff */
[----:B------:R-:W-:Y:S02]  /*6380*/  @P3 LOP3.LUT R28, R28, 0x8, RZ, 0xfc, !PT ;  /* 0x000000081c1c3812 */ /* 0x000fe400078efcff */
[----:B------:R-:W-:-:S02]  /*6390*/  SEL R0, RZ, 0xffffffff, !P3 ;  /* 0xffffffffff007807 */ /* 0x000fc40005800000 */
[----:B------:R-:W-:Y:S02]  /*63a0*/  ISETP.NE.AND P3, PT, R34, RZ, PT ;  /* 0x000000ff2200720c */ /* 0x000fe40003f65270 */
[----:B------:R-:W-:Y:S02]  /*63b0*/  LOP3.LUT R28, R28, 0xfffffdff, RZ, 0xc0, !PT ;  /* 0xfffffdff1c1c7812 */ /* 0x000fe400078ec0ff */
[----:B------:R-:W-:Y:S02]  /*63c0*/  SEL R15, RZ, 0x1, !P2 ;  /* 0x00000001ff0f7807 */ /* 0x000fe40005000000 */
[----:B------:R-:W-:Y:S02]  /*63d0*/  ISETP.NE.AND P2, PT, R31, R0, PT ;  /* 0x000000001f00720c */ /* 0x000fe40003f45270 */
[----:B------:R-:W-:Y:S02]  /*63e0*/  SEL R0, RZ, 0xffffffff, !P3 ;  /* 0xffffffffff007807 */ /* 0x000fe40005800000 */
[----:B------:R-:W-:-:S02]  /*63f0*/  LOP3.LUT R14, R14, 0xffff, RZ, 0xc0, !PT ;  /* 0x0000ffff0e0e7812 */ /* 0x000fc400078ec0ff */
[----:B------:R-:W-:Y:S02]  /*6400*/  SEL R30, RZ, 0x1, !P2 ;  /* 0x00000001ff1e7807 */ /* 0x000fe40005000000 */
[----:B------:R-:W-:Y:S02]  /*6410*/  @P3 LOP3.LUT R28, R28, 0x200, RZ, 0xfc, !PT ;  /* 0x000002001c1c3812 */ /* 0x000fe400078efcff */
[----:B------:R-:W-:Y:S02]  /*6420*/  ISETP.NE.AND P3, PT, R33, RZ, PT ;  /* 0x000000ff2100720c */ /* 0x000fe40003f65270 */
[----:B------:R-:W-:Y:S02]  /*6430*/  PRMT R31, R14, 0x8880, RZ ;  /* 0x000088800e1f7816 */ /* 0x000fe400000000ff */
[----:B------:R-:W-:Y:S02]  /*6440*/  LOP3.LUT R28, R28, 0xfffffeff, RZ, 0xc0, !PT ;  /* 0xfffffeff1c1c7812 */ /* 0x000fe400078ec0ff */
[----:B------:R-:W-:-:S02]  /*6450*/  ISETP.NE.AND P2, PT, R31, R0, PT ;  /* 0x000000001f00720c */ /* 0x000fc40003f45270 */
[----:B------:R-:W-:Y:S02]  /*6460*/  SEL R0, RZ, 0xffffffff, !P3 ;  /* 0xffffffffff007807 */ /* 0x000fe40005800000 */
[----:B------:R-:W-:Y:S02]  /*6470*/  LOP3.LUT R13, R13, 0xffff, RZ, 0xc0, !PT ;  /* 0x0000ffff0d0d7812 */ /* 0x000fe400078ec0ff */
[----:B------:R-:W-:Y:S02]  /*6480*/  SEL R14, RZ, 0x1, !P2 ;  /* 0x00000001ff0e7807 */ /* 0x000fe40005000000 */
[----:B------:R-:W-:Y:S02]  /*6490*/  @P3 LOP3.LUT R28, R28, 0x100, RZ, 0xfc, !PT ;  /* 0x000001001c1c3812 */ /* 0x000fe400078efcff */
[----:B------:R-:W-:Y:S02]  /*64a0*/  ISETP.NE.AND P3, PT, R39, RZ, PT ;  /* 0x000000ff2700720c */ /* 0x000fe40003f65270 */
[----:B------:R-:W-:-:S02]  /*64b0*/  PRMT R13, R13, 0x8880, RZ ;  /* 0x000088800d0d7816 */ /* 0x000fc400000000ff */
[----:B------:R-:W-:Y:S02]  /*64c0*/  LOP3.LUT R28, R28, 0xffffff7f, RZ, 0xc0, !PT ;  /* 0xffffff7f1c1c7812 */ /* 0x000fe400078ec0ff */
[----:B------:R-:W-:Y:S02]  /*64d0*/  ISETP.NE.AND P2, PT, R13, R0, PT ;  /* 0x000000000d00720c */ /* 0x000fe40003f45270 */
[----:B------:R-:W-:Y:S02]  /*64e0*/  SEL R0, RZ, 0xffffffff, !P3 ;  /* 0xffffffffff007807 */ /* 0x000fe40005800000 */
[----:B------:R-:W-:Y:S02]  /*64f0*/  LOP3.LUT R12, R12, 0xffff, RZ, 0xc0, !PT ;  /* 0x0000ffff0c0c7812 */ /* 0x000fe400078ec0ff */
[----:B------:R-:W-:Y:S02]  /*6500*/  SEL R13, RZ, 0x1, !P2 ;  /* 0x00000001ff0d7807 */ /* 0x000fe40005000000 */
[----:B------:R-:W-:-:S02]  /*6510*/  @P3 LOP3.LUT R28, R28, 0x80, RZ, 0xfc, !PT ;  /* 0x000000801c1c3812 */ /* 0x000fc400078efcff */
[----:B------:R-:W-:Y:S02]  /*6520*/  ISETP.NE.AND P3, PT, R40, RZ, PT ;  /* 0x000000ff2800720c */ /* 0x000fe40003f65270 */
[----:B------:R-:W-:Y:S02]  /*6530*/  PRMT R31, R12, 0x8880, RZ ;  /* 0x000088800c1f7816 */ /* 0x000fe400000000ff */
[----:B------:R-:W-:Y:S02]  /*6540*/  LOP3.LUT R28, R28, 0xffffffbf, RZ, 0xc0, !PT ;  /* 0xffffffbf1c1c7812 */ /* 0x000fe400078ec0ff */
[----:B------:R-:W-:Y:S02]  /*6550*/  ISETP.NE.AND P2, PT, R31, R0, PT ;  /* 0x000000001f00720c */ /* 0x000fe40003f45270 */
[----:B------:R-:W-:Y:S02]  /*6560*/  SEL R0, RZ, 0xffffffff, !P3 ;  /* 0xffffffffff007807 */ /* 0x000fe40005800000 */
[----:B------:R-:W-:-:S02]  /*6570*/  LOP3.LUT R11, R11, 0xffff, RZ, 0xc0, !PT ;  /* 0x0000ffff0b0b7812 */ /* 0x000fc400078ec0ff */
[----:B------:R-:W-:Y:S02]  /*6580*/  LOP3.LUT R10, R10, 0xffff, RZ, 0xc0, !PT ;  /* 0x0000ffff0a0a7812 */ /* 0x000fe400078ec0ff */
[----:B------:R-:W-:Y:S02]  /*6590*/  @P3 LOP3.LUT R28, R28, 0x40, RZ, 0xfc, !PT ;  /* 0x000000401c1c3812 */ /* 0x000fe400078efcff */
[----:B------:R-:W-:Y:S02]  /*65a0*/  ISETP.NE.AND P3, PT, R41, RZ, PT ;  /* 0x000000ff2900720c */ /* 0x000fe40003f65270 */
[----:B------:R-:W-:Y:S02]  /*65b0*/  PRMT R11, R11, 0x8880, RZ ;  /* 0x000088800b0b7816 */ /* 0x000fe400000000ff */
[----:B------:R-:W-:Y:S02]  /*65c0*/  LOP3.LUT R28, R28, 0xffffffdf, RZ, 0xc0, !PT ;  /* 0xffffffdf1c1c7812 */ /* 0x000fe400078ec0ff */
[----:B------:R-:W-:-:S02]  /*65d0*/  SEL R12, RZ, 0x1, !P2 ;  /* 0x00000001ff0c7807 */ /* 0x000fc40005000000 */
[----:B------:R-:W-:Y:S02]  /*65e0*/  ISETP.NE.AND P2, PT, R11, R0, PT ;  /* 0x000000000b00720c */ /* 0x000fe40003f45270 */
[----:B------:R-:W-:Y:S02]  /*65f0*/  PRMT R31, R10, 0x8880, RZ ;  /* 0x000088800a1f7816 */ /* 0x000fe400000000ff */
[----:B------:R-:W-:Y:S02]  /*6600*/  SEL R0, RZ, 0xffffffff, !P3 ;  /* 0xffffffffff007807 */ /* 0x000fe40005800000 */
[----:B------:R-:W-:Y:S02]  /*6610*/  @P3 LOP3.LUT R28, R28, 0x20, RZ, 0xfc, !PT ;  /* 0x000000201c1c3812 */ /* 0x000fe400078efcff */
[----:B------:R-:W-:Y:S02]  /*6620*/  LOP3.LUT R9, R9, 0xffff, RZ, 0xc0, !PT ;  /* 0x0000ffff09097812 */ /* 0x000fe400078ec0ff */
[----:B------:R-:W-:-:S02]  /*6630*/  ISETP.NE.AND P3, PT, R42, RZ, PT ;  /* 0x000000ff2a00720c */ /* 0x000fc40003f65270 */
[----:B------:R-:W-:Y:S02]  /*6640*/  SEL R11, RZ, 0x1, !P2 ;  /* 0x00000001ff0b7807 */ /* 0x000fe40005000000 */
[----:B------:R-:W-:Y:S02]  /*6650*/  ISETP.NE.AND P2, PT, R31, R0, PT ;  /* 0x000000001f00720c */ /* 0x000fe40003f45270 */
[----:B------:R-:W-:Y:S02]  /*6660*/  PRMT R9, R9, 0x8880, RZ ;  /* 0x0000888009097816 */ /* 0x000fe400000000ff */
[----:B------:R-:W-:Y:S02]  /*6670*/  SEL R0, RZ, 0xffffffff, !P3 ;  /* 0xffffffffff007807 */ /* 0x000fe40005800000 */
[----:B------:R-:W-:Y:S02]  /*6680*/  SEL R10, RZ, 0x1, !P2 ;  /* 0x00000001ff0a7807 */ /* 0x000fe40005000000 */
[----:B------:R-:W-:-:S02]  /*6690*/  ISETP.NE.AND P2, PT, R9, R0, PT ;  /* 0x000000000900720c */ /* 0x000fc40003f45270 */
[----:B------:R-:W-:Y:S02]  /*66a0*/  LOP3.LUT R8, R8, 0xffff, RZ, 0xc0, !PT ;  /* 0x0000ffff08087812 */ /* 0x000fe400078ec0ff */
[----:B------:R-:W-:Y:S02]  /*66b0*/  SEL R9, RZ, 0x1, !P2 ;  /* 0x00000001ff097807 */ /* 0x000fe40005000000 */
[----:B------:R-:W-:Y:S02]  /*66c0*/  LOP3.LUT R28, R28, 0xffffffef, RZ, 0xc0, !PT ;  /* 0xffffffef1c1c7812 */ /* 0x000fe400078ec0ff */
[----:B------:R-:W-:Y:S02]  /*66d0*/  PRMT R31, R8, 0x8880, RZ ;  /* 0x00008880081f7816 */ /* 0x000fe400000000ff */
[----:B------:R-:W-:Y:S02]  /*66e0*/  @P3 LOP3.LUT R28, R28, 0x10, RZ, 0xfc, !PT ;  /* 0x000000101c1c3812 */ /* 0x000fe400078efcff */
[----:B------:R-:W-:-:S04]  /*66f0*/  LOP3.LUT R7, R7, 0xffff, RZ, 0xc0, !PT ;  /* 0x0000ffff07077812 */ /* 0x000fc800078ec0ff */
[----:B------:R-:W-:Y:S02]  /*6700*/  PRMT R7, R7, 0x8880, RZ ;  /* 0x0000888007077816 */ /* 0x000fe400000000ff */
[----:B------:R-:W-:-:S04]  /*6710*/  LOP3.LUT R6, R6, 0xffff, RZ, 0xc0, !PT ;  /* 0x0000ffff06067812 */ /* 0x000fc800078ec0ff */
[----:B-1----:R-:W-:Y:S02]  /*6720*/  PRMT R21, R6, 0x8880, RZ ;  /* 0x0000888006157816 */ /* 0x002fe400000000ff */
[----:B------:R-:W-:Y:S01]  /*6730*/  LOP3.LUT R5, R5, 0xffff, RZ, 0xc0, !PT ;  /* 0x0000ffff05057812 */ /* 0x000fe200078ec0ff */
[----:B------:R-:W-:-:S03]  /*6740*/  IMAD.IADD R4, R38, 0x1, R3 ;  /* 0x0000000126047824 */ /* 0x000fc600078e0203 */
[----:B------:R-:W-:Y:S02]  /*6750*/  PRMT R5, R5, 0x8880, RZ ;  /* 0x0000888005057816 */ /* 0x000fe400000000ff */
[----:B--2---:R-:W-:-:S04]  /*6760*/  PRMT R0, R20, 0x7770, RZ ;  /* 0x0000777014007816 */ /* 0x004fc800000000ff */
[----:B------:R-:W-:-:S04]  /*6770*/  ISETP.NE.AND P2, PT, R0, RZ, PT ;  /* 0x000000ff0000720c */ /* 0x000fc80003f45270 */
[----:B------:R-:W-:-:S04]  /*6780*/  SEL R0, RZ, 0xffffffff, !P2 ;  /* 0xffffffffff007807 */ /* 0x000fc80005000000 */
[----:B------:R-:W-:Y:S02]  /*6790*/  ISETP.NE.AND P3, PT, R31, R0, PT ;  /* 0x000000001f00720c */ /* 0x000fe40003f65270 */
[----:B------:R-:W-:Y:S02]  /*67a0*/  PRMT R0, R20, 0x7771, RZ ;  /* 0x0000777114007816 */ /* 0x000fe400000000ff */
[----:B------:R-:W-:Y:S02]  /*67b0*/  SEL R8, RZ, 0x1, !P3 ;  /* 0x00000001ff087807 */ /* 0x000fe40005800000 */
        /* <DEDUP_REMOVED lines=18> */
[----:B------:R-:W-:Y:S02]  /*68e0*/  PRMT R18, R15, 0x7610, R18 ;  /* 0x000076100f127816 */ /* 0x000fe40000000012 */
[----:B------:R-:W-:Y:S02]  /*68f0*/  PRMT R20, R29, 0x7610, R20 ;  /* 0x000076101d147816 */ /* 0x000fe40000000014 */
[----:B------:R-:W-:-:S05]  /*6900*/  PRMT R15, R30, 0x7610, R15 ;  /* 0x000076101e0f7816 */ /* 0x000fca000000000f */
[----:B------:R-:W-:Y:S05]  /*6910*/  @!P6 BRA `(.L_x_6604) ;  /* 0xffffffb400f4e947 */ /* 0x000fea000383ffff */
[----:B------:R-:W-:Y:S05]  /*6920*/  BSYNC B1 ;  /* 0x0000000000017941 */ /* 0x000fea0003800000 */
.L_x_6599:
[----:B------:R-:W-:Y:S02]  /*6930*/  P2R R30, PR, RZ, 0x4 ;  /* 0x00000004ff1e7803 */ /* 0x000fe40000000000 */
[C---:B------:R-:W-:Y:S02]  /*6940*/  LOP3.LUT P2, RZ, R28.reuse, 0x8, RZ, 0xc0, !PT ;  /* 0x000000081cff7812 */ /* 0x040fe4000784c0ff */
[----:B------:R-:W-:Y:S02]  /*6950*/  P2R R31, PR, RZ, 0x8 ;  /* 0x00000008ff1f7803 */ /* 0x000fe40000000000 */
[----:B------:R-:W-:Y:S02]  /*6960*/  P2R R29, PR, RZ, 0x4 ;  /* 0x00000004ff1d7803 */ /* 0x000fe40000000000 */
[----:B------:R-:W-:Y:S02]  /*6970*/  LOP3.LUT P2, RZ, R28, 0x4, RZ, 0xc0, !PT ;  /* 0x000000041cff7812 */ /* 0x000fe4000784c0ff */
[----:B------:R-:W-:-:S02]  /*6980*/  P2R R32, PR, RZ, 0x10 ;  /* 0x00000010ff207803 */ /* 0x000fc40000000000 */
[----:B------:R-:W-:Y:S02]  /*6990*/  P2R R27, PR, RZ, 0x4 ;  /* 0x00000004ff1b7803 */ /* 0x000fe40000000000 */
[C---:B------:R-:W-:Y:S02]  /*69a0*/  LOP3.LUT P2, RZ, R28.reuse, 0x2, RZ, 0xc0, !PT ;  /* 0x000000021cff7812 */ /* 0x040fe4000784c0ff */
[----:B------:R-:W-:Y:S02]  /*69b0*/  P2R R33, PR, RZ, 0x20 ;  /* 0x00000020ff217803 */ /* 0x000fe40000000000 */
[----:B0-----:R-:W-:Y:S02]  /*69c0*/  P2R R26, PR, RZ, 0x4 ;  /* 0x00000004ff1a7803 */ /* 0x001fe40000000000 */
[C---:B------:R-:W-:Y:S02]  /*69d0*/  LOP3.LUT P2, RZ, R28.reuse, 0x1, RZ, 0xc0, !PT ;  /* 0x000000011cff7812 */ /* 0x040fe4000784c0ff */
[----:B------:R-:W-:-:S02]  /*69e0*/  LOP3.LUT P3, RZ, R28, 0x200, RZ, 0xc0, !PT ;  /* 0x000002001cff7812 */ /* 0x000fc4000786c0ff */
[----:B------:R-:W-:Y:S02]  /*69f0*/  SEL R44, RZ, 0x1, !P2 ;  /* 0x00000001ff2c7807 */ /* 0x000fe40005000000 */
[----:B------:R-:W-:Y:S02]  /*6a00*/  ISETP.NE.AND P2, PT, R26, RZ, PT ;  /* 0x000000ff1a00720c */ /* 0x000fe40003f45270 */
[C---:B------:R-:W-:Y:S02]  /*6a10*/  LOP3.LUT P4, RZ, R28.reuse, 0x100, RZ, 0xc0, !PT ;  /* 0x000001001cff7812 */ /* 0x040fe4000788c0ff */
[----:B------:R-:W-:Y:S02]  /*6a20*/  SEL R43, RZ, 0x1, !P2 ;  /* 0x00000001ff2b7807 */ /* 0x000fe40005000000 */
[----:B------:R-:W-:Y:S02]  /*6a30*/  ISETP.NE.AND P2, PT, R27, RZ, PT ;  /* 0x000000ff1b00720c */ /* 0x000fe40003f45270 */
[----:B------:R-:W-:-:S02]  /*6a40*/  LOP3.LUT P5, RZ, R28, 0x80, RZ, 0xc0, !PT ;  /* 0x000000801cff7812 */ /* 0x000fc400078ac0ff */
[----:B------:R-:W-:Y:S02]  /*6a50*/  SEL R42, RZ, 0x1, !P2 ;  /* 0x00000001ff2a7807 */ /* 0x000fe40005000000 */
[----:B------:R-:W-:Y:S02]  /*6a60*/  ISETP.NE.AND P2, PT, R29, RZ, PT ;  /* 0x000000ff1d00720c */ /* 0x000fe40003f45270 */
[----:B------:R-:W-:Y:S02]  /*6a70*/  SEL R46, RZ, 0x1, !P0 ;  /* 0x00000001ff2e7807 */ /* 0x000fe40004000000 */
[----:B------:R-:W-:Y:S02]  /*6a80*/  SEL R45, RZ, 0x1, !P1 ;  /* 0x00000001ff2d7807 */ /* 0x000fe40004800000 */
[----:B------:R-:W-:Y:S02]  /*6a90*/  SEL R41, RZ, 0x1, !P2 ;  /* 0x00000001ff297807 */ /* 0x000fe40005000000 */
[----:B------:R-:W-:-:S02]  /*6aa0*/  SEL R40, RZ, 0x1, !P3 ;  /* 0x00000001ff287807 */ /* 0x000fc40005800000 */
[----:B------:R-:W-:Y:S02]  /*6ab0*/  SEL R39, RZ, 0x1, !P4 ;  /* 0x00000001ff277807 */ /* 0x000fe40006000000 */
[----:B------:R-:W-:Y:S02]  /*6ac0*/  SEL R38, RZ, 0x1, !P5 ;  /* 0x00000001ff267807 */ /* 0x000fe40006800000 */
[C---:B------:R-:W-:Y:S02]  /*6ad0*/  LOP3.LUT P6, RZ, R28.reuse, 0x10, RZ, 0xc0, !PT ;  /* 0x000000101cff7812 */ /* 0x040fe400078cc0ff */
[C---:B------:R-:W-:Y:S02]  /*6ae0*/  LOP3.LUT P0, RZ, R28.reuse, 0x20, RZ, 0xc0, !PT ;  /* 0x000000201cff7812 */ /* 0x040fe4000780c0ff */
[----:B------:R-:W-:Y:S02]  /*6af0*/  LOP3.LUT P1, RZ, R28, 0x40, RZ, 0xc0, !PT ;  /* 0x000000401cff7812 */ /* 0x000fe4000782c0ff */
[----:B------:R-:W-:-:S02]  /*6b00*/  ISETP.NE.AND P2, PT, R30, RZ, PT ;  /* 0x000000ff1e00720c */ /* 0x000fc40003f45270 */
[----:B------:R-:W-:Y:S02]  /*6b10*/  ISETP.NE.AND P3, PT, R31, RZ, PT ;  /* 0x000000ff1f00720c */ /* 0x000fe40003f65270 */
[----:B------:R-:W-:Y:S02]  /*6b20*/  ISETP.NE.AND P4, PT, R32, RZ, PT ;  /* 0x000000ff2000720c */ /* 0x000fe40003f85270 */
[----:B------:R-:W-:Y:S02]  /*6b30*/  ISETP.NE.AND P5, PT, R33, RZ, PT ;  /* 0x000000ff2100720c */ /* 0x000fe40003fa5270 */
[----:B------:R-:W-:Y:S02]  /*6b40*/  SEL R37, RZ, 0x1, !P1 ;  /* 0x00000001ff257807 */ /* 0x000fe40004800000 */
[----:B------:R-:W-:Y:S02]  /*6b50*/  SEL R36, RZ, 0x1, !P0 ;  /* 0x00000001ff247807 */ /* 0x000fe40004000000 */
[----:B------:R-:W-:-:S02]  /*6b60*/  SEL R35, RZ, 0x1, !P6 ;  /* 0x00000001ff237807 */ /* 0x000fc40007000000 */
[----:B------:R-:W-:Y:S02]  /*6b70*/  SEL R32, RZ, 0x1, !P2 ;  /* 0x00000001ff207807 */ /* 0x000fe40005000000 */
[----:B------:R-:W-:Y:S02]  /*6b80*/  SEL R33, RZ, 0x1, !P3 ;  /* 0x00000001ff217807 */ /* 0x000fe40005800000 */
[----:B------:R-:W-:Y:S02]  /*6b90*/  SEL R31, RZ, 0x1, !P4 ;  /* 0x00000001ff1f7807 */ /* 0x000fe40006000000 */
[----:B------:R-:W-:-:S07]  /*6ba0*/  SEL R30, RZ, 0x1, !P5 ;  /* 0x00000001ff1e7807 */ /* 0x000fce0006800000 */
.L_x_6598:
[----:B------:R-:W-:Y:S05]  /*6bb0*/  BSYNC B0 ;  /* 0x0000000000007941 */ /* 0x000fea0003800000 */
.L_x_6597:
[----:B------:R-:W-:Y:S01]  /*6bc0*/  ISETP.GE.U32.AND P0, PT, R4, R0, PT ;  /* 0x000000000400720c */ /* 0x000fe20003f06070 */
[----:B------:R-:W-:-:S12]  /*6bd0*/  BSSY B0, `(.L_x_6605) ;  /* 0x0000496000007945 */ /* 0x000fd80003800000 */
[----:B------:R-:W-:Y:S05]  /*6be0*/  @P0 BRA `(.L_x_6606) ;  /* 0x0000004800500947 */ /* 0x000fea0003800000 */
[----:B------:R-:W0:Y:S01]  /*6bf0*/  LDC R34, c[0x0][0x254] ;  /* 0x00009500ff227b82 */ /* 0x000e220000000800 */
[----:B------:R-:W-:Y:S01]  /*6c00*/  IMAD.MOV.U32 R43, RZ, RZ, RZ ;  /* 0x000000ffff2b7224 */ /* 0x000fe200078e00ff */
        /* <DEDUP_REMOVED lines=275> */
.L_x_6607:
        /* <DEDUP_REMOVED lines=293> */
.L_x_6608:
        /* <DEDUP_REMOVED lines=293> */
.L_x_6609:
        /* <DEDUP_REMOVED lines=293> */
.L_x_6610:
        /* <DEDUP_REMOVED lines=16> */
.L_x_6606:
[----:B------:R-:W-:Y:S05]  /*b530*/  BSYNC B0 ;  /* 0x0000000000007941 */ /* 0x000fea0003800000 */
.L_x_6605:
[----:B------:R-:W-:Y:S04]  /*b540*/  BSSY B0, `(.L_x_6611) ;  /* 0x0000088000007945 */ /* 0x000fe80003800000 */
[----:B------:R-:W-:Y:S05]  /*b550*/  @P0 BRA `(.L_x_6612) ;  /* 0x0000000800180947 */ /* 0x000fea0003800000 */
[----:B------:R-:W-:Y:S01]  /*b560*/  LOP3.LUT R46, R46, 0xffff, RZ, 0xc0, !PT ;  /* 0x0000ffff2e2e7812 */ /* 0x000fe200078ec0ff */
[----:B------:R-:W-:Y:S01]  /*b570*/  IMAD.IADD R4, R4, 0x1, R3 ;  /* 0x0000000104047824 */ /* 0x000fe200078e0203 */
[----:B------:R-:W-:Y:S02]  /*b580*/  LOP3.LUT R25, R25, 0xffff, RZ, 0xc0, !PT ;  /* 0x0000ffff19197812 */ /* 0x000fe400078ec0ff */
[----:B------:R-:W-:Y:S02]  /*b590*/  PRMT R19, R46, 0x8880, RZ ;  /* 0x000088802e137816 */ /* 0x000fe400000000ff */
[----:B------:R-:W-:Y:S02]  /*b5a0*/  LOP3.LUT R44, R44, 0xffff, RZ, 0xc0, !PT ;  /* 0x0000ffff2c2c7812 */ /* 0x000fe400078ec0ff */
[----:B------:R-:W-:Y:S01]  /*b5b0*/  PRMT R16, R25, 0x8880, RZ ;  /* 0x0000888019107816 */ /* 0x000fe200000000ff */
[----:B------:R-:W-:Y:S01]  /*b5c0*/  IMAD.MOV R19, RZ, RZ, -R19 ;  /* 0x000000ffff137224 */ /* 0x000fe200078e0a13 */
[----:B------:R-:W-:-:S02]  /*b5d0*/  LOP3.LUT R24, R24, 0xffff, RZ, 0xc0, !PT ;  /* 0x0000ffff18187812 */ /* 0x000fc400078ec0ff */
[----:B------:R-:W-:Y:S02]  /*b5e0*/  LOP3.LUT R45, R45, 0xffff, RZ, 0xc0, !PT ;  /* 0x0000ffff2d2d7812 */ /* 0x000fe400078ec0ff */
[----:B------:R-:W-:Y:S02]  /*b5f0*/  LOP3.LUT R43, R43, 0xffff, RZ, 0xc0, !PT ;  /* 0x0000ffff2b2b7812 */ /* 0x000fe400078ec0ff */
[----:B------:R-:W-:Y:S02]  /*b600*/  LOP3.LUT R20, R20, 0xffff, RZ, 0xc0, !PT ;  /* 0x0000ffff14147812 */ /* 0x000fe400078ec0ff */
[----:B------:R-:W-:Y:S02]  /*b610*/  PRMT R44, R44, 0x8880, RZ ;  /* 0x000088802c2c7816 */ /* 0x000fe400000000ff */
[----:B------:R-:W-:Y:S02]  /*b620*/  ISETP.NE.AND P0, PT, R16, R19, PT ;  /* 0x000000131000720c */ /* 0x000fe40003f05270 */
[----:B------:R-:W-:-:S02]  /*b630*/  PRMT R19, R24, 0x8880, RZ ;  /* 0x0000888018137816 */ /* 0x000fc400000000ff */
[----:B------:R-:W-:Y:S02]  /*b640*/  ISETP.GE.U32.AND P4, PT, R4, R0, PT ;  /* 0x000000000400720c */ /* 0x000fe40003f86070 */
[----:B------:R-:W-:Y:S02]  /*b650*/  PRMT R16, R45, 0x8880, RZ ;  /* 0x000088802d107816 */ /* 0x000fe400000000ff */
[----:B------:R-:W-:Y:S02]  /*b660*/  PRMT R24, R43, 0x8880, RZ ;  /* 0x000088802b187816 */ /* 0x000fe400000000ff */
[----:B------:R-:W-:Y:S01]  /*b670*/  PRMT R25, R20, 0x8880, RZ ;  /* 0x0000888014197816 */ /* 0x000fe200000000ff */
[----:B------:R-:W-:Y:S01]  /*b680*/  IMAD.MOV.U32 R20, RZ, RZ, R44 ;  /* 0x000000ffff147224 */ /* 0x000fe200078e002c */
[----:B------:R-:W-:Y:S01]  /*b690*/  LOP3.LUT R21, R21, 0xffff, RZ, 0xc0, !PT ;  /* 0x0000ffff15157812 */ /* 0x000fe200078ec0ff */
[----:B------:R-:W-:Y:S02]  /*b6a0*/  IMAD.MOV R16, RZ, RZ, -R16 ;  /* 0x000000ffff107224 */ /* 0x000fe400078e0a10 */
[----:B------:R-:W-:Y:S01]  /*b6b0*/  IMAD.MOV R20, RZ, RZ, -R20 ;  /* 0x000000ffff147224 */ /* 0x000fe200078e0a14 */
[----:B------:R-:W-:Y:S01]  /*b6c0*/  PRMT R21, R21, 0x8880, RZ ;  /* 0x0000888015157816 */ /* 0x000fe200000000ff */
[----:B------:R-:W-:Y:S01]  /*b6d0*/  IMAD.MOV R24, RZ, RZ, -R24 ;  /* 0x000000ffff187224 */ /* 0x000fe200078e0a18 */
[----:B------:R-:W-:-:S02]  /*b6e0*/  ISETP.NE.AND P1, PT, R19, R16, PT ;  /* 0x000000101300720c */ /* 0x000fc40003f25270 */
[----:B------:R-:W-:Y:S02]  /*b6f0*/  ISETP.NE.AND P2, PT, R21, R20, PT ;  /* 0x000000141500720c */ /* 0x000fe40003f45270 */
[----:B------:R-:W-:Y:S02]  /*b700*/  ISETP.NE.AND P3, PT, R25, R24, PT ;  /* 0x000000181900720c */ /* 0x000fe40003f65270 */
[----:B------:R-:W-:Y:S02]  /*b710*/  SEL R25, RZ, 0x1, !P0 ;  /* 0x00000001ff197807 */ /* 0x000fe40004000000 */
[----:B------:R-:W-:Y:S02]  /*b720*/  SEL R24, RZ, 0x1, !P1 ;  /* 0x00000001ff187807 */ /* 0x000fe40004800000 */
[----:B------:R-:W-:Y:S02]  /*b730*/  SEL R21, RZ, 0x1, !P2 ;  /* 0x00000001ff157807 */ /* 0x000fe40005000000 */
[----:B------:R-:W-:Y:S01]  /*b740*/  SEL R20, RZ, 0x1, !P3 ;  /* 0x00000001ff147807 */ /* 0x000fe20005800000 */
[----:B------:R-:W-:Y:S06]  /*b750*/  @P4 BRA `(.L_x_6612) ;  /* 0x0000000400984947 */ /* 0x000fec0003800000 */
[----:B------:R-:W-:Y:S01]  /*b760*/  LOP3.LUT R42, R42, 0xffff, RZ, 0xc0, !PT ;  /* 0x0000ffff2a2a7812 */ /* 0x000fe200078ec0ff */
[----:B------:R-:W-:Y:S01]  /*b770*/  IMAD.IADD R4, R4, 0x1, R3 ;  /* 0x0000000104047824 */ /* 0x000fe200078e0203 */
[----:B------:R-:W-:Y:S02]  /*b780*/  LOP3.LUT R18, R18, 0xffff, RZ, 0xc0, !PT ;  /* 0x0000ffff12127812 */ /* 0x000fe400078ec0ff */
[----:B------:R-:W-:Y:S02]  /*b790*/  PRMT R42, R42, 0x8880, RZ ;  /* 0x000088802a2a7816 */ /* 0x000fe400000000ff */
[----:B------:R-:W-:Y:S02]  /*b7a0*/  PRMT R16, R18, 0x8880, RZ ;  /* 0x0000888012107816 */ /* 0x000fe400000000ff */
[----:B------:R-:W-:Y:S01]  /*b7b0*/  LOP3.LUT R15, R15, 0xffff, RZ, 0xc0, !PT ;  /* 0x0000ffff0f0f7812 */ /* 0x000fe200078ec0ff */
[----:B------:R-:W-:Y:S01]  /*b7c0*/  IMAD.MOV.U32 R18, RZ, RZ, R42 ;  /* 0x000000ffff127224 */ /* 0x000fe200078e002a */
[----:B------:R-:W-:-:S02]  /*b7d0*/  LOP3.LUT R41, R41, 0xffff, RZ, 0xc0, !PT ;  /* 0x0000ffff29297812 */ /* 0x000fc400078ec0ff */
[----:B------:R-:W-:Y:S01]  /*b7e0*/  LOP3.LUT R40, R40, 0xffff, RZ, 0xc0, !PT ;  /* 0x0000ffff28287812 */ /* 0x000fe200078ec0ff */
[----:B------:R-:W-:Y:S01]  /*b7f0*/  IMAD.MOV R19, RZ, RZ, -R18 ;  /* 0x000000ffff137224 */ /* 0x000fe200078e0a12 */
[----:B------:R-:W-:Y:S02]  /*b800*/  LOP3.LUT R14, R14, 0xffff, RZ, 0xc0, !PT ;  /* 0x0000ffff0e0e7812 */ /* 0x000fe400078ec0ff */
[----:B------:R-:W-:Y:S02]  /*b810*/  PRMT R15, R15, 0x8880, RZ ;  /* 0x000088800f0f7816 */ /* 0x000fe400000000ff */
[----:B------:R-:W-:Y:S02]  /*b820*/  LOP3.LUT R39, R39, 0xffff, RZ, 0xc0, !PT ;  /* 0x0000ffff27277812 */ /* 0x000fe400078ec0ff */
[----:B------:R-:W-:Y:S02]  /*b830*/  LOP3.LUT R13, R13, 0xffff, RZ, 0xc0, !PT ;  /* 0x0000ffff0d0d7812 */ /* 0x000fe400078ec0ff */
[----:B------:R-:W-:-:S02]  /*b840*/  PRMT R41, R41, 0x8880, RZ ;  /* 0x0000888029297816 */ /* 0x000fc400000000ff */
[----:B------:R-:W-:Y:S02]  /*b850*/  PRMT R40, R40, 0x8880, RZ ;  /* 0x0000888028287816 */ /* 0x000fe400000000ff */
[----:B------:R-:W-:Y:S02]  /*b860*/  ISETP.NE.AND P0, PT, R16, R19, PT ;  /* 0x000000131000720c */ /* 0x000fe40003f05270 */
[----:B------:R-:W-:Y:S01]  /*b870*/  PRMT R16, R14, 0x8880, RZ ;  /* 0x000088800e107816 */ /* 0x000fe200000000ff */
[----:B------:R-:W-:Y:S01]  /*b880*/  IMAD.MOV.U32 R14, RZ, RZ, R15 ;  /* 0x000000ffff0e7224 */ /* 0x000fe200078e000f */
[----:B------:R-:W-:Y:S01]  /*b890*/  ISETP.GE.U32.AND P4, PT, R4, R0, PT ;  /* 0x000000000400720c */ /* 0x000fe20003f86070 */
[----:B------:R-:W-:Y:S01]  /*b8a0*/  IMAD.MOV.U32 R15, RZ, RZ, R40 ;  /* 0x000000ffff0f7224 */ /* 0x000fe200078e0028 */
[----:B------:R-:W-:Y:S02]  /*b8b0*/  PRMT R18, R39, 0x8880, RZ ;  /* 0x0000888027127816 */ /* 0x000fe400000000ff */
[----:B------:R-:W-:Y:S01]  /*b8c0*/  PRMT R19, R13, 0x8880, RZ ;  /* 0x000088800d137816 */ /* 0x000fe200000000ff */
[----:B------:R-:W-:-:S02]  /*b8d0*/  IMAD.MOV.U32 R13, RZ, RZ, R41 ;  /* 0x000000ffff0d7224 */ /* 0x000fc400078e0029 */
[----:B------:R-:W-:Y:S02]  /*b8e0*/  IMAD.MOV R15, RZ, RZ, -R15 ;  /* 0x000000ffff0f7224 */ /* 0x000fe400078e0a0f */
[----:B------:R-:W-:Y:S02]  /*b8f0*/  IMAD.MOV R13, RZ, RZ, -R13 ;  /* 0x000000ffff0d7224 */ /* 0x000fe400078e0a0d */
[----:B------:R-:W-:Y:S01]  /*b900*/  IMAD.MOV R18, RZ, RZ, -R18 ;  /* 0x000000ffff127224 */ /* 0x000fe200078e0a12 */
[----:B------:R-:W-:Y:S02]  /*b910*/  ISETP.NE.AND P2, PT, R16, R15, PT ;  /* 0x0000000f1000720c */ /* 0x000fe40003f45270 */
[----:B------:R-:W-:Y:S02]  /*b920*/  ISETP.NE.AND P1, PT, R14, R13, PT ;  /* 0x0000000d0e00720c */ /* 0x000fe40003f25270 */
[----:B------:R-:W-:Y:S02]  /*b930*/  ISETP.NE.AND P3, PT, R19, R18, PT ;  /* 0x000000121300720c */ /* 0x000fe40003f65270 */
[----:B------:R-:W-:-:S02]  /*b940*/  SEL R18, RZ, 0x1, !P0 ;  /* 0x00000001ff127807 */ /* 0x000fc40004000000 */
[----:B------:R-:W-:Y:S02]  /*b950*/  SEL R15, RZ, 0x1, !P1 ;  /* 0x00000001ff0f7807 */ /* 0x000fe40004800000 */
[----:B------:R-:W-:Y:S02]  /*b960*/  SEL R14, RZ, 0x1, !P2 ;  /* 0x00000001ff0e7807 */ /* 0x000fe40005000000 */
[----:B------:R-:W-:Y:S01]  /*b970*/  SEL R13, RZ, 0x1, !P3 ;  /* 0x00000001ff0d7807 */ /* 0x000fe20005800000 */
[----:B------:R-:W-:Y:S06]  /*b980*/  @P4 BRA `(.L_x_6612) ;  /* 0x00000004000c4947 */ /* 0x000fec0003800000 */
[----:B------:R-:W-:Y:S01]  /*b990*/  IMAD.IADD R3, R4, 0x1, R3 ;  /* 0x0000000104037824 */ /* 0x000fe200078e0203 */
[----:B------:R-:W-:Y:S02]  /*b9a0*/  LOP3.LUT R12, R12, 0xffff, RZ, 0xc0, !PT ;  /* 0x0000ffff0c0c7812 */ /* 0x000fe400078ec0ff */
[----:B------:R-:W-:Y:S02]  /*b9b0*/  LOP3.LUT R11, R11, 0xffff, RZ, 0xc0, !PT ;  /* 0x0000ffff0b0b7812 */ /* 0x000fe400078ec0ff */
[----:B------:R-:W-:Y:S02]  /*b9c0*/  LOP3.LUT R10, R10, 0xffff, RZ, 0xc0, !PT ;  /* 0x0000ffff0a0a7812 */ /* 0x000fe400078ec0ff */
[----:B------:R-:W-:Y:S02]  /*b9d0*/  LOP3.LUT R36, R36, 0xffff, RZ, 0xc0, !PT ;  /* 0x0000ffff24247812 */ /* 0x000fe400078ec0ff */
[----:B------:R-:W-:Y:S02]  /*b9e0*/  LOP3.LUT R35, R35, 0xffff, RZ, 0xc0, !PT ;  /* 0x0000ffff23237812 */ /* 0x000fe400078ec0ff */
[----:B------:R-:W-:-:S02]  /*b9f0*/  ISETP.GE.U32.AND P4, PT, R3, R0, PT ;  /* 0x000000000300720c */ /* 0x000fc40003f86070 */
[----:B------:R-:W-:Y:S02]  /*ba00*/  LOP3.LUT R9, R9, 0xffff, RZ, 0xc0, !PT ;  /* 0x0000ffff09097812 */ /* 0x000fe400078ec0ff */
[----:B------:R-:W-:Y:S02]  /*ba10*/  PRMT R0, R12, 0x8880, RZ ;  /* 0x000088800c007816 */ /* 0x000fe400000000ff */
[----:B------:R-:W-:Y:S02]  /*ba20*/  PRMT R11, R11, 0x8880, RZ ;  /* 0x000088800b0b7816 */ /* 0x000fe400000000ff */
[----:B------:R-:W-:Y:S02]  /*ba30*/  PRMT R12, R10, 0x8880, RZ ;  /* 0x000088800a0c7816 */ /* 0x000fe400000000ff */
[----:B------:R-:W-:Y:S02]  /*ba40*/  LOP3.LUT R38, R38, 0xffff, RZ, 0xc0, !PT ;  /* 0x0000ffff26267812 */ /* 0x000fe400078ec0ff */
[----:B------:R-:W-:-:S02]  /*ba50*/  LOP3.LUT R37, R37, 0xffff, RZ, 0xc0, !PT ;  /* 0x0000ffff25257812 */ /* 0x000fc400078ec0ff */
[----:B------:R-:W-:Y:S02]  /*ba60*/  PRMT R36, R36, 0x8880, RZ ;  /* 0x0000888024247816 */ /* 0x000fe400000000ff */
[----:B------:R-:W-:Y:S02]  /*ba70*/  PRMT R35, R35, 0x8880, RZ ;  /* 0x0000888023237816 */ /* 0x000fe400000000ff */
[----:B------:R-:W-:Y:S01]  /*ba80*/  PRMT R16, R9, 0x8880, RZ ;  /* 0x0000888009107816 */ /* 0x000fe200000000ff */
[----:B------:R-:W-:Y:S01]  /*ba90*/  IMAD.MOV.U32 R9, RZ, RZ, R11 ;  /* 0x000000ffff097224 */ /* 0x000fe200078e000b */
[----:B------:R-:W-:Y:S01]  /*baa0*/  PRMT R3, R38, 0x8880, RZ ;  /* 0x0000888026037816 */ /* 0x000fe200000000ff */
[----:B------:R-:W-:Y:S01]  /*bab0*/  IMAD.MOV.U32 R11, RZ, RZ, R12 ;  /* 0x000000ffff0b7224 */ /* 0x000fe200078e000c */
[----:B------:R-:W-:Y:S01]  /*bac0*/  PRMT R4, R37, 0x8880, RZ ;  /* 0x0000888025047816 */ /* 0x000fe200000000ff */
[----:B------:R-:W-:Y:S02]  /*bad0*/  IMAD.MOV.U32 R10, RZ, RZ, R36 ;  /* 0x000000ffff0a7224 */ /* 0x000fe400078e0024 */
[----:B------:R-:W-:-:S02]  /*bae0*/  IMAD.MOV.U32 R12, RZ, RZ, R35 ;  /* 0x000000ffff0c7224 */ /* 0x000fc400078e0023 */
[----:B------:R-:W-:Y:S02]  /*baf0*/  IMAD.MOV R3, RZ, RZ, -R3 ;  /* 0x000000ffff037224 */ /* 0x000fe400078e0a03 */
[----:B------:R-:W-:Y:S02]  /*bb00*/  IMAD.MOV R4, RZ, RZ, -R4 ;  /* 0x000000ffff047224 */ /* 0x000fe400078e0a04 */
[----:B------:R-:W-:Y:S01]  /*bb10*/  IMAD.MOV R10, RZ, RZ, -R10 ;  /* 0x000000ffff0a7224 */ /* 0x000fe200078e0a0a */
[----:B------:R-:W-:Y:S01]  /*bb20*/  ISETP.NE.AND P0, PT, R0, R3, PT ;  /* 0x000000030000720c */ /* 0x000fe20003f05270 */
[----:B------:R-:W-:Y:S01]  /*bb30*/  IMAD.MOV R19, RZ, RZ, -R12 ;  /* 0x000000ffff137224 */ /* 0x000fe200078e0a0c */
[----:B------:R-:W-:Y:S02]  /*bb40*/  ISETP.NE.AND P1, PT, R9, R4, PT ;  /* 0x000000040900720c */ /* 0x000fe40003f25270 */
[----:B------:R-:W-:Y:S02]  /*bb50*/  ISETP.NE.AND P2, PT, R11, R10, PT ;  /* 0x0000000a0b00720c */ /* 0x000fe40003f45270 */
[----:B------:R-:W-:-:S02]  /*bb60*/  ISETP.NE.AND P3, PT, R16, R19, PT ;  /* 0x000000131000720c */ /* 0x000fc40003f65270 */
        /* <DEDUP_REMOVED lines=11> */
[----:B------:R-:W-:Y:S02]  /*bc20*/  PRMT R0, R8, 0x8880, RZ ;  /* 0x0000888008007816 */ /* 0x000fe400000000ff */
[----:B------:R-:W-:Y:S02]  /*bc30*/  PRMT R7, R7, 0x8880, RZ ;  /* 0x0000888007077816 */ /* 0x000fe400000000ff */
[----:B------:R-:W-:Y:S02]  /*bc40*/  PRMT R8, R6, 0x8880, RZ ;  /* 0x0000888006087816 */ /* 0x000fe400000000ff */
[----:B------:R-:W-:Y:S02]  /*bc50*/  LOP3.LUT R32, R32, 0xffff, RZ, 0xc0, !PT ;  /* 0x0000ffff20207812 */ /* 0x000fe400078ec0ff */
[----:B------:R-:W-:Y:S02]  /*bc60*/  LOP3.LUT R33, R33, 0xffff, RZ, 0xc0, !PT ;  /* 0x0000ffff21217812 */ /* 0x000fe400078ec0ff */
[----:B------:R-:W-:-:S02]  /*bc70*/  PRMT R31, R31, 0x8880, RZ ;  /* 0x000088801f1f7816 */ /* 0x000fc400000000ff */
[----:B------:R-:W-:Y:S02]  /*bc80*/  PRMT R30, R30, 0x8880, RZ ;  /* 0x000088801e1e7816 */ /* 0x000fe400000000ff */
[----:B------:R-:W-:Y:S01]  /*bc90*/  PRMT R16, R5, 0x8880, RZ ;  /* 0x0000888005107816 */ /* 0x000fe200000000ff */
[----:B------:R-:W-:Y:S01]  /*bca0*/  IMAD.MOV.U32 R5, RZ, RZ, R7 ;  /* 0x000000ffff057224 */ /* 0x000fe200078e0007 */
[----:B------:R-:W-:Y:S01]  /*bcb0*/  PRMT R3, R32, 0x8880, RZ ;  /* 0x0000888020037816 */ /* 0x000fe200000000ff */
[----:B------:R-:W-:Y:S01]  /*bcc0*/  IMAD.MOV.U32 R7, RZ, RZ, R8 ;  /* 0x000000ffff077224 */ /* 0x000fe200078e0008 */
[----:B------:R-:W-:Y:S01]  /*bcd0*/  PRMT R4, R33, 0x8880, RZ ;  /* 0x0000888021047816 */ /* 0x000fe200000000ff */
[----:B------:R-:W-:Y:S02]  /*bce0*/  IMAD.MOV.U32 R6, RZ, RZ, R31 ;  /* 0x000000ffff067224 */ /* 0x000fe400078e001f */
[----:B------:R-:W-:Y:S02]  /*bcf0*/  IMAD.MOV.U32 R8, RZ, RZ, R30 ;  /* 0x000000ffff087224 */ /* 0x000fe400078e001e */
[----:B------:R-:W-:-:S02]  /*bd00*/  IMAD.MOV R3, RZ, RZ, -R3 ;  /* 0x000000ffff037224 */ /* 0x000fc400078e0a03 */
[----:B------:R-:W-:Y:S02]  /*bd10*/  IMAD.MOV R4, RZ, RZ, -R4 ;  /* 0x000000ffff047224 */ /* 0x000fe400078e0a04 */
[----:B------:R-:W-:Y:S01]  /*bd20*/  IMAD.MOV R6, RZ, RZ, -R6 ;  /* 0x000000ffff067224 */ /* 0x000fe200078e0a06 */
[----:B------:R-:W-:Y:S01]  /*bd30*/  ISETP.NE.AND P0, PT, R0, R3, PT ;  /* 0x000000030000720c */ /* 0x000fe20003f05270 */
[----:B------:R-:W-:Y:S01]  /*bd40*/  IMAD.MOV R19, RZ, RZ, -R8 ;  /* 0x000000ffff137224 */ /* 0x000fe200078e0a08 */
[----:B------:R-:W-:Y:S02]  /*bd50*/  ISETP.NE.AND P1, PT, R5, R4, PT ;  /* 0x000000040500720c */ /* 0x000fe40003f25270 */
[----:B------:R-:W-:Y:S02]  /*bd60*/  ISETP.NE.AND P2, PT, R7, R6, PT ;  /* 0x000000060700720c */ /* 0x000fe40003f45270 */
[----:B------:R-:W-:Y:S02]  /*bd70*/  ISETP.NE.AND P3, PT, R16, R19, PT ;  /* 0x000000131000720c */ /* 0x000fe40003f65270 */
[----:B------:R-:W-:-:S02]  /*bd80*/  SEL R8, RZ, 0x1, !P0 ;  /* 0x00000001ff087807 */ /* 0x000fc40004000000 */
[----:B------:R-:W-:Y:S02]  /*bd90*/  SEL R7, RZ, 0x1, !P1 ;  /* 0x00000001ff077807 */ /* 0x000fe40004800000 */
[----:B------:R-:W-:Y:S02]  /*bda0*/  SEL R6, RZ, 0x1, !P2 ;  /* 0x00000001ff067807 */ /* 0x000fe40005000000 */
[----:B------:R-:W-:-:S07]  /*bdb0*/  SEL R5, RZ, 0x1, !P3 ;  /* 0x00000001ff057807 */ /* 0x000fce0005800000 */
.L_x_6612:
[----:B------:R-:W-:Y:S05]  /*bdc0*/  BSYNC B0 ;  /* 0x0000000000007941 */ /* 0x000fea0003800000 */
.L_x_6611:
[----:B------:R-:W-:Y:S02]  /*bdd0*/  LOP3.LUT R18, R18, 0xffff, RZ, 0xc0, !PT ;  /* 0x0000ffff12127812 */ /* 0x000fe400078ec0ff */
[----:B------:R-:W-:Y:S02]  /*bde0*/  LOP3.LUT R15, R15, 0xffff, RZ, 0xc0, !PT ;  /* 0x0000ffff0f0f7812 */ /* 0x000fe400078ec0ff */
[----:B------:R-:W-:Y:S02]  /*bdf0*/  LOP3.LUT R24, R24, 0xffff, RZ, 0xc0, !PT ;  /* 0x0000ffff18187812 */ /* 0x000fe400078ec0ff */
[----:B------:R-:W-:Y:S02]  /*be00*/  LOP3.LUT R14, R14, 0xffff, RZ, 0xc0, !PT ;  /* 0x0000ffff0e0e7812 */ /* 0x000fe400078ec0ff */
[----:B------:R-:W-:Y:S02]  /*be10*/  LOP3.LUT R13, R13, 0xffff, RZ, 0xc0, !PT ;  /* 0x0000ffff0d0d7812 */ /* 0x000fe400078ec0ff */
[----:B------:R-:W-:-:S02]  /*be20*/  PRMT R0, R18, 0x8880, RZ ;  /* 0x0000888012007816 */ /* 0x000fc400000000ff */
[----:B------:R-:W-:Y:S02]  /*be30*/  PRMT R4, R15, 0x8880, RZ ;  /* 0x000088800f047816 */ /* 0x000fe400000000ff */
[----:B------:R-:W-:Y:S01]  /*be40*/  PRMT R24, R24, 0x8880, RZ ;  /* 0x0000888018187816 */ /* 0x000fe200000000ff */
[----:B------:R-:W-:Y:S01]  /*be50*/  IMAD.MOV R0, RZ, RZ, -R0 ;  /* 0x000000ffff007224 */ /* 0x000fe200078e0a00 */
[----:B------:R-:W-:Y:S01]  /*be60*/  LOP3.LUT R25, R25, 0xffff, RZ, 0xc0, !PT ;  /* 0x0000ffff19197812 */ /* 0x000fe200078ec0ff */
[----:B------:R-:W-:Y:S01]  /*be70*/  IMAD.MOV R4, RZ, RZ, -R4 ;  /* 0x000000ffff047224 */ /* 0x000fe200078e0a04 */
[----:B------:R-:W-:Y:S02]  /*be80*/  PRMT R14, R14, 0x8880, RZ ;  /* 0x000088800e0e7816 */ /* 0x000fe400000000ff */
[----:B------:R-:W-:Y:S01]  /*be90*/  PRMT R16, R13, 0x8880, RZ ;  /* 0x000088800d107816 */ /* 0x000fe200000000ff */
[----:B------:R-:W-:Y:S01]  /*bea0*/  IMAD.MOV.U32 R13, RZ, RZ, R24 ;  /* 0x000000ffff0d7224 */ /* 0x000fe200078e0018 */
[----:B------:R-:W-:Y:S01]  /*beb0*/  LOP3.LUT R21, R21, 0xffff, RZ, 0xc0, !PT ;  /* 0x0000ffff15157812 */ /* 0x000fe200078ec0ff */
[----:B------:R-:W-:Y:S01]  /*bec0*/  IMAD.MOV R14, RZ, RZ, -R14 ;  /* 0x000000ffff0e7224 */ /* 0x000fe200078e0a0e */
        /* <DEDUP_REMOVED lines=8> */
[----:B------:R-:W-:-:S02]  /*bf50*/  ISETP.NE.AND P1, PT, R13, R4, PT ;  /* 0x000000040d00720c */ /* 0x000fc40003f25270 */
[----:B------:R-:W-:Y:S02]  /*bf60*/  LOP3.LUT R9, R9, 0xffff, RZ, 0xc0, !PT ;  /* 0x0000ffff09097812 */ /* 0x000fe400078ec0ff */
[----:B------:R-:W-:Y:S02]  /*bf70*/  PRMT R0, R12, 0x8880, RZ ;  /* 0x000088800c007816 */ /* 0x000fe400000000ff */
[----:B------:R-:W-:Y:S02]  /*bf80*/  PRMT R3, R11, 0x8880, RZ ;  /* 0x000088800b037816 */ /* 0x000fe400000000ff */
[----:B------:R-:W-:Y:S01]  /*bf90*/  PRMT R4, R10, 0x8880, RZ ;  /* 0x000088800a047816 */ /* 0x000fe200000000ff */
[----:B------:R-:W-:Y:S01]  /*bfa0*/  IMAD.MOV R11, RZ, RZ, -R0 ;  /* 0x000000ffff0b7224 */ /* 0x000fe200078e0a00 */
[----:B------:R-:W-:Y:S01]  /*bfb0*/  PRMT R18, R20, 0x8880, RZ ;  /* 0x0000888014127816 */ /* 0x000fe200000000ff */
[----:B------:R-:W-:Y:S01]  /*bfc0*/  IMAD.MOV R10, RZ, RZ, -R3 ;  /* 0x000000ffff0a7224 */ /* 0x000fe200078e0a03 */
[----:B------:R-:W-:Y:S01]  /*bfd0*/  ISETP.NE.AND P2, PT, R15, R14, PT ;  /* 0x0000000e0f00720c */ /* 0x000fe20003f45270 */
[----:B------:R-:W-:Y:S01]  /*bfe0*/  IMAD.MOV R13, RZ, RZ, -R4 ;  /* 0x000000ffff0d7224 */ /* 0x000fe200078e0a04 */
[----:B------:R-:W-:-:S02]  /*bff0*/  PRMT R9, R9, 0x8880, RZ ;  /* 0x0000888009097816 */ /* 0x000fc400000000ff */
[----:B------:R-:W-:Y:S02]  /*c000*/  ISETP.NE.AND P3, PT, R18, R19, PT ;  /* 0x000000131200720c */ /* 0x000fe40003f65270 */
[----:B------:R-:W-:Y:S01]  /*c010*/  SEL R0, RZ, 0x1, !P0 ;  /* 0x00000001ff007807 */ /* 0x000fe20004000000 */
[----:B------:R-:W-:Y:S01]  /*c020*/  IMAD.MOV R12, RZ, RZ, -R9 ;  /* 0x000000ffff0c7224 */ /* 0x000fe200078e0a09 */
[----:B------:R-:W-:Y:S02]  /*c030*/  SEL R3, RZ, 0x1, !P1 ;  /* 0x00000001ff037807 */ /* 0x000fe40004800000 */
[----:B------:R-:W-:Y:S02]  /*c040*/  SEL R4, RZ, 0x1, !P2 ;  /* 0x00000001ff047807 */ /* 0x000fe40005000000 */
[----:B------:R-:W-:Y:S02]  /*c050*/  LOP3.LUT R8, R8, 0xffff, RZ, 0xc0, !PT ;  /* 0x0000ffff08087812 */ /* 0x000fe400078ec0ff */
[----:B------:R-:W-:-:S02]  /*c060*/  LOP3.LUT R7, R7, 0xffff, RZ, 0xc0, !PT ;  /* 0x0000ffff07077812 */ /* 0x000fc400078ec0ff */
[----:B------:R-:W-:Y:S02]  /*c070*/  LOP3.LUT R6, R6, 0xffff, RZ, 0xc0, !PT ;  /* 0x0000ffff06067812 */ /* 0x000fe400078ec0ff */
[----:B------:R-:W-:Y:S02]  /*c080*/  LOP3.LUT R5, R5, 0xffff, RZ, 0xc0, !PT ;  /* 0x0000ffff05057812 */ /* 0x000fe400078ec0ff */
[----:B------:R-:W-:Y:S02]  /*c090*/  SEL R9, RZ, 0x1, !P3 ;  /* 0x00000001ff097807 */ /* 0x000fe40005800000 */
[----:B------:R-:W-:Y:S02]  /*c0a0*/  ISETP.NE.AND P0, PT, R0, R11, PT ;  /* 0x0000000b0000720c */ /* 0x000fe40003f05270 */
[----:B------:R-:W-:Y:S02]  /*c0b0*/  ISETP.NE.AND P1, PT, R3, R10, PT ;  /* 0x0000000a0300720c */ /* 0x000fe40003f25270 */
[----:B------:R-:W-:-:S02]  /*c0c0*/  ISETP.NE.AND P2, PT, R4, R13, PT ;  /* 0x0000000d0400720c */ /* 0x000fc40003f45270 */
        /* <DEDUP_REMOVED lines=8> */
[----:B------:R-:W-:Y:S01]  /*c150*/  SEL R4, RZ, 0x1, !P2 ;  /* 0x00000001ff047807 */ /* 0x000fe20005000000 */
[----:B------:R-:W-:Y:S01]  /*c160*/  IMAD.MOV R8, RZ, RZ, -R5 ;  /* 0x000000ffff087224 */ /* 0x000fe200078e0a05 */
        /* <DEDUP_REMOVED lines=12> */
.L_x_6596:
        /* <DEDUP_REMOVED lines=34> */
.L_x_6616:
[----:B------:R-:W-:-:S05]  /*c450*/  IMAD R7, R11, R4, RZ ;  /* 0x000000040b077224 */ /* 0x000fca00078e02ff */
[----:B------:R-:W-:-:S04]  /*c460*/  LOP3.LUT R7, R7, 0xfffffffc, RZ, 0xc0, !PT ;  /* 0xfffffffc07077812 */ /* 0x000fc800078ec0ff */
[----:B------:R-:W-:-:S05]  /*c470*/  IADD3 R8, P0, R7, R16, RZ ;  /* 0x0000001007087210 */ /* 0x000fca0007f1e0ff */
[----:B------:R-:W-:-:S05]  /*c480*/  IMAD.X R9, RZ, RZ, R19, P0 ;  /* 0x000000ffff097224 */ /* 0x000fca00000e0613 */
[----:B------:R-:W2:Y:S01]  /*c490*/  LDG.E R8, desc[UR58][R8.64] ;  /* 0x0000003a08087981 */ /* 0x000ea2000c1e1900 */
[----:B------:R-:W-:-:S04]  /*c4a0*/  IMAD.IADD R4, R3, 0x1, R4 ;  /* 0x0000000103047824 */ /* 0x000fc800078e0204 */
[----:B------:R-:W-:-:S05]  /*c4b0*/  IMAD R7, R4, R11, RZ ;  /* 0x0000000b04077224 */ /* 0x000fca00078e02ff */
[----:B------:R-:W-:-:S04]  /*c4c0*/  LOP3.LUT R7, R7, 0xfffffffc, RZ, 0xc0, !PT ;  /* 0xfffffffc07077812 */ /* 0x000fc800078ec0ff */
[----:B------:R-:W-:-:S05]  /*c4d0*/  IADD3 R38, P0, R7, R16, RZ ;  /* 0x0000001007267210 */ /* 0x000fca0007f1e0ff */
[----:B------:R-:W-:-:S05]  /*c4e0*/  IMAD.X R39, RZ, RZ, R19, P0 ;  /* 0x000000ffff277224 */ /* 0x000fca00000e0613 */
[----:B------:R-:W3:Y:S01]  /*c4f0*/  LDG.E R29, desc[UR58][R38.64] ;  /* 0x0000003a261d7981 */ /* 0x000ee2000c1e1900 */
[----:B------:R-:W-:Y:S01]  /*c500*/  LOP3.LUT R6, R6, 0xffff, RZ, 0xc0, !PT ;  /* 0x0000ffff06067812 */ /* 0x000fe200078ec0ff */
[----:B------:R-:W-:Y:S01]  /*c510*/  IMAD.IADD R4, R4, 0x1, R3 ;  /* 0x0000000104047824 */ /* 0x000fe200078e0203 */
[----:B------:R-:W-:Y:S02]  /*c520*/  LOP3.LUT R28, R28, 0xfffffdff, RZ, 0xc0, !PT ;  /* 0xfffffdff1c1c7812 */ /* 0x000fe400078ec0ff */
[----:B------:R-:W-:Y:S02]  /*c530*/  LOP3.LUT R36, R36, 0xffff, RZ, 0xc0, !PT ;  /* 0x0000ffff24247812 */ /* 0x000fe400078ec0ff */
[----:B------:R-:W-:Y:S02]  /*c540*/  LOP3.LUT R35, R35, 0xffff, RZ, 0xc0, !PT ;  /* 0x0000ffff23237812 */ /* 0x000fe400078ec0ff */
[----:B------:R-:W-:Y:S02]  /*c550*/  PRMT R34, R36, 0x8880, RZ ;  /* 0x0000888024227816 */ /* 0x000fe400000000ff */
[----:B------:R-:W-:-:S02]  /*c560*/  LOP3.LUT R37, R37, 0xffff, RZ, 0xc0, !PT ;  /* 0x0000ffff25257812 */ /* 0x000fc400078ec0ff */
[----:B------:R-:W-:Y:S02]  /*c570*/  LOP3.LUT R31, R31, 0xffff, RZ, 0xc0, !PT ;  /* 0x0000ffff1f1f7812 */ /* 0x000fe400078ec0ff */
[----:B------:R-:W-:Y:S02]  /*c580*/  PRMT R36, R37, 0x8880, RZ ;  /* 0x0000888025247816 */ /* 0x000fe400000000ff */
[----:B------:R-:W-:Y:S02]  /*c590*/  LOP3.LUT R32, R32, 0xffff, RZ, 0xc0, !PT ;  /* 0x0000ffff20207812 */ /* 0x000fe400078ec0ff */
[----:B------:R-:W-:Y:S02]  /*c5a0*/  PRMT R40, R31, 0x8880, RZ ;  /* 0x000088801f287816 */ /* 0x000fe400000000ff */
[----:B------:R-:W-:Y:S02]  /*c5b0*/  LOP3.LUT R30, R30, 0xffff, RZ, 0xc0, !PT ;  /* 0x0000ffff1e1e7812 */ /* 0x000fe400078ec0ff */
[----:B------:R-:W-:-:S04]  /*c5c0*/  LOP3.LUT R13, R13, 0xffff, RZ, 0xc0, !PT ;  /* 0x0000ffff0d0d7812 */ /* 0x000fc800078ec0ff */
[----:B------:R-:W-:Y:S02]  /*c5d0*/  PRMT R42, R13, 0x8880, RZ ;  /* 0x000088800d2a7816 */ /* 0x000fe400000000ff */
[C---:B--2---:R-:W-:Y:S02]  /*c5e0*/  PRMT R24, R8.reuse, 0x7770, RZ ;  /* 0x0000777008187816 */ /* 0x044fe400000000ff */
[----:B------:R-:W-:Y:S02]  /*c5f0*/  PRMT R25, R8, 0x7771, RZ ;  /* 0x0000777108197816 */ /* 0x000fe400000000ff */
[----:B------:R-:W-:Y:S02]  /*c600*/  ISETP.NE.AND P2, PT, R24, RZ, PT ;  /* 0x000000ff1800720c */ /* 0x000fe40003f45270 */
[----:B------:R-:W-:Y:S02]  /*c610*/  ISETP.NE.AND P1, PT, R25, RZ, PT ;  /* 0x000000ff1900720c */ /* 0x000fe40003f25270 */
[----:B------:R-:W-:-:S02]  /*c620*/  PRMT R26, R8, 0x7772, RZ ;  /* 0x00007772081a7816 */ /* 0x000fc400000000ff */
[----:B------:R-:W-:Y:S02]  /*c630*/  PRMT R27, R8, 0x7773, RZ ;  /* 0x00007773081b7816 */ /* 0x000fe400000000ff */
[----:B------:R-:W-:Y:S01]  /*c640*/  PRMT R8, R6, 0x8880, RZ ;  /* 0x0000888006087816 */ /* 0x000fe200000000ff */
[CC--:B------:R-:W-:Y:S01]  /*c650*/  IMAD R6, R4.reuse, R11.reuse, RZ ;  /* 0x0000000b04067224 */ /* 0x0c0fe200078e02ff */
[----:B------:R-:W-:Y:S01]  /*c660*/  SEL R7, RZ, 0xffffffff, !P2 ;  /* 0xffffffffff077807 */ /* 0x000fe20005000000 */
[----:B------:R-:W-:Y:S01]  /*c670*/  IMAD.IADD R4, R4, 0x1, R3 ;  /* 0x0000000104047824 */ /* 0x000fe200078e0203 */
[----:B------:R-:W-:Y:S02]  /*c680*/  SEL R33, RZ, 0xffffffff, !P1 ;  /* 0xffffffffff217807 */ /* 0x000fe40004800000 */
[----:B------:R-:W-:Y:S02]  /*c690*/  @P2 LOP3.LUT R28, R28, 0x200, RZ, 0xfc, !PT ;  /* 0x000002001c1c2812 */ /* 0x000fe400078efcff */
[----:B------:R-:W-:Y:S01]  /*c6a0*/  LOP3.LUT R9, R6, 0xfffffffc, RZ, 0xc0, !PT ;  /* 0xfffffffc06097812 */ /* 0x000fe200078ec0ff */
[----:B------:R-:W-:Y:S01]  /*c6b0*/  IMAD R6, R4, R11, RZ ;  /* 0x0000000b04067224 */ /* 0x000fe200078e02ff */
[----:B------:R-:W-:-:S02]  /*c6c0*/  LOP3.LUT R28, R28, 0xfffffeff, RZ, 0xc0, !PT ;  /* 0xfffffeff1c1c7812 */ /* 0x000fc400078ec0ff */
[----:B------:R-:W-:Y:S02]  /*c6d0*/  ISETP.NE.AND P0, PT, R8, R7, PT ;  /* 0x000000070800720c */ /* 0x000fe40003f05270 */
[----:B------:R-:W-:Y:S02]  /*c6e0*/  @P1 LOP3.LUT R28, R28, 0x100, RZ, 0xfc, !PT ;  /* 0x000001001c1c1812 */ /* 0x000fe400078efcff */
[-C--:B------:R-:W-:Y:S02]  /*c6f0*/  IADD3 R8, P1, R9, R16.reuse, RZ ;  /* 0x0000001009087210 */ /* 0x080fe40007f3e0ff */
[----:B------:R-:W-:Y:S02]  /*c700*/  LOP3.LUT R7, R6, 0xfffffffc, RZ, 0xc0, !PT ;  /* 0xfffffffc06077812 */ /* 0x000fe400078ec0ff */
[----:B------:R-:W-:Y:S01]  /*c710*/  ISETP.NE.AND P4, PT, R26, RZ, PT ;  /* 0x000000ff1a00720c */ /* 0x000fe20003f85270 */
[----:B------:R-:W-:Y:S01]  /*c720*/  IMAD.X R9, RZ, RZ, R19, P1 ;  /* 0x000000ffff097224 */ /* 0x000fe200008e0613 */
[----:B------:R-:W-:-:S02]  /*c730*/  IADD3 R6, P1, R7, R16, RZ ;  /* 0x0000001007067210 */ /* 0x000fc40007f3e0ff */
[----:B------:R-:W-:Y:S02]  /*c740*/  ISETP.NE.AND P3, PT, R27, RZ, PT ;  /* 0x000000ff1b00720c */ /* 0x000fe40003f65270 */
[----:B------:R-:W-:Y:S01]  /*c750*/  LOP3.LUT R28, R28, 0xffffff7f, RZ, 0xc0, !PT ;  /* 0xffffff7f1c1c7812 */ /* 0x000fe200078ec0ff */
[----:B------:R-:W2:Y:S01]  /*c760*/  LDG.E R9, desc[UR58][R8.64] ;  /* 0x0000003a08097981 */ /* 0x000ea2000c1e1900 */
[----:B------:R-:W-:Y:S01]  /*c770*/  IMAD.X R7, RZ, RZ, R19, P1 ;  /* 0x000000ffff077224 */ /* 0x000fe200008e0613 */
[----:B---3--:R-:W-:Y:S02]  /*c780*/  PRMT R38, R29, 0x7770, RZ ;  /* 0x000077701d267816 */ /* 0x008fe400000000ff */
[----:B------:R-:W-:Y:S02]  /*c790*/  ISETP.NE.AND P2, PT, R34, R33, PT ;  /* 0x000000212200720c */ /* 0x000fe40003f45270 */
[----:B------:R-:W3:Y:S01]  /*c7a0*/  LDG.E R6, desc[UR58][R6.64] ;  /* 0x0000003a06067981 */ /* 0x000ee2000c1e1900 */
[----:B------:R-:W-:-:S02]  /*c7b0*/  @P4 LOP3.LUT R28, R28, 0x80, RZ, 0xfc, !PT ;  /* 0x000000801c1c4812 */ /* 0x000fc400078efcff */
[----:B------:R-:W-:Y:S02]  /*c7c0*/  PRMT R34, R35, 0x8880, RZ ;  /* 0x0000888023227816 */ /* 0x000fe400000000ff */
[----:B------:R-:W-:Y:S02]  /*c7d0*/  LOP3.LUT R28, R28, 0xffffffbf, RZ, 0xc0, !PT ;  /* 0xffffffbf1c1c7812 */ /* 0x000fe400078ec0ff */
[----:B------:R-:W-:Y:S02]  /*c7e0*/  SEL R33, RZ, 0xffffffff, !P4 ;  /* 0xffffffffff217807 */ /* 0x000fe40006000000 */
[----:B------:R-:W-:Y:S02]  /*c7f0*/  @P3 LOP3.LUT R28, R28, 0x40, RZ, 0xfc, !PT ;  /* 0x000000401c1c3812 */ /* 0x000fe400078efcff */
[----:B------:R-:W-:Y:S02]  /*c800*/  SEL R35, RZ, 0xffffffff, !P3 ;  /* 0xffffffffff237807 */ /* 0x000fe40005800000 */
[----:B------:R-:W-:-:S02]  /*c810*/  ISETP.NE.AND P3, PT, R38, RZ, PT ;  /* 0x000000ff2600720c */ /* 0x000fc40003f65270 */
[----:B------:R-:W-:Y:S02]  /*c820*/  PRMT R39, R29, 0x7771, RZ ;  /* 0x000077711d277816 */ /* 0x000fe400000000ff */
[----:B------:R-:W-:Y:S02]  /*c830*/  SEL R37, RZ, 0x1, !P0 ;  /* 0x00000001ff257807 */ /* 0x000fe40004000000 */
[----:B------:R-:W-:Y:S02]  /*c840*/  ISETP.NE.AND P1, PT, R34, R33, PT ;  /* 0x000000212200720c */ /* 0x000fe40003f25270 */
[----:B------:R-:W-:Y:S02]  /*c850*/  ISETP.NE.AND P0, PT, R36, R35, PT ;  /* 0x000000232400720c */ /* 0x000fe40003f05270 */
[----:B------:R-:W-:Y:S02]  /*c860*/  PRMT R34, R32, 0x8880, RZ ;  /* 0x0000888020227816 */ /* 0x000fe400000000ff */
[----:B------:R-:W-:-:S02]  /*c870*/  SEL R36, RZ, 0x1, !P2 ;  /* 0x00000001ff247807 */ /* 0x000fc40005000000 */
[----:B------:R-:W-:Y:S02]  /*c880*/  SEL R31, RZ, 0xffffffff, !P3 ;  /* 0xffffffffff1f7807 */ /* 0x000fe40005800000 */
[----:B------:R-:W-:Y:S02]  /*c890*/  ISETP.NE.AND P2, PT, R39, RZ, PT ;  /* 0x000000ff2700720c */ /* 0x000fe40003f45270 */
[----:B------:R-:W-:Y:S02]  /*c8a0*/  SEL R32, RZ, 0x1, !P0 ;  /* 0x00000001ff207807 */ /* 0x000fe40004000000 */
[----:B------:R-:W-:Y:S02]  /*c8b0*/  ISETP.NE.AND P0, PT, R34, R31, PT ;  /* 0x0000001f2200720c */ /* 0x000fe40003f05270 */
[----:B------:R-:W-:Y:S02]  /*c8c0*/  SEL R31, RZ, 0xffffffff, !P2 ;  /* 0xffffffffff1f7807 */ /* 0x000fe40005000000 */
[----:B------:R-:W-:-:S02]  /*c8d0*/  LOP3.LUT R28, R28, 0xffffffdf, RZ, 0xc0, !PT ;  /* 0xffffffdf1c1c7812 */ /* 0x000fc400078ec0ff */
[----:B------:R-:W-:Y:S02]  /*c8e0*/  SEL R34, RZ, 0x1, !P0 ;  /* 0x00000001ff227807 */ /* 0x000fe40004000000 */
[----:B------:R-:W-:Y:S02]  /*c8f0*/  ISETP.NE.AND P0, PT, R40, R31, PT ;  /* 0x0000001f2800720c */ /* 0x000fe40003f05270 */
[----:B------:R-:W-:Y:S02]  /*c900*/  PRMT R40, R29, 0x7772, RZ ;  /* 0x000077721d287816 */ /* 0x000fe400000000ff */
[----:B------:R-:W-:Y:S02]  /*c910*/  @P3 LOP3.LUT R28, R28, 0x20, RZ, 0xfc, !PT ;  /* 0x000000201c1c3812 */ /* 0x000fe400078efcff */
[----:B------:R-:W-:Y:S02]  /*c920*/  SEL R35, RZ, 0x1, !P1 ;  /* 0x00000001ff237807 */ /* 0x000fe40004800000 */
[----:B------:R-:W-:-:S02]  /*c930*/  ISETP.NE.AND P1, PT, R40, RZ, PT ;  /* 0x000000ff2800720c */ /* 0x000fc40003f25270 */
[----:B------:R-:W-:Y:S02]  /*c940*/  LOP3.LUT R28, R28, 0xffffffef, RZ, 0xc0, !PT ;  /* 0xffffffef1c1c7812 */ /* 0x000fe400078ec0ff */
[----:B------:R-:W-:Y:S02]  /*c950*/  PRMT R29, R29, 0x7773, RZ ;  /* 0x000077731d1d7816 */ /* 0x000fe400000000ff */
[----:B------:R-:W-:Y:S02]  /*c960*/  @P2 LOP3.LUT R28, R28, 0x10, RZ, 0xfc, !PT ;  /* 0x000000101c1c2812 */ /* 0x000fe400078efcff */
[----:B------:R-:W-:Y:S02]  /*c970*/  PRMT R33, R30, 0x8880, RZ ;  /* 0x000088801e217816 */ /* 0x000fe400000000ff */
[----:B------:R-:W-:Y:S02]  /*c980*/  LOP3.LUT R28, R28, 0xfffffff7, RZ, 0xc0, !PT ;  /* 0xfffffff71c1c7812 */ /* 0x000fe400078ec0ff */
[----:B------:R-:W-:-:S02]  /*c990*/  SEL R30, RZ, 0xffffffff, !P1 ;  /* 0xffffffffff1e7807 */ /* 0x000fc40004800000 */
[----:B------:R-:W-:Y:S02]  /*c9a0*/  @P1 LOP3.LUT R28, R28, 0x8, RZ, 0xfc, !PT ;  /* 0x000000081c1c1812 */ /* 0x000fe400078efcff */
[----:B------:R-:W-:Y:S02]  /*c9b0*/  ISETP.NE.AND P1, PT, R29, RZ, PT ;  /* 0x000000ff1d00720c */ /* 0x000fe40003f25270 */
[----:B------:R-:W-:Y:S02]  /*c9c0*/  SEL R31, RZ, 0x1, !P0 ;  /* 0x00000001ff1f7807 */ /* 0x000fe40004000000 */
[----:B------:R-:W-:Y:S02]  /*c9d0*/  ISETP.NE.AND P0, PT, R33, R30, PT ;  /* 0x0000001e2100720c */ /* 0x000fe40003f05270 */
[----:B------:R-:W-:Y:S02]  /*c9e0*/  LOP3.LUT R28, R28, 0xfffffffb, RZ, 0xc0, !PT ;  /* 0xfffffffb1c1c7812 */ /* 0x000fe400078ec0ff */
[----:B------:R-:W-:-:S02]  /*c9f0*/  SEL R13, RZ, 0xffffffff, !P1 ;  /* 0xffffffffff0d7807 */ /* 0x000fc40004800000 */
[----:B------:R-:W-:Y:S02]  /*ca00*/  LOP3.LUT R14, R14, 0xffff, RZ, 0xc0, !PT ;  /* 0x0000ffff0e0e7812 */ /* 0x000fe400078ec0ff */
[----:B------:R-:W-:Y:S02]  /*ca10*/  SEL R30, RZ, 0x1, !P0 ;  /* 0x00000001ff1e7807 */ /* 0x000fe40004000000 */
[----:B------:R-:W-:Y:S02]  /*ca20*/  @P1 LOP3.LUT R28, R28, 0x4, RZ, 0xfc, !PT ;  /* 0x000000041c1c1812 */ /* 0x000fe400078efcff */
[----:B------:R-:W-:Y:S02]  /*ca30*/  ISETP.NE.AND P0, PT, R42, R13, PT ;  /* 0x0000000d2a00720c */ /* 0x000fe40003f05270 */
[----:B------:R-:W-:Y:S02]  /*ca40*/  LOP3.LUT R28, R28, 0xfffffffd, RZ, 0xc0, !PT ;  /* 0xfffffffd1c1c7812 */ /* 0x000fe400078ec0ff */
[----:B------:R-:W-:-:S02]  /*ca50*/  PRMT R41, R14, 0x8880, RZ ;  /* 0x000088800e297816 */ /* 0x000fc400000000ff */
[----:B------:R-:W-:Y:S02]  /*ca60*/  LOP3.LUT R15, R15, 0xffff, RZ, 0xc0, !PT ;  /* 0x0000ffff0f0f7812 */ /* 0x000fe400078ec0ff */
[----:B------:R-:W-:Y:S02]  /*ca70*/  SEL R13, RZ, 0x1, !P0 ;  /* 0x00000001ff0d7807 */ /* 0x000fe40004000000 */
[----:B------:R-:W-:Y:S02]  /*ca80*/  PRMT R42, R15, 0x8880, RZ ;  /* 0x000088800f2a7816 */ /* 0x000fe400000000ff */
[----:B------:R-:W-:Y:S02]  /*ca90*/  LOP3.LUT R18, R18, 0xffff, RZ, 0xc0, !PT ;  /* 0x0000ffff12127812 */ /* 0x000fe400078ec0ff */
[----:B------:R-:W-:-:S04]  /*caa0*/  LOP3.LUT R20, R20, 0xffff, RZ, 0xc0, !PT ;  /* 0x0000ffff14147812 */ /* 0x000fc800078ec0ff */
[----:B------:R-:W-:Y:S02]  /*cab0*/  PRMT R20, R20, 0x8880, RZ ;  /* 0x0000888014147816 */ /* 0x000fe400000000ff */
[----:B------:R-:W-:Y:S02]  /*cac0*/  LOP3.LUT R21, R21, 0xffff, RZ, 0xc0, !PT ;  /* 0x0000ffff15157812 */ /* 0x000fe400078ec0ff */
[----:B------:R-:W-:-:S04]  /*cad0*/  LOP3.LUT R10, R10, 0xffff, RZ, 0xc0, !PT ;  /* 0x0000ffff0a0a7812 */ /* 0x000fc800078ec0ff */
[----:B------:R-:W-:Y:S02]  /*cae0*/  PRMT R10, R10, 0x8880, RZ ;  /* 0x000088800a0a7816 */ /* 0x000fe400000000ff */
[----:B------:R-:W-:-:S04]  /*caf0*/  LOP3.LUT R12, R12, 0xffff, RZ, 0xc0, !PT ;  /* 0x0000ffff0c0c7812 */ /* 0x000fc800078ec0ff */
[----:B------:R-:W-:Y:S02]  /*cb00*/  PRMT R12, R12, 0x8880, RZ ;  /* 0x000088800c0c7816 */ /* 0x000fe400000000ff */
[----:B------:R-:W-:Y:S01]  /*cb10*/  LOP3.LUT R5, R5, 0xffff, RZ, 0xc0, !PT ;  /* 0x0000ffff05057812 */ /* 0x000fe200078ec0ff */
[----:B------:R-:W-:Y:S01]  /*cb20*/  IMAD.IADD R4, R4, 0x1, R3 ;  /* 0x0000000104047824 */ /* 0x000fe200078e0203 */
[----:B--2---:R-:W-:-:S04]  /*cb30*/  PRMT R33, R9, 0x7770, RZ ;  /* 0x0000777009217816 */ /* 0x004fc800000000ff */
[----:B------:R-:W-:Y:S02]  /*cb40*/  ISETP.NE.AND P1, PT, R33, RZ, PT ;  /* 0x000000ff2100720c */ /* 0x000fe40003f25270 */
[----:B------:R-:W-:Y:S02]  /*cb50*/  PRMT R8, R9, 0x7771, RZ ;  /* 0x0000777109087816 */ /* 0x000fe400000000ff */
[----:B------:R-:W-:-:S04]  /*cb60*/  SEL R14, RZ, 0xffffffff, !P1 ;  /* 0xffffffffff0e7807 */ /* 0x000fc80004800000 */
[----:B------:R-:W-:-:S05]  /*cb70*/  ISETP.NE.AND P0, PT, R41, R14, PT ;  /* 0x0000000e2900720c */ /* 0x000fca0003f05270 */
[----:B------:R-:W-:Y:S02]  /*cb80*/  @P1 LOP3.LUT R28, R28, 0x2, RZ, 0xfc, !PT ;  /* 0x000000021c1c1812 */ /* 0x000fe400078efcff */
[----:B------:R-:W-:-:S04]  /*cb90*/  ISETP.NE.AND P1, PT, R8, RZ, PT ;  /* 0x000000ff0800720c */ /* 0x000fc80003f25270 */
[----:B------:R-:W-:Y:S02]  /*cba0*/  SEL R15, RZ, 0xffffffff, !P1 ;  /* 0xffffffffff0f7807 */ /* 0x000fe40004800000 */
[----:B------:R-:W-:Y:S02]  /*cbb0*/  SEL R14, RZ, 0x1, !P0 ;  /* 0x00000001ff0e7807 */ /* 0x000fe40004000000 */
[----:B------:R-:W-:Y:S02]  /*cbc0*/  ISETP.NE.AND P0, PT, R42, R15, PT ;  /* 0x0000000f2a00720c */ /* 0x000fe40003f05270 */
[----:B------:R-:W-:Y:S02]  /*cbd0*/  PRMT R41, R18, 0x8880, RZ ;  /* 0x0000888012297816 */ /* 0x000fe400000000ff */
[----:B------:R-:W-:Y:S02]  /*cbe0*/  PRMT R18, R9, 0x7772, RZ ;  /* 0x0000777209127816 */ /* 0x000fe400000000ff */
[----:B------:R-:W-:-:S02]  /*cbf0*/  SEL R15, RZ, 0x1, !P0 ;  /* 0x00000001ff0f7807 */ /* 0x000fc40004000000 */
[----:B------:R-:W-:Y:S02]  /*cc00*/  ISETP.NE.AND P0, PT, R18, RZ, PT ;  /* 0x000000ff1200720c */ /* 0x000fe40003f05270 */
[----:B------:R-:W-:Y:S02]  /*cc10*/  LOP3.LUT R28, R28, 0xfffffffe, RZ, 0xc0, !PT ;  /* 0xfffffffe1c1c7812 */ /* 0x000fe400078ec0ff */
[----:B------:R-:W-:Y:S02]  /*cc20*/  SEL R18, RZ, 0xffffffff, !P0 ;  /* 0xffffffffff127807 */ /* 0x000fe40004000000 */
[----:B------:R-:W-:Y:S02]  /*cc30*/  @P1 LOP3.LUT R28, R28, 0x1, RZ, 0xfc, !PT ;  /* 0x000000011c1c1812 */ /* 0x000fe400078efcff */
[----:B------:R-:W-:Y:S02]  /*cc40*/  ISETP.NE.AND P1, PT, R41, R18, PT ;  /* 0x000000122900720c */ /* 0x000fe40003f25270 */
[----:B------:R-:W-:-:S02]  /*cc50*/  PRMT R9, R9, 0x7773, RZ ;  /* 0x0000777309097816 */ /* 0x000fc400000000ff */
[----:B------:R-:W-:Y:S02]  /*cc60*/  SEL R18, RZ, 0x1, !P1 ;  /* 0x00000001ff127807 */ /* 0x000fe40004800000 */
[----:B------:R-:W-:-:S04]  /*cc70*/  ISETP.NE.AND P1, PT, R9, RZ, PT ;  /* 0x000000ff0900720c */ /* 0x000fc80003f25270 */
[----:B------:R-:W-:-:S04]  /*cc80*/  SEL R9, RZ, 0xffffffff, !P1 ;  /* 0xffffffffff097807 */ /* 0x000fc80004800000 */
[----:B------:R-:W-:Y:S02]  /*cc90*/  ISETP.NE.AND P2, PT, R20, R9, PT ;  /* 0x000000091400720c */ /* 0x000fe40003f45270 */
[----:B---3--:R-:W-:Y:S02]  /*cca0*/  PRMT R9, R6, 0x7770, RZ ;  /* 0x0000777006097816 */ /* 0x008fe400000000ff */
[----:B------:R-:W-:Y:S02]  /*ccb0*/  SEL R20, RZ, 0x1, !P2 ;  /* 0x00000001ff147807 */ /* 0x000fe40005000000 */
[----:B------:R-:W-:Y:S02]  /*ccc0*/  ISETP.NE.AND P2, PT, R9, RZ, PT ;  /* 0x000000ff0900720c */ /* 0x000fe40003f45270 */
[----:B------:R-:W-:Y:S02]  /*ccd0*/  PRMT R42, R21, 0x8880, RZ ;  /* 0x00008880152a7816 */ /* 0x000fe400000000ff */
[----:B------:R-:W-:-:S02]  /*cce0*/  SEL R9, RZ, 0xffffffff, !P2 ;  /* 0xffffffffff097807 */ /* 0x000fc40005000000 */
[----:B------:R-:W-:Y:S02]  /*ccf0*/  PRMT R7, R6, 0x7771, RZ ;  /* 0x0000777106077816 */ /* 0x000fe400000000ff */
[----:B------:R-:W-:-:S04]  /*cd00*/  ISETP.NE.AND P3, PT, R42, R9, PT ;  /* 0x000000092a00720c */ /* 0x000fc80003f65270 */
[----:B------:R-:W-:Y:S02]  /*cd10*/  SEL R21, RZ, 0x1, !P3 ;  /* 0x00000001ff157807 */ /* 0x000fe40005800000 */
[----:B------:R-:W-:-:S04]  /*cd20*/  ISETP.NE.AND P3, PT, R7, RZ, PT ;  /* 0x000000ff0700720c */ /* 0x000fc80003f65270 */
[----:B------:R-:W-:-:S04]  /*cd30*/  SEL R7, RZ, 0xffffffff, !P3 ;  /* 0xffffffffff077807 */ /* 0x000fc80005800000 */
[----:B------:R-:W-:Y:S02]  /*cd40*/  ISETP.NE.AND P4, PT, R10, R7, PT ;  /* 0x000000070a00720c */ /* 0x000fe40003f85270 */
[----:B------:R-:W-:Y:S02]  /*cd50*/  PRMT R7, R6, 0x7772, RZ ;  /* 0x0000777206077816 */ /* 0x000fe400000000ff */
[----:B------:R-:W-:Y:S02]  /*cd60*/  SEL R10, RZ, 0x1, !P4 ;  /* 0x00000001ff0a7807 */ /* 0x000fe40006000000 */
[----:B------:R-:W-:-:S04]  /*cd70*/  ISETP.NE.AND P4, PT, R7, RZ, PT ;  /* 0x000000ff0700720c */ /* 0x000fc80003f85270 */
[----:B------:R-:W-:Y:S02]  /*cd80*/  SEL R7, RZ, 0xffffffff, !P4 ;  /* 0xffffffffff077807 */ /* 0x000fe40006000000 */
[----:B------:R-:W-:Y:S02]  /*cd90*/  PRMT R6, R6, 0x7773, RZ ;  /* 0x0000777306067816 */ /* 0x000fe400000000ff */
[----:B------:R-:W-:-:S04]  /*cda0*/  ISETP.NE.AND P5, PT, R12, R7, PT ;  /* 0x000000070c00720c */ /* 0x000fc80003fa5270 */
[----:B------:R-:W-:Y:S02]  /*cdb0*/  SEL R12, RZ, 0x1, !P5 ;  /* 0x00000001ff0c7807 */ /* 0x000fe40006800000 */
[----:B------:R-:W-:Y:S02]  /*cdc0*/  ISETP.NE.AND P5, PT, R6, RZ, PT ;  /* 0x000000ff0600720c */ /* 0x000fe40003fa5270 */
[----:B------:R-:W-:Y:S02]  /*cdd0*/  PRMT R42, R5, 0x8880, RZ ;  /* 0x00008880052a7816 */ /* 0x000fe400000000ff */
[----:B------:R-:W-:Y:S01]  /*cde0*/  SEL R5, RZ, 0xffffffff, !P5 ;  /* 0xffffffffff057807 */ /* 0x000fe20006800000 */
[----:B------:R-:W-:-:S03]  /*cdf0*/  IMAD R7, R3, 0x3, R4 ;  /* 0x0000000303077824 */ /* 0x000fc600078e0204 */
[----:B------:R-:W-:-:S04]  /*ce00*/  ISETP.NE.AND P6, PT, R42, R5, PT ;  /* 0x000000052a00720c */ /* 0x000fc80003fc5270 */
[----:B------:R-:W-:Y:S02]  /*ce10*/  SEL R5, RZ, 0x1, !P6 ;  /* 0x00000001ff057807 */ /* 0x000fe40007000000 */
[----:B------:R-:W-:Y:S02]  /*ce20*/  ISETP.GE.U32.AND P6, PT, R7, R0, PT ;  /* 0x000000000700720c */ /* 0x000fe40003fc6070 */
[----:B------:R-:W-:Y:S02]  /*ce30*/  PRMT R6, R37, 0x7610, R6 ;  /* 0x0000761025067816 */ /* 0x000fe40000000006 */
[----:B------:R-:W-:Y:S02]  /*ce40*/  PRMT R37, R32, 0x7610, R37 ;  /* 0x0000761020257816 */ /* 0x000fe40000000025 */
[----:B------:R-:W-:-:S07]  /*ce50*/  PRMT R32, R34, 0x7610, R32 ;  /* 0x0000761022207816 */ /* 0x000fce0000000020 */
[----:B------:R-:W-:Y:S05]  /*ce60*/  @!P6 BRA `(.L_x_6616) ;  /* 0xfffffff40078e947 */ /* 0x000fea000383ffff */
[----:B------:R-:W-:Y:S05]  /*ce70*/  BSYNC B1 ;  /* 0x0000000000017941 */ /* 0x000fea0003800000 */
.L_x_6615:
[----:B------:R-:W-:Y:S02]  /*ce80*/  P2R R7, PR, RZ, 0x8 ;  /* 0x00000008ff077803 */ /* 0x000fe40000000000 */
[----:B------:R-:W-:Y:S02]  /*ce90*/  ISETP.NE.AND P3, PT, R24, RZ, PT ;  /* 0x000000ff1800720c */ /* 0x000fe40003f65270 */
[----:B------:R-:W-:Y:S02]  /*cea0*/  ISETP.NE.AND P6, PT, R25, RZ, PT ;  /* 0x000000ff1900720c */ /* 0x000fe40003fc5270 */
[----:B------:R-:W-:Y:S02]  /*ceb0*/  P2R R9, PR, RZ, 0x10 ;  /* 0x00000010ff097803 */ /* 0x000fe40000000000 */
[----:B------:R-:W-:Y:S02]  /*cec0*/  P2R R43, PR, RZ, 0x20 ;  /* 0x00000020ff2b7803 */ /* 0x000fe40000000000 */
[----:B------:R-:W-:-:S02]  /*ced0*/  ISETP.NE.AND P5, PT, R26, RZ, PT ;  /* 0x000000ff1a00720c */ /* 0x000fc40003fa5270 */
[----:B------:R-:W-:Y:S02]  /*cee0*/  ISETP.NE.AND P4, PT, R27, RZ, PT ;  /* 0x000000ff1b00720c */ /* 0x000fe40003f85270 */
[----:B------:R-:W-:Y:S02]  /*cef0*/  SEL R34, RZ, 0x1, !P3 ;  /* 0x00000001ff227807 */ /* 0x000fe40005800000 */
[----:B------:R-:W-:Y:S02]  /*cf00*/  SEL R24, RZ, 0x1, !P6 ;  /* 0x00000001ff187807 */ /* 0x000fe40007000000 */
[----:B------:R-:W-:Y:S02]  /*cf10*/  ISETP.NE.AND P3, PT, R38, RZ, PT ;  /* 0x000000ff2600720c */ /* 0x000fe40003f65270 */
[----:B------:R-:W-:Y:S02]  /*cf20*/  ISETP.NE.AND P6, PT, R39, RZ, PT ;  /* 0x000000ff2700720c */ /* 0x000fe40003fc5270 */
[----:B------:R-:W-:-:S02]  /*cf30*/  SEL R39, RZ, 0x1, !P5 ;  /* 0x00000001ff277807 */ /* 0x000fc40006800000 */
[----:B------:R-:W-:Y:S02]  /*cf40*/  SEL R38, RZ, 0x1, !P4 ;  /* 0x00000001ff267807 */ /* 0x000fe40006000000 */
[----:B------:R-:W-:Y:S02]  /*cf50*/  ISETP.NE.AND P4, PT, R29, RZ, PT ;  /* 0x000000ff1d00720c */ /* 0x000fe40003f85270 */
[----:B------:R-:W-:Y:S02]  /*cf60*/  ISETP.NE.AND P5, PT, R33, RZ, PT ;  /* 0x000000ff2100720c */ /* 0x000fe40003fa5270 */
[----:B------:R-:W-:Y:S02]  /*cf70*/  SEL R27, RZ, 0x1, !P3 ;  /* 0x00000001ff1b7807 */ /* 0x000fe40005800000 */
[----:B------:R-:W-:Y:S02]  /*cf80*/  SEL R25, RZ, 0x1, !P6 ;  /* 0x00000001ff197807 */ /* 0x000fe40007000000 */
        /* <DEDUP_REMOVED lines=8> */
[----:B------:R-:W-:Y:S02]  /*d010*/  SEL R44, RZ, 0x1, !P0 ;  /* 0x00000001ff2c7807 */ /* 0x000fe40004000000 */
[----:B------:R-:W-:Y:S02]  /*d020*/  ISETP.NE.AND P3, PT, R7, RZ, PT ;  /* 0x000000ff0700720c */ /* 0x000fe40003f65270 */
[----:B------:R-:W-:Y:S02]  /*d030*/  SEL R45, RZ, 0x1, !P1 ;  /* 0x00000001ff2d7807 */ /* 0x000fe40004800000 */
[----:B------:R-:W-:Y:S02]  /*d040*/  SEL R9, RZ, 0x1, !P4 ;  /* 0x00000001ff097807 */ /* 0x000fe40006000000 */
[----:B------:R-:W-:-:S02]  /*d050*/  SEL R8, RZ, 0x1, !P5 ;  /* 0x00000001ff087807 */ /* 0x000fc40006800000 */
[----:B------:R-:W-:Y:S02]  /*d060*/  PRMT R40, R24, 0x7610, R40 ;  /* 0x0000761018287816 */ /* 0x000fe40000000028 */
[----:B------:R-:W-:Y:S02]  /*d070*/  PRMT R33, R27, 0x7610, R33 ;  /* 0x000076101b217816 */ /* 0x000fe40000000021 */
[----:B------:R-:W-:Y:S02]  /*d080*/  PRMT R29, R25, 0x7610, R29 ;  /* 0x00007610191d7816 */ /* 0x000fe4000000001d */
[----:B------:R-:W-:Y:S02]  /*d090*/  PRMT R24, R42, 0x7610, R24 ;  /* 0x000076102a187816 */ /* 0x000fe40000000018 */
[----:B------:R-:W-:Y:S02]  /*d0a0*/  PRMT R27, R41, 0x7610, R27 ;  /* 0x00007610291b7816 */ /* 0x000fe4000000001b */
[----:B------:R-:W-:-:S02]  /*d0b0*/  PRMT R25, R43, 0x7610, R25 ;  /* 0x000076102b197816 */ /* 0x000fc40000000019 */
[----:B------:R-:W-:Y:S02]  /*d0c0*/  PRMT R42, R44, 0x7610, R42 ;  /* 0x000076102c2a7816 */ /* 0x000fe4000000002a */
[----:B------:R-:W-:Y:S02]  /*d0d0*/  SEL R7, RZ, 0x1, !P2 ;  /* 0x00000001ff077807 */ /* 0x000fe40005000000 */
[----:B------:R-:W-:Y:S02]  /*d0e0*/  SEL R26, RZ, 0x1, !P3 ;  /* 0x00000001ff1a7807 */ /* 0x000fe40005800000 */
[----:B------:R-:W-:Y:S02]  /*d0f0*/  PRMT R44, R45, 0x7610, R44 ;  /* 0x000076102d2c7816 */ /* 0x000fe4000000002c */
[----:B------:R-:W-:Y:S02]  /*d100*/  PRMT R41, R9, 0x7610, R41 ;  /* 0x0000761009297816 */ /* 0x000fe40000000029 */
[----:B------:R-:W-:-:S07]  /*d110*/  PRMT R43, R8, 0x7610, R43 ;  /* 0x00007610082b7816 */ /* 0x000fce000000002b */
.L_x_6614:
[----:B------:R-:W-:Y:S05]  /*d120*/  BSYNC B0 ;  /* 0x0000000000007941 */ /* 0x000fea0003800000 */
.L_x_6613:
        /* <DEDUP_REMOVED lines=43> */
[C---:B------:R-:W-:Y:S02]  /*d3e0*/  IMAD.IADD R24, R46.reuse, 0x1, R3 ;  /* 0x000000012e187824 */ /* 0x040fe400078e0203 */
        /* <DEDUP_REMOVED lines=17> */
[C---:B------:R-:W-:Y:S02]  /*d500*/  @!P3 PRMT R16, R24.reuse, 0x7772, RZ ;  /* 0x000077721810b816 */ /* 0x040fe400000000ff */
[----:B------:R-:W-:Y:S02]  /*d510*/  @!P3 ISETP.NE.AND P5, PT, R11, RZ, PT ;  /* 0x000000ff0b00b20c */ /* 0x000fe40003fa5270 */
[----:B------:R-:W-:Y:S02]  /*d520*/  @!P3 PRMT R8, R24, 0x7773, RZ ;  /* 0x000077731808b816 */ /* 0x000fe400000000ff */
[----:B------:R-:W-:Y:S02]  /*d530*/  @!P3 ISETP.NE.AND P6, PT, R19, RZ, PT ;  /* 0x000000ff1300b20c */ /* 0x000fe40003fc5270 */
[----:B------:R-:W-:Y:S02]  /*d540*/  @!P3 ISETP.NE.AND P4, PT, R16, RZ, PT ;  /* 0x000000ff1000b20c */ /* 0x000fe40003f85270 */
[----:B------:R-:W-:-:S02]  /*d550*/  PRMT R11, R9, 0x7772, RZ ;  /* 0x00007772090b7816 */ /* 0x000fc400000000ff */
[----:B------:R-:W-:Y:S02]  /*d560*/  @!P3 SEL R16, RZ, 0x1, !P5 ;  /* 0x00000001ff10b807 */ /* 0x000fe40006800000 */
        /* <DEDUP_REMOVED lines=15> */
.L_x_6618:
[----:B------:R-:W-:Y:S05]  /*d660*/  BSYNC B0 ;  /* 0x0000000000007941 */ /* 0x000fea0003800000 */
.L_x_6617:
[----:B------:R-:W-:Y:S04]  /*d670*/  BSSY B0, `(.L_x_6619) ;  /* 0x000007e000007945 */ /* 0x000fe80003800000 */
[----:B------:R-:W-:Y:S05]  /*d680*/  @P0 BRA `(.L_x_6620) ;  /* 0x0000000400f00947 */ /* 0x000fea0003800000 */
[----:B------:R-:W-:Y:S01]  /*d690*/  LOP3.LUT R34, R34, 0xffff, RZ, 0xc0, !PT ;  /* 0x0000ffff22227812 */ /* 0x000fe200078ec0ff */
[----:B------:R-:W-:Y:S01]  /*d6a0*/  IMAD.IADD R4, R4, 0x1, R3 ;  /* 0x0000000104047824 */ /* 0x000fe200078e0203 */
[----:B------:R-:W-:Y:S02]  /*d6b0*/  LOP3.LUT R6, R6, 0xffff, RZ, 0xc0, !PT ;  /* 0x0000ffff06067812 */ /* 0x000fe400078ec0ff */
[----:B------:R-:W-:Y:S02]  /*d6c0*/  PRMT R8, R34, 0x8880, RZ ;  /* 0x0000888022087816 */ /* 0x000fe400000000ff */
[----:B------:R-:W-:Y:S02]  /*d6d0*/  PRMT R6, R6, 0x8880, RZ ;  /* 0x0000888006067816 */ /* 0x000fe400000000ff */
[----:B------:R-:W-:Y:S01]  /*d6e0*/  LOP3.LUT R40, R40, 0xffff, RZ, 0xc0, !PT ;  /* 0x0000ffff28287812 */ /* 0x000fe200078ec0ff */
[----:B------:R-:W-:Y:S01]  /*d6f0*/  IMAD.MOV R9, RZ, RZ, -R8 ;  /* 0x000000ffff097224 */ /* 0x000fe200078e0a08 */
[----:B------:R-:W-:-:S02]  /*d700*/  LOP3.LUT R39, R39, 0xffff, RZ, 0xc0, !PT ;  /* 0x0000ffff27277812 */ /* 0x000fc400078ec0ff */
[----:B------:R-:W-:Y:S02]  /*d710*/  LOP3.LUT R38, R38, 0xffff, RZ, 0xc0, !PT ;  /* 0x0000ffff26267812 */ /* 0x000fe400078ec0ff */
[----:B------:R-:W-:Y:S02]  /*d720*/  ISETP.NE.AND P0, PT, R6, R9, PT ;  /* 0x000000090600720c */ /* 0x000fe40003f05270 */
[----:B------:R-:W-:Y:S02]  /*d730*/  LOP3.LUT R35, R35, 0xffff, RZ, 0xc0, !PT ;  /* 0x0000ffff23237812 */ /* 0x000fe400078ec0ff */
[----:B------:R-:W-:Y:S02]  /*d740*/  PRMT R6, R40, 0x8880, RZ ;  /* 0x0000888028067816 */ /* 0x000fe400000000ff */
[----:B------:R-:W-:Y:S02]  /*d750*/  ISETP.GE.U32.AND P4, PT, R4, R0, PT ;  /* 0x000000000400720c */ /* 0x000fe40003f86070 */
[----:B------:R-:W-:-:S02]  /*d760*/  PRMT R9, R39, 0x8880, RZ ;  /* 0x0000888027097816 */ /* 0x000fc400000000ff */
[----:B------:R-:W-:Y:S02]  /*d770*/  PRMT R16, R38, 0x8880, RZ ;  /* 0x0000888026107816 */ /* 0x000fe400000000ff */
[----:B------:R-:W-:Y:S02]  /*d780*/  LOP3.LUT R36, R36, 0xffff, RZ, 0xc0, !PT ;  /* 0x0000ffff24247812 */ /* 0x000fe400078ec0ff */
[----:B------:R-:W-:Y:S01]  /*d790*/  LOP3.LUT R37, R37, 0xffff, RZ, 0xc0, !PT ;  /* 0x0000ffff25257812 */ /* 0x000fe200078ec0ff */
[----:B------:R-:W-:Y:S01]  /*d7a0*/  IMAD.MOV R16, RZ, RZ, -R16 ;  /* 0x000000ffff107224 */ /* 0x000fe200078e0a10 */
[----:B------:R-:W-:Y:S01]  /*d7b0*/  PRMT R11, R35, 0x8880, RZ ;  /* 0x00008880230b7816 */ /* 0x000fe200000000ff */
[----:B------:R-:W-:Y:S01]  /*d7c0*/  IMAD.MOV R35, RZ, RZ, -R6 ;  /* 0x000000ffff237224 */ /* 0x000fe200078e0a06 */
[----:B------:R-:W-:Y:S01]  /*d7d0*/  PRMT R8, R36, 0x8880, RZ ;  /* 0x0000888024087816 */ /* 0x000fe200000000ff */
[----:B------:R-:W-:Y:S01]  /*d7e0*/  IMAD.MOV R6, RZ, RZ, -R9 ;  /* 0x000000ffff067224 */ /* 0x000fe200078e0a09 */
[----:B------:R-:W-:-:S02]  /*d7f0*/  PRMT R19, R37, 0x8880, RZ ;  /* 0x0000888025137816 */ /* 0x000fc400000000ff */
[----:B------:R-:W-:Y:S02]  /*d800*/  ISETP.NE.AND P1, PT, R8, R35, PT ;  /* 0x000000230800720c */ /* 0x000fe40003f25270 */
[----:B------:R-:W-:Y:S02]  /*d810*/  ISETP.NE.AND P2, PT, R11, R6, PT ;  /* 0x000000060b00720c */ /* 0x000fe40003f45270 */
[----:B------:R-:W-:Y:S02]  /*d820*/  ISETP.NE.AND P3, PT, R19, R16, PT ;  /* 0x000000101300720c */ /* 0x000fe40003f65270 */
[----:B------:R-:W-:Y:S02]  /*d830*/  SEL R6, RZ, 0x1, !P0 ;  /* 0x00000001ff067807 */ /* 0x000fe40004000000 */
[----:B------:R-:W-:Y:S02]  /*d840*/  SEL R36, RZ, 0x1, !P1 ;  /* 0x00000001ff247807 */ /* 0x000fe40004800000 */
[----:B------:R-:W-:-:S02]  /*d850*/  SEL R35, RZ, 0x1, !P2 ;  /* 0x00000001ff237807 */ /* 0x000fc40005000000 */
        /* <DEDUP_REMOVED lines=11> */
[----:B------:R-:W-:Y:S02]  /*d910*/  LOP3.LUT R27, R27, 0xffff, RZ, 0xc0, !PT ;  /* 0x0000ffff1b1b7812 */ /* 0x000fe400078ec0ff */
[----:B------:R-:W-:Y:S02]  /*d920*/  ISETP.NE.AND P0, PT, R8, R9, PT ;  /* 0x000000090800720c */ /* 0x000fe40003f05270 */
[----:B------:R-:W-:Y:S02]  /*d930*/  ISETP.GE.U32.AND P4, PT, R4, R0, PT ;  /* 0x000000000400720c */ /* 0x000fe40003f86070 */
[----:B------:R-:W-:Y:S02]  /*d940*/  LOP3.LUT R13, R13, 0xffff, RZ, 0xc0, !PT ;  /* 0x0000ffff0d0d7812 */ /* 0x000fe400078ec0ff */
[----:B------:R-:W-:-:S02]  /*d950*/  PRMT R8, R29, 0x8880, RZ ;  /* 0x000088801d087816 */ /* 0x000fc400000000ff */
[----:B------:R-:W-:Y:S02]  /*d960*/  PRMT R11, R28, 0x8880, RZ ;  /* 0x000088801c0b7816 */ /* 0x000fe400000000ff */
[----:B------:R-:W-:Y:S01]  /*d970*/  PRMT R30, R30, 0x8880, RZ ;  /* 0x000088801e1e7816 */ /* 0x000fe200000000ff */
[----:B------:R-:W-:Y:S01]  /*d980*/  IMAD.MOV R8, RZ, RZ, -R8 ;  /* 0x000000ffff087224 */ /* 0x000fe200078e0a08 */
[----:B------:R-:W-:Y:S01]  /*d990*/  PRMT R16, R27, 0x8880, RZ ;  /* 0x000088801b107816 */ /* 0x000fe200000000ff */
[----:B------:R-:W-:Y:S01]  /*d9a0*/  IMAD.MOV R28, RZ, RZ, -R11 ;  /* 0x000000ffff1c7224 */ /* 0x000fe200078e0a0b */
[----:B------:R-:W-:Y:S02]  /*d9b0*/  LOP3.LUT R31, R31, 0xffff, RZ, 0xc0, !PT ;  /* 0x0000ffff1f1f7812 */ /* 0x000fe400078ec0ff */
[----:B------:R-:W-:Y:S01]  /*d9c0*/  PRMT R19, R13, 0x8880, RZ ;  /* 0x000088800d137816 */ /* 0x000fe200000000ff */
[----:B------:R-:W-:Y:S01]  /*d9d0*/  IMAD.MOV.U32 R13, RZ, RZ, R30 ;  /* 0x000000ffff0d7224 */ /* 0x000fe200078e001e */
[----:B------:R-:W-:Y:S01]  /*d9e0*/  PRMT R9, R31, 0x8880, RZ ;  /* 0x000088801f097816 */ /* 0x000fe200000000ff */
[----:B------:R-:W-:Y:S01]  /*d9f0*/  IMAD.MOV R16, RZ, RZ, -R16 ;  /* 0x000000ffff107224 */ /* 0x000fe200078e0a10 */
[----:B------:R-:W-:-:S02]  /*da00*/  SEL R32, RZ, 0x1, !P0 ;  /* 0x00000001ff207807 */ /* 0x000fc40004000000 */
[----:B------:R-:W-:Y:S02]  /*da10*/  ISETP.NE.AND P1, PT, R9, R8, PT ;  /* 0x000000080900720c */ /* 0x000fe40003f25270 */
[----:B------:R-:W-:Y:S02]  /*da20*/  ISETP.NE.AND P2, PT, R13, R28, PT ;  /* 0x0000001c0d00720c */ /* 0x000fe40003f45270 */
[----:B------:R-:W-:Y:S02]  /*da30*/  ISETP.NE.AND P3, PT, R19, R16, PT ;  /* 0x000000101300720c */ /* 0x000fe40003f65270 */
        /* <DEDUP_REMOVED lines=11> */
[----:B------:R-:W-:Y:S02]  /*daf0*/  PRMT R0, R14, 0x8880, RZ ;  /* 0x000088800e007816 */ /* 0x000fe400000000ff */
[----:B------:R-:W-:Y:S02]  /*db00*/  PRMT R4, R25, 0x8880, RZ ;  /* 0x0000888019047816 */ /* 0x000fe400000000ff */
[----:B------:R-:W-:Y:S02]  /*db10*/  PRMT R3, R24, 0x8880, RZ ;  /* 0x0000888018037816 */ /* 0x000fe400000000ff */
[----:B------:R-:W-:Y:S01]  /*db20*/  PRMT R9, R42, 0x8880, RZ ;  /* 0x000088802a097816 */ /* 0x000fe200000000ff */
[----:B------:R-:W-:Y:S01]  /*db30*/  IMAD.MOV R19, RZ, RZ, -R4 ;  /* 0x000000ffff137224 */ /* 0x000fe200078e0a04 */
[----:B------:R-:W-:Y:S01]  /*db40*/  PRMT R14, R44, 0x8880, RZ ;  /* 0x000088802c0e7816 */ /* 0x000fe200000000ff */
[----:B------:R-:W-:Y:S01]  /*db50*/  IMAD.MOV R3, RZ, RZ, -R3 ;  /* 0x000000ffff037224 */ /* 0x000fe200078e0a03 */
[----:B------:R-:W-:Y:S01]  /*db60*/  LOP3.LUT R15, R15, 0xffff, RZ, 0xc0, !PT ;  /* 0x0000ffff0f0f7812 */ /* 0x000fe200078ec0ff */
[----:B------:R-:W-:Y:S01]  /*db70*/  IMAD.MOV R4, RZ, RZ, -R9 ;  /* 0x000000ffff047224 */ /* 0x000fe200078e0a09 */
[----:B------:R-:W-:Y:S01]  /*db80*/  LOP3.LUT R18, R18, 0xffff, RZ, 0xc0, !PT ;  /* 0x0000ffff12127812 */ /* 0x000fe200078ec0ff */
[----:B------:R-:W-:Y:S01]  /*db90*/  IMAD.MOV R14, RZ, RZ, -R14 ;  /* 0x000000ffff0e7224 */ /* 0x000fe200078e0a0e */
[----:B------:R-:W-:-:S02]  /*dba0*/  LOP3.LUT R20, R20, 0xffff, RZ, 0xc0, !PT ;  /* 0x0000ffff14147812 */ /* 0x000fc400078ec0ff */
[----:B------:R-:W-:Y:S02]  /*dbb0*/  PRMT R8, R15, 0x8880, RZ ;  /* 0x000088800f087816 */ /* 0x000fe400000000ff */
[----:B------:R-:W-:Y:S02]  /*dbc0*/  PRMT R11, R18, 0x8880, RZ ;  /* 0x00008880120b7816 */ /* 0x000fe400000000ff */
[----:B------:R-:W-:Y:S02]  /*dbd0*/  PRMT R15, R20, 0x8880, RZ ;  /* 0x00008880140f7816 */ /* 0x000fe400000000ff */
        /* <DEDUP_REMOVED lines=17> */
[----:B------:R-:W-:Y:S01]  /*dcf0*/  PRMT R4, R26, 0x8880, RZ ;  /* 0x000088801a047816 */ /* 0x000fe200000000ff */
[----:B------:R-:W-:Y:S01]  /*dd00*/  IMAD.MOV R3, RZ, RZ, -R3 ;  /* 0x000000ffff037224 */ /* 0x000fe200078e0a03 */
[----:B------:R-:W-:Y:S02]  /*dd10*/  PRMT R7, R41, 0x8880, RZ ;  /* 0x0000888029077816 */ /* 0x000fe400000000ff */
[----:B------:R-:W-:Y:S01]  /*dd20*/  PRMT R9, R43, 0x8880, RZ ;  /* 0x000088802b097816 */ /* 0x000fe200000000ff */
[----:B------:R-:W-:Y:S01]  /*dd30*/  IMAD.MOV R4, RZ, RZ, -R4 ;  /* 0x000000ffff047224 */ /* 0x000fe200078e0a04 */
[----:B------:R-:W-:Y:S01]  /*dd40*/  PRMT R11, R5, 0x8880, RZ ;  /* 0x00008880050b7816 */ /* 0x000fe200000000ff */
[----:B------:R-:W-:Y:S01]  /*dd50*/  IMAD.MOV.U32 R5, RZ, RZ, R10 ;  /* 0x000000ffff057224 */ /* 0x000fe200078e000a */
[----:B------:R-:W-:Y:S01]  /*dd60*/  LOP3.LUT R21, R21, 0xffff, RZ, 0xc0, !PT ;  /* 0x0000ffff15157812 */ /* 0x000fe200078ec0ff */
[----:B------:R-:W-:Y:S01]  /*dd70*/  IMAD.MOV R7, RZ, RZ, -R7 ;  /* 0x000000ffff077224 */ /* 0x000fe200078e0a07 */
[----:B------:R-:W-:Y:S01]  /*dd80*/  LOP3.LUT R12, R12, 0xffff, RZ, 0xc0, !PT ;  /* 0x0000ffff0c0c7812 */ /* 0x000fe200078ec0ff */
[----:B------:R-:W-:Y:S01]  /*dd90*/  IMAD.MOV.U32 R10, RZ, RZ, R11 ;  /* 0x000000ffff0a7224 */ /* 0x000fe200078e000b */
[----:B------:R-:W-:Y:S01]  /*dda0*/  PRMT R0, R21, 0x8880, RZ ;  /* 0x0000888015007816 */ /* 0x000fe200000000ff */
[----:B------:R-:W-:Y:S01]  /*ddb0*/  IMAD.MOV R9, RZ, RZ, -R9 ;  /* 0x000000ffff097224 */ /* 0x000fe200078e0a09 */
[----:B------:R-:W-:-:S02]  /*ddc0*/  PRMT R8, R12, 0x8880, RZ ;  /* 0x000088800c087816 */ /* 0x000fc400000000ff */
[----:B------:R-:W-:Y:S02]  /*ddd0*/  ISETP.NE.AND P0, PT, R0, R3, PT ;  /* 0x000000030000720c */ /* 0x000fe40003f05270 */
[----:B------:R-:W-:Y:S02]  /*dde0*/  ISETP.NE.AND P1, PT, R5, R4, PT ;  /* 0x000000040500720c */ /* 0x000fe40003f25270 */
[----:B------:R-:W-:Y:S02]  /*ddf0*/  ISETP.NE.AND P2, PT, R8, R7, PT ;  /* 0x000000070800720c */ /* 0x000fe40003f45270 */
[----:B------:R-:W-:Y:S02]  /*de00*/  ISETP.NE.AND P3, PT, R10, R9, PT ;  /* 0x000000090a00720c */ /* 0x000fe40003f65270 */
[----:B------:R-:W-:Y:S02]  /*de10*/  SEL R21, RZ, 0x1, !P0 ;  /* 0x00000001ff157807 */ /* 0x000fe40004000000 */
[----:B------:R-:W-:-:S02]  /*de20*/  SEL R10, RZ, 0x1, !P1 ;  /* 0x00000001ff0a7807 */ /* 0x000fc40004800000 */
[----:B------:R-:W-:Y:S02]  /*de30*/  SEL R12, RZ, 0x1, !P2 ;  /* 0x00000001ff0c7807 */ /* 0x000fe40005000000 */
[----:B------:R-:W-:-:S07]  /*de40*/  SEL R5, RZ, 0x1, !P3 ;  /* 0x00000001ff057807 */ /* 0x000fce0005800000 */
.L_x_6620:
[----:B------:R-:W-:Y:S05]  /*de50*/  BSYNC B0 ;  /* 0x0000000000007941 */ /* 0x000fea0003800000 */
.L_x_6619:
[----:B------:R-:W-:Y:S02]  /*de60*/  LOP3.LUT R6, R6, 0xffff, RZ, 0xc0, !PT ;  /* 0x0000ffff06067812 */ /* 0x000fe400078ec0ff */
[----:B------:R-:W-:Y:S02]  /*de70*/  LOP3.LUT R32, R32, 0xffff, RZ, 0xc0, !PT ;  /* 0x0000ffff20207812 */ /* 0x000fe400078ec0ff */
[----:B------:R-:W-:Y:S02]  /*de80*/  LOP3.LUT R30, R30, 0xffff, RZ, 0xc0, !PT ;  /* 0x0000ffff1e1e7812 */ /* 0x000fe400078ec0ff */
[----:B------:R-:W-:Y:S02]  /*de90*/  LOP3.LUT R13, R13, 0xffff, RZ, 0xc0, !PT ;  /* 0x0000ffff0d0d7812 */ /* 0x000fe400078ec0ff */
[----:B------:R-:W-:Y:S02]  /*dea0*/  LOP3.LUT R31, R31, 0xffff, RZ, 0xc0, !PT ;  /* 0x0000ffff1f1f7812 */ /* 0x000fe400078ec0ff */
[----:B------:R-:W-:-:S02]  /*deb0*/  PRMT R7, R6, 0x8880, RZ ;  /* 0x0000888006077816 */ /* 0x000fc400000000ff */
[----:B------:R-:W-:Y:S02]  /*dec0*/  PRMT R0, R32, 0x8880, RZ ;  /* 0x0000888020007816 */ /* 0x000fe400000000ff */
[----:B------:R-:W-:Y:S02]  /*ded0*/  PRMT R4, R30, 0x8880, RZ ;  /* 0x000088801e047816 */ /* 0x000fe400000000ff */
[----:B------:R-:W-:Y:S01]  /*dee0*/  PRMT R6, R13, 0x8880, RZ ;  /* 0x000088800d067816 */ /* 0x000fe200000000ff */
[----:B------:R-:W-:Y:S01]  /*def0*/  IMAD.MOV R0, RZ, RZ, -R0 ;  /* 0x000000ffff007224 */ /* 0x000fe200078e0a00 */
[----:B------:R-:W-:Y:S01]  /*df00*/  LOP3.LUT R35, R35, 0xffff, RZ, 0xc0, !PT ;  /* 0x0000ffff23237812 */ /* 0x000fe200078ec0ff */
[----:B------:R-:W-:Y:S01]  /*df10*/  IMAD.MOV R4, RZ, RZ, -R4 ;  /* 0x000000ffff047224 */ /* 0x000fe200078e0a04 */
[----:B------:R-:W-:Y:S01]  /*df20*/  LOP3.LUT R37, R37, 0xffff, RZ, 0xc0, !PT ;  /* 0x0000ffff25257812 */ /* 0x000fe200078ec0ff */
[----:B------:R-:W-:Y:S01]  /*df30*/  IMAD.MOV R6, RZ, RZ, -R6 ;  /* 0x000000ffff067224 */ /* 0x000fe200078e0a06 */
[----:B------:R-:W-:-:S02]  /*df40*/  PRMT R3, R31, 0x8880, RZ ;  /* 0x000088801f037816 */ /* 0x000fc400000000ff */
[----:B------:R-:W-:Y:S02]  /*df50*/  LOP3.LUT R36, R36, 0xffff, RZ, 0xc0, !PT ;  /* 0x0000ffff24247812 */ /* 0x000fe400078ec0ff */
[----:B------:R-:W-:Y:S01]  /*df60*/  PRMT R9, R35, 0x8880, RZ ;  /* 0x0000888023097816 */ /* 0x000fe200000000ff */
[----:B------:R-:W-:Y:S01]  /*df70*/  IMAD.MOV R3, RZ, RZ, -R3 ;  /* 0x000000ffff037224 */ /* 0x000fe200078e0a03 */
[----:B------:R-:W-:Y:S02]  /*df80*/  PRMT R11, R37, 0x8880, RZ ;  /* 0x00008880250b7816 */ /* 0x000fe400000000ff */
[----:B------:R-:W-:Y:S02]  /*df90*/  LOP3.LUT R14, R14, 0xffff, RZ, 0xc0, !PT ;  /* 0x0000ffff0e0e7812 */ /* 0x000fe400078ec0ff */
[----:B------:R-:W-:Y:S02]  /*dfa0*/  LOP3.LUT R18, R18, 0xffff, RZ, 0xc0, !PT ;  /* 0x0000ffff12127812 */ /* 0x000fe400078ec0ff */
[----:B------:R-:W-:-:S02]  /*dfb0*/  LOP3.LUT R20, R20, 0xffff, RZ, 0xc0, !PT ;  /* 0x0000ffff14147812 */ /* 0x000fc400078ec0ff */
[----:B------:R-:W-:Y:S02]  /*dfc0*/  PRMT R8, R36, 0x8880, RZ ;  /* 0x0000888024087816 */ /* 0x000fe400000000ff */
[----:B------:R-:W-:Y:S02]  /*dfd0*/  ISETP.NE.AND P0, PT, R7, R0, PT ;  /* 0x000000000700720c */ /* 0x000fe40003f05270 */
[----:B------:R-:W-:Y:S02]  /*dfe0*/  ISETP.NE.AND P2, PT, R9, R4, PT ;  /* 0x000000040900720c */ /* 0x000fe40003f45270 */
[----:B------:R-:W-:Y:S02]  /*dff0*/  ISETP.NE.AND P3, PT, R11, R6, PT ;  /* 0x000000060b00720c */ /* 0x000fe40003f65270 */
[----:B------:R-:W-:Y:S02]  /*e000*/  LOP3.LUT R15, R15, 0xffff, RZ, 0xc0, !PT ;  /* 0x0000ffff0f0f7812 */ /* 0x000fe400078ec0ff */
[----:B------:R-:W-:-:S02]  /*e010*/  PRMT R7, R14, 0x8880, RZ ;  /* 0x000088800e077816 */ /* 0x000fc400000000ff */
[----:B------:R-:W-:Y:S02]  /*e020*/  PRMT R9, R18, 0x8880, RZ ;  /* 0x0000888012097816 */ /* 0x000fe400000000ff */
[----:B------:R-:W-:Y:S01]  /*e030*/  PRMT R11, R20, 0x8880, RZ ;  /* 0x00008880140b7816 */ /* 0x000fe200000000ff */
[----:B------:R-:W-:Y:S01]  /*e040*/  IMAD.MOV R7, RZ, RZ, -R7 ;  /* 0x000000ffff077224 */ /* 0x000fe200078e0a07 */
[----:B------:R-:W-:Y:S01]  /*e050*/  ISETP.NE.AND P1, PT, R8, R3, PT ;  /* 0x000000030800720c */ /* 0x000fe20003f25270 */
[----:B------:R-:W-:Y:S01]  /*e060*/  IMAD.MOV R9, RZ, RZ, -R9 ;  /* 0x000000ffff097224 */ /* 0x000fe200078e0a09 */
[----:B------:R-:W-:Y:S01]  /*e070*/  PRMT R8, R15, 0x8880, RZ ;  /* 0x000088800f087816 */ /* 0x000fe200000000ff */
[----:B------:R-:W-:Y:S01]  /*e080*/  IMAD.MOV R11, RZ, RZ, -R11 ;  /* 0x000000ffff0b7224 */ /* 0x000fe200078e0a0b */
[----:B------:R-:W-:Y:S02]  /*e090*/  SEL R0, RZ, 0x1, !P0 ;  /* 0x00000001ff007807 */ /* 0x000fe40004000000 */
[----:B------:R-:W-:Y:S01]  /*e0a0*/  SEL R4, RZ, 0x1, !P2 ;  /* 0x00000001ff047807 */ /* 0x000fe20005000000 */
[----:B------:R-:W-:Y:S01]  /*e0b0*/  IMAD.MOV R8, RZ, RZ, -R8 ;  /* 0x000000ffff087224 */ /* 0x000fe200078e0a08 */
[----:B------:R-:W-:-:S02]  /*e0c0*/  SEL R6, RZ, 0x1, !P3 ;  /* 0x00000001ff067807 */ /* 0x000fc40005800000 */
[----:B------:R-:W-:Y:S02]  /*e0d0*/  LOP3.LUT R21, R21, 0xffff, RZ, 0xc0, !PT ;  /* 0x0000ffff15157812 */ /* 0x000fe400078ec0ff */
[----:B------:R-:W-:Y:S02]  /*e0e0*/  LOP3.LUT R10, R10, 0xffff, RZ, 0xc0, !PT ;  /* 0x0000ffff0a0a7812 */ /* 0x000fe400078ec0ff */
[----:B------:R-:W-:Y:S02]  /*e0f0*/  LOP3.LUT R12, R12, 0xffff, RZ, 0xc0, !PT ;  /* 0x0000ffff0c0c7812 */ /* 0x000fe400078ec0ff */
[----:B------:R-:W-:Y:S02]  /*e100*/  LOP3.LUT R5, R5, 0xffff, RZ, 0xc0, !PT ;  /* 0x0000ffff05057812 */ /* 0x000fe400078ec0ff */
[----:B------:R-:W-:Y:S02]  /*e110*/  SEL R3, RZ, 0x1, !P1 ;  /* 0x00000001ff037807 */ /* 0x000fe40004800000 */
[----:B------:R-:W-:-:S02]  /*e120*/  ISETP.NE.AND P0, PT, R0, R7, PT ;  /* 0x000000070000720c */ /* 0x000fc40003f05270 */
[----:B------:R-:W-:Y:S02]  /*e130*/  ISETP.NE.AND P2, PT, R4, R9, PT ;  /* 0x000000090400720c */ /* 0x000fe40003f45270 */
[----:B------:R-:W-:Y:S02]  /*e140*/  ISETP.NE.AND P3, PT, R6, R11, PT ;  /* 0x0000000b0600720c */ /* 0x000fe40003f65270 */
        /* <DEDUP_REMOVED lines=22> */
.L_x_6595:
[----:B------:R-:W0:Y:S01]  /*e2b0*/  LDC R3, c[0x0][0x220] ;  /* 0x00008800ff037b82 */ /* 0x000e220000000800 */
[----:B------:R-:W-:Y:S01]  /*e2c0*/  ULDC.U8 UR4, c[0x0][0x211] ;  /* 0x0000844000047ab9 */ /* 0x000fe20000000000 */
[----:B------:R-:W-:Y:S01]  /*e2d0*/  BSSY B0, `(.L_x_6621) ;  /* 0x00000f2000007945 */ /* 0x000fe20003800000 */
[----:B------:R-:W-:Y:S02]  /*e2e0*/  IMAD.U32 R8, RZ, RZ, UR4 ;  /* 0x00000004ff087e24 */ /* 0x000fe4000f8e00ff */
[----:B------:R-:W-:Y:S02]  /*e2f0*/  IMAD.U32 R9, RZ, RZ, UR4 ;  /* 0x00000004ff097e24 */ /* 0x000fe4000f8e00ff */
        /* <DEDUP_REMOVED lines=13> */
[----:B------:R-:W-:Y:S02]  /*e3d0*/  IMAD.U32 R7, RZ, RZ, UR4 ;  /* 0x00000004ff077e24 */ /* 0x000fe4000f8e00ff */
[----:B------:R-:W-:Y:S02]  /*e3e0*/  IMAD.U32 R25, RZ, RZ, UR4 ;  /* 0x00000004ff197e24 */ /* 0x000fe4000f8e00ff */
[----:B------:R-:W-:-:S08]  /*e3f0*/  IMAD.U32 R6, RZ, RZ, UR4 ;  /* 0x00000004ff067e24 */ /* 0x000fd0000f8e00ff */
        /* <DEDUP_REMOVED lines=17> */
.L_x_6624:
[----:B------:R-:W-:-:S04]  /*e510*/  LOP3.LUT R35, R26, 0xfffffffc, RZ, 0xc0, !PT ;  /* 0xfffffffc1a237812 */ /* 0x000fc800078ec0ff */
[----:B------:R-:W-:-:S05]  /*e520*/  IADD3 R34, P0, R35, R16, RZ ;  /* 0x0000001023227210 */ /* 0x000fca0007f1e0ff */
[----:B------:R-:W-:-:S05]  /*e530*/  IMAD.X R35, RZ, RZ, R19, P0 ;  /* 0x000000ffff237224 */ /* 0x000fca00000e0613 */
[----:B------:R-:W2:Y:S01]  /*e540*/  LDG.E R34, desc[UR58][R34.64] ;  /* 0x0000003a22227981 */ /* 0x000ea2000c1e1900 */
[----:B------:R-:W-:-:S05]  /*e550*/  IMAD.IADD R26, R26, 0x1, R3 ;  /* 0x000000011a1a7824 */ /* 0x000fca00078e0203 */
[----:B------:R-:W-:-:S04]  /*e560*/  LOP3.LUT R5, R26, 0xfffffffc, RZ, 0xc0, !PT ;  /* 0xfffffffc1a057812 */ /* 0x000fc800078ec0ff */
[----:B------:R-:W-:-:S05]  /*e570*/  IADD3 R4, P0, R5, R16, RZ ;  /* 0x0000001005047210 */ /* 0x000fca0007f1e0ff */
[----:B------:R-:W-:-:S05]  /*e580*/  IMAD.X R5, RZ, RZ, R19, P0 ;  /* 0x000000ffff057224 */ /* 0x000fca00000e0613 */
[----:B------:R0:W3:Y:S01]  /*e590*/  LDG.E R33, desc[UR58][R4.64] ;  /* 0x0000003a04217981 */ /* 0x0000e2000c1e1900 */
[----:B------:R-:W-:Y:S01]  /*e5a0*/  LOP3.LUT R6, R6, 0xffff, RZ, 0xc0, !PT ;  /* 0x0000ffff06067812 */ /* 0x000fe200078ec0ff */
[----:B------:R-:W-:Y:S01]  /*e5b0*/  IMAD.IADD R26, R26, 0x1, R3 ;  /* 0x000000011a1a7824 */ /* 0x000fe200078e0203 */
[----:B------:R-:W-:Y:S02]  /*e5c0*/  LOP3.LUT R28, R28, 0xfffffdff, RZ, 0xc0, !PT ;  /* 0xfffffdff1c1c7812 */ /* 0x000fe400078ec0ff */
[----:B------:R-:W-:Y:S02]  /*e5d0*/  LOP3.LUT R25, R25, 0xffff, RZ, 0xc0, !PT ;  /* 0x0000ffff19197812 */ /* 0x000fe400078ec0ff */
[----:B------:R-:W-:Y:S02]  /*e5e0*/  LOP3.LUT R7, R7, 0xffff, RZ, 0xc0, !PT ;  /* 0x0000ffff07077812 */ /* 0x000fe400078ec0ff */
[----:B------:R-:W-:Y:S02]  /*e5f0*/  PRMT R25, R25, 0x8880, RZ ;  /* 0x0000888019197816 */ /* 0x000fe400000000ff */
[----:B0-----:R-:W-:-:S02]  /*e600*/  PRMT R5, R6, 0x8880, RZ ;  /* 0x0000888006057816 */ /* 0x001fc400000000ff */
[----:B------:R-:W-:Y:S02]  /*e610*/  LOP3.LUT R27, R27, 0xffff, RZ, 0xc0, !PT ;  /* 0x0000ffff1b1b7812 */ /* 0x000fe400078ec0ff */
[----:B------:R-:W-:Y:S02]  /*e620*/  LOP3.LUT R21, R21, 0xffff, RZ, 0xc0, !PT ;  /* 0x0000ffff15157812 */ /* 0x000fe400078ec0ff */
[----:B------:R-:W-:Y:S02]  /*e630*/  PRMT R36, R27, 0x8880, RZ ;  /* 0x000088801b247816 */ /* 0x000fe400000000ff */
[----:B------:R-:W-:Y:S02]  /*e640*/  LOP3.LUT R24, R24, 0xffff, RZ, 0xc0, !PT ;  /* 0x0000ffff18187812 */ /* 0x000fe400078ec0ff */
[----:B------:R-:W-:Y:S02]  /*e650*/  LOP3.LUT R20, R20, 0xffff, RZ, 0xc0, !PT ;  /* 0x0000ffff14147812 */ /* 0x000fe400078ec0ff */
[----:B------:R-:W-:-:S02]  /*e660*/  PRMT R24, R24, 0x8880, RZ ;  /* 0x0000888018187816 */ /* 0x000fc400000000ff */
[----:B------:R-:W-:Y:S02]  /*e670*/  PRMT R41, R20, 0x8880, RZ ;  /* 0x0000888014297816 */ /* 0x000fe400000000ff */
[----:B------:R-:W-:Y:S02]  /*e680*/  LOP3.LUT R18, R18, 0xffff, RZ, 0xc0, !PT ;  /* 0x0000ffff12127812 */ /* 0x000fe400078ec0ff */
[C---:B--2---:R-:W-:Y:S02]  /*e690*/  PRMT R29, R34.reuse, 0x7770, RZ ;  /* 0x00007770221d7816 */ /* 0x044fe400000000ff */
[----:B------:R-:W-:Y:S02]  /*e6a0*/  PRMT R30, R34, 0x7771, RZ ;  /* 0x00007771221e7816 */ /* 0x000fe400000000ff */
[----:B------:R-:W-:Y:S02]  /*e6b0*/  ISETP.NE.AND P2, PT, R29, RZ, PT ;  /* 0x000000ff1d00720c */ /* 0x000fe40003f45270 */
[----:B------:R-:W-:-:S02]  /*e6c0*/  ISETP.NE.AND P1, PT, R30, RZ, PT ;  /* 0x000000ff1e00720c */ /* 0x000fc40003f25270 */
[----:B------:R-:W-:Y:S02]  /*e6d0*/  SEL R4, RZ, 0xffffffff, !P2 ;  /* 0xffffffffff047807 */ /* 0x000fe40005000000 */
[----:B------:R-:W-:Y:S02]  /*e6e0*/  SEL R6, RZ, 0xffffffff, !P1 ;  /* 0xffffffffff067807 */ /* 0x000fe40004800000 */
[----:B------:R-:W-:Y:S02]  /*e6f0*/  ISETP.NE.AND P0, PT, R5, R4, PT ;  /* 0x000000040500720c */ /* 0x000fe40003f05270 */
[C---:B------:R-:W-:Y:S01]  /*e700*/  LOP3.LUT R5, R26.reuse, 0xfffffffc, RZ, 0xc0, !PT ;  /* 0xfffffffc1a057812 */ /* 0x040fe200078ec0ff */
[----:B------:R-:W-:Y:S01]  /*e710*/  IMAD.IADD R26, R26, 0x1, R3 ;  /* 0x000000011a1a7824 */ /* 0x000fe200078e0203 */
[----:B------:R-:W-:Y:S02]  /*e720*/  PRMT R31, R34, 0x7772, RZ ;  /* 0x00007772221f7816 */ /* 0x000fe400000000ff */
[----:B------:R-:W-:-:S02]  /*e730*/  @P2 LOP3.LUT R28, R28, 0x200, RZ, 0xfc, !PT ;  /* 0x000002001c1c2812 */ /* 0x000fc400078efcff */
[----:B------:R-:W-:Y:S02]  /*e740*/  ISETP.NE.AND P2, PT, R25, R6, PT ;  /* 0x000000061900720c */ /* 0x000fe40003f45270 */
[----:B------:R-:W-:Y:S02]  /*e750*/  LOP3.LUT R28, R28, 0xfffffeff, RZ, 0xc0, !PT ;  /* 0xfffffeff1c1c7812 */ /* 0x000fe400078ec0ff */
[----:B------:R-:W-:Y:S02]  /*e760*/  PRMT R32, R34, 0x7773, RZ ;  /* 0x0000777322207816 */ /* 0x000fe400000000ff */
[----:B------:R-:W-:Y:S02]  /*e770*/  @P1 LOP3.LUT R28, R28, 0x100, RZ, 0xfc, !PT ;  /* 0x000001001c1c1812 */ /* 0x000fe400078efcff */
[----:B------:R-:W-:Y:S02]  /*e780*/  IADD3 R6, P1, R5, R16, RZ ;  /* 0x0000001005067210 */ /* 0x000fe40007f3e0ff */
[----:B------:R-:W-:-:S02]  /*e790*/  PRMT R34, R7, 0x8880, RZ ;  /* 0x0000888007227816 */ /* 0x000fc400000000ff */
[----:B------:R-:W-:Y:S01]  /*e7a0*/  LOP3.LUT R5, R26, 0xfffffffc, RZ, 0xc0, !PT ;  /* 0xfffffffc1a057812 */ /* 0x000fe200078ec0ff */
[--C-:B------:R-:W-:Y:S01]  /*e7b0*/  IMAD.X R7, RZ, RZ, R19.reuse, P1 ;  /* 0x000000ffff077224 */ /* 0x100fe200008e0613 */
[----:B------:R-:W-:Y:S02]  /*e7c0*/  ISETP.NE.AND P4, PT, R31, RZ, PT ;  /* 0x000000ff1f00720c */ /* 0x000fe40003f85270 */
[----:B------:R-:W-:Y:S02]  /*e7d0*/  IADD3 R4, P1, R5, R16, RZ ;  /* 0x0000001005047210 */ /* 0x000fe40007f3e0ff */
[----:B------:R-:W2:Y:S01]  /*e7e0*/  LDG.E R6, desc[UR58][R6.64] ;  /* 0x0000003a06067981 */ /* 0x000ea2000c1e1900 */
[----:B------:R-:W-:Y:S02]  /*e7f0*/  ISETP.NE.AND P3, PT, R32, RZ, PT ;  /* 0x000000ff2000720c */ /* 0x000fe40003f65270 */
[----:B------:R-:W-:Y:S01]  /*e800*/  IMAD.X R5, RZ, RZ, R19, P1 ;  /* 0x000000ffff057224 */ /* 0x000fe200008e0613 */
[----:B------:R-:W-:-:S02]  /*e810*/  LOP3.LUT R28, R28, 0xffffff7f, RZ, 0xc0, !PT ;  /* 0xffffff7f1c1c7812 */ /* 0x000fc400078ec0ff */
[----:B---3--:R-:W-:Y:S02]  /*e820*/  PRMT R37, R33, 0x7770, RZ ;  /* 0x0000777021257816 */ /* 0x008fe400000000ff */
[----:B------:R-:W3:Y:S01]  /*e830*/  LDG.E R4, desc[UR58][R4.64] ;  /* 0x0000003a04047981 */ /* 0x000ee2000c1e1900 */
[----:B------:R-:W-:Y:S02]  /*e840*/  @P4 LOP3.LUT R28, R28, 0x80, RZ, 0xfc, !PT ;  /* 0x000000801c1c4812 */ /* 0x000fe400078efcff */
[----:B------:R-:W-:Y:S02]  /*e850*/  SEL R27, RZ, 0xffffffff, !P3 ;  /* 0xffffffffff1b7807 */ /* 0x000fe40005800000 */
[----:B------:R-:W-:Y:S02]  /*e860*/  LOP3.LUT R28, R28, 0xffffffbf, RZ, 0xc0, !PT ;  /* 0xffffffbf1c1c7812 */ /* 0x000fe400078ec0ff */
[----:B------:R-:W-:Y:S02]  /*e870*/  SEL R25, RZ, 0xffffffff, !P4 ;  /* 0xffffffffff197807 */ /* 0x000fe40006000000 */
[----:B------:R-:W-:-:S02]  /*e880*/  @P3 LOP3.LUT R28, R28, 0x40, RZ, 0xfc, !PT ;  /* 0x000000401c1c3812 */ /* 0x000fc400078efcff */
[----:B------:R-:W-:Y:S02]  /*e890*/  ISETP.NE.AND P3, PT, R37, RZ, PT ;  /* 0x000000ff2500720c */ /* 0x000fe40003f65270 */
[----:B------:R-:W-:Y:S02]  /*e8a0*/  ISETP.NE.AND P1, PT, R34, R25, PT ;  /* 0x000000192200720c */ /* 0x000fe40003f25270 */
[----:B------:R-:W-:Y:S02]  /*e8b0*/  PRMT R38, R33, 0x7771, RZ ;  /* 0x0000777121267816 */ /* 0x000fe400000000ff */
[----:B------:R-:W-:Y:S02]  /*e8c0*/  SEL R25, RZ, 0x1, !P0 ;  /* 0x00000001ff197807 */ /* 0x000fe40004000000 */
[----:B------:R-:W-:Y:S02]  /*e8d0*/  ISETP.NE.AND P0, PT, R36, R27, PT ;  /* 0x0000001b2400720c */ /* 0x000fe40003f05270 */
[----:B------:R-:W-:-:S02]  /*e8e0*/  SEL R36, RZ, 0x1, !P2 ;  /* 0x00000001ff247807 */ /* 0x000fc40005000000 */
[----:B------:R-:W-:Y:S02]  /*e8f0*/  ISETP.NE.AND P2, PT, R38, RZ, PT ;  /* 0x000000ff2600720c */ /* 0x000fe40003f45270 */
[----:B------:R-:W-:Y:S02]  /*e900*/  LOP3.LUT R28, R28, 0xffffffdf, RZ, 0xc0, !PT ;  /* 0xffffffdf1c1c7812 */ /* 0x000fe400078ec0ff */
        /* <DEDUP_REMOVED lines=11> */
[----:B------:R-:W-:Y:S02]  /*e9c0*/  SEL R20, RZ, 0xffffffff, !P1 ;  /* 0xffffffffff147807 */ /* 0x000fe40004800000 */
[----:B------:R-:W-:Y:S02]  /*e9d0*/  SEL R27, RZ, 0x1, !P0 ;  /* 0x00000001ff1b7807 */ /* 0x000fe40004000000 */
[----:B------:R-:W-:Y:S02]  /*e9e0*/  ISETP.NE.AND P1, PT, R33, RZ, PT ;  /* 0x000000ff2100720c */ /* 0x000fe40003f25270 */
[----:B------:R-:W-:Y:S02]  /*e9f0*/  ISETP.NE.AND P0, PT, R24, R21, PT ;  /* 0x000000151800720c */ /* 0x000fe40003f05270 */
[----:B------:R-:W-:-:S02]  /*ea00*/  SEL R21, RZ, 0xffffffff, !P2 ;  /* 0xffffffffff157807 */ /* 0x000fc40005000000 */
[----:B------:R-:W-:Y:S02]  /*ea10*/  SEL R24, RZ, 0x1, !P0 ;  /* 0x00000001ff187807 */ /* 0x000fe40004000000 */
[----:B------:R-:W-:Y:S02]  /*ea20*/  ISETP.NE.AND P0, PT, R34, R21, PT ;  /* 0x000000152200720c */ /* 0x000fe40003f05270 */
[----:B------:R-:W-:Y:S02]  /*ea30*/  LOP3.LUT R28, R28, 0xfffffffb, RZ, 0xc0, !PT ;  /* 0xfffffffb1c1c7812 */ /* 0x000fe400078ec0ff */
[----:B------:R-:W-:Y:S02]  /*ea40*/  SEL R21, RZ, 0x1, !P0 ;  /* 0x00000001ff157807 */ /* 0x000fe40004000000 */
[----:B------:R-:W-:Y:S02]  /*ea50*/  ISETP.NE.AND P0, PT, R41, R20, PT ;  /* 0x000000142900720c */ /* 0x000fe40003f05270 */
[----:B------:R-:W-:-:S02]  /*ea60*/  PRMT R41, R18, 0x8880, RZ ;  /* 0x0000888012297816 */ /* 0x000fc400000000ff */
[----:B------:R-:W-:Y:S02]  /*ea70*/  @P1 LOP3.LUT R28, R28, 0x4, RZ, 0xfc, !PT ;  /* 0x000000041c1c1812 */ /* 0x000fe400078efcff */
[----:B------:R-:W-:Y:S02]  /*ea80*/  SEL R18, RZ, 0xffffffff, !P1 ;  /* 0xffffffffff127807 */ /* 0x000fe40004800000 */
[----:B------:R-:W-:Y:S02]  /*ea90*/  LOP3.LUT R15, R15, 0xffff, RZ, 0xc0, !PT ;  /* 0x0000ffff0f0f7812 */ /* 0x000fe400078ec0ff */
[----:B------:R-:W-:Y:S02]  /*eaa0*/  SEL R20, RZ, 0x1, !P0 ;  /* 0x00000001ff147807 */ /* 0x000fe40004000000 */
[----:B------:R-:W-:Y:S02]  /*eab0*/  ISETP.NE.AND P0, PT, R41, R18, PT ;  /* 0x000000122900720c */ /* 0x000fe40003f05270 */
[----:B------:R-:W-:-:S02]  /*eac0*/  PRMT R40, R15, 0x8880, RZ ;  /* 0x000088800f287816 */ /* 0x000fc400000000ff */
[----:B------:R-:W-:Y:S02]  /*ead0*/  SEL R18, RZ, 0x1, !P0 ;  /* 0x00000001ff127807 */ /* 0x000fe40004000000 */
[----:B------:R-:W-:Y:S02]  /*eae0*/  LOP3.LUT R28, R28, 0xfffffffd, RZ, 0xc0, !PT ;  /* 0xfffffffd1c1c7812 */ /* 0x000fe400078ec0ff */
[----:B------:R-:W-:-:S04]  /*eaf0*/  LOP3.LUT R14, R14, 0xffff, RZ, 0xc0, !PT ;  /* 0x0000ffff0e0e7812 */ /* 0x000fc800078ec0ff */
[----:B------:R-:W-:Y:S02]  /*eb00*/  PRMT R14, R14, 0x8880, RZ ;  /* 0x000088800e0e7816 */ /* 0x000fe400000000ff */
[----:B------:R-:W-:-:S04]  /*eb10*/  LOP3.LUT R13, R13, 0xffff, RZ, 0xc0, !PT ;  /* 0x0000ffff0d0d7812 */ /* 0x000fc800078ec0ff */
[----:B------:R-:W-:Y:S02]  /*eb20*/  PRMT R42, R13, 0x8880, RZ ;  /* 0x000088800d2a7816 */ /* 0x000fe400000000ff */
[----:B------:R-:W-:Y:S02]  /*eb30*/  LOP3.LUT R11, R11, 0xffff, RZ, 0xc0, !PT ;  /* 0x0000ffff0b0b7812 */ /* 0x000fe400078ec0ff */
[----:B------:R-:W-:Y:S02]  /*eb40*/  LOP3.LUT R12, R12, 0xffff, RZ, 0xc0, !PT ;  /* 0x0000ffff0c0c7812 */ /* 0x000fe400078ec0ff */
[----:B------:R-:W-:Y:S02]  /*eb50*/  LOP3.LUT R10, R10, 0xffff, RZ, 0xc0, !PT ;  /* 0x0000ffff0a0a7812 */ /* 0x000fe400078ec0ff */
[----:B------:R-:W-:Y:S02]  /*eb60*/  LOP3.LUT R9, R9, 0xffff, RZ, 0xc0, !PT ;  /* 0x0000ffff09097812 */ /* 0x000fe400078ec0ff */
[----:B------:R-:W-:Y:S01]  /*eb70*/  LOP3.LUT R8, R8, 0xffff, RZ, 0xc0, !PT ;  /* 0x0000ffff08087812 */ /* 0x000fe200078ec0ff */
[----:B------:R-:W-:Y:S01]  /*eb80*/  IMAD.IADD R26, R26, 0x1, R3 ;  /* 0x000000011a1a7824 */ /* 0x000fe200078e0203 */
[----:B--2---:R-:W-:-:S04]  /*eb90*/  PRMT R34, R6, 0x7770, RZ ;  /* 0x0000777006227816 */ /* 0x004fc800000000ff */
[----:B------:R-:W-:-:S04]  /*eba0*/  ISETP.NE.AND P1, PT, R34, RZ, PT ;  /* 0x000000ff2200720c */ /* 0x000fc80003f25270 */
[----:B------:R-:W-:-:S04]  /*ebb0*/  SEL R15, RZ, 0xffffffff, !P1 ;  /* 0xffffffffff0f7807 */ /* 0x000fc80004800000 */
[----:B------:R-:W-:Y:S02]  /*ebc0*/  ISETP.NE.AND P0, PT, R40, R15, PT ;  /* 0x0000000f2800720c */ /* 0x000fe40003f05270 */
[----:B------:R-:W-:-:S03]  /*ebd0*/  PRMT R40, R6, 0x7771, RZ ;  /* 0x0000777106287816 */ /* 0x000fc600000000ff */
[----:B------:R-:W-:Y:S02]  /*ebe0*/  @P1 LOP3.LUT R28, R28, 0x2, RZ, 0xfc, !PT ;  /* 0x000000021c1c1812 */ /* 0x000fe400078efcff */
[----:B------:R-:W-:-:S04]  /*ebf0*/  ISETP.NE.AND P1, PT, R40, RZ, PT ;  /* 0x000000ff2800720c */ /* 0x000fc80003f25270 */
[----:B------:R-:W-:Y:S02]  /*ec00*/  SEL R7, RZ, 0xffffffff, !P1 ;  /* 0xffffffffff077807 */ /* 0x000fe40004800000 */
[----:B------:R-:W-:Y:S02]  /*ec10*/  SEL R15, RZ, 0x1, !P0 ;  /* 0x00000001ff0f7807 */ /* 0x000fe40004000000 */
[----:B------:R-:W-:Y:S02]  /*ec20*/  ISETP.NE.AND P0, PT, R14, R7, PT ;  /* 0x000000070e00720c */ /* 0x000fe40003f05270 */
[----:B------:R-:W-:Y:S02]  /*ec30*/  PRMT R7, R6, 0x7772, RZ ;  /* 0x0000777206077816 */ /* 0x000fe400000000ff */
[----:B------:R-:W-:Y:S02]  /*ec40*/  SEL R14, RZ, 0x1, !P0 ;  /* 0x00000001ff0e7807 */ /* 0x000fe40004000000 */
[----:B------:R-:W-:-:S02]  /*ec50*/  ISETP.NE.AND P0, PT, R7, RZ, PT ;  /* 0x000000ff0700720c */ /* 0x000fc40003f05270 */
[----:B------:R-:W-:Y:S02]  /*ec60*/  LOP3.LUT R28, R28, 0xfffffffe, RZ, 0xc0, !PT ;  /* 0xfffffffe1c1c7812 */ /* 0x000fe400078ec0ff */
[----:B------:R-:W-:Y:S02]  /*ec70*/  SEL R7, RZ, 0xffffffff, !P0 ;  /* 0xffffffffff077807 */ /* 0x000fe40004000000 */
[----:B------:R-:W-:Y:S02]  /*ec80*/  @P1 LOP3.LUT R28, R28, 0x1, RZ, 0xfc, !PT ;  /* 0x000000011c1c1812 */ /* 0x000fe400078efcff */
[----:B------:R-:W-:Y:S02]  /*ec90*/  ISETP.NE.AND P1, PT, R42, R7, PT ;  /* 0x000000072a00720c */ /* 0x000fe40003f25270 */
[----:B------:R-:W-:Y:S02]  /*eca0*/  PRMT R6, R6, 0x7773, RZ ;  /* 0x0000777306067816 */ /* 0x000fe400000000ff */
[----:B------:R-:W-:-:S02]  /*ecb0*/  SEL R13, RZ, 0x1, !P1 ;  /* 0x00000001ff0d7807 */ /* 0x000fc40004800000 */
[----:B------:R-:W-:Y:S02]  /*ecc0*/  ISETP.NE.AND P1, PT, R6, RZ, PT ;  /* 0x000000ff0600720c */ /* 0x000fe40003f25270 */
[----:B------:R-:W-:Y:S02]  /*ecd0*/  PRMT R7, R11, 0x8880, RZ ;  /* 0x000088800b077816 */ /* 0x000fe400000000ff */
        /* <DEDUP_REMOVED lines=10> */
[----:B------:R-:W-:Y:S02]  /*ed80*/  ISETP.NE.AND P3, PT, R5, RZ, PT ;  /* 0x000000ff0500720c */ /* 0x000fe40003f65270 */
[----:B------:R-:W-:Y:S02]  /*ed90*/  PRMT R6, R10, 0x8880, RZ ;  /* 0x000088800a067816 */ /* 0x000fe400000000ff */
[----:B------:R-:W-:-:S04]  /*eda0*/  SEL R5, RZ, 0xffffffff, !P3 ;  /* 0xffffffffff057807 */ /* 0x000fc80005800000 */
[----:B------:R-:W-:Y:S02]  /*edb0*/  ISETP.NE.AND P4, PT, R6, R5, PT ;  /* 0x000000050600720c */ /* 0x000fe40003f85270 */
[----:B------:R-:W-:Y:S02]  /*edc0*/  PRMT R5, R4, 0x7772, RZ ;  /* 0x0000777204057816 */ /* 0x000fe400000000ff */
        /* <DEDUP_REMOVED lines=10> */
[----:B------:R-:W-:Y:S01]  /*ee70*/  ISETP.NE.AND P6, PT, R5, R4, PT ;  /* 0x000000040500720c */ /* 0x000fe20003fc5270 */
[----:B------:R-:W-:-:S03]  /*ee80*/  IMAD R5, R3, 0x3, R26 ;  /* 0x0000000303057824 */ /* 0x000fc600078e021a */
[----:B------:R-:W-:Y:S02]  /*ee90*/  SEL R8, RZ, 0x1, !P6 ;  /* 0x00000001ff087807 */ /* 0x000fe40007000000 */
[----:B------:R-:W-:Y:S02]  /*eea0*/  ISETP.GE.U32.AND P6, PT, R5, R0, PT ;  /* 0x000000000500720c */ /* 0x000fe40003fc6070 */
[----:B------:R-:W-:Y:S02]  /*eeb0*/  PRMT R6, R25, 0x7610, R6 ;  /* 0x0000761019067816 */ /* 0x000fe40000000006 */
[----:B------:R-:W-:Y:S02]  /*eec0*/  PRMT R25, R36, 0x7610, R25 ;  /* 0x0000761024197816 */ /* 0x000fe40000000019 */
[----:B------:R-:W-:-:S07]  /*eed0*/  PRMT R7, R35, 0x7610, R7 ;  /* 0x0000761023077816 */ /* 0x000fce0000000007 */
[----:B------:R-:W-:Y:S05]  /*eee0*/  @!P6 BRA `(.L_x_6624) ;  /* 0xfffffff40088e947 */ /* 0x000fea000383ffff */
[----:B------:R-:W-:Y:S05]  /*eef0*/  BSYNC B1 ;  /* 0x0000000000017941 */ /* 0x000fea0003800000 */
.L_x_6623:
[----:B------:R-:W-:Y:S02]  /*ef00*/  P2R R4, PR, RZ, 0x8 ;  /* 0x00000008ff047803 */ /* 0x000fe40000000000 */
[----:B------:R-:W-:Y:S02]  /*ef10*/  ISETP.NE.AND P3, PT, R29, RZ, PT ;  /* 0x000000ff1d00720c */ /* 0x000fe40003f65270 */
[----:B------:R-:W-:Y:S02]  /*ef20*/  ISETP.NE.AND P6, PT, R30, RZ, PT ;  /* 0x000000ff1e00720c */ /* 0x000fe40003fc5270 */
[----:B------:R-:W-:Y:S02]  /*ef30*/  P2R R5, PR, RZ, 0x10 ;  /* 0x00000010ff057803 */ /* 0x000fe40000000000 */
[----:B------:R-:W-:Y:S02]  /*ef40*/  P2R R29, PR, RZ, 0x20 ;  /* 0x00000020ff1d7803 */ /* 0x000fe40000000000 */
[----:B------:R-:W-:-:S02]  /*ef50*/  SEL R28, RZ, 0x1, !P3 ;  /* 0x00000001ff1c7807 */ /* 0x000fc40005800000 */
[----:B------:R-:W-:Y:S02]  /*ef60*/  ISETP.NE.AND P5, PT, R31, RZ, PT ;  /* 0x000000ff1f00720c */ /* 0x000fe40003fa5270 */
[----:B------:R-:W-:Y:S02]  /*ef70*/  ISETP.NE.AND P4, PT, R32, RZ, PT ;  /* 0x000000ff2000720c */ /* 0x000fe40003f85270 */
[----:B------:R-:W-:Y:S02]  /*ef80*/  ISETP.NE.AND P3, PT, R37, RZ, PT ;  /* 0x000000ff2500720c */ /* 0x000fe40003f65270 */
[----:B------:R-:W-:Y:S02]  /*ef90*/  SEL R30, RZ, 0x1, !P6 ;  /* 0x00000001ff1e7807 */ /* 0x000fe40007000000 */
[----:B------:R-:W-:Y:S02]  /*efa0*/  ISETP.NE.AND P6, PT, R38, RZ, PT ;  /* 0x000000ff2600720c */ /* 0x000fe40003fc5270 */
[----:B------:R-:W-:-:S02]  /*efb0*/  SEL R35, RZ, 0x1, !P5 ;  /* 0x00000001ff237807 */ /* 0x000fc40006800000 */
[----:B------:R-:W-:Y:S02]  /*efc0*/  SEL R36, RZ, 0x1, !P4 ;  /* 0x00000001ff247807 */ /* 0x000fe40006000000 */
[----:B------:R-:W-:Y:S02]  /*efd0*/  SEL R37, RZ, 0x1, !P3 ;  /* 0x00000001ff257807 */ /* 0x000fe40005800000 */
[----:B------:R-:W-:Y:S02]  /*efe0*/  ISETP.NE.AND P3, PT, R39, RZ, PT ;  /* 0x000000ff2700720c */ /* 0x000fe40003f65270 */
[----:B------:R-:W-:Y:S02]  /*eff0*/  ISETP.NE.AND P4, PT, R33, RZ, PT ;  /* 0x000000ff2100720c */ /* 0x000fe40003f85270 */
[----:B------:R-:W-:Y:S02]  /*f000*/  ISETP.NE.AND P5, PT, R34, RZ, PT ;  /* 0x000000ff2200720c */ /* 0x000fe40003fa5270 */
[----:B------:R-:W-:-:S02]  /*f010*/  SEL R38, RZ, 0x1, !P6 ;  /* 0x00000001ff267807 */ /* 0x000fc40007000000 */
[----:B------:R-:W-:Y:S02]  /*f020*/  ISETP.NE.AND P6, PT, R40, RZ, PT ;  /* 0x000000ff2800720c */ /* 0x000fe40003fc5270 */
[----:B------:R-:W-:Y:S02]  /*f030*/  SEL R39, RZ, 0x1, !P3 ;  /* 0x00000001ff277807 */ /* 0x000fe40005800000 */
[----:B------:R-:W-:Y:S02]  /*f040*/  SEL R40, RZ, 0x1, !P4 ;  /* 0x00000001ff287807 */ /* 0x000fe40006000000 */
[----:B------:R-:W-:Y:S02]  /*f050*/  SEL R41, RZ, 0x1, !P5 ;  /* 0x00000001ff297807 */ /* 0x000fe40006800000 */
[----:B------:R-:W-:Y:S02]  /*f060*/  ISETP.NE.AND P3, PT, R4, RZ, PT ;  /* 0x000000ff0400720c */ /* 0x000fe40003f65270 */
[----:B------:R-:W-:-:S02]  /*f070*/  ISETP.NE.AND P4, PT, R5, RZ, PT ;  /* 0x000000ff0500720c */ /* 0x000fc40003f85270 */
[----:B------:R-:W-:Y:S02]  /*f080*/  ISETP.NE.AND P5, PT, R29, RZ, PT ;  /* 0x000000ff1d00720c */ /* 0x000fe40003fa5270 */
[----:B------:R-:W-:Y:S02]  /*f090*/  SEL R42, RZ, 0x1, !P6 ;  /* 0x00000001ff2a7807 */ /* 0x000fe40007000000 */
[----:B------:R-:W-:Y:S02]  /*f0a0*/  PRMT R33, R35, 0x7610, R33 ;  /* 0x0000761023217816 */ /* 0x000fe40000000021 */
[----:B------:R-:W-:Y:S02]  /*f0b0*/  SEL R43, RZ, 0x1, !P0 ;  /* 0x00000001ff2b7807 */ /* 0x000fe40004000000 */
[----:B------:R-:W-:Y:S02]  /*f0c0*/  PRMT R35, R36, 0x7610, R35 ;  /* 0x0000761024237816 */ /* 0x000fe40000000023 */
[----:B------:R-:W-:-:S02]  /*f0d0*/  SEL R45, RZ, 0x1, !P2 ;  /* 0x00000001ff2d7807 */ /* 0x000fc40005000000 */
[----:B------:R-:W-:Y:S02]  /*f0e0*/  SEL R29, RZ, 0x1, !P3 ;  /* 0x00000001ff1d7807 */ /* 0x000fe40005800000 */
[----:B------:R-:W-:Y:S02]  /*f0f0*/  SEL R5, RZ, 0x1, !P4 ;  /* 0x00000001ff057807 */ /* 0x000fe40006000000 */
[----:B------:R-:W-:Y:S02]  /*f100*/  SEL R4, RZ, 0x1, !P5 ;  /* 0x00000001ff047807 */ /* 0x000fe40006800000 */
        /* <DEDUP_REMOVED lines=9> */
[----:B------:R-:W-:Y:S02]  /*f1a0*/  SEL R44, RZ, 0x1, !P1 ;  /* 0x00000001ff2c7807 */ /* 0x000fe40004800000 */
[----:B------:R-:W-:Y:S02]  /*f1b0*/  PRMT R30, R45, 0x7610, R30 ;  /* 0x000076102d1e7816 */ /* 0x000fe4000000001e */
[----:B------:R-:W-:Y:S02]  /*f1c0*/  PRMT R39, R29, 0x7610, R39 ;  /* 0x000076101d277816 */ /* 0x000fe40000000027 */
[----:B------:R-:W-:Y:S02]  /*f1d0*/  PRMT R41, R5, 0x7610, R41 ;  /* 0x0000761005297816 */ /* 0x000fe40000000029 */
[----:B------:R-:W-:-:S07]  /*f1e0*/  PRMT R43, R4, 0x7610, R43 ;  /* 0x00007610042b7816 */ /* 0x000fce000000002b */
.L_x_6622:
[----:B------:R-:W-:Y:S05]  /*f1f0*/  BSYNC B0 ;  /* 0x0000000000007941 */ /* 0x000fea0003800000 */
.L_x_6621:
[----:B------:R-:W-:Y:S01]  /*f200*/  ISETP.GE.U32.AND P0, PT, R26, R0, PT ;  /* 0x000000001a00720c */ /* 0x000fe20003f06070 */
[----:B------:R-:W-:-:S12]  /*f210*/  BSSY B0, `(.L_x_6625) ;  /* 0x000004e000007945 */ /* 0x000fd80003800000 */
[----:B------:R-:W-:Y:S05]  /*f220*/  @P0 BRA `(.L_x_6626) ;  /* 0x0000000400300947 */ /* 0x000fea0003800000 */
[----:B------:R-:W-:-:S04]  /*f230*/  LOP3.LUT R5, R26, 0xfffffffc, RZ, 0xc0, !PT ;  /* 0xfffffffc1a057812 */ /* 0x000fc800078ec0ff */
[----:B------:R-:W-:-:S05]  /*f240*/  IADD3 R4, P1, R5, R16, RZ ;  /* 0x0000001005047210 */ /* 0x000fca0007f3e0ff */
[----:B------:R-:W-:-:S05]  /*f250*/  IMAD.X R5, RZ, RZ, R19, P1 ;  /* 0x000000ffff057224 */ /* 0x000fca00008e0613 */
[----:B------:R-:W2:Y:S02]  /*f260*/  LDG.E R4, desc[UR58][R4.64] ;  /* 0x0000003a04047981 */ /* 0x000ea4000c1e1900 */
[C---:B--2---:R-:W-:Y:S02]  /*f270*/  PRMT R29, R4.reuse, 0x7770, RZ ;  /* 0x00007770041d7816 */ /* 0x044fe400000000ff */
[----:B------:R-:W-:Y:S02]  /*f280*/  PRMT R31, R4, 0x7771, RZ ;  /* 0x00007771041f7816 */ /* 0x000fe400000000ff */
        /* <DEDUP_REMOVED lines=48> */
[----:B------:R-:W-:Y:S02]  /*f590*/  @!P3 PRMT R19, R28, 0x7772, RZ ;  /* 0x000077721c13b816 */ /* 0x000fe400000000ff */
        /* <DEDUP_REMOVED lines=21> */
.L_x_6626:
[----:B------:R-:W-:Y:S05]  /*f6f0*/  BSYNC B0 ;  /* 0x0000000000007941 */ /* 0x000fea0003800000 */
.L_x_6625:
        /* <DEDUP_REMOVED lines=12> */
[----:B------:R-:W-:Y:S02]  /*f7c0*/  ISETP.GE.U32.AND P4, PT, R26, R0, PT ;  /* 0x000000001a00720c */ /* 0x000fe40003f86070 */
        /* <DEDUP_REMOVED lines=30> */
[----:B------:R-:W-:Y:S02]  /*f9b0*/  LOP3.LUT R37, R37, 0xffff, RZ, 0xc0, !PT ;  /* 0x0000ffff25257812 */ /* 0x000fe400078ec0ff */
[----:B------:R-:W-:Y:S02]  /*f9c0*/  LOP3.LUT R38, R38, 0xffff, RZ, 0xc0, !PT ;  /* 0x0000ffff26267812 */ /* 0x000fe400078ec0ff */
[----:B------:R-:W-:Y:S02]  /*f9d0*/  ISETP.NE.AND P0, PT, R4, R5, PT ;  /* 0x000000050400720c */ /* 0x000fe40003f05270 */
[----:B------:R-:W-:-:S02]  /*f9e0*/  PRMT R5, R21, 0x8880, RZ ;  /* 0x0000888015057816 */ /* 0x000fc400000000ff */
[----:B------:R-:W-:Y:S02]  /*f9f0*/  PRMT R20, R20, 0x8880, RZ ;  /* 0x0000888014147816 */ /* 0x000fe400000000ff */
[----:B------:R-:W-:Y:S02]  /*fa00*/  PRMT R21, R18, 0x8880, RZ ;  /* 0x0000888012157816 */ /* 0x000fe400000000ff */
[----:B------:R-:W-:Y:S01]  /*fa10*/  ISETP.GE.U32.AND P4, PT, R26, R0, PT ;  /* 0x000000001a00720c */ /* 0x000fe20003f86070 */
[----:B------:R-:W-:Y:S01]  /*fa20*/  IMAD.MOV.U32 R18, RZ, RZ, R20 ;  /* 0x000000ffff127224 */ /* 0x000fe200078e0014 */
[----:B------:R-:W-:Y:S01]  /*fa30*/  PRMT R4, R36, 0x8880, RZ ;  /* 0x0000888024047816 */ /* 0x000fe200000000ff */
[----:B------:R-:W-:Y:S01]  /*fa40*/  IMAD.MOV.U32 R20, RZ, RZ, R21 ;  /* 0x000000ffff147224 */ /* 0x000fe200078e0015 */
[----:B------:R-:W-:Y:S02]  /*fa50*/  PRMT R16, R37, 0x8880, RZ ;  /* 0x0000888025107816 */ /* 0x000fe400000000ff */
[----:B------:R-:W-:Y:S01]  /*fa60*/  PRMT R19, R38, 0x8880, RZ ;  /* 0x0000888026137816 */ /* 0x000fe200000000ff */
[----:B------:R-:W-:Y:S01]  /*fa70*/  IMAD.MOV R4, RZ, RZ, -R4 ;  /* 0x000000ffff047224 */ /* 0x000fe200078e0a04 */
[----:B------:R-:W-:Y:S01]  /*fa80*/  SEL R24, RZ, 0x1, !P0 ;  /* 0x00000001ff187807 */ /* 0x000fe20004000000 */
[----:B------:R-:W-:-:S02]  /*fa90*/  IMAD.MOV R21, RZ, RZ, -R16 ;  /* 0x000000ffff157224 */ /* 0x000fc400078e0a10 */
[----:B------:R-:W-:Y:S01]  /*faa0*/  IMAD.MOV R19, RZ, RZ, -R19 ;  /* 0x000000ffff137224 */ /* 0x000fe200078e0a13 */
[----:B------:R-:W-:Y:S02]  /*fab0*/  ISETP.NE.AND P1, PT, R5, R4, PT ;  /* 0x000000040500720c */ /* 0x000fe40003f25270 */
[----:B------:R-:W-:Y:S02]  /*fac0*/  ISETP.NE.AND P2, PT, R18, R21, PT ;  /* 0x000000151200720c */ /* 0x000fe40003f45270 */
[----:B------:R-:W-:Y:S02]  /*fad0*/  ISETP.NE.AND P3, PT, R20, R19, PT ;  /* 0x000000131400720c */ /* 0x000fe40003f65270 */
[----:B------:R-:W-:Y:S02]  /*fae0*/  SEL R21, RZ, 0x1, !P1 ;  /* 0x00000001ff157807 */ /* 0x000fe40004800000 */
[----:B------:R-:W-:Y:S02]  /*faf0*/  SEL R20, RZ, 0x1, !P2 ;  /* 0x00000001ff147807 */ /* 0x000fe40005000000 */
[----:B------:R-:W-:Y:S01]  /*fb00*/  SEL R18, RZ, 0x1, !P3 ;  /* 0x00000001ff127807 */ /* 0x000fe20005800000 */
[----:B------:R-:W-:Y:S06]  /*fb10*/  @P4 BRA `(.L_x_6628) ;  /* 0x0000000000f44947 */ /* 0x000fec0003800000 */
[----:B------:R-:W-:Y:S01]  /*fb20*/  LOP3.LUT R42, R42, 0xffff, RZ, 0xc0, !PT ;  /* 0x0000ffff2a2a7812 */ /* 0x000fe200078ec0ff */
[----:B------:R-:W-:Y:S01]  /*fb30*/  IMAD.IADD R3, R26, 0x1, R3 ;  /* 0x000000011a037824 */ /* 0x000fe200078e0203 */
[----:B------:R-:W-:Y:S02]  /*fb40*/  LOP3.LUT R15, R15, 0xffff, RZ, 0xc0, !PT ;  /* 0x0000ffff0f0f7812 */ /* 0x000fe400078ec0ff */
[----:B------:R-:W-:Y:S02]  /*fb50*/  LOP3.LUT R14, R14, 0xffff, RZ, 0xc0, !PT ;  /* 0x0000ffff0e0e7812 */ /* 0x000fe400078ec0ff */
[----:B------:R-:W-:Y:S02]  /*fb60*/  LOP3.LUT R28, R28, 0xffff, RZ, 0xc0, !PT ;  /* 0x0000ffff1c1c7812 */ /* 0x000fe400078ec0ff */
[----:B------:R-:W-:Y:S02]  /*fb70*/  LOP3.LUT R40, R40, 0xffff, RZ, 0xc0, !PT ;  /* 0x0000ffff28287812 */ /* 0x000fe400078ec0ff */
[----:B------:R-:W-:-:S02]  /*fb80*/  LOP3.LUT R44, R44, 0xffff, RZ, 0xc0, !PT ;  /* 0x0000ffff2c2c7812 */ /* 0x000fc400078ec0ff */
[----:B------:R-:W-:Y:S02]  /*fb90*/  LOP3.LUT R11, R11, 0xffff, RZ, 0xc0, !PT ;  /* 0x0000ffff0b0b7812 */ /* 0x000fe400078ec0ff */
[----:B------:R-:W-:Y:S02]  /*fba0*/  PRMT R42, R42, 0x8880, RZ ;  /* 0x000088802a2a7816 */ /* 0x000fe400000000ff */
[----:B------:R-:W-:Y:S02]  /*fbb0*/  ISETP.GE.U32.AND P4, PT, R3, R0, PT ;  /* 0x000000000300720c */ /* 0x000fe40003f86070 */
[----:B------:R-:W-:Y:S02]  /*fbc0*/  PRMT R0, R15, 0x8880, RZ ;  /* 0x000088800f007816 */ /* 0x000fe400000000ff */
[----:B------:R-:W-:Y:S02]  /*fbd0*/  PRMT R5, R14, 0x8880, RZ ;  /* 0x000088800e057816 */ /* 0x000fe400000000ff */
[----:B------:R-:W-:-:S02]  /*fbe0*/  PRMT R3, R28, 0x8880, RZ ;  /* 0x000088801c037816 */ /* 0x000fc400000000ff */
[----:B------:R-:W-:Y:S02]  /*fbf0*/  PRMT R4, R40, 0x8880, RZ ;  /* 0x0000888028047816 */ /* 0x000fe400000000ff */
[----:B------:R-:W-:Y:S01]  /*fc00*/  PRMT R14, R44, 0x8880, RZ ;  /* 0x000088802c0e7816 */ /* 0x000fe200000000ff */
[----:B------:R-:W-:Y:S01]  /*fc10*/  IMAD.MOV R3, RZ, RZ, -R3 ;  /* 0x000000ffff037224 */ /* 0x000fe200078e0a03 */
[----:B------:R-:W-:Y:S01]  /*fc20*/  PRMT R15, R11, 0x8880, RZ ;  /* 0x000088800b0f7816 */ /* 0x000fe200000000ff */
[----:B------:R-:W-:Y:S01]  /*fc30*/  IMAD.MOV.U32 R11, RZ, RZ, R42 ;  /* 0x000000ffff0b7224 */ /* 0x000fe200078e002a */
[----:B------:R-:W-:Y:S01]  /*fc40*/  LOP3.LUT R13, R13, 0xffff, RZ, 0xc0, !PT ;  /* 0x0000ffff0d0d7812 */ /* 0x000fe200078ec0ff */
[----:B------:R-:W-:Y:S01]  /*fc50*/  IMAD.MOV R4, RZ, RZ, -R4 ;  /* 0x000000ffff047224 */ /* 0x000fe200078e0a04 */
[----:B------:R-:W-:Y:S01]  /*fc60*/  ISETP.NE.AND P0, PT, R0, R3, PT ;  /* 0x000000030000720c */ /* 0x000fe20003f05270 */
        /* <DEDUP_REMOVED lines=18> */
[----:B------:R-:W-:Y:S02]  /*fd90*/  PRMT R41, R41, 0x8880, RZ ;  /* 0x0000888029297816 */ /* 0x000fe400000000ff */
[----:B------:R-:W-:Y:S02]  /*fda0*/  PRMT R0, R12, 0x8880, RZ ;  /* 0x000088800c007816 */ /* 0x000fe400000000ff */
[----:B------:R-:W-:Y:S02]  /*fdb0*/  PRMT R5, R10, 0x8880, RZ ;  /* 0x000088800a057816 */ /* 0x000fe400000000ff */
[----:B------:R-:W-:Y:S02]  /*fdc0*/  PRMT R3, R30, 0x8880, RZ ;  /* 0x000088801e037816 */ /* 0x000fe400000000ff */
[----:B------:R-:W-:-:S02]  /*fdd0*/  PRMT R4, R39, 0x8880, RZ ;  /* 0x0000888027047816 */ /* 0x000fc400000000ff */
        /* <DEDUP_REMOVED lines=16> */
[----:B------:R-:W-:-:S07]  /*fee0*/  SEL R8, RZ, 0x1, !P3 ;  /* 0x00000001ff087807 */ /* 0x000fce0005800000 */
.L_x_6628:
[----:B------:R-:W-:Y:S05]  /*fef0*/  BSYNC B0 ;  /* 0x0000000000007941 */ /* 0x000fea0003800000 */
.L_x_6627:
        /* <DEDUP_REMOVED lines=12> */
[----:B------:R-:W-:Y:S02]  /*ffc0*/  LOP3.LUT R18, R18, 0xffff, RZ, 0xc0, !PT ;  /* 0x0000ffff12127812 */ /* 0x000fe400078ec0ff */
[----:B------:R-:W-:Y:S01]  /*ffd0*/  PRMT R19, R7, 0x8880, RZ ;  /* 0x0000888007137816 */ /* 0x000fe200000000ff */
[----:B------:R-:W-:Y:S01]  /*ffe0*/  IMAD.MOV.U32 R7, RZ, RZ, R6 ;  /* 0x000000ffff077224 */ /* 0x000fe200078e0006 */
[----:B------:R-:W-:Y:S01]  /*fff0*/  PRMT R4, R20, 0x8880, RZ ;  /* 0x0000888014047816 */ /* 0x000fe200000000ff */
[----:B------:R-:W-:Y:S01]  /*10000*/  IMAD.MOV.U32 R6, RZ, RZ, R25 ;  /* 0x000000ffff067224 */ /* 0x000fe200078e0019 */
[----:B------:R-:W-:-:S02]  /*10010*/  PRMT R5, R18, 0x8880, RZ ;  /* 0x0000888012057816 */ /* 0x000fc400000000ff */
[----:B------:R-:W-:Y:S01]  /*10020*/  LOP3.LUT R13, R13, 0xffff, RZ, 0xc0, !PT ;  /* 0x0000ffff0d0d7812 */ /* 0x000fe200078ec0ff */
[----:B------:R-:W-:Y:S01]  /*10030*/  IMAD.MOV R4, RZ, RZ, -R4 ;  /* 0x000000ffff047224 */ /* 0x000fe200078e0a04 */
[----:B------:R-:W-:Y:S01]  /*10040*/  LOP3.LUT R15, R15, 0xffff, RZ, 0xc0, !PT ;  /* 0x0000ffff0f0f7812 */ /* 0x000fe200078ec0ff */
[----:B------:R-:W-:Y:S01]  /*10050*/  IMAD.MOV R5, RZ, RZ, -R5 ;  /* 0x000000ffff057224 */ /* 0x000fe200078e0a05 */
[----:B------:R-:W-:Y:S02]  /*10060*/  LOP3.LUT R14, R14, 0xffff, RZ, 0xc0, !PT ;  /* 0x0000ffff0e0e7812 */ /* 0x000fe400078ec0ff */
[----:B------:R-:W-:Y:S02]  /*10070*/  LOP3.LUT R27, R27, 0xffff, RZ, 0xc0, !PT ;  /* 0x0000ffff1b1b7812 */ /* 0x000fe400078ec0ff */
[----:B------:R-:W-:Y:S02]  /*10080*/  ISETP.NE.AND P0, PT, R7, R0, PT ;  /* 0x000000000700720c */ /* 0x000fe40003f05270 */
[----:B------:R-:W-:-:S02]  /*10090*/  ISETP.NE.AND P1, PT, R6, R3, PT ;  /* 0x000000030600720c */ /* 0x000fc40003f25270 */
[----:B------:R-:W-:Y:S02]  /*100a0*/  LOP3.LUT R11, R11, 0xffff, RZ, 0xc0, !PT ;  /* 0x0000ffff0b0b7812 */ /* 0x000fe400078ec0ff */
[----:B------:R-:W-:Y:S02]  /*100b0*/  PRMT R13, R13, 0x8880, RZ ;  /* 0x000088800d0d7816 */ /* 0x000fe400000000ff */
[----:B------:R-:W-:Y:S02]  /*100c0*/  PRMT R7, R15, 0x8880, RZ ;  /* 0x000088800f077816 */ /* 0x000fe400000000ff */
[----:B------:R-:W-:Y:S02]  /*100d0*/  PRMT R6, R14, 0x8880, RZ ;  /* 0x000088800e067816 */ /* 0x000fe400000000ff */
[----:B------:R-:W-:Y:S01]  /*100e0*/  PRMT R16, R27, 0x8880, RZ ;  /* 0x000088801b107816 */ /* 0x000fe200000000ff */
[----:B------:R-:W-:Y:S01]  /*100f0*/  IMAD.MOV R7, RZ, RZ, -R7 ;  /* 0x000000ffff077224 */ /* 0x000fe200078e0a07 */
[----:B------:R-:W-:Y:S01]  /*10100*/  PRMT R14, R11, 0x8880, RZ ;  /* 0x000088800b0e7816 */ /* 0x000fe200000000ff */
[----:B------:R-:W-:Y:S01]  /*10110*/  IMAD.MOV.U32 R11, RZ, RZ, R13 ;  /* 0x000000ffff0b7224 */ /* 0x000fe200078e000d */
[----:B------:R-:W-:Y:S01]  /*10120*/  ISETP.NE.AND P2, PT, R19, R4, PT ;  /* 0x000000041300720c */ /* 0x000fe20003f45270 */
[----:B------:R-:W-:Y:S01]  /*10130*/  IMAD.MOV R6, RZ, RZ, -R6 ;  /* 0x000000ffff067224 */ /* 0x000fe200078e0a06 */
[----:B------:R-:W-:Y:S01]  /*10140*/  ISETP.NE.AND P3, PT, R16, R5, PT ;  /* 0x000000051000720c */ /* 0x000fe20003f65270 */
[----:B------:R-:W-:Y:S01]  /*10150*/  IMAD.MOV R11, RZ, RZ, -R11 ;  /* 0x000000ffff0b7224 */ /* 0x000fe200078e0a0b */
        /* <DEDUP_REMOVED lines=8> */
[----:B------:R-:W-:-:S02]  /*101e0*/  SEL R5, RZ, 0x1, !P3 ;  /* 0x00000001ff057807 */ /* 0x000fc40005800000 */
        /* <DEDUP_REMOVED lines=10> */
[----:B------:R-:W-:Y:S01]  /*10290*/  ISETP.NE.AND P3, PT, R5, R14, PT ;  /* 0x0000000e0500720c */ /* 0x000fe20003f65270 */
[----:B------:R-:W-:Y:S01]  /*102a0*/  IMAD.MOV R8, RZ, RZ, -R8 ;  /* 0x000000ffff087224 */ /* 0x000fe200078e0a08 */
        /* <DEDUP_REMOVED lines=12> */
.L_x_6579:
[----:B------:R-:W-:Y:S05]  /*10370*/  BSYNC B6 ;  /* 0x0000000000067941 */ /* 0x000fea0003800000 */
.L_x_6578:
        /* <DEDUP_REMOVED lines=18> */
.L_x_6632:
        /* <DEDUP_REMOVED lines=14> */
[----:B------:R-:W-:Y:S02]  /*10580*/  LOP3.LUT R16, R16, 0xffff, RZ, 0xc0, !PT ;  /* 0x0000ffff10107812 */ /* 0x000fe400078ec0ff */
[----:B------:R-:W0:Y:S01]  /*10590*/  LDS R11, [R6] ;  /* 0x00000000060b7984 */ /* 0x000e220000000800 */
[----:B------:R-:W-:-:S02]  /*105a0*/  LOP3.LUT R19, R19, 0xffff, RZ, 0xc0, !PT ;  /* 0x0000ffff13137812 */ /* 0x000fc400078ec0ff */
[----:B------:R-:W-:Y:S02]  /*105b0*/  PRMT R16, R16, 0x8880, RZ ;  /* 0x0000888010107816 */ /* 0x000fe400000000ff */
[----:B------:R-:W-:Y:S02]  /*105c0*/  PRMT R9, R19, 0x8880, RZ ;  /* 0x0000888013097816 */ /* 0x000fe400000000ff */
[C---:B0-----:R-:W-:Y:S02]  /*105d0*/  PRMT R7, R11.reuse, 0x8880, RZ ;  /* 0x000088800b077816 */ /* 0x041fe400000000ff */
[----:B------:R-:W-:Y:S02]  /*105e0*/  PRMT R6, R11, 0x9991, RZ ;  /* 0x000099910b067816 */ /* 0x000fe400000000ff */
[----:B------:R-:W-:-:S03]  /*105f0*/  IADD3 R7, -R7, RZ, RZ ;  /* 0x000000ff07077210 */ /* 0x000fc60007ffe1ff */
[----:B------:R-:W-:Y:S01]  /*10600*/  IMAD.MOV R12, RZ, RZ, -R6 ;  /* 0x000000ffff0c7224 */ /* 0x000fe200078e0a06 */
[----:B------:R-:W-:Y:S02]  /*10610*/  ISETP.NE.AND P0, PT, R8, R7, PT ;  /* 0x000000070800720c */ /* 0x000fe40003f05270 */
[C---:B------:R-:W-:Y:S02]  /*10620*/  PRMT R8, R11.reuse, 0xaaa2, RZ ;  /* 0x0000aaa20b087816 */ /* 0x040fe400000000ff */
[----:B------:R-:W-:Y:S02]  /*10630*/  PRMT R11, R11, 0xbbb3, RZ ;  /* 0x0000bbb30b0b7816 */ /* 0x000fe400000000ff */
[----:B------:R-:W-:Y:S01]  /*10640*/  PRMT R7, R25, 0x8880, RZ ;  /* 0x0000888019077816 */ /* 0x000fe200000000ff */
[----:B------:R-:W-:Y:S01]  /*10650*/  IMAD.MOV R8, RZ, RZ, -R8 ;  /* 0x000000ffff087224 */ /* 0x000fe200078e0a08 */
[----:B------:R-:W-:Y:S01]  /*10660*/  SEL R26, RZ, 0x1, !P0 ;  /* 0x00000001ff1a7807 */ /* 0x000fe20004000000 */
[----:B------:R-:W-:Y:S01]  /*10670*/  IMAD.MOV.U32 R6, RZ, RZ, R11 ;  /* 0x000000ffff067224 */ /* 0x000fe200078e000b */
[----:B------:R-:W-:Y:S01]  /*10680*/  ISETP.NE.AND P1, PT, R7, R12, PT ;  /* 0x0000000c0700720c */ /* 0x000fe20003f25270 */
[----:B------:R-:W-:Y:S01]  /*10690*/  IMAD.MOV.U32 R7, RZ, RZ, R16 ;  /* 0x000000ffff077224 */ /* 0x000fe200078e0010 */
[----:B------:R-:W-:Y:S01]  /*106a0*/  ISETP.NE.AND P2, PT, R9, R8, PT ;  /* 0x000000080900720c */ /* 0x000fe20003f45270 */
[----:B------:R-:W-:Y:S01]  /*106b0*/  IMAD.MOV R6, RZ, RZ, -R6 ;  /* 0x000000ffff067224 */ /* 0x000fe200078e0a06 */
[----:B------:R-:W-:-:S02]  /*106c0*/  SEL R25, RZ, 0x1, !P1 ;  /* 0x00000001ff197807 */ /* 0x000fc40004800000 */
[----:B------:R-:W-:Y:S02]  /*106d0*/  SEL R19, RZ, 0x1, !P2 ;  /* 0x00000001ff137807 */ /* 0x000fe40005000000 */
[----:B------:R-:W-:Y:S02]  /*106e0*/  ISETP.NE.AND P0, PT, R7, R6, PT ;  /* 0x000000060700720c */ /* 0x000fe40003f05270 */
[----:B------:R-:W-:Y:S02]  /*106f0*/  PRMT R6, R25, 0x7604, R26 ;  /* 0x0000760419067816 */ /* 0x000fe4000000001a */
[----:B------:R-:W-:Y:S02]  /*10700*/  SEL R16, RZ, 0x1, !P0 ;  /* 0x00000001ff107807 */ /* 0x000fe40004000000 */
[----:B------:R-:W-:-:S04]  /*10710*/  PRMT R7, R19, 0x7054, R6 ;  /* 0x0000705413077816 */ /* 0x000fc80000000006 */
[----:B------:R-:W-:-:S05]  /*10720*/  PRMT R7, R16, 0x654, R7 ;  /* 0x0000065410077816 */ /* 0x000fca0000000007 */
[----:B------:R0:W-:Y:S02]  /*10730*/  STS [R4], R7 ;  /* 0x0000000704007388 */ /* 0x0001e40000000800 */
.L_x_6631:
[----:B------:R-:W-:Y:S05]  /*10740*/  BSYNC B0 ;  /* 0x0000000000007941 */ /* 0x000fea0003800000 */
.L_x_6630:
[----:B------:R-:W-:Y:S01]  /*10750*/  IMAD.MOV.U32 R6, RZ, RZ, R10 ;  /* 0x000000ffff067224 */ /* 0x000fe200078e000a */
[----:B------:R-:W-:Y:S06]  /*10760*/  @P3 BRA `(.L_x_6632) ;  /* 0xfffffffc004c3947 */ /* 0x000fec000383ffff */
.L_x_6629:
        /* <DEDUP_REMOVED lines=22> */
.L_x_6637:
        /* <DEDUP_REMOVED lines=10> */
[----:B------:R-:W0:Y:S01]  /*10970*/  LDS R6, [R0] ;  /* 0x0000000000067984 */ /* 0x000e220000000800 */
[----:B------:R-:W-:Y:S02]  /*10980*/  PRMT R8, R26, 0x8880, RZ ;  /* 0x000088801a087816 */ /* 0x000fe400000000ff */
[----:B------:R-:W-:Y:S02]  /*10990*/  LOP3.LUT R19, R19, 0xffff, RZ, 0xc0, !PT ;  /* 0x0000ffff13137812 */ /* 0x000fe400078ec0ff */
[----:B------:R-:W-:-:S02]  /*109a0*/  LOP3.LUT R16, R16, 0xffff, RZ, 0xc0, !PT ;  /* 0x0000ffff10107812 */ /* 0x000fc400078ec0ff */
[----:B------:R-:W-:Y:S02]  /*109b0*/  PRMT R9, R25, 0x8880, RZ ;  /* 0x0000888019097816 */ /* 0x000fe400000000ff */
[----:B------:R-:W-:Y:S02]  /*109c0*/  PRMT R16, R16, 0x8880, RZ ;  /* 0x0000888010107816 */ /* 0x000fe400000000ff */
[C---:B0-----:R-:W-:Y:S02]  /*109d0*/  PRMT R5, R6.reuse, 0x8880, RZ ;  /* 0x0000888006057816 */ /* 0x041fe400000000ff */
[C---:B------:R-:W-:Y:S02]  /*109e0*/  PRMT R0, R6.reuse, 0x9991, RZ ;  /* 0x0000999106007816 */ /* 0x040fe400000000ff */
[----:B------:R-:W-:Y:S01]  /*109f0*/  PRMT R10, R6, 0xbbb3, RZ ;  /* 0x0000bbb3060a7816 */ /* 0x000fe200000000ff */
[----:B------:R-:W-:-:S05]  /*10a00*/  IMAD.MOV R5, RZ, RZ, -R5 ;  /* 0x000000ffff057224 */ /* 0x000fca00078e0a05 */
[----:B------:R-:W-:Y:S02]  /*10a10*/  ISETP.NE.AND P0, PT, R8, R5, PT ;  /* 0x000000050800720c */ /* 0x000fe40003f05270 */
[----:B------:R-:W-:Y:S01]  /*10a20*/  PRMT R5, R6, 0xaaa2, RZ ;  /* 0x0000aaa206057816 */ /* 0x000fe200000000ff */
[----:B------:R-:W-:Y:S01]  /*10a30*/  IMAD.MOV R6, RZ, RZ, -R0 ;  /* 0x000000ffff067224 */ /* 0x000fe200078e0a00 */
[----:B------:R-:W-:Y:S01]  /*10a40*/  PRMT R8, R19, 0x8880, RZ ;  /* 0x0000888013087816 */ /* 0x000fe200000000ff */
[----:B------:R-:W-:Y:S01]  /*10a50*/  IMAD.MOV.U32 R0, RZ, RZ, R10 ;  /* 0x000000ffff007224 */ /* 0x000fe200078e000a */
[----:B------:R-:W-:Y:S01]  /*10a60*/  SEL R26, RZ, 0x1, !P0 ;  /* 0x00000001ff1a7807 */ /* 0x000fe20004000000 */
[----:B------:R-:W-:Y:S01]  /*10a70*/  IMAD.MOV R5, RZ, RZ, -R5 ;  /* 0x000000ffff057224 */ /* 0x000fe200078e0a05 */
[----:B------:R-:W-:Y:S01]  /*10a80*/  ISETP.NE.AND P1, PT, R9, R6, PT ;  /* 0x000000060900720c */ /* 0x000fe20003f25270 */
[----:B------:R-:W-:-:S03]  /*10a90*/  IMAD.MOV R0, RZ, RZ, -R0 ;  /* 0x000000ffff007224 */ /* 0x000fc600078e0a00 */
[----:B------:R-:W-:Y:S01]  /*10aa0*/  ISETP.NE.AND P2, PT, R8, R5, PT ;  /* 0x000000050800720c */ /* 0x000fe20003f45270 */
[----:B------:R-:W-:Y:S01]  /*10ab0*/  IMAD.MOV.U32 R5, RZ, RZ, R16 ;  /* 0x000000ffff057224 */ /* 0x000fe200078e0010 */
[----:B------:R-:W-:Y:S02]  /*10ac0*/  SEL R25, RZ, 0x1, !P1 ;  /* 0x00000001ff197807 */ /* 0x000fe40004800000 */
[----:B------:R-:W-:Y:S02]  /*10ad0*/  SEL R19, RZ, 0x1, !P2 ;  /* 0x00000001ff137807 */ /* 0x000fe40005000000 */
[----:B------:R-:W-:Y:S02]  /*10ae0*/  ISETP.NE.AND P0, PT, R5, R0, PT ;  /* 0x000000000500720c */ /* 0x000fe40003f05270 */
[----:B------:R-:W-:Y:S02]  /*10af0*/  PRMT R0, R25, 0x7604, R26 ;  /* 0x0000760419007816 */ /* 0x000fe4000000001a */
[----:B------:R-:W-:-:S02]  /*10b00*/  SEL R16, RZ, 0x1, !P0 ;  /* 0x00000001ff107807 */ /* 0x000fc40004000000 */
[----:B------:R-:W-:-:S04]  /*10b10*/  PRMT R5, R19, 0x7054, R0 ;  /* 0x0000705413057816 */ /* 0x000fc80000000000 */
[----:B------:R-:W-:-:S05]  /*10b20*/  PRMT R0, R16, 0x654, R5 ;  /* 0x0000065410007816 */ /* 0x000fca0000000005 */
[----:B------:R0:W-:Y:S02]  /*10b30*/  STS [R3], R0 ;  /* 0x0000000003007388 */ /* 0x0001e40000000800 */
.L_x_6636:
[----:B------:R-:W-:Y:S05]  /*10b40*/  BSYNC B0 ;  /* 0x0000000000007941 */ /* 0x000fea0003800000 */
.L_x_6635:
[----:B------:R-:W-:-:S04]  /*10b50*/  SHF.R.S32.HI R4, RZ, 0x1, R4 ;  /* 0x00000001ff047819 */ /* 0x000fc80000011404 */
[----:B------:R-:W-:-:S13]  /*10b60*/  ISETP.GE.AND P0, PT, R4, 0x20, PT ;  /* 0x000000200400780c */ /* 0x000fda0003f06270 */
[----:B------:R-:W-:Y:S05]  /*10b70*/  @P0 BRA `(.L_x_6637) ;  /* 0xfffffffc00540947 */ /* 0x000fea000383ffff */
[----:B0-----:R-:W-:-:S07]  /*10b80*/  IMAD.MOV.U32 R0, RZ, RZ, 0x20 ;  /* 0x00000020ff007424 */ /* 0x001fce00078e00ff */
.L_x_6634:
[----:B------:R-:W-:Y:S01]  /*10b90*/  ISETP.GE.AND P0, PT, R0, 0x2, PT ;  /* 0x000000020000780c */ /* 0x000fe20003f06270 */
[----:B------:R-:W-:Y:S05]  /*10ba0*/  WARPSYNC.ALL ;  /* 0x0000000000007948 */ /* 0x000fea0003800000 */
[----:B------:R-:W-:Y:S07]  /*10bb0*/  BAR.SYNC.DEFER_BLOCKING 0x0 ;  /* 0x0000000000007b1d */ /* 0x000fee0000010000 */
[----:B------:R-:W-:Y:S05]  /*10bc0*/  @!P0 BRA `(.L_x_6633) ;  /* 0x0000000000808947 */ /* 0x000fea0003800000 */
[----:B------:R-:W-:-:S07]  /*10bd0*/  IMAD.MOV.U32 R3, RZ, RZ, 0x1 ;  /* 0x00000001ff037424 */ /* 0x000fce00078e00ff */
.L_x_6638:
[----:B------:R-:W-:Y:S02]  /*10be0*/  LOP3.LUT R26, R26, 0xffff, RZ, 0xc0, !PT ;  /* 0x0000ffff1a1a7812 */ /* 0x000fe400078ec0ff */
[----:B------:R-:W-:Y:S02]  /*10bf0*/  LOP3.LUT R25, R25, 0xffff, RZ, 0xc0, !PT ;  /* 0x0000ffff19197812 */ /* 0x000fe400078ec0ff */
[----:B------:R-:W-:Y:S02]  /*10c00*/  PRMT R4, R26, 0x8880, RZ ;  /* 0x000088801a047816 */ /* 0x000fe400000000ff */
[----:B------:R-:W-:Y:S02]  /*10c10*/  LOP3.LUT R19, R19, 0xffff, RZ, 0xc0, !PT ;  /* 0x0000ffff13137812 */ /* 0x000fe400078ec0ff */
[----:B------:R-:W-:Y:S01]  /*10c20*/  LOP3.LUT R16, R16, 0xffff, RZ, 0xc0, !PT ;  /* 0x0000ffff10107812 */ /* 0x000fe200078ec0ff */
[----:B------:R-:W0:Y:S01]  /*10c30*/  SHFL.DOWN PT, R5, R4, R3, 0x1f ;  /* 0x08001f0304057589 */ /* 0x000e2200000e0000 */
[----:B------:R-:W-:-:S02]  /*10c40*/  PRMT R6, R25, 0x8880, RZ ;  /* 0x0000888019067816 */ /* 0x000fc400000000ff */
[----:B------:R-:W-:Y:S02]  /*10c50*/  PRMT R8, R19, 0x8880, RZ ;  /* 0x0000888013087816 */ /* 0x000fe400000000ff */
[----:B------:R-:W-:Y:S01]  /*10c60*/  PRMT R10, R16, 0x8880, RZ ;  /* 0x00008880100a7816 */ /* 0x000fe200000000ff */
[----:B------:R-:W1:Y:S04]  /*10c70*/  SHFL.DOWN PT, R7, R6, R3, 0x1f ;  /* 0x08001f0306077589 */ /* 0x000e6800000e0000 */
[----:B------:R-:W2:Y:S04]  /*10c80*/  SHFL.DOWN PT, R9, R8, R3, 0x1f ;  /* 0x08001f0308097589 */ /* 0x000ea800000e0000 */
        /* <DEDUP_REMOVED lines=20> */
.L_x_6633:
[----:B------:R-:W1:Y:S01]  /*10dd0*/  LDC R3, c[0x0][0x3e8] ;  /* 0x0000fa00ff037b82 */ /* 0x000e620000000800 */
[----:B------:R-:W-:Y:S02]  /*10de0*/  IMAD.MOV.U32 R27, RZ, RZ, RZ ;  /* 0x000000ffff1b7224 */ /* 0x000fe400078e00ff */
[----:B------:R-:W-:Y:S01]  /*10df0*/  IMAD.MOV.U32 R28, RZ, RZ, RZ ;  /* 0x000000ffff1c7224 */ /* 0x000fe200078e00ff */
        /* <DEDUP_REMOVED lines=276> */
.L_x_6639:
[----:B------:R-:W-:Y:S05]  /*11f40*/  @!P1 BRA `(.L_x_6640) ;  /* 0x0000001000489947 */ /* 0x000fea0003800000 */
[----:B------:R-:W-:Y:S01]  /*11f50*/  VIADD R5, R23, 0x1 ;  /* 0x0000000117057836 */ /* 0x000fe20000000000 */
[----:B------:R-:W-:Y:S01]  /*11f60*/  ULDC.64 UR4, c[0x0][0x3f0] ;  /* 0x0000fc0000047ab9 */ /* 0x000fe20000000a00 */
[----:B0-----:R-:W-:Y:S01]  /*11f70*/  IMAD.MOV.U32 R4, RZ, RZ, RZ ;  /* 0x000000ffff047224 */ /* 0x001fe200078e00ff */
        /* <DEDUP_REMOVED lines=271> */
.L_x_6640:
[----:B------:R-:W-:Y:S02]  /*13070*/  IMAD.MOV.U32 R18, RZ, RZ, RZ ;  /* 0x000000ffff127224 */ /* 0x000fe400078e00ff */
[----:B------:R-:W-:Y:S01]  /*13080*/  IMAD.MOV.U32 R24, RZ, RZ, RZ ;  /* 0x000000ffff187224 */ /* 0x000fe200078e00ff */
[----:B------:R-:W-:Y:S06]  /*13090*/  @!P1 BRA `(.L_x_6641) ;  /* 0x0000001000489947 */ /* 0x000fec0003800000 */
        /* <DEDUP_REMOVED lines=274> */
.L_x_6641:
        /* <DEDUP_REMOVED lines=275> */
.L_x_6642:
[----:B------:R-:W-:Y:S01]  /*152f0*/  ULDC.64 UR4, c[0x0][0x5f8] ;  /* 0x00017e0000047ab9 */ /* 0x000fe20000000a00 */
[----:B------:R-:W-:Y:S01]  /*15300*/  ULDC UR6, c[0x0][0x234] ;  /* 0x00008d0000067ab9 */ /* 0x000fe20000000800 */
[----:B------:R-:W-:Y:S02]  /*15310*/  ISETP.NE.U32.AND P0, PT, RZ, UR4, PT ;  /* 0x00000004ff007c0c */ /* 0x000fe4000bf05070 */
[----:B0-----:R-:W-:Y:S02]  /*15320*/  CS2R R4, SRZ ;  /* 0x0000000000047805 */ /* 0x001fe4000001ff00 */
[----:B------:R-:W-:Y:S01]  /*15330*/  ISETP.NE.AND P3, PT, RZ, UR6, PT ;  /* 0x00000006ff007c0c */ /* 0x000fe2000bf65270 */
[----:B------:R-:W-:Y:S01]  /*15340*/  IMAD.MOV.U32 R12, RZ, RZ, RZ ;  /* 0x000000ffff0c7224 */ /* 0x000fe200078e00ff */
[----:B------:R-:W-:-:S13]  /*15350*/  ISETP.NE.AND.EX P0, PT, RZ, UR5, PT, P0 ;  /* 0x00000005ff007c0c */ /* 0x000fda000bf05300 */
[----:B------:R-:W-:-:S05]  /*15360*/  @P0 IADD3 R4, P2, R28, UR4, RZ ;  /* 0x000000041c040c10 */ /* 0x000fca000ff5e0ff */
[----:B------:R-:W-:-:S04]  /*15370*/  @P0 IMAD.X R5, RZ, RZ, UR5, P2 ;  /* 0x00000005ff050e24 */ /* 0x000fc800090e06ff */
        /* <DEDUP_REMOVED lines=285> */
.L_x_6644:
[----:B------:R-:W-:Y:S05]  /*16550*/  @!P1 BRA `(.L_x_6645) ;  /* 0x0000001000489947 */ /* 0x000fea0003800000 */
        /* <DEDUP_REMOVED lines=274> */
.L_x_6645:
[----:B------:R-:W-:Y:S02]  /*17680*/  IMAD.MOV.U32 R18, RZ, RZ, RZ ;  /* 0x000000ffff127224 */ /* 0x000fe400078e00ff */
[----:B------:R-:W-:Y:S01]  /*17690*/  IMAD.MOV.U32 R22, RZ, RZ, RZ ;  /* 0x000000ffff167224 */ /* 0x000fe200078e00ff */
[----:B------:R-:W-:Y:S06]  /*176a0*/  @!P1 BRA `(.L_x_6646) ;  /* 0x0000001000489947 */ /* 0x000fec0003800000 */
        /* <DEDUP_REMOVED lines=274> */
.L_x_6646:
        /* <DEDUP_REMOVED lines=275> */
.L_x_6647:
        /* <DEDUP_REMOVED lines=14> */
.L_x_6649:
[----:B------:R-:W-:Y:S05]  /*199e0*/  BSYNC B0 ;  /* 0x0000000000007941 */ /* 0x000fea0003800000 */
.L_x_6648:
        /* <DEDUP_REMOVED lines=17> */
.L_x_6651:
[----:B------:R-:W-:Y:S05]  /*19b00*/  BSYNC B0 ;  /* 0x0000000000007941 */ /* 0x000fea0003800000 */
.L_x_6650:
        /* <DEDUP_REMOVED lines=35> */
.L_x_6653:
[----:B------:R-:W-:Y:S05]  /*19d40*/  BSYNC B0 ;  /* 0x0000000000007941 */ /* 0x000fea0003800000 */
.L_x_6652:
        /* <DEDUP_REMOVED lines=38> */
.L_x_6658:
[----:B------:R-:W-:-:S04]  /*19fb0*/  IMAD.IADD R9, R0, 0x1, R3 ;  /* 0x0000000100097824 */ /* 0x000fc800078e0203 */
[----:B-1----:R-:W-:-:S05]  /*19fc0*/  IMAD.WIDE.U32 R8, R9, 0x4, R6 ;  /* 0x0000000409087825 */ /* 0x002fca00078e0006 */
[----:B------:R-:W2:Y:S04]  /*19fd0*/  LDG.E.S8 R11, desc[UR58][R8.64] ;  /* 0x0000003a080b7981 */ /* 0x000ea8000c1e1300 */
[----:B------:R-:W3:Y:S04]  /*19fe0*/  LDG.E.S8 R14, desc[UR58][R8.64+0x1] ;  /* 0x0000013a080e7981 */ /* 0x000ee8000c1e1300 */
[----:B------:R-:W4:Y:S04]  /*19ff0*/  LDG.E.S8 R15, desc[UR58][R8.64+0x2] ;  /* 0x0000023a080f7981 */ /* 0x000f28000c1e1300 */
[----:B------:R0:W5:Y:S01]  /*1a000*/  LDG.E.S8 R20, desc[UR58][R8.64+0x3] ;  /* 0x0000033a08147981 */ /* 0x000162000c1e1300 */
[----:B------:R-:W-:Y:S01]  /*1a010*/  LOP3.LUT R26, R26, 0xffff, RZ, 0xc0, !PT ;  /* 0x0000ffff1a1a7812 */ /* 0x000fe200078ec0ff */
[----:B------:R-:W-:Y:S01]  /*1a020*/  IMAD.IADD R3, R10, 0x1, R3 ;  /* 0x000000010a037824 */ /* 0x000fe200078e0203 */
[----:B------:R-:W-:-:S02]  /*1a030*/  LOP3.LUT R25, R25, 0xffff, RZ, 0xc0, !PT ;  /* 0x0000ffff19197812 */ /* 0x000fc400078ec0ff */
[----:B------:R-:W-:Y:S02]  /*1a040*/  LOP3.LUT R19, R19, 0xffff, RZ, 0xc0, !PT ;  /* 0x0000ffff13137812 */ /* 0x000fe400078ec0ff */
[----:B------:R-:W-:Y:S02]  /*1a050*/  PRMT R13, R26, 0x8880, RZ ;  /* 0x000088801a0d7816 */ /* 0x000fe400000000ff */
[----:B------:R-:W-:Y:S02]  /*1a060*/  ISETP.GE.U32.AND P5, PT, R3, UR8, PT ;  /* 0x0000000803007c0c */ /* 0x000fe4000bfa6070 */
[----:B------:R-:W-:Y:S02]  /*1a070*/  PRMT R25, R25, 0x8880, RZ ;  /* 0x0000888019197816 */ /* 0x000fe400000000ff */
[----:B------:R-:W-:Y:S02]  /*1a080*/  PRMT R19, R19, 0x8880, RZ ;  /* 0x0000888013137816 */ /* 0x000fe400000000ff */
[----:B------:R-:W-:Y:S01]  /*1a090*/  LOP3.LUT R16, R16, 0xffff, RZ, 0xc0, !PT ;  /* 0x0000ffff10107812 */ /* 0x000fe200078ec0ff */
[----:B0-----:R-:W-:-:S02]  /*1a0a0*/  IMAD.MOV.U32 R8, RZ, RZ, R25 ;  /* 0x000000ffff087224 */ /* 0x001fc400078e0019 */
[----:B------:R-:W-:Y:S02]  /*1a0b0*/  IMAD.MOV.U32 R9, RZ, RZ, R19 ;  /* 0x000000ffff097224 */ /* 0x000fe400078e0013 */
[----:B--2---:R-:W-:Y:S01]  /*1a0c0*/  IMAD.MOV R26, RZ, RZ, -R11 ;  /* 0x000000ffff1a7224 */ /* 0x004fe200078e0a0b */
[----:B------:R-:W-:-:S04]  /*1a0d0*/  PRMT R11, R16, 0x8880, RZ ;  /* 0x00008880100b7816 */ /* 0x000fc800000000ff */
[----:B------:R-:W-:Y:S02]  /*1a0e0*/  ISETP.NE.AND P0, PT, R13, R26, PT ;  /* 0x0000001a0d00720c */ /* 0x000fe40003f05270 */
[----:B---3--:R-:W-:Y:S01]  /*1a0f0*/  IADD3 R13, -R14, RZ, RZ ;  /* 0x000000ff0e0d7210 */ /* 0x008fe20007ffe1ff */
[----:B----4-:R-:W-:Y:S01]  /*1a100*/  IMAD.MOV R14, RZ, RZ, -R15 ;  /* 0x000000ffff0e7224 */ /* 0x010fe200078e0a0f */
[----:B------:R-:W-:Y:S02]  /*1a110*/  SEL R26, RZ, 0x1, !P0 ;  /* 0x00000001ff1a7807 */ /* 0x000fe40004000000 */
[----:B------:R-:W-:Y:S01]  /*1a120*/  ISETP.NE.AND P2, PT, R8, R13, PT ;  /* 0x0000000d0800720c */ /* 0x000fe20003f45270 */
[----:B-----5:R-:W-:Y:S01]  /*1a130*/  IMAD.MOV R20, RZ, RZ, -R20 ;  /* 0x000000ffff147224 */ /* 0x020fe200078e0a14 */
[----:B------:R-:W-:Y:S02]  /*1a140*/  ISETP.NE.AND P3, PT, R9, R14, PT ;  /* 0x0000000e0900720c */ /* 0x000fe40003f65270 */
[----:B------:R-:W-:-:S02]  /*1a150*/  SEL R25, RZ, 0x1, !P2 ;  /* 0x00000001ff197807 */ /* 0x000fc40005000000 */
[----:B------:R-:W-:Y:S02]  /*1a160*/  ISETP.NE.AND P4, PT, R11, R20, PT ;  /* 0x000000140b00720c */ /* 0x000fe40003f85270 */
[----:B------:R-:W-:Y:S02]  /*1a170*/  SEL R19, RZ, 0x1, !P3 ;  /* 0x00000001ff137807 */ /* 0x000fe40005800000 */
[----:B------:R-:W-:Y:S01]  /*1a180*/  SEL R16, RZ, 0x1, !P4 ;  /* 0x00000001ff107807 */ /* 0x000fe20006000000 */
[----:B------:R-:W-:Y:S08]  /*1a190*/  @!P5 BRA `(.L_x_6658) ;  /* 0xfffffffc0084d947 */ /* 0x000ff0000383ffff */
[----:B------:R-:W-:Y:S05]  /*1a1a0*/  BSYNC B1 ;  /* 0x0000000000017941 */ /* 0x000fea0003800000 */
.L_x_6657:
[----:B------:R-:W-:Y:S05]  /*1a1b0*/  BRA `(.L_x_6656) ;  /* 0x0000000000c07947 */ /* 0x000fea0003800000 */
.L_x_6655:
        /* <DEDUP_REMOVED lines=15> */
.L_x_6659:
[----:B------:R-:W-:-:S04]  /*1a2b0*/  IMAD.IADD R9, R0, 0x1, R3 ;  /* 0x0000000100097824 */ /* 0x000fc800078e0203 */
[----:B0-----:R-:W-:-:S04]  /*1a2c0*/  IMAD R9, R9, R15, R2 ;  /* 0x0000000f09097224 */ /* 0x001fc800078e0202 */
[----:B-1----:R-:W-:-:S05]  /*1a2d0*/  IMAD.WIDE.U32 R8, R9, 0x4, R6 ;  /* 0x0000000409087825 */ /* 0x002fca00078e0006 */
[----:B------:R-:W3:Y:S04]  /*1a2e0*/  LDG.E.S8 R10, desc[UR58][R8.64] ;  /* 0x0000003a080a7981 */ /* 0x000ee8000c1e1300 */
[----:B------:R-:W4:Y:S04]  /*1a2f0*/  LDG.E.S8 R11, desc[UR58][R8.64+0x1] ;  /* 0x0000013a080b7981 */ /* 0x000f28000c1e1300 */
[----:B------:R-:W5:Y:S04]  /*1a300*/  LDG.E.S8 R13, desc[UR58][R8.64+0x2] ;  /* 0x0000023a080d7981 */ /* 0x000f68000c1e1300 */
[----:B------:R0:W5:Y:S01]  /*1a310*/  LDG.E.S8 R14, desc[UR58][R8.64+0x3] ;  /* 0x0000033a080e7981 */ /* 0x000162000c1e1300 */
[----:B------:R-:W-:Y:S01]  /*1a320*/  LOP3.LUT R26, R26, 0xffff, RZ, 0xc0, !PT ;  /* 0x0000ffff1a1a7812 */ /* 0x000fe200078ec0ff */
[----:B--2---:R-:W-:Y:S01]  /*1a330*/  IMAD.IADD R3, R20, 0x1, R3 ;  /* 0x0000000114037824 */ /* 0x004fe200078e0203 */
[----:B------:R-:W-:-:S02]  /*1a340*/  LOP3.LUT R25, R25, 0xffff, RZ, 0xc0, !PT ;  /* 0x0000ffff19197812 */ /* 0x000fc400078ec0ff */
[----:B------:R-:W-:Y:S02]  /*1a350*/  PRMT R26, R26, 0x8880, RZ ;  /* 0x000088801a1a7816 */ /* 0x000fe400000000ff */
[----:B------:R-:W-:Y:S02]  /*1a360*/  LOP3.LUT R21, R19, 0xffff, RZ, 0xc0, !PT ;  /* 0x0000ffff13157812 */ /* 0x000fe400078ec0ff */
[----:B------:R-:W-:Y:S01]  /*1a370*/  ISETP.GE.U32.AND P5, PT, R3, UR7, PT ;  /* 0x0000000703007c0c */ /* 0x000fe2000bfa6070 */
[----:B------:R-:W-:Y:S01]  /*1a380*/  IMAD.MOV.U32 R19, RZ, RZ, R26 ;  /* 0x000000ffff137224 */ /* 0x000fe200078e001a */
[----:B------:R-:W-:Y:S02]  /*1a390*/  PRMT R25, R25, 0x8880, RZ ;  /* 0x0000888019197816 */ /* 0x000fe400000000ff */
[----:B------:R-:W-:Y:S02]  /*1a3a0*/  PRMT R21, R21, 0x8880, RZ ;  /* 0x0000888015157816 */ /* 0x000fe400000000ff */
[----:B------:R-:W-:Y:S01]  /*1a3b0*/  LOP3.LUT R16, R16, 0xffff, RZ, 0xc0, !PT ;  /* 0x0000ffff10107812 */ /* 0x000fe200078ec0ff */
[----:B0-----:R-:W-:-:S03]  /*1a3c0*/  IMAD.MOV.U32 R8, RZ, RZ, R25 ;  /* 0x000000ffff087224 */ /* 0x001fc600078e0019 */
[----:B------:R-:W-:Y:S01]  /*1a3d0*/  PRMT R9, R16, 0x8880, RZ ;  /* 0x0000888010097816 */ /* 0x000fe200000000ff */
[----:B---3--:R-:W-:Y:S02]  /*1a3e0*/  IMAD.MOV R10, RZ, RZ, -R10 ;  /* 0x000000ffff0a7224 */ /* 0x008fe400078e0a0a */
[----:B----4-:R-:W-:-:S03]  /*1a3f0*/  IMAD.MOV R11, RZ, RZ, -R11 ;  /* 0x000000ffff0b7224 */ /* 0x010fc600078e0a0b */
[----:B------:R-:W-:Y:S01]  /*1a400*/  ISETP.NE.AND P0, PT, R19, R10, PT ;  /* 0x0000000a1300720c */ /* 0x000fe20003f05270 */
[----:B------:R-:W-:Y:S02]  /*1a410*/  IMAD.MOV.U32 R10, RZ, RZ, R21 ;  /* 0x000000ffff0a7224 */ /* 0x000fe400078e0015 */
[----:B-----5:R-:W-:Y:S01]  /*1a420*/  IMAD.MOV R13, RZ, RZ, -R13 ;  /* 0x000000ffff0d7224 */ /* 0x020fe200078e0a0d */
[----:B------:R-:W-:Y:S02]  /*1a430*/  ISETP.NE.AND P2, PT, R8, R11, PT ;  /* 0x0000000b0800720c */ /* 0x000fe40003f45270 */
[----:B------:R-:W-:Y:S01]  /*1a440*/  SEL R26, RZ, 0x1, !P0 ;  /* 0x00000001ff1a7807 */ /* 0x000fe20004000000 */
[----:B------:R-:W-:Y:S01]  /*1a450*/  IMAD.MOV R14, RZ, RZ, -R14 ;  /* 0x000000ffff0e7224 */ /* 0x000fe200078e0a0e */
[----:B------:R-:W-:Y:S02]  /*1a460*/  ISETP.NE.AND P3, PT, R10, R13, PT ;  /* 0x0000000d0a00720c */ /* 0x000fe40003f65270 */
[----:B------:R-:W-:-:S02]  /*1a470*/  SEL R25, RZ, 0x1, !P2 ;  /* 0x00000001ff197807 */ /* 0x000fc40005000000 */
[----:B------:R-:W-:Y:S02]  /*1a480*/  ISETP.NE.AND P4, PT, R9, R14, PT ;  /* 0x0000000e0900720c */ /* 0x000fe40003f85270 */
[----:B------:R-:W-:Y:S02]  /*1a490*/  SEL R19, RZ, 0x1, !P3 ;  /* 0x00000001ff137807 */ /* 0x000fe40005800000 */
[----:B------:R-:W-:Y:S01]  /*1a4a0*/  SEL R16, RZ, 0x1, !P4 ;  /* 0x00000001ff107807 */ /* 0x000fe20006000000 */
[----:B------:R-:W-:Y:S08]  /*1a4b0*/  @!P5 BRA `(.L_x_6659) ;  /* 0xfffffffc007cd947 */ /* 0x000ff0000383ffff */
.L_x_6656:
[----:B------:R-:W-:Y:S05]  /*1a4c0*/  BSYNC B0 ;  /* 0x0000000000007941 */ /* 0x000fea0003800000 */
.L_x_6654:
        /* <DEDUP_REMOVED lines=14> */
.L_x_6663:
        /* <DEDUP_REMOVED lines=13> */
[----:B------:R-:W-:Y:S01]  /*1a680*/  LOP3.LUT R16, R16, 0xffff, RZ, 0xc0, !PT ;  /* 0x0000ffff10107812 */ /* 0x000fe200078ec0ff */
[----:B------:R-:W0:Y:S01]  /*1a690*/  LDS R11, [R6] ;  /* 0x00000000060b7984 */ /* 0x000e220000000800 */
[----:B------:R-:W-:-:S02]  /*1a6a0*/  LOP3.LUT R19, R19, 0xffff, RZ, 0xc0, !PT ;  /* 0x0000ffff13137812 */ /* 0x000fc400078ec0ff */
[----:B------:R-:W-:Y:S02]  /*1a6b0*/  PRMT R16, R16, 0x8880, RZ ;  /* 0x0000888010107816 */ /* 0x000fe400000000ff */
[----:B------:R-:W-:Y:S02]  /*1a6c0*/  PRMT R9, R19, 0x8880, RZ ;  /* 0x0000888013097816 */ /* 0x000fe400000000ff */
[C---:B0-----:R-:W-:Y:S02]  /*1a6d0*/  PRMT R7, R11.reuse, 0x8880, RZ ;  /* 0x000088800b077816 */ /* 0x041fe400000000ff */
[----:B------:R-:W-:-:S03]  /*1a6e0*/  PRMT R6, R11, 0x9991, RZ ;  /* 0x000099910b067816 */ /* 0x000fc600000000ff */
[----:B------:R-:W-:Y:S02]  /*1a6f0*/  IMAD.MOV R7, RZ, RZ, -R7 ;  /* 0x000000ffff077224 */ /* 0x000fe400078e0a07 */
[----:B------:R-:W-:-:S03]  /*1a700*/  IMAD.MOV R14, RZ, RZ, -R6 ;  /* 0x000000ffff0e7224 */ /* 0x000fc600078e0a06 */
        /* <DEDUP_REMOVED lines=19> */
.L_x_6662:
[----:B------:R-:W-:Y:S05]  /*1a840*/  BSYNC B0 ;  /* 0x0000000000007941 */ /* 0x000fea0003800000 */
.L_x_6661:
[----:B------:R-:W-:Y:S01]  /*1a850*/  IMAD.MOV.U32 R6, RZ, RZ, R10 ;  /* 0x000000ffff067224 */ /* 0x000fe200078e000a */
[----:B------:R-:W-:Y:S06]  /*1a860*/  @P4 BRA `(.L_x_6663) ;  /* 0xfffffffc00504947 */ /* 0x000fec000383ffff */
.L_x_6660:
        /* <DEDUP_REMOVED lines=15> */
.L_x_6668:
        /* <DEDUP_REMOVED lines=27> */
[----:B------:R-:W-:Y:S02]  /*1ab10*/  IMAD.MOV.U32 R9, RZ, RZ, R16 ;  /* 0x000000ffff097224 */ /* 0x000fe400078e0010 */
[----:B------:R-:W-:Y:S01]  /*1ab20*/  IMAD.MOV R6, RZ, RZ, -R6 ;  /* 0x000000ffff067224 */ /* 0x000fe200078e0a06 */
[----:B------:R-:W-:-:S02]  /*1ab30*/  ISETP.NE.AND P3, PT, R11, R8, PT ;  /* 0x000000080b00720c */ /* 0x000fc40003f65270 */
        /* <DEDUP_REMOVED lines=8> */
.L_x_6667:
[----:B------:R-:W-:Y:S05]  /*1abc0*/  BSYNC B0 ;  /* 0x0000000000007941 */ /* 0x000fea0003800000 */
.L_x_6666:
[----:B------:R-:W-:-:S04]  /*1abd0*/  SHF.R.S32.HI R7, RZ, 0x1, R7 ;  /* 0x00000001ff077819 */ /* 0x000fc80000011407 */
[----:B------:R-:W-:-:S13]  /*1abe0*/  ISETP.GE.AND P0, PT, R7, 0x20, PT ;  /* 0x000000200700780c */ /* 0x000fda0003f06270 */
[----:B------:R-:W-:Y:S05]  /*1abf0*/  @P0 BRA `(.L_x_6668) ;  /* 0xfffffffc00580947 */ /* 0x000fea000383ffff */
[----:B------:R-:W-:-:S07]  /*1ac00*/  IMAD.MOV.U32 R6, RZ, RZ, 0x20 ;  /* 0x00000020ff067424 */ /* 0x000fce00078e00ff */
.L_x_6665:
[----:B------:R-:W-:Y:S01]  /*1ac10*/  BAR.SYNC.DEFER_BLOCKING 0x0 ;  /* 0x0000000000007b1d */ /* 0x000fe20000010000 */
[----:B------:R-:W-:-:S13]  /*1ac20*/  ISETP.GE.AND P0, PT, R6, 0x2, PT ;  /* 0x000000020600780c */ /* 0x000fda0003f06270 */
[----:B------:R-:W-:Y:S05]  /*1ac30*/  @!P0 BRA `(.L_x_6664) ;  /* 0x0000000000808947 */ /* 0x000fea0003800000 */
[----:B------:R-:W-:-:S07]  /*1ac40*/  IMAD.MOV.U32 R3, RZ, RZ, 0x1 ;  /* 0x00000001ff037424 */ /* 0x000fce00078e00ff */
.L_x_6669:
[----:B------:R-:W-:Y:S02]  /*1ac50*/  LOP3.LUT R26, R26, 0xffff, RZ, 0xc0, !PT ;  /* 0x0000ffff1a1a7812 */ /* 0x000fe400078ec0ff */
[----:B------:R-:W-:Y:S02]  /*1ac60*/  LOP3.LUT R25, R25, 0xffff, RZ, 0xc0, !PT ;  /* 0x0000ffff19197812 */ /* 0x000fe400078ec0ff */
[----:B0-----:R-:W-:Y:S02]  /*1ac70*/  PRMT R9, R26, 0x8880, RZ ;  /* 0x000088801a097816 */ /* 0x001fe400000000ff */
        /* <DEDUP_REMOVED lines=28> */
.L_x_6664:
        /* <DEDUP_REMOVED lines=10> */
[----:B------:R-:W3:Y:S04]  /*1aee0*/  LDG.E.S8 R2, desc[UR58][R4.64+0x1] ;  /* 0x0000013a04027981 */ /* 0x000ee8000c1e1300 */
[----:B------:R-:W4:Y:S04]  /*1aef0*/  LDG.E.S8 R3, desc[UR58][R4.64+0x2] ;  /* 0x0000023a04037981 */ /* 0x000f28000c1e1300 */
[----:B------:R-:W5:Y:S01]  /*1af00*/  LDG.E.S8 R6, desc[UR58][R4.64+0x3] ;  /* 0x0000033a04067981 */ /* 0x000f62000c1e1300 */
[----:B------:R-:W-:-:S02]  /*1af10*/  LOP3.LUT R26, R26, 0xffff, RZ, 0xc0, !PT ;  /* 0x0000ffff1a1a7812 */ /* 0x000fc400078ec0ff */
[----:B------:R-:W-:Y:S02]  /*1af20*/  LOP3.LUT R25, R25, 0xffff, RZ, 0xc0, !PT ;  /* 0x0000ffff19197812 */ /* 0x000fe400078ec0ff */
[----:B------:R-:W-:Y:S02]  /*1af30*/  LOP3.LUT R19, R19, 0xffff, RZ, 0xc0, !PT ;  /* 0x0000ffff13137812 */ /* 0x000fe400078ec0ff */
[----:B------:R-:W-:Y:S02]  /*1af40*/  LOP3.LUT R16, R16, 0xffff, RZ, 0xc0, !PT ;  /* 0x0000ffff10107812 */ /* 0x000fe400078ec0ff */
[----:B------:R-:W-:Y:S02]  /*1af50*/  PRMT R7, R26, 0x8880, RZ ;  /* 0x000088801a077816 */ /* 0x000fe400000000ff */
[----:B------:R-:W-:Y:S02]  /*1af60*/  PRMT R9, R25, 0x8880, RZ ;  /* 0x0000888019097816 */ /* 0x000fe400000000ff */
[----:B------:R-:W-:Y:S01]  /*1af70*/  PRMT R8, R19, 0x8880, RZ ;  /* 0x0000888013087816 */ /* 0x000fe200000000ff */
[----:B------:R-:W-:Y:S01]  /*1af80*/  IMAD.MOV R7, RZ, RZ, -R7 ;  /* 0x000000ffff077224 */ /* 0x000fe200078e0a07 */
[----:B------:R-:W-:Y:S01]  /*1af90*/  PRMT R11, R16, 0x8880, RZ ;  /* 0x00008880100b7816 */ /* 0x000fe200000000ff */
[----:B------:R-:W-:-:S02]  /*1afa0*/  IMAD.MOV R9, RZ, RZ, -R9 ;  /* 0x000000ffff097224 */ /* 0x000fc400078e0a09 */
[----:B------:R-:W-:Y:S02]  /*1afb0*/  IMAD.MOV R8, RZ, RZ, -R8 ;  /* 0x000000ffff087224 */ /* 0x000fe400078e0a08 */
[----:B------:R-:W-:Y:S01]  /*1afc0*/  IMAD.MOV R11, RZ, RZ, -R11 ;  /* 0x000000ffff0b7224 */ /* 0x000fe200078e0a0b */
[----:B--2---:R-:W-:Y:S02]  /*1afd0*/  ISETP.NE.AND P0, PT, R0, R7, PT ;  /* 0x000000070000720c */ /* 0x004fe40003f05270 */
[----:B---3--:R-:W-:Y:S02]  /*1afe0*/  ISETP.NE.AND P1, PT, R2, R9, PT ;  /* 0x000000090200720c */ /* 0x008fe40003f25270 */
[----:B------:R-:W-:Y:S02]  /*1aff0*/  SEL R26, RZ, 0x1, !P0 ;  /* 0x00000001ff1a7807 */ /* 0x000fe40004000000 */
[----:B----4-:R-:W-:Y:S02]  /*1b000*/  ISETP.NE.AND P2, PT, R3, R8, PT ;  /* 0x000000080300720c */ /* 0x010fe40003f45270 */
[----:B------:R-:W-:-:S02]  /*1b010*/  SEL R25, RZ, 0x1, !P1 ;  /* 0x00000001ff197807 */ /* 0x000fc40004800000 */
[----:B-----5:R-:W-:Y:S02]  /*1b020*/  ISETP.NE.AND P3, PT, R6, R11, PT ;  /* 0x0000000b0600720c */ /* 0x020fe40003f65270 */
[----:B------:R-:W-:Y:S02]  /*1b030*/  SEL R19, RZ, 0x1, !P2 ;  /* 0x00000001ff137807 */ /* 0x000fe40005000000 */
[----:B------:R-:W-:-:S09]  /*1b040*/  SEL R16, RZ, 0x1, !P3 ;  /* 0x00000001ff107807 */ /* 0x000fd20005800000 */
.L_x_6671:
        /* <DEDUP_REMOVED lines=21> */
.L_x_6673:
        /* <DEDUP_REMOVED lines=24> */
.L_x_6674:
[----:B------:R-:W-:Y:S01]  /*1b320*/  ULDC.64 UR4, c[0x0][0x5e8] ;  /* 0x00017a0000047ab9 */ /* 0x000fe20000000a00 */
[----:B------:R-:W-:Y:S02]  /*1b330*/  LOP3.LUT P0, RZ, R25, 0xff, RZ, 0xc0, !PT ;  /* 0x000000ff19ff7812 */ /* 0x000fe4000780c0ff */
[----:B0-----:R-:W-:Y:S02]  /*1b340*/  IADD3 R2, P1, R23, UR4, RZ ;  /* 0x0000000417027c10 */ /* 0x001fe4000ff3e0ff */
        /* <DEDUP_REMOVED lines=21> */
.L_x_6675:
[----:B------:R-:W-:Y:S01]  /*1b4a0*/  ULDC.64 UR4, c[0x0][0x5e8] ;  /* 0x00017a0000047ab9 */ /* 0x000fe20000000a00 */
[----:B------:R-:W-:Y:S02]  /*1b4b0*/  LOP3.LUT P0, RZ, R19, 0xff, RZ, 0xc0, !PT ;  /* 0x000000ff13ff7812 */ /* 0x000fe4000780c0ff */
[----:B------:R-:W-:Y:S02]  /*1b4c0*/  IADD3 R22, P1, R22, UR4, RZ ;  /* 0x0000000416167c10 */ /* 0x000fe4000ff3e0ff */
[----:B0-----:R-:W-:Y:S02]  /*1b4d0*/  SEL R3, RZ, 0x1, !P0 ;  /* 0x00000001ff037807 */ /* 0x001fe40004000000 */
        /* <DEDUP_REMOVED lines=20> */
.L_x_6676:
[----:B------:R-:W-:Y:S01]  /*1b620*/  ULDC.64 UR4, c[0x0][0x5e8] ;  /* 0x00017a0000047ab9 */ /* 0x000fe20000000a00 */
[----:B------:R-:W-:Y:S02]  /*1b630*/  LOP3.LUT P0, RZ, R16, 0xff, RZ, 0xc0, !PT ;  /* 0x000000ff10ff7812 */ /* 0x000fe4000780c0ff */
[----:B------:R-:W-:Y:S02]  /*1b640*/  IADD3 R18, P1, R18, UR4, RZ ;  /* 0x0000000412127c10 */ /* 0x000fe4000ff3e0ff */
[----:B0-----:R-:W-:-:S03]  /*1b650*/  SEL R3, RZ, 0x1, !P0 ;  /* 0x00000001ff037807 */ /* 0x001fc60004000000 */
[----:B------:R-:W-:-:S05]  /*1b660*/  IMAD.X R19, RZ, RZ, UR5, P1 ;  /* 0x00000005ff137e24 */ /* 0x000fca00088e06ff */
[----:B------:R-:W-:Y:S01]  /*1b670*/  STG.E.U8 desc[UR58][R18.64], R3 ;  /* 0x0000000312007986 */ /* 0x000fe2000c10113a */
[----:B------:R-:W-:Y:S05]  /*1b680*/  EXIT ;  /* 0x000000000000794d */ /* 0x000fea0003800000 */
.L_x_6672:
[----:B------:R-:W-:Y:S04]  /*1b690*/  STG.E.U8 desc[UR58][R4.64], R26 ;  /* 0x0000001a04007986 */ /* 0x000fe8000c10113a */
[----:B------:R-:W-:Y:S04]  /*1b6a0*/  STG.E.U8 desc[UR58][R4.64+0x1], R25 ;  /* 0x0000011904007986 */ /* 0x000fe8000c10113a */
[----:B------:R-:W-:Y:S04]  /*1b6b0*/  STG.E.U8 desc[UR58][R4.64+0x2], R19 ;  /* 0x0000021304007986 */ /* 0x000fe8000c10113a */
[----:B------:R-:W-:Y:S01]  /*1b6c0*/  STG.E.U8 desc[UR58][R4.64+0x3], R16 ;  /* 0x0000031004007986 */ /* 0x000fe2000c10113a */
[----:B------:R-:W-:Y:S05]  /*1b6d0*/  EXIT ;  /* 0x000000000000794d */ /* 0x000fea0003800000 */
.L_x_6670:
[----:B------:R-:W-:Y:S01]  /*1b6e0*/  ISETP.NE.AND P5, PT, RZ, UR36, PT ;  /* 0x00000024ff007c0c */ /* 0x000fe2000bfa5270 */
[----:B------:R-:W-:Y:S01]  /*1b6f0*/  ULDC.64 UR4, c[0x0][0x5e8] ;  /* 0x00017a0000047ab9 */ /* 0x000fe20000000a00 */
[----:B------:R-:W-:Y:S01]  /*1b700*/  ULDC.U8 UR6, c[0x0][0x619] ;  /* 0x0001864000067ab9 */ /* 0x000fe20000000000 */
[----:B------:R-:W-:Y:S02]  /*1b710*/  IADD3 R6, P1, R24, UR4, RZ ;  /* 0x0000000418067c10 */ /* 0x000fe4000ff3e0ff */
[----:B------:R-:W-:Y:S02]  /*1b720*/  IADD3 R2, P2, R23, UR4, RZ ;  /* 0x0000000417027c10 */ /* 0x000fe4000ff5e0ff */
[----:B------:R-:W-:Y:S01]  /*1b730*/  IADD3 R4, P3, R22, UR4, RZ ;  /* 0x0000000416047c10 */ /* 0x000fe2000ff7e0ff */
[----:B0-----:R-:W-:Y:S01]  /*1b740*/  IMAD.X R7, RZ, RZ, UR5, P1 ;  /* 0x00000005ff077e24 */ /* 0x001fe200088e06ff */
[----:B------:R-:W-:Y:S01]  /*1b750*/  IADD3 R8, P4, R18, UR4, RZ ;  /* 0x0000000412087c10 */ /* 0x000fe2000ff9e0ff */
[----:B------:R-:W-:Y:S01]  /*1b760*/  IMAD.X R3, RZ, RZ, UR5, P2 ;  /* 0x00000005ff037e24 */ /* 0x000fe200090e06ff */
[----:B------:R-:W-:Y:S01]  /*1b770*/  ISETP.NE.AND P0, PT, RZ, UR6, PT ;  /* 0x00000006ff007c0c */ /* 0x000fe2000bf05270 */
[----:B------:R-:W-:-:S02]  /*1b780*/  IMAD.X R5, RZ, RZ, UR5, P3 ;  /* 0x00000005ff057e24 */ /* 0x000fc400098e06ff */
[----:B------:R-:W-:Y:S01]  /*1b790*/  IMAD.X R9, RZ, RZ, UR5, P4 ;  /* 0x00000005ff097e24 */ /* 0x000fe2000a0e06ff */
[----:B------:R-:W-:Y:S09]  /*1b7a0*/  @!P5 BRA `(.L_x_6677) ;  /* 0x000000000064d947 */ /* 0x000ff20003800000 */
[----:B------:R-:W2:Y:S04]  /*1b7b0*/  LDG.E.S8 R0, desc[UR58][R6.64] ;  /* 0x0000003a06007981 */ /* 0x000ea8000c1e1300 */
        /* <DEDUP_REMOVED lines=9> */
[----:B------:R-:W-:-:S02]  /*1b850*/  PRMT R14, R25, 0x8880, RZ ;  /* 0x00008880190e7816 */ /* 0x000fc400000000ff */
[----:B------:R-:W-:Y:S01]  /*1b860*/  PRMT R17, R16, 0x8880, RZ ;  /* 0x0000888010117816 */ /* 0x000fe200000000ff */
[----:B------:R-:W-:Y:S02]  /*1b870*/  IMAD.MOV.U32 R16, RZ, RZ, R19 ;  /* 0x000000ffff107224 */ /* 0x000fe400078e0013 */
[----:B------:R-:W-:Y:S02]  /*1b880*/  IMAD.MOV R13, RZ, RZ, -R13 ;  /* 0x000000ffff0d7224 */ /* 0x000fe400078e0a0d */
[----:B------:R-:W-:Y:S02]  /*1b890*/  IMAD.MOV R15, RZ, RZ, -R14 ;  /* 0x000000ffff0f7224 */ /* 0x000fe400078e0a0e */
[----:B------:R-:W-:Y:S02]  /*1b8a0*/  IMAD.MOV R16, RZ, RZ, -R16 ;  /* 0x000000ffff107224 */ /* 0x000fe400078e0a10 */
[----:B------:R-:W-:Y:S01]  /*1b8b0*/  IMAD.MOV R17, RZ, RZ, -R17 ;  /* 0x000000ffff117224 */ /* 0x000fe200078e0a11 */
[----:B--2---:R-:W-:-:S02]  /*1b8c0*/  ISETP.NE.AND P1, PT, R0, R13, PT ;  /* 0x0000000d0000720c */ /* 0x004fc40003f25270 */
[----:B---3--:R-:W-:Y:S02]  /*1b8d0*/  ISETP.NE.AND P2, PT, R10, R15, PT ;  /* 0x0000000f0a00720c */ /* 0x008fe40003f45270 */
[----:B------:R-:W-:Y:S02]  /*1b8e0*/  SEL R26, RZ, 0x1, !P1 ;  /* 0x00000001ff1a7807 */ /* 0x000fe40004800000 */
[----:B----4-:R-:W-:Y:S02]  /*1b8f0*/  ISETP.NE.AND P3, PT, R11, R16, PT ;  /* 0x000000100b00720c */ /* 0x010fe40003f65270 */
[----:B------:R-:W-:Y:S02]  /*1b900*/  SEL R25, RZ, 0x1, !P2 ;  /* 0x00000001ff197807 */ /* 0x000fe40005000000 */
[----:B-----5:R-:W-:Y:S02]  /*1b910*/  ISETP.NE.AND P4, PT, R12, R17, PT ;  /* 0x000000110c00720c */ /* 0x020fe40003f85270 */
[----:B------:R-:W-:-:S02]  /*1b920*/  SEL R19, RZ, 0x1, !P3 ;  /* 0x00000001ff137807 */ /* 0x000fc40005800000 */
[----:B------:R-:W-:-:S09]  /*1b930*/  SEL R16, RZ, 0x1, !P4 ;  /* 0x00000001ff107807 */ /* 0x000fd20006000000 */
.L_x_6677:
        /* <DEDUP_REMOVED lines=21> */
.L_x_6679:
        /* <DEDUP_REMOVED lines=24> */
.L_x_6680:
        /* <DEDUP_REMOVED lines=24> */
.L_x_6681:
        /* <DEDUP_REMOVED lines=24> */
.L_x_6682:
[----:B------:R-:W-:Y:S01]  /*1bf10*/  ULDC.64 UR4, c[0x0][0x5e8] ;  /* 0x00017a0000047ab9 */ /* 0x000fe20000000a00 */
[----:B------:R-:W-:Y:S02]  /*1bf20*/  LOP3.LUT P0, RZ, R16, 0xff, RZ, 0xc0, !PT ;  /* 0x000000ff10ff7812 */ /* 0x000fe4000780c0ff */
[----:B------:R-:W-:Y:S02]  /*1bf30*/  IADD3 R18, P1, R18, UR4, RZ ;  /* 0x0000000412127c10 */ /* 0x000fe4000ff3e0ff */
[----:B0-----:R-:W-:-:S03]  /*1bf40*/  SEL R3, RZ, 0x1, !P0 ;  /* 0x00000001ff037807 */ /* 0x001fc60004000000 */
[----:B------:R-:W-:-:S05]  /*1bf50*/  IMAD.X R19, RZ, RZ, UR5, P1 ;  /* 0x00000005ff137e24 */ /* 0x000fca00088e06ff */
[----:B------:R-:W-:Y:S01]  /*1bf60*/  STG.E.U8 desc[UR58][R18.64], R3 ;  /* 0x0000000312007986 */ /* 0x000fe2000c10113a */
[----:B------:R-:W-:Y:S05]  /*1bf70*/  EXIT ;  /* 0x000000000000794d */ /* 0x000fea0003800000 */
.L_x_6678:
[----:B------:R-:W-:Y:S02]  /*1bf80*/  LOP3.LUT P0, RZ, R26, 0xff, RZ, 0xc0, !PT ;  /* 0x000000ff1aff7812 */ /* 0x000fe4000780c0ff */
[----:B------:R-:W-:Y:S02]  /*1bf90*/  LOP3.LUT P1, RZ, R25, 0xff, RZ, 0xc0, !PT ;  /* 0x000000ff19ff7812 */ /* 0x000fe4000782c0ff */
[----:B------:R-:W-:Y:S02]  /*1bfa0*/  LOP3.LUT P2, RZ, R19, 0xff, RZ, 0xc0, !PT ;  /* 0x000000ff13ff7812 */ /* 0x000fe4000784c0ff */
[----:B------:R-:W-:Y:S02]  /*1bfb0*/  LOP3.LUT P3, RZ, R16, 0xff, RZ, 0xc0, !PT ;  /* 0x000000ff10ff7812 */ /* 0x000fe4000786c0ff */
[----:B------:R-:W-:Y:S02]  /*1bfc0*/  SEL R11, RZ, 0x1, !P0 ;  /* 0x00000001ff0b7807 */ /* 0x000fe40004000000 */
[----:B------:R-:W-:-:S02]  /*1bfd0*/  SEL R13, RZ, 0x1, !P1 ;  /* 0x00000001ff0d7807 */ /* 0x000fc40004800000 */
[----:B------:R-:W-:Y:S01]  /*1bfe0*/  SEL R15, RZ, 0x1, !P2 ;  /* 0x00000001ff0f7807 */ /* 0x000fe20005000000 */
[----:B------:R-:W-:Y:S01]  /*1bff0*/  STG.E.U8 desc[UR58][R6.64], R11 ;  /* 0x0000000b06007986 */ /* 0x000fe2000c10113a */
[----:B------:R-:W-:-:S03]  /*1c000*/  SEL R17, RZ, 0x1, !P3 ;  /* 0x00000001ff117807 */ /* 0x000fc60005800000 */
[----:B------:R-:W-:Y:S04]  /*1c010*/  STG.E.U8 desc[UR58][R2.64], R13 ;  /* 0x0000000d02007986 */ /* 0x000fe8000c10113a */
[----:B------:R-:W-:Y:S04]  /*1c020*/  STG.E.U8 desc[UR58][R4.64], R15 ;  /* 0x0000000f04007986 */ /* 0x000fe8000c10113a */
[----:B------:R-:W-:Y:S01]  /*1c030*/  STG.E.U8 desc[UR58][R8.64], R17 ;  /* 0x0000001108007986 */ /* 0x000fe2000c10113a */
[----:B------:R-:W-:Y:S05]  /*1c040*/  EXIT ;  /* 0x000000000000794d */ /* 0x000fea0003800000 */
.L_x_6643:
        /* <DEDUP_REMOVED lines=43> */
.L_x_6684:
        /* <DEDUP_REMOVED lines=21> */
.L_x_6686:
        /* <DEDUP_REMOVED lines=24> */
.L_x_6687:
[----:B------:R-:W-:Y:S01]  /*1c5d0*/  ULDC.64 UR4, c[0x0][0x5e8] ;  /* 0x00017a0000047ab9 */ /* 0x000fe20000000a00 */
[----:B------:R-:W-:Y:S02]  /*1c5e0*/  LOP3.LUT P0, RZ, R25, 0xff, RZ, 0xc0, !PT ;  /* 0x000000ff19ff7812 */ /* 0x000fe4000780c0ff */
[----:B------:R-:W-:Y:S02]  /*1c5f0*/  IADD3 R2, P1, R27, UR4, RZ ;  /* 0x000000041b027c10 */ /* 0x000fe4000ff3e0ff */
[----:B------:R-:W-:Y:S02]  /*1c600*/  SEL R5, RZ, 0x1, !P0 ;  /* 0x00000001ff057807 */ /* 0x000fe40004000000 */
[----:B------:R-:W-:Y:S01]  /*1c610*/  ISETP.NE.AND P6, PT, R17, 0x1, PT ;  /* 0x000000011100780c */ /* 0x000fe20003fc5270 */
[----:B0-----:R-:W-:-:S05]  /*1c620*/  IMAD.X R3, RZ, RZ, UR5, P1 ;  /* 0x00000005ff037e24 */ /* 0x001fca00088e06ff */
        /* <DEDUP_REMOVED lines=18> */
.L_x_6688:
        /* <DEDUP_REMOVED lines=24> */
.L_x_6689:
[----:B------:R-:W-:Y:S01]  /*1c8d0*/  ULDC.64 UR4, c[0x0][0x5e8] ;  /* 0x00017a0000047ab9 */ /* 0x000fe20000000a00 */
[----:B------:R-:W-:Y:S02]  /*1c8e0*/  LOP3.LUT P0, RZ, R16, 0xff, RZ, 0xc0, !PT ;  /* 0x000000ff10ff7812 */ /* 0x000fe4000780c0ff */
[----:B------:R-:W-:Y:S02]  /*1c8f0*/  IADD3 R18, P1, R18, UR4, RZ ;  /* 0x0000000412127c10 */ /* 0x000fe4000ff3e0ff */
[----:B0-----:R-:W-:-:S03]  /*1c900*/  SEL R3, RZ, 0x1, !P0 ;  /* 0x00000001ff037807 */ /* 0x001fc60004000000 */
[----:B------:R-:W-:-:S05]  /*1c910*/  IMAD.X R19, RZ, RZ, UR5, P1 ;  /* 0x00000005ff137e24 */ /* 0x000fca00088e06ff */
[----:B------:R-:W-:Y:S01]  /*1c920*/  STG.E.U8 desc[UR58][R18.64], R3 ;  /* 0x0000000312007986 */ /* 0x000fe2000c10113a */
[----:B------:R-:W-:Y:S05]  /*1c930*/  EXIT ;  /* 0x000000000000794d */ /* 0x000fea0003800000 */
.L_x_6685:
[----:B------:R-:W-:Y:S04]  /*1c940*/  STG.E.U8 desc[UR58][R4.64], R26 ;  /* 0x0000001a04007986 */ /* 0x000fe8000c10113a */
[----:B------:R-:W-:Y:S04]  /*1c950*/  STG.E.U8 desc[UR58][R4.64+0x1], R25 ;  /* 0x0000011904007986 */ /* 0x000fe8000c10113a */
[----:B------:R-:W-:Y:S04]  /*1c960*/  STG.E.U8 desc[UR58][R4.64+0x2], R19 ;  /* 0x0000021304007986 */ /* 0x000fe8000c10113a */
[----:B------:R-:W-:Y:S01]  /*1c970*/  STG.E.U8 desc[UR58][R4.64+0x3], R16 ;  /* 0x0000031004007986 */ /* 0x000fe2000c10113a */
[----:B------:R-:W-:Y:S05]  /*1c980*/  EXIT ;  /* 0x000000000000794d */ /* 0x000fea0003800000 */
.L_x_6683:
[----:B0-----:R-:W-:Y:S01]  /*1c990*/  ISETP.NE.AND P5, PT, R0, RZ, PT ;  /* 0x000000ff0000720c */ /* 0x001fe20003fa5270 */
[----:B------:R-:W-:Y:S01]  /*1c9a0*/  ULDC.64 UR4, c[0x0][0x5e8] ;  /* 0x00017a0000047ab9 */ /* 0x000fe20000000a00 */
[----:B------:R-:W-:Y:S01]  /*1c9b0*/  ULDC.U8 UR6, c[0x0][0x619] ;  /* 0x0001864000067ab9 */ /* 0x000fe20000000000 */
[----:B------:R-:W-:Y:S02]  /*1c9c0*/  IADD3 R4, P1, R28, UR4, RZ ;  /* 0x000000041c047c10 */ /* 0x000fe4000ff3e0ff */
[----:B------:R-:W-:Y:S02]  /*1c9d0*/  IADD3 R8, P2, R27, UR4, RZ ;  /* 0x000000041b087c10 */ /* 0x000fe4000ff5e0ff */
[----:B------:R-:W-:Y:S01]  /*1c9e0*/  IADD3 R2, P3, R24, UR4, RZ ;  /* 0x0000000418027c10 */ /* 0x000fe2000ff7e0ff */
[----:B------:R-:W-:Y:S01]  /*1c9f0*/  IMAD.X R5, RZ, RZ, UR5, P1 ;  /* 0x00000005ff057e24 */ /* 0x000fe200088e06ff */
        /* <DEDUP_REMOVED lines=31> */
.L_x_6690:
        /* <DEDUP_REMOVED lines=21> */
.L_x_6692:
        /* <DEDUP_REMOVED lines=24> */
.L_x_6693:
        /* <DEDUP_REMOVED lines=24> */
.L_x_6694:
        /* <DEDUP_REMOVED lines=24> */
.L_x_6695:
[----:B------:R-:W-:Y:S01]  /*1d1c0*/  ULDC.64 UR4, c[0x0][0x5e8] ;  /* 0x00017a0000047ab9 */ /* 0x000fe20000000a00 */
[----:B------:R-:W-:Y:S02]  /*1d1d0*/  LOP3.LUT P0, RZ, R16, 0xff, RZ, 0xc0, !PT ;  /* 0x000000ff10ff7812 */ /* 0x000fe4000780c0ff */
[----:B------:R-:W-:Y:S02]  /*1d1e0*/  IADD3 R18, P1, R18, UR4, RZ ;  /* 0x0000000412127c10 */ /* 0x000fe4000ff3e0ff */
[----:B0-----:R-:W-:-:S03]  /*1d1f0*/  SEL R3, RZ, 0x1, !P0 ;  /* 0x00000001ff037807 */ /* 0x001fc60004000000 */
[----:B------:R-:W-:-:S05]  /*1d200*/  IMAD.X R19, RZ, RZ, UR5, P1 ;  /* 0x00000005ff137e24 */ /* 0x000fca00088e06ff */
[----:B------:R-:W-:Y:S01]  /*1d210*/  STG.E.U8 desc[UR58][R18.64], R3 ;  /* 0x0000000312007986 */ /* 0x000fe2000c10113a */
[----:B------:R-:W-:Y:S05]  /*1d220*/  EXIT ;  /* 0x000000000000794d */ /* 0x000fea0003800000 */
.L_x_6691:
        /* <DEDUP_REMOVED lines=13> */
.L_x_6696:
        /* <DEDUP_REMOVED lines=16> */
.L_x_9868:


//--------------------- .text._ZN2at6native13reduce_kernelILi512ELi1ENS0_8ReduceOpIN3c107complexIfEENS0_14func_wrapper_tIS5_ZNS0_11sum_functorIS5_S5_S5_EclERNS_14TensorIteratorEEUlS5_S5_E_EEjS5_Li4ELi4EEEEEvT1_ --------------------------
	.section	.text._ZN2at6native13reduce_kernelILi512ELi1ENS0_8ReduceOpIN3c107complexIfEENS0_14func_wrapper_tIS5_ZNS0_11sum_functorIS5_S5_S5_EclERNS_14TensorIteratorEEUlS5_S5_E_EEjS5_Li4ELi4EEEEEvT1_,"ax",@progbits
	.align	128
        .global         _ZN2at6native13reduce_kernelILi512ELi1ENS0_8ReduceOpIN3c107complexIfEENS0_14func_wrapper_tIS5_ZNS0_11sum_functorIS5_S5_S5_EclERNS_14TensorIteratorEEUlS5_S5_E_EEjS5_Li4ELi4EEEEEvT1_
        .type           _ZN2at6native13reduce_kernelILi512ELi1ENS0_8ReduceOpIN3c107complexIfEENS0_14func_wrapper_tIS5_ZNS0_11sum_functorIS5_S5_S5_EclERNS_14TensorIteratorEEUlS5_S5_E_EEjS5_Li4ELi4EEEEEvT1_,@function
        .size           _ZN2at6native13reduce_kernelILi512ELi1ENS0_8ReduceOpIN3c107complexIfEENS0_14func_wrapper_tIS5_ZNS0_11sum_functorIS5_S5_S5_EclERNS_14TensorIteratorEEUlS5_S5_E_EEjS5_Li4ELi4EEEEEvT1_,(.L_x_9869 - _ZN2at6native13reduce_kernelILi512ELi1ENS0_8ReduceOpIN3c107complexIfEENS0_14func_wrapper_tIS5_ZNS0_11sum_functorIS5_S5_S5_EclERNS_14TensorIteratorEEUlS5_S5_E_EEjS5_Li4ELi4EEEEEvT1_)
        .other          _ZN2at6native13reduce_kernelILi512ELi1ENS0_8ReduceOpIN3c107complexIfEENS0_14func_wrapper_tIS5_ZNS0_11sum_functorIS5_S5_S5_EclERNS_14TensorIteratorEEUlS5_S5_E_EEjS5_Li4ELi4EEEEEvT1_,@"STO_CUDA_ENTRY STV_DEFAULT"
_ZN2at6native13reduce_kernelILi512ELi1ENS0_8ReduceOpIN3c107complexIfEENS0_14func_wrapper_tIS5_ZNS0_11sum_functorIS5_S5_S5_EclERNS_14TensorIteratorEEUlS5_S5_E_EEjS5_Li4ELi4EEEEEvT1_:
.text._ZN2at6native13reduce_kernelILi512ELi1ENS0_8ReduceOpIN3c107complexIfEENS0_14func_wrapper_tIS5_ZNS0_11sum_functorIS5_S5_S5_EclERNS_14TensorIteratorEEUlS5_S5_E_EEjS5_Li4ELi4EEEEEvT1_:
        /* <DEDUP_REMOVED lines=287> */
.L_x_6697:
        /* <DEDUP_REMOVED lines=13> */
[----:B------:R-:W-:Y:S01]  /*12c0*/  CS2R R16, SRZ ;  /* 0x0000000000107805 */ /* 0x000fe2000001ff00 */
        /* <DEDUP_REMOVED lines=39> */
.L_x_6706:
[----:B------:R-:W-:Y:S05]  /*1540*/  BSYNC B3 ;  /* 0x0000000000037941 */ /* 0x000fea0003800000 */
.L_x_6705:
        /* <DEDUP_REMOVED lines=9> */
[----:B--2---:R-:W-:Y:S01]  /*15e0*/  FADD.FTZ R14, R3, UR5 ;  /* 0x00000005030e7e21 */ /* 0x004fe20008010000 */
[----:B------:R-:W-:-:S07]  /*15f0*/  FADD.FTZ R13, R2, UR4 ;  /* 0x00000004020d7e21 */ /* 0x000fce0008010000 */
.L_x_6704:
[----:B------:R-:W-:Y:S05]  /*1600*/  BSYNC B2 ;  /* 0x0000000000027941 */ /* 0x000fea0003800000 */
.L_x_6703:
[C---:B------:R-:W-:Y:S02]  /*1610*/  IADD3 R3, P0, -R6.reuse, 0x4, RZ ;  /* 0x0000000406037810 */ /* 0x040fe40007f1e1ff */
[----:B------:R-:W-:Y:S02]  /*1620*/  IADD3 R12, R6, -0x4, R9 ;  /* 0xfffffffc060c7810 */ /* 0x000fe40007ffe009 */
[----:B------:R-:W-:Y:S02]  /*1630*/  LEA R18, P1, R3, R18, 0x3 ;  /* 0x0000001203127211 */ /* 0x000fe400078218ff */
[----:B------:R-:W-:-:S04]  /*1640*/  IADD3.X R2, RZ, -0x1, RZ, P0, !PT ;  /* 0xffffffffff027810 */ /* 0x000fc800007fe4ff */
[----:B------:R-:W-:-:S07]  /*1650*/  LEA.HI.X R19, R3, R19, R2, 0x3, P1 ;  /* 0x0000001303137211 */ /* 0x000fce00008f1c02 */
.L_x_6702:
[----:B------:R-:W-:Y:S05]  /*1660*/  BSYNC B1 ;  /* 0x0000000000017941 */ /* 0x000fea0003800000 */
.L_x_6701:
[----:B------:R-:W-:Y:S01]  /*1670*/  LEA R3, R7, 0x3, 0x2 ;  /* 0x0000000307037811 */ /* 0x000fe200078e10ff */
[----:B------:R-:W-:Y:S01]  /*1680*/  BSSY B1, `(.L_x_6707) ;  /* 0x000001c000017945 */ /* 0x000fe20003800000 */
[----:B------:R-:W-:Y:S01]  /*1690*/  ISETP.NE.AND P1, PT, RZ, UR27, PT ;  /* 0x0000001bff007c0c */ /* 0x000fe2000bf25270 */
[----:B------:R-:W-:Y:S01]  /*16a0*/  IMAD.MOV.U32 R20, RZ, RZ, R21 ;  /* 0x000000ffff147224 */ /* 0x000fe200078e0015 */
[----:B------:R-:W-:Y:S02]  /*16b0*/  ISETP.GE.U32.AND P0, PT, R3, R12, PT ;  /* 0x0000000c0300720c */ /* 0x000fe40003f06070 */
[----:B------:R-:W-:Y:S02]  /*16c0*/  ISETP.NE.AND P2, PT, R5, RZ, PT ;  /* 0x000000ff0500720c */ /* 0x000fe40003f45270 */
[----:B------:R-:W-:Y:S02]  /*16d0*/  MOV R15, R16 ;  /* 0x00000010000f7202 */ /* 0x000fe40000000f00 */
[----:B------:R-:W-:-:S02]  /*16e0*/  MOV R22, R21 ;  /* 0x0000001500167202 */ /* 0x000fc40000000f00 */
[----:B------:R-:W-:-:S05]  /*16f0*/  MOV R17, R16 ;  /* 0x0000001000117202 */ /* 0x000fca0000000f00 */
[----:B------:R-:W-:Y:S05]  /*1700*/  @P0 BRA `(.L_x_6708) ;  /* 0x00000000004c0947 */ /* 0x000fea0003800000 */
[----:B------:R-:W-:Y:S01]  /*1710*/  IMAD.MOV.U32 R23, RZ, RZ, R7 ;  /* 0x000000ffff177224 */ /* 0x000fe200078e0007 */
[----:B------:R-:W-:Y:S02]  /*1720*/  MOV R22, R21 ;  /* 0x0000001500167202 */ /* 0x000fe40000000f00 */
[----:B------:R-:W-:-:S07]  /*1730*/  MOV R17, R16 ;  /* 0x0000001000117202 */ /* 0x000fce0000000f00 */
.L_x_6709:
[----:B------:R-:W-:Y:S01]  /*1740*/  IMAD.WIDE.U32 R2, R23, 0x20, R18 ;  /* 0x0000002017027825 */ /* 0x000fe200078e0012 */
[----:B------:R-:W-:-:S04]  /*1750*/  ULDC UR4, c[0x0][0x22c] ;  /* 0x00008b0000047ab9 */ /* 0x000fc80000000800 */
[----:B------:R-:W2:Y:S04]  /*1760*/  LDG.E.128 R4, desc[UR36][R2.64] ;  /* 0x0000002402047981 */ /* 0x000ea8000c1e1d00 */
[----:B------:R-:W3:Y:S01]  /*1770*/  LDG.E.128 R8, desc[UR36][R2.64+0x10] ;  /* 0x0000102402087981 */ /* 0x000ee2000c1e1d00 */
[----:B------:R-:W-:-:S05]  /*1780*/  VIADD R23, R23, UR4 ;  /* 0x0000000417177c36 */ /* 0x000fca0008000000 */
[----:B------:R-:W-:-:S04]  /*1790*/  LEA R25, R23, 0x3, 0x2 ;  /* 0x0000000317197811 */ /* 0x000fc800078e10ff */
[----:B------:R-:W-:Y:S01]  /*17a0*/  ISETP.GE.U32.AND P0, PT, R25, R12, PT ;  /* 0x0000000c1900720c */ /* 0x000fe20003f06070 */
[----:B--2---:R-:W-:Y:S01]  /*17b0*/  FADD.FTZ R13, R4, R13 ;  /* 0x0000000d040d7221 */ /* 0x004fe20000010000 */
[----:B------:R-:W-:Y:S01]  /*17c0*/  FADD.FTZ R14, R5, R14 ;  /* 0x0000000e050e7221 */ /* 0x000fe20000010000 */
[----:B------:R-:W-:Y:S01]  /*17d0*/  FADD.FTZ R16, R6, R16 ;  /* 0x0000001006107221 */ /* 0x000fe20000010000 */
[----:B------:R-:W-:Y:S01]  /*17e0*/  FADD.FTZ R21, R7, R21 ;  /* 0x0000001507157221 */ /* 0x000fe20000010000 */
[----:B---3--:R-:W-:Y:S01]  /*17f0*/  FADD.FTZ R17, R8, R17 ;  /* 0x0000001108117221 */ /* 0x008fe20000010000 */
[----:B------:R-:W-:Y:S01]  /*1800*/  FADD.FTZ R22, R9, R22 ;  /* 0x0000001609167221 */ /* 0x000fe20000010000 */
[----:B------:R-:W-:Y:S01]  /*1810*/  FADD.FTZ R15, R10, R15 ;  /* 0x0000000f0a0f7221 */ /* 0x000fe20000010000 */
[----:B------:R-:W-:-:S05]  /*1820*/  FADD.FTZ R20, R11, R20 ;  /* 0x000000140b147221 */ /* 0x000fca0000010000 */
[----:B------:R-:W-:Y:S05]  /*1830*/  @!P0 BRA `(.L_x_6709) ;  /* 0xfffffffc00c08947 */ /* 0x000fea000383ffff */
.L_x_6708:
[----:B------:R-:W-:Y:S05]  /*1840*/  BSYNC B1 ;  /* 0x0000000000017941 */ /* 0x000fea0003800000 */
.L_x_6707:
        /* <DEDUP_REMOVED lines=8> */
.L_x_6711:
[----:B------:R-:W-:Y:S05]  /*18d0*/  BSYNC B1 ;  /* 0x0000000000017941 */ /* 0x000fea0003800000 */
.L_x_6710:
        /* <DEDUP_REMOVED lines=11> */
[----:B--2---:R-:W-:Y:S01]  /*1990*/  FADD.FTZ R13, R13, R18 ;  /* 0x000000120d0d7221 */ /* 0x004fe20000010000 */
[----:B------:R-:W-:-:S07]  /*19a0*/  FADD.FTZ R14, R14, R19 ;  /* 0x000000130e0e7221 */ /* 0x000fce0000010000 */
.L_x_6713:
[----:B------:R-:W-:Y:S05]  /*19b0*/  BSYNC B1 ;  /* 0x0000000000017941 */ /* 0x000fea0003800000 */
.L_x_6712:
[----:B------:R-:W-:Y:S01]  /*19c0*/  FADD.FTZ R21, R21, R14 ;  /* 0x0000000e15157221 */ /* 0x000fe20000010000 */
[----:B------:R-:W-:-:S03]  /*19d0*/  FADD.FTZ R16, R16, R13 ;  /* 0x0000000d10107221 */ /* 0x000fc60000010000 */
[----:B------:R-:W-:Y:S01]  /*19e0*/  FADD.FTZ R21, R21, R22 ;  /* 0x0000001615157221 */ /* 0x000fe20000010000 */
[----:B------:R-:W-:-:S03]  /*19f0*/  FADD.FTZ R16, R16, R17 ;  /* 0x0000001110107221 */ /* 0x000fc60000010000 */
[----:B------:R-:W-:Y:S01]  /*1a00*/  FADD.FTZ R17, R21, R20 ;  /* 0x0000001415117221 */ /* 0x000fe20000010000 */
[----:B------:R-:W-:Y:S01]  /*1a10*/  FADD.FTZ R16, R16, R15 ;  /* 0x0000000f10107221 */ /* 0x000fe20000010000 */
[----:B------:R-:W-:Y:S06]  /*1a20*/  BRA `(.L_x_6699) ;  /* 0x0000009400e47947 */ /* 0x000fec0003800000 */
.L_x_6700:
        /* <DEDUP_REMOVED lines=12> */
[----:B0-----:R-:W-:Y:S02]  /*1af0*/  MOV R6, R3 ;  /* 0x0000000300067202 */ /* 0x001fe40000000f00 */
[----:B-1----:R-:W-:Y:S01]  /*1b00*/  MOV R5, R0 ;  /* 0x0000000000057202 */ /* 0x002fe20000000f00 */
[----:B------:R-:W-:Y:S06]  /*1b10*/  @!P1 BRA `(.L_x_6715) ;  /* 0x0000008800b89947 */ /* 0x000fec0003800000 */
[----:B------:R-:W-:Y:S01]  /*1b20*/  ISETP.GE.U32.AND P0, PT, R2, R9, PT ;  /* 0x000000090200720c */ /* 0x000fe20003f06070 */
[----:B------:R-:W-:Y:S01]  /*1b30*/  BSSY B1, `(.L_x_6716) ;  /* 0x000042a000017945 */ /* 0x000fe20003800000 */
[----:B------:R-:W-:Y:S01]  /*1b40*/  IMAD.MOV.U32 R26, RZ, RZ, R0 ;  /* 0x000000ffff1a7224 */ /* 0x000fe200078e0000 */
[----:B------:R-:W-:Y:S01]  /*1b50*/  MOV R25, R3 ;  /* 0x0000000300197202 */ /* 0x000fe20000000f00 */
[----:B------:R-:W-:Y:S01]  /*1b60*/  IMAD.MOV.U32 R4, RZ, RZ, R3 ;  /* 0x000000ffff047224 */ /* 0x000fe200078e0003 */
[-C--:B------:R-:W-:Y:S02]  /*1b70*/  MOV R24, R0.reuse ;  /* 0x0000000000187202 */ /* 0x080fe40000000f00 */
[----:B------:R-:W-:Y:S02]  /*1b80*/  CS2R R22, SRZ ;  /* 0x0000000000167805 */ /* 0x000fe4000001ff00 */
[----:B------:R-:W-:Y:S02]  /*1b90*/  MOV R2, R0 ;  /* 0x0000000000027202 */ /* 0x000fe40000000f00 */
[----:B------:R-:W-:-:S02]  /*1ba0*/  CS2R R16, SRZ ;  /* 0x0000000000107805 */ /* 0x000fc4000001ff00 */
[----:B------:R-:W-:Y:S02]  /*1bb0*/  CS2R R14, SRZ ;  /* 0x00000000000e7805 */ /* 0x000fe4000001ff00 */
[----:B------:R-:W-:Y:S01]  /*1bc0*/  CS2R R12, SRZ ;  /* 0x00000000000c7805 */ /* 0x000fe2000001ff00 */
[----:B------:R-:W-:Y:S06]  /*1bd0*/  @P0 BRA `(.L_x_6717) ;  /* 0x00000040007c0947 */ /* 0x000fec0003800000 */
[----:B------:R-:W-:Y:S01]  /*1be0*/  BSSY B2, `(.L_x_6718) ;  /* 0x000041c000027945 */ /* 0x000fe20003800000 */
[----:B------:R-:W-:Y:S01]  /*1bf0*/  ISETP.NE.AND P0, PT, R10, RZ, PT ;  /* 0x000000ff0a00720c */ /* 0x000fe20003f05270 */
[----:B------:R-:W-:Y:S01]  /*1c00*/  IMAD.MOV.U32 R24, RZ, RZ, R0 ;  /* 0x000000ffff187224 */ /* 0x000fe200078e0000 */
[-C--:B------:R-:W-:Y:S01]  /*1c10*/  MOV R26, R0.reuse ;  /* 0x00000000001a7202 */ /* 0x080fe20000000f00 */
[----:B------:R-:W-:Y:S01]  /*1c20*/  IMAD.MOV.U32 R4, RZ, RZ, R3 ;  /* 0x000000ffff047224 */ /* 0x000fe200078e0003 */
[----:B------:R-:W-:Y:S02]  /*1c30*/  MOV R2, R0 ;  /* 0x0000000000027202 */ /* 0x000fe40000000f00 */
[----:B------:R-:W-:-:S07]  /*1c40*/  MOV R25, R3 ;  /* 0x0000000300197202 */ /* 0x000fce0000000f00 */
.L_x_6723:
        /* <DEDUP_REMOVED lines=52> */
[----:B0-----:R-:W-:Y:S09]  /*1f90*/  @!P0 BRA `(.L_x_6719) ;  /* 0x0000000c00d88947 */ /* 0x001ff20003800000 */
[----:B------:R-:W-:Y:S01]  /*1fa0*/  MOV R9, R7 ;  /* 0x0000000700097202 */ /* 0x000fe20000000f00 */
        /* <DEDUP_REMOVED lines=245> */
.L_x_6719:
        /* <DEDUP_REMOVED lines=8> */
[----:B------:R-:W-:Y:S01]  /*2f80*/  HFMA2.MMA R14, -RZ, RZ, 0, 0 ;  /* 0x00000000ff0e7435 */ /* 0x000fe200000001ff */
[----:B------:R-:W-:Y:S01]  /*2f90*/  IMAD.MOV.U32 R15, RZ, RZ, R7 ;  /* 0x000000ffff0f7224 */ /* 0x000fe200078e0007 */
[----:B------:R-:W-:-:S08]  /*2fa0*/  ISETP.NE.AND P1, PT, R10, 0x1, PT ;  /* 0x000000010a00780c */ /* 0x000fd00003f25270 */
        /* <DEDUP_REMOVED lines=231> */
.L_x_6720:
[----:B------:R-:W-:-:S04]  /*3e20*/  LOP3.LUT R15, R0, 0xfffffff8, RZ, 0xc0, !PT ;  /* 0xfffffff8000f7812 */ /* 0x000fc800078ec0ff */
[----:B------:R-:W-:-:S04]  /*3e30*/  IADD3 R14, P1, R18, R15, RZ ;  /* 0x0000000f120e7210 */ /* 0x000fc80007f3e0ff */
[----:B------:R-:W-:-:S06]  /*3e40*/  IADD3.X R15, RZ, R19, RZ, P1, !PT ;  /* 0x00000013ff0f7210 */ /* 0x000fcc0000ffe4ff */
[----:B------:R-:W5:Y:S01]  /*3e50*/  LDG.E.64 R14, desc[UR36][R14.64] ;  /* 0x000000240e0e7981 */ /* 0x000f62000c1e1b00 */
[----:B------:R-:W-:Y:S01]  /*3e60*/  IADD3 R7, R7, R8, RZ ;  /* 0x0000000807077210 */ /* 0x000fe20007ffe0ff */
[----:B------:R-:W-:Y:S01]  /*3e70*/  IMAD.MOV.U32 R0, RZ, RZ, RZ ;  /* 0x000000ffff007224 */ /* 0x000fe200078e00ff */
[----:B------:R-:W-:Y:S01]  /*3e80*/  MOV R9, RZ ;  /* 0x000000ff00097202 */ /* 0x000fe20000000f00 */
        /* <DEDUP_REMOVED lines=228> */
[----:B------:R-:W-:-:S04]  /*4cd0*/  IMAD R20, R21, UR38, R20 ;  /* 0x0000002615147c24 */ /* 0x000fc8000f8e0214 */
[----:B------:R-:W-:Y:S02]  /*4ce0*/  IMAD R9, R20, UR25, R9 ;  /* 0x0000001914097c24 */ /* 0x000fe4000f8e0209 */
[----:B0-----:R-:W-:Y:S02]  /*4cf0*/  @P1 IMAD.HI.U32 R10, R17, R10, R16 ;  /* 0x0000000a110a1227 */ /* 0x001fe400078e0010 */
[----:B------:R-:W0:Y:S03]  /*4d00*/  @P1 LDC R16, c[0x0][0x384] ;  /* 0x0000e100ff101b82 */ /* 0x000e260000000800 */
[----:B------:R-:W-:-:S04]  /*4d10*/  @P1 SHF.R.U32.HI R11, RZ, R11, R10 ;  /* 0x0000000bff0b1219 */ /* 0x000fc8000001160a */
[----:B------:R-:W-:Y:S01]  /*4d20*/  @P1 IADD3 R11, -R11, RZ, RZ ;  /* 0x000000ff0b0b1210 */ /* 0x000fe20007ffe1ff */
[----:B------:R-:W1:Y:S04]  /*4d30*/  @P1 LDC R10, c[0x0][0x3f0] ;  /* 0x0000fc00ff0a1b82 */ /* 0x000e680000000800 */
[----:B0-----:R-:W-:-:S04]  /*4d40*/  @P1 IMAD R16, R16, R11, R17 ;  /* 0x0000000b10101224 */ /* 0x001fc800078e0211 */
[----:B-1----:R-:W-:-:S07]  /*4d50*/  @P1 IMAD R9, R16, R10, R9 ;  /* 0x0000000a10091224 */ /* 0x002fce00078e0209 */
.L_x_6721:
        /* <DEDUP_REMOVED lines=8> */
[----:B------:R-:W-:-:S09]  /*4de0*/  MOV R21, R7 ;  /* 0x0000000700157202 */ /* 0x000fd20000000f00 */
        /* <DEDUP_REMOVED lines=223> */
[C---:B0-----:R-:W-:Y:S02]  /*5be0*/  @P1 IMAD.HI.U32 R10, R21.reuse, R10, R20 ;  /* 0x0000000a150a1227 */ /* 0x041fe400078e0014 */
[----:B------:R-:W0:Y:S03]  /*5bf0*/  @P1 LDC R20, c[0x0][0x384] ;  /* 0x0000e100ff141b82 */ /* 0x000e260000000800 */
[----:B------:R-:W-:Y:S02]  /*5c00*/  @P1 SHF.R.U32.HI R11, RZ, R11, R10 ;  /* 0x0000000bff0b1219 */ /* 0x000fe4000001160a */
[----:B------:R-:W-:-:S03]  /*5c10*/  IADD3 R10, -R21, RZ, RZ ;  /* 0x000000ff150a7210 */ /* 0x000fc60007ffe1ff */
[----:B------:R-:W-:Y:S02]  /*5c20*/  @P1 IMAD.MOV R11, RZ, RZ, -R11 ;  /* 0x000000ffff0b1224 */ /* 0x000fe400078e0a0b */
[----:B------:R-:W-:Y:S02]  /*5c30*/  IMAD R9, R10, UR4, R9 ;  /* 0x000000040a097c24 */ /* 0x000fe4000f8e0209 */
[----:B------:R-:W1:Y:S02]  /*5c40*/  @P1 LDC R10, c[0x0][0x3f0] ;  /* 0x0000fc00ff0a1b82 */ /* 0x000e640000000800 */
[----:B------:R-:W-:Y:S02]  /*5c50*/  IMAD R0, R9, UR25, R0 ;  /* 0x0000001909007c24 */ /* 0x000fe4000f8e0200 */
[----:B0-----:R-:W-:-:S04]  /*5c60*/  @P1 IMAD R21, R20, R11, R21 ;  /* 0x0000000b14151224 */ /* 0x001fc800078e0215 */
[----:B-1----:R-:W-:-:S07]  /*5c70*/  @P1 IMAD R0, R21, R10, R0 ;  /* 0x0000000a15001224 */ /* 0x002fce00078e0200 */
.L_x_6722:
[----:B------:R-:W-:Y:S01]  /*5c80*/  LOP3.LUT R11, R0, 0xfffffff8, RZ, 0xc0, !PT ;  /* 0xfffffff8000b7812 */ /* 0x000fe200078ec0ff */
[----:B------:R-:W-:-:S03]  /*5c90*/  ULDC UR4, c[0x0][0x224] ;  /* 0x0000890000047ab9 */ /* 0x000fc60000000800 */
[----:B------:R-:W-:-:S04]  /*5ca0*/  IADD3 R10, P1, R18, R11, RZ ;  /* 0x0000000b120a7210 */ /* 0x000fc80007f3e0ff */
[----:B------:R-:W-:-:S06]  /*5cb0*/  IADD3.X R11, RZ, R19, RZ, P1, !PT ;  /* 0x00000013ff0b7210 */ /* 0x000fcc0000ffe4ff */
[----:B------:R-:W2:Y:S01]  /*5cc0*/  LDG.E.64 R10, desc[UR36][R10.64] ;  /* 0x000000240a0a7981 */ /* 0x000ea2000c1e1b00 */
[----:B------:R-:W-:Y:S01]  /*5cd0*/  IADD3 R7, R7, R8, RZ ;  /* 0x0000000807077210 */ /* 0x000fe20007ffe0ff */
[----:B------:R-:W-:Y:S02]  /*5ce0*/  IMAD.U32 R9, RZ, RZ, UR4 ;  /* 0x00000004ff097e24 */ /* 0x000fe4000f8e00ff */
[----:B-----5:R-:W-:Y:S01]  /*5cf0*/  FADD.FTZ R4, R12, R4 ;  /* 0x000000040c047221 */ /* 0x020fe20000010000 */
[----:B------:R-:W-:Y:S01]  /*5d00*/  FADD.FTZ R24, R13, R24 ;  /* 0x000000180d187221 */ /* 0x000fe20000010000 */
[----:B------:R-:W-:Y:S01]  /*5d10*/  FADD.FTZ R25, R14, R25 ;  /* 0x000000190e197221 */ /* 0x000fe20000010000 */
[----:B------:R-:W-:Y:S02]  /*5d20*/  IMAD R0, R8, 0x3, R7 ;  /* 0x0000000308007824 */ /* 0x000fe400078e0207 */
[----:B------:R-:W-:Y:S01]  /*5d30*/  FADD.FTZ R26, R15, R26 ;  /* 0x0000001a0f1a7221 */ /* 0x000fe20000010000 */
[----:B------:R-:W-:Y:S01]  /*5d40*/  FADD.FTZ R6, R16, R6 ;  /* 0x0000000610067221 */ /* 0x000fe20000010000 */
[----:B------:R-:W-:Y:S01]  /*5d50*/  FADD.FTZ R5, R17, R5 ;  /* 0x0000000511057221 */ /* 0x000fe20000010000 */
[----:B------:R-:W-:Y:S01]  /*5d60*/  ISETP.GE.U32.AND P1, PT, R0, R9, PT ;  /* 0x000000090000720c */ /* 0x000fe20003f26070 */
[----:B--2---:R-:W-:Y:S01]  /*5d70*/  FADD.FTZ R3, R10, R3 ;  /* 0x000000030a037221 */ /* 0x004fe20000010000 */
[----:B------:R-:W-:-:S11]  /*5d80*/  FADD.FTZ R2, R11, R2 ;  /* 0x000000020b027221 */ /* 0x000fd60000010000 */
[----:B------:R-:W-:Y:S05]  /*5d90*/  @!P1 BRA `(.L_x_6723) ;  /* 0xffffffbc00ac9947 */ /* 0x000fea000383ffff */
[----:B------:R-:W-:Y:S05]  /*5da0*/  BSYNC B2 ;  /* 0x0000000000027941 */ /* 0x000fea0003800000 */
.L_x_6718:
[----:B------:R-:W-:Y:S02]  /*5db0*/  MOV R22, R10 ;  /* 0x0000000a00167202 */ /* 0x000fe40000000f00 */
[----:B------:R-:W-:-:S07]  /*5dc0*/  MOV R23, R11 ;  /* 0x0000000b00177202 */ /* 0x000fce0000000f00 */
.L_x_6717:
[----:B------:R-:W-:Y:S05]  /*5dd0*/  BSYNC B1 ;  /* 0x0000000000017941 */ /* 0x000fea0003800000 */
.L_x_6716:
        /* <DEDUP_REMOVED lines=269> */
[----:B------:R-:W-:Y:S02]  /*6eb0*/  @P2 MOV R12, RZ ;  /* 0x000000ff000c2202 */ /* 0x000fe40000000f00 */
        /* <DEDUP_REMOVED lines=10> */
.L_x_6726:
[----:B------:R-:W-:-:S04]  /*6f60*/  LOP3.LUT R13, R0, 0xfffffff8, RZ, 0xc0, !PT ;  /* 0xfffffff8000d7812 */ /* 0x000fc800078ec0ff */
[----:B------:R-:W-:-:S04]  /*6f70*/  IADD3 R12, P2, R18, R13, RZ ;  /* 0x0000000d120c7210 */ /* 0x000fc80007f5e0ff */
[----:B------:R-:W-:-:S06]  /*6f80*/  IADD3.X R13, RZ, R19, RZ, P2, !PT ;  /* 0x00000013ff0d7210 */ /* 0x000fcc00017fe4ff */
        /* <DEDUP_REMOVED lines=278> */
.L_x_6727:
        /* <DEDUP_REMOVED lines=269> */
[----:B------:R-:W-:Y:S02]  /*91c0*/  @P2 IMAD.MOV.U32 R16, RZ, RZ, RZ ;  /* 0x000000ffff102224 */ /* 0x000fe400078e00ff */
[----:B------:R-:W-:-:S05]  /*91d0*/  IADD3 R10, -R17, RZ, RZ ;  /* 0x000000ff110a7210 */ /* 0x000fca0007ffe1ff */
        /* <DEDUP_REMOVED lines=10> */
.L_x_6728:
        /* <DEDUP_REMOVED lines=271> */
[C---:B0-----:R-:W-:Y:S01]  /*a370*/  @P1 IMAD.HI.U32 R22, R11.reuse, R22, R10 ;  /* 0x000000160b161227 */ /* 0x041fe200078e000a */
[----:B------:R-:W-:-:S04]  /*a380*/  IADD3 R10, -R11, RZ, RZ ;  /* 0x000000ff0b0a7210 */ /* 0x000fc80007ffe1ff */
[----:B------:R-:W-:Y:S01]  /*a390*/  @P1 SHF.R.U32.HI R22, RZ, R23, R22 ;  /* 0x00000017ff161219 */ /* 0x000fe20000011616 */
[----:B------:R-:W-:-:S04]  /*a3a0*/  IMAD R21, R10, UR6, R21 ;  /* 0x000000060a157c24 */ /* 0x000fc8000f8e0215 */
[----:B------:R-:W-:Y:S02]  /*a3b0*/  IMAD R0, R21, UR4, R0 ;  /* 0x0000000415007c24 */ /* 0x000fe4000f8e0200 */
[----:B------:R-:W0:Y:S01]  /*a3c0*/  @P1 LDC R21, c[0x0][0x384] ;  /* 0x0000e100ff151b82 */ /* 0x000e220000000800 */
[----:B------:R-:W-:-:S04]  /*a3d0*/  @P1 IMAD.MOV R10, RZ, RZ, -R22 ;  /* 0x000000ffff0a1224 */ /* 0x000fc800078e0a16 */
[----:B0-----:R-:W-:-:S03]  /*a3e0*/  @P1 IMAD R11, R21, R10, R11 ;  /* 0x0000000a150b1224 */ /* 0x001fc600078e020b */
[----:B------:R-:W0:Y:S02]  /*a3f0*/  @P1 LDC R10, c[0x0][0x3f0] ;  /* 0x0000fc00ff0a1b82 */ /* 0x000e240000000800 */
[----:B0-----:R-:W-:-:S07]  /*a400*/  @P1 IMAD R0, R11, R10, R0 ;  /* 0x0000000a0b001224 */ /* 0x001fce00078e0200 */
.L_x_6729:
[----:B------:R-:W-:-:S04]  /*a410*/  LOP3.LUT R11, R0, 0xfffffff8, RZ, 0xc0, !PT ;  /* 0xfffffff8000b7812 */ /* 0x000fc800078ec0ff */
[----:B------:R-:W-:-:S04]  /*a420*/  IADD3 R10, P1, R18, R11, RZ ;  /* 0x0000000b120a7210 */ /* 0x000fc80007f3e0ff */
[----:B------:R-:W-:-:S05]  /*a430*/  IADD3.X R11, RZ, R19, RZ, P1, !PT ;  /* 0x00000013ff0b7210 */ /* 0x000fca0000ffe4ff */
[----:B------:R0:W5:Y:S04]  /*a440*/  LDG.E.64 R22, desc[UR36][R10.64] ;  /* 0x000000240a167981 */ /* 0x000168000c1e1b00 */
.L_x_6725:
[----:B------:R-:W-:Y:S05]  /*a450*/  BSYNC B1 ;  /* 0x0000000000017941 */ /* 0x000fea0003800000 */
.L_x_6724:
[----:B------:R-:W-:Y:S04]  /*a460*/  BSSY B1, `(.L_x_6730) ;  /* 0x0000012000017945 */ /* 0x000fe80003800000 */
[----:B------:R-:W-:Y:S05]  /*a470*/  @P0 BRA `(.L_x_6731) ;  /* 0x0000000000400947 */ /* 0x000fea0003800000 */
[----:B------:R-:W-:Y:S01]  /*a480*/  IADD3 R0, R7, R8, RZ ;  /* 0x0000000807007210 */ /* 0x000fe20007ffe0ff */
[----:B-----5:R-:W-:Y:S01]  /*a490*/  FADD.FTZ R4, R4, R12 ;  /* 0x0000000c04047221 */ /* 0x020fe20000010000 */
[----:B------:R-:W-:Y:S02]  /*a4a0*/  FADD.FTZ R24, R24, R13 ;  /* 0x0000000d18187221 */ /* 0x000fe40000010000 */
[----:B------:R-:W-:-:S13]  /*a4b0*/  ISETP.GE.U32.AND P0, PT, R0, R9, PT ;  /* 0x000000090000720c */ /* 0x000fda0003f06070 */
[----:B------:R-:W-:Y:S05]  /*a4c0*/  @P0 BRA `(.L_x_6731) ;  /* 0x00000000002c0947 */ /* 0x000fea0003800000 */
[----:B------:R-:W-:Y:S02]  /*a4d0*/  IMAD.IADD R0, R0, 0x1, R8 ;  /* 0x0000000100007824 */ /* 0x000fe400078e0208 */
[----:B------:R-:W-:Y:S01]  /*a4e0*/  FADD.FTZ R25, R25, R14 ;  /* 0x0000000e19197221 */ /* 0x000fe20000010000 */
[----:B------:R-:W-:Y:S02]  /*a4f0*/  FADD.FTZ R26, R26, R15 ;  /* 0x0000000f1a1a7221 */ /* 0x000fe40000010000 */
[----:B------:R-:W-:-:S13]  /*a500*/  ISETP.GE.U32.AND P0, PT, R0, R9, PT ;  /* 0x000000090000720c */ /* 0x000fda0003f06070 */
[----:B------:R-:W-:Y:S05]  /*a510*/  @P0 BRA `(.L_x_6731) ;  /* 0x0000000000180947 */ /* 0x000fea0003800000 */
[----:B------:R-:W-:Y:S01]  /*a520*/  IADD3 R8, R0, R8, RZ ;  /* 0x0000000800087210 */ /* 0x000fe20007ffe0ff */
[----:B------:R-:W-:Y:S01]  /*a530*/  FADD.FTZ R6, R6, R16 ;  /* 0x0000001006067221 */ /* 0x000fe20000010000 */
[----:B------:R-:W-:Y:S02]  /*a540*/  FADD.FTZ R5, R5, R17 ;  /* 0x0000001105057221 */ /* 0x000fe40000010000 */
[----:B------:R-:W-:-:S13]  /*a550*/  ISETP.GE.U32.AND P0, PT, R8, R9, PT ;  /* 0x000000090800720c */ /* 0x000fda0003f06070 */
[----:B------:R-:W-:Y:S01]  /*a560*/  @!P0 FADD.FTZ R3, R3, R22 ;  /* 0x0000001603038221 */ /* 0x000fe20000010000 */
[----:B------:R-:W-:-:S07]  /*a570*/  @!P0 FADD.FTZ R2, R2, R23 ;  /* 0x0000001702028221 */ /* 0x000fce0000010000 */
.L_x_6731:
[----:B------:R-:W-:Y:S05]  /*a580*/  BSYNC B1 ;  /* 0x0000000000017941 */ /* 0x000fea0003800000 */
.L_x_6730:
[----:B------:R-:W-:Y:S01]  /*a590*/  FADD.FTZ R24, R26, R24 ;  /* 0x000000181a187221 */ /* 0x000fe20000010000 */
[----:B------:R-:W-:-:S03]  /*a5a0*/  FADD.FTZ R25, R25, R4 ;  /* 0x0000000419197221 */ /* 0x000fc60000010000 */
[----:B------:R-:W-:Y:S01]  /*a5b0*/  FADD.FTZ R5, R24, R5 ;  /* 0x0000000518057221 */ /* 0x000fe20000010000 */
[----:B------:R-:W-:-:S03]  /*a5c0*/  FADD.FTZ R6, R25, R6 ;  /* 0x0000000619067221 */ /* 0x000fc60000010000 */
[----:B-----5:R-:W-:Y:S01]  /*a5d0*/  FADD.FTZ R17, R5, R2 ;  /* 0x0000000205117221 */ /* 0x020fe20000010000 */
[----:B------:R-:W-:Y:S01]  /*a5e0*/  FADD.FTZ R16, R6, R3 ;  /* 0x0000000306107221 */ /* 0x000fe20000010000 */
[----:B------:R-:W-:Y:S06]  /*a5f0*/  BRA `(.L_x_6699) ;  /* 0x0000000800f07947 */ /* 0x000fec0003800000 */
.L_x_6715:
[----:B------:R-:W-:Y:S01]  /*a600*/  ISETP.GE.U32.AND P0, PT, R2, R9, PT ;  /* 0x000000090200720c */ /* 0x000fe20003f06070 */
[----:B------:R-:W-:Y:S01]  /*a610*/  BSSY B1, `(.L_x_6732) ;  /* 0x000002b000017945 */ /* 0x000fe20003800000 */
[-C--:B------:R-:W-:Y:S01]  /*a620*/  MOV R21, R0.reuse ;  /* 0x0000000000157202 */ /* 0x080fe20000000f00 */
[----:B------:R-:W-:Y:S01]  /*a630*/  IMAD.MOV.U32 R20, RZ, RZ, R3 ;  /* 0x000000ffff147224 */ /* 0x000fe200078e0003 */
[----:B------:R-:W-:Y:S02]  /*a640*/  MOV R4, R0 ;  /* 0x0000000000047202 */ /* 0x000fe40000000f00 */
[----:B------:R-:W-:Y:S02]  /*a650*/  CS2R R16, SRZ ;  /* 0x0000000000107805 */ /* 0x000fe4000001ff00 */
[----:B------:R-:W-:Y:S02]  /*a660*/  MOV R2, R3 ;  /* 0x0000000300027202 */ /* 0x000fe40000000f00 */
[----:B------:R-:W-:-:S02]  /*a670*/  CS2R R14, SRZ ;  /* 0x00000000000e7805 */ /* 0x000fc4000001ff00 */
[----:B------:R-:W-:Y:S02]  /*a680*/  CS2R R12, SRZ ;  /* 0x00000000000c7805 */ /* 0x000fe4000001ff00 */
[----:B------:R-:W-:Y:S01]  /*a690*/  CS2R R10, SRZ ;  /* 0x00000000000a7805 */ /* 0x000fe2000001ff00 */
[----:B------:R-:W-:Y:S06]  /*a6a0*/  @P0 BRA `(.L_x_6733) ;  /* 0x0000000000840947 */ /* 0x000fec0003800000 */
[----:B------:R-:W-:Y:S01]  /*a6b0*/  BSSY B2, `(.L_x_6733) ;  /* 0x0000020000027945 */ /* 0x000fe20003800000 */
[----:B------:R-:W-:Y:S01]  /*a6c0*/  IMAD.MOV.U32 R21, RZ, RZ, R0 ;  /* 0x000000ffff157224 */ /* 0x000fe200078e0000 */
[----:B------:R-:W-:Y:S01]  /*a6d0*/  MOV R4, R0 ;  /* 0x0000000000047202 */ /* 0x000fe20000000f00 */
[----:B------:R-:W-:Y:S01]  /*a6e0*/  IMAD.MOV.U32 R2, RZ, RZ, R3 ;  /* 0x000000ffff027224 */ /* 0x000fe200078e0003 */
[----:B------:R-:W-:-:S07]  /*a6f0*/  MOV R20, R3 ;  /* 0x0000000300147202 */ /* 0x000fce0000000f00 */
.L_x_6734:
[-C--:B------:R-:W-:Y:S01]  /*a700*/  IADD3 R13, R8, R7.reuse, RZ ;  /* 0x00000007080d7210 */ /* 0x080fe20007ffe0ff */
        /* <DEDUP_REMOVED lines=17> */
[----:B--2---:R-:W-:Y:S01]  /*a820*/  FADD.FTZ R3, R10, R3 ;  /* 0x000000030a037221 */ /* 0x004fe20000010000 */
[----:B------:R-:W-:Y:S01]  /*a830*/  FADD.FTZ R4, R11, R4 ;  /* 0x000000040b047221 */ /* 0x000fe20000010000 */
[----:B---3--:R-:W-:Y:S01]  /*a840*/  FADD.FTZ R20, R12, R20 ;  /* 0x000000140c147221 */ /* 0x008fe20000010000 */
[----:B------:R-:W-:Y:S01]  /*a850*/  FADD.FTZ R21, R13, R21 ;  /* 0x000000150d157221 */ /* 0x000fe20000010000 */
[----:B----4-:R-:W-:Y:S01]  /*a860*/  FADD.FTZ R6, R14, R6 ;  /* 0x000000060e067221 */ /* 0x010fe20000010000 */
[----:B------:R-:W-:Y:S01]  /*a870*/  FADD.FTZ R5, R15, R5 ;  /* 0x000000050f057221 */ /* 0x000fe20000010000 */
[----:B-----5:R-:W-:Y:S01]  /*a880*/  FADD.FTZ R2, R16, R2 ;  /* 0x0000000210027221 */ /* 0x020fe20000010000 */
[----:B------:R-:W-:-:S05]  /*a890*/  FADD.FTZ R0, R17, R0 ;  /* 0x0000000011007221 */ /* 0x000fca0000010000 */
[----:B------:R-:W-:Y:S05]  /*a8a0*/  @!P0 BRA `(.L_x_6734) ;  /* 0xfffffffc00948947 */ /* 0x000fea000383ffff */
[----:B------:R-:W-:Y:S05]  /*a8b0*/  BSYNC B2 ;  /* 0x0000000000027941 */ /* 0x000fea0003800000 */
.L_x_6733:
[----:B------:R-:W-:Y:S05]  /*a8c0*/  BSYNC B1 ;  /* 0x0000000000017941 */ /* 0x000fea0003800000 */
.L_x_6732:
[----:B------:R-:W-:Y:S01]  /*a8d0*/  ISETP.GE.U32.AND P1, PT, R7, R9, PT ;  /* 0x000000090700720c */ /* 0x000fe20003f26070 */
[----:B------:R-:W-:-:S12]  /*a8e0*/  BSSY B1, `(.L_x_6735) ;  /* 0x0000016000017945 */ /* 0x000fd80003800000 */
[----:B------:R-:W-:Y:S05]  /*a8f0*/  @P1 BRA `(.L_x_6736) ;  /* 0x0000000000501947 */ /* 0x000fea0003800000 */
[----:B------:R-:W-:-:S04]  /*a900*/  IMAD R11, R22, R7, RZ ;  /* 0x00000007160b7224 */ /* 0x000fc800078e02ff */
[----:B------:R-:W-:-:S06]  /*a910*/  IMAD.WIDE.U32 R10, R11, 0x8, R18 ;  /* 0x000000080b0a7825 */ /* 0x000fcc00078e0012 */
[----:B------:R-:W5:Y:S01]  /*a920*/  LDG.E.64 R10, desc[UR36][R10.64] ;  /* 0x000000240a0a7981 */ /* 0x000f62000c1e1b00 */
[----:B------:R-:W-:-:S04]  /*a930*/  IADD3 R23, R7, R8, RZ ;  /* 0x0000000807177210 */ /* 0x000fc80007ffe0ff */
[----:B------:R-:W-:-:S13]  /*a940*/  ISETP.GE.U32.AND P0, PT, R23, R9, PT ;  /* 0x000000091700720c */ /* 0x000fda0003f06070 */
[----:B------:R-:W-:Y:S05]  /*a950*/  @P0 BRA `(.L_x_6736) ;  /* 0x0000000000380947 */ /* 0x000fea0003800000 */
[----:B------:R-:W-:-:S04]  /*a960*/  IMAD R13, R22, R23, RZ ;  /* 0x00000017160d7224 */ /* 0x000fc800078e02ff */
        /* <DEDUP_REMOVED lines=13> */
.L_x_6736:
[----:B------:R-:W-:Y:S05]  /*aa40*/  BSYNC B1 ;  /* 0x0000000000017941 */ /* 0x000fea0003800000 */
.L_x_6735:
        /* <DEDUP_REMOVED lines=18> */
.L_x_6738:
[----:B------:R-:W-:Y:S05]  /*ab70*/  BSYNC B1 ;  /* 0x0000000000017941 */ /* 0x000fea0003800000 */
.L_x_6737:
[----:B------:R-:W-:Y:S01]  /*ab80*/  FADD.FTZ R4, R4, R21 ;  /* 0x0000001504047221 */ /* 0x000fe20000010000 */
[----:B------:R-:W-:-:S03]  /*ab90*/  FADD.FTZ R3, R3, R20 ;  /* 0x0000001403037221 */ /* 0x000fc60000010000 */
[----:B------:R-:W-:Y:S01]  /*aba0*/  FADD.FTZ R5, R4, R5 ;  /* 0x0000000504057221 */ /* 0x000fe20000010000 */
[----:B------:R-:W-:-:S03]  /*abb0*/  FADD.FTZ R3, R3, R6 ;  /* 0x0000000603037221 */ /* 0x000fc60000010000 */
[----:B-----5:R-:W-:Y:S01]  /*abc0*/  FADD.FTZ R17, R5, R0 ;  /* 0x0000000005117221 */ /* 0x020fe20000010000 */
[----:B------:R-:W-:Y:S01]  /*abd0*/  FADD.FTZ R16, R3, R2 ;  /* 0x0000000203107221 */ /* 0x000fe20000010000 */
[----:B------:R-:W-:Y:S06]  /*abe0*/  BRA `(.L_x_6699) ;  /* 0x0000000400747947 */ /* 0x000fec0003800000 */
.L_x_6714:
[----:B------:R-:W0:Y:S01]  /*abf0*/  LDC R21, c[0x0][0x22c] ;  /* 0x00008b00ff157b82 */ /* 0x000e220000000800 */
[----:B------:R-:W-:Y:S01]  /*ac00*/  BSSY B1, `(.L_x_6739) ;  /* 0x000002e000017945 */ /* 0x000fe20003800000 */
[----:B------:R-:W-:Y:S02]  /*ac10*/  CS2R R14, SRZ ;  /* 0x00000000000e7805 */ /* 0x000fe4000001ff00 */
[----:B------:R-:W-:Y:S02]  /*ac20*/  CS2R R16, SRZ ;  /* 0x0000000000107805 */ /* 0x000fe4000001ff00 */
[----:B------:R-:W-:Y:S02]  /*ac30*/  CS2R R10, SRZ ;  /* 0x00000000000a7805 */ /* 0x000fe4000001ff00 */
[----:B------:R-:W-:Y:S01]  /*ac40*/  CS2R R12, SRZ ;  /* 0x00000000000c7805 */ /* 0x000fe2000001ff00 */
        /* <DEDUP_REMOVED lines=17> */
.L_x_6741:
[C---:B------:R-:W-:Y:S01]  /*ad60*/  IADD3 R10, R0.reuse, R21, RZ ;  /* 0x00000015000a7210 */ /* 0x040fe20007ffe0ff */
[----:B------:R-:W-:-:S03]  /*ad70*/  IMAD.WIDE.U32 R12, R0, 0x8, R18 ;  /* 0x00000008000c7825 */ /* 0x000fc600078e0012 */
[C---:B------:R-:W-:Y:S01]  /*ad80*/  IADD3 R16, R10.reuse, R21, RZ ;  /* 0x000000150a107210 */ /* 0x040fe20007ffe0ff */
[----:B------:R-:W-:Y:S02]  /*ad90*/  IMAD.WIDE.U32 R10, R10, 0x8, R18 ;  /* 0x000000080a0a7825 */ /* 0x000fe400078e0012 */
[----:B------:R-:W2:Y:S02]  /*ada0*/  LDG.E.64 R12, desc[UR36][R12.64] ;  /* 0x000000240c0c7981 */ /* 0x000ea4000c1e1b00 */
[C---:B------:R-:W-:Y:S02]  /*adb0*/  IMAD.IADD R0, R16.reuse, 0x1, R21 ;  /* 0x0000000110007824 */ /* 0x040fe400078e0215 */
[--C-:B------:R-:W-:Y:S01]  /*adc0*/  IMAD.WIDE.U32 R16, R16, 0x8, R18.reuse ;  /* 0x0000000810107825 */ /* 0x100fe200078e0012 */
[----:B------:R-:W3:Y:S03]  /*add0*/  LDG.E.64 R10, desc[UR36][R10.64] ;  /* 0x000000240a0a7981 */ /* 0x000ee6000c1e1b00 */
[----:B------:R-:W-:-:S02]  /*ade0*/  IMAD.WIDE.U32 R14, R0, 0x8, R18 ;  /* 0x00000008000e7825 */ /* 0x000fc400078e0012 */
        /* <DEDUP_REMOVED lines=15> */
.L_x_6740:
[----:B------:R-:W-:Y:S05]  /*aee0*/  BSYNC B1 ;  /* 0x0000000000017941 */ /* 0x000fea0003800000 */
.L_x_6739:
        /* <DEDUP_REMOVED lines=19> */
.L_x_6743:
[----:B------:R-:W-:Y:S05]  /*b020*/  BSYNC B1 ;  /* 0x0000000000017941 */ /* 0x000fea0003800000 */
.L_x_6742:
        /* <DEDUP_REMOVED lines=18> */
.L_x_6745:
[----:B------:R-:W-:Y:S05]  /*b150*/  BSYNC B1 ;  /* 0x0000000000017941 */ /* 0x000fea0003800000 */
.L_x_6744:
[----:B------:R-:W-:Y:S01]  /*b160*/  FADD.FTZ R8, R20, R8 ;  /* 0x0000000814087221 */ /* 0x000fe20000010000 */
[----:B------:R-:W-:-:S03]  /*b170*/  FADD.FTZ R4, R5, R4 ;  /* 0x0000000405047221 */ /* 0x000fc60000010000 */
[----:B------:R-:W-:Y:S01]  /*b180*/  FADD.FTZ R7, R8, R7 ;  /* 0x0000000708077221 */ /* 0x000fe20000010000 */
[----:B------:R-:W-:-:S03]  /*b190*/  FADD.FTZ R3, R4, R3 ;  /* 0x0000000304037221 */ /* 0x000fc60000010000 */
[----:B-----5:R-:W-:Y:S01]  /*b1a0*/  FADD.FTZ R17, R7, R2 ;  /* 0x0000000207117221 */ /* 0x020fe20000010000 */
[----:B------:R-:W-:-:S07]  /*b1b0*/  FADD.FTZ R16, R3, R6 ;  /* 0x0000000603107221 */ /* 0x000fce0000010000 */
.L_x_6699:
[----:B------:R-:W-:Y:S05]  /*b1c0*/  BSYNC B0 ;  /* 0x0000000000007941 */ /* 0x000fea0003800000 */
.L_x_6698:
        /* <DEDUP_REMOVED lines=18> */
.L_x_6747:
[----:B------:R-:W2:Y:S01]  /*b2f0*/  S2R R5, SR_TID.Y ;  /* 0x0000000000057919 */ /* 0x000ea20000002200 */
[----:B------:R-:W3:Y:S01]  /*b300*/  S2R R4, SR_TID.X ;  /* 0x0000000000047919 */ /* 0x000ee20000002100 */
[----:B------:R-:W-:Y:S01]  /*b310*/  BAR.SYNC.DEFER_BLOCKING 0x0 ;  /* 0x0000000000007b1d */ /* 0x000fe20000010000 */
[----:B--2---:R-:W-:-:S05]  /*b320*/  IMAD.IADD R3, R5, 0x1, R2 ;  /* 0x0000000105037824 */ /* 0x004fca00078e0202 */
[----:B------:R-:W-:-:S04]  /*b330*/  ISETP.GE.U32.AND P0, PT, R3, UR7, PT ;  /* 0x0000000703007c0c */ /* 0x000fc8000bf06070 */
[----:B------:R-:W-:-:S13]  /*b340*/  ISETP.GE.U32.OR P0, PT, R5, R2, P0 ;  /* 0x000000020500720c */ /* 0x000fda0000706470 */
[----:B---3--:R-:W-:-:S05]  /*b350*/  @!P0 IMAD R3, R3, UR6, R4 ;  /* 0x0000000603038c24 */ /* 0x008fca000f8e0204 */
[----:B------:R-:W-:-:S05]  /*b360*/  @!P0 LEA R3, R3, UR4, 0x3 ;  /* 0x0000000403038c11 */ /* 0x000fca000f8e18ff */
[----:B------:R-:W1:Y:S02]  /*b370*/  @!P0 LDS.64 R4, [R3] ;  /* 0x0000000003048984 */ /* 0x000e640000000a00 */
[----:B-1----:R-:W-:Y:S01]  /*b380*/  @!P0 FADD.FTZ R16, R16, R4 ;  /* 0x0000000410108221 */ /* 0x002fe20000010000 */
[----:B------:R-:W-:-:S05]  /*b390*/  @!P0 FADD.FTZ R17, R17, R5 ;  /* 0x0000000511118221 */ /* 0x000fca0000010000 */
[----:B------:R2:W-:Y:S01]  /*b3a0*/  @!P0 STS.64 [R0], R16 ;  /* 0x0000001000008388 */ /* 0x0005e20000000a00 */
[----:B------:R-:W-:Y:S02]  /*b3b0*/  ISETP.GT.AND P0, PT, R2, 0x1, PT ;  /* 0x000000010200780c */ /* 0x000fe40003f04270 */
[----:B------:R-:W-:-:S11]  /*b3c0*/  SHF.R.S32.HI R2, RZ, 0x1, R2 ;  /* 0x00000001ff027819 */ /* 0x000fd60000011402 */
[----:B--2---:R-:W-:Y:S05]  /*b3d0*/  @P0 BRA `(.L_x_6747) ;  /* 0xfffffffc00c40947 */ /* 0x004fea000383ffff */
.L_x_6746:
[----:B------:R-:W-:Y:S02]  /*b3e0*/  ULDC UR4, c[0x0][0x238] ;  /* 0x00008e0000047ab9 */ /* 0x000fe40000000800 */
[----:B------:R-:W-:-:S13]  /*b3f0*/  ISETP.NE.AND P0, PT, RZ, UR4, PT ;  /* 0x00000004ff007c0c */ /* 0x000fda000bf05270 */
[----:B------:R-:W-:Y:S05]  /*b400*/  @!P0 BRA `(.L_x_6748) ;  /* 0x0000000000ac8947 */ /* 0x000fea0003800000 */
[----:B------:R-:W2:Y:S02]  /*b410*/  LDC R7, c[0x0][RZ] ;  /* 0x00000000ff077b82 */ /* 0x000ea40000000800 */
[----:B--2---:R-:W-:Y:S02]  /*b420*/  ISETP.GT.AND P0, PT, R7, 0x20, PT ;  /* 0x000000200700780c */ /* 0x004fe40003f04270 */
[----:B-1----:R-:W-:-:S11]  /*b430*/  MOV R0, R7 ;  /* 0x0000000700007202 */ /* 0x002fd60000000f00 */
[----:B------:R-:W-:Y:S05]  /*b440*/  @!P0 BRA `(.L_x_6749) ;  /* 0x0000000000708947 */ /* 0x000fea0003800000 */
[----:B------:R-:W1:Y:S01]  /*b450*/  S2R R3, SR_TID.Y ;  /* 0x0000000000037919 */ /* 0x000e620000002200 */
[----:B------:R-:W2:Y:S01]  /*b460*/  S2UR UR5, SR_CgaCtaId ;  /* 0x00000000000579c3 */ /* 0x000ea20000008800 */
[----:B------:R-:W-:Y:S01]  /*b470*/  UMOV UR4, 0x400 ;  /* 0x0000040000047882 */ /* 0x000fe20000000000 */
[----:B------:R-:W1:Y:S01]  /*b480*/  S2R R4, SR_TID.X ;  /* 0x0000000000047919 */ /* 0x000e620000002100 */
[----:B------:R-:W-:-:S04]  /*b490*/  UIADD3 UR4, UR4, 0x10, URZ ;  /* 0x0000001004047890 */ /* 0x000fc8000fffe03f */
[----:B--2---:R-:W-:Y:S01]  /*b4a0*/  ULEA UR4, UR5, UR4, 0x18 ;  /* 0x0000000405047291 */ /* 0x004fe2000f8ec03f */
[----:B-1----:R-:W-:-:S05]  /*b4b0*/  IMAD R0, R3, R7, R4 ;  /* 0x0000000703007224 */ /* 0x002fca00078e0204 */
[----:B------:R-:W-:Y:S02]  /*b4c0*/  LEA R2, R0, UR4, 0x3 ;  /* 0x0000000400027c11 */ /* 0x000fe4000f8e18ff */
[----:B------:R-:W-:-:S03]  /*b4d0*/  LEA.HI R0, R7, R7, RZ, 0x1 ;  /* 0x0000000707007211 */ /* 0x000fc600078f08ff */
[----:B------:R1:W-:Y:S01]  /*b4e0*/  STS.64 [R2], R16 ;  /* 0x0000001002007388 */ /* 0x0003e20000000a00 */
[----:B------:R-:W-:Y:S01]  /*b4f0*/  SHF.R.S32.HI R3, RZ, 0x1, R0 ;  /* 0x00000001ff037819 */ /* 0x000fe20000011400 */
[----:B------:R-:W-:-:S03]  /*b500*/  HFMA2.MMA R0, -RZ, RZ, 0, 1.9073486328125e-06 ;  /* 0x00000020ff007435 */ /* 0x000fc600000001ff */
[----:B------:R-:W-:-:S13]  /*b510*/  ISETP.GE.AND P0, PT, R3, 0x20, PT ;  /* 0x000000200300780c */ /* 0x000fda0003f06270 */
[----:B-1----:R-:W-:Y:S05]  /*b520*/  @!P0 BRA `(.L_x_6749) ;  /* 0x0000000000388947 */ /* 0x002fea0003800000 */
.L_x_6750:
[----:B------:R-:W1:Y:S01]  /*b530*/  S2R R4, SR_TID.X ;  /* 0x0000000000047919 */ /* 0x000e620000002100 */
[----:B------:R-:W-:Y:S01]  /*b540*/  BAR.SYNC.DEFER_BLOCKING 0x0 ;  /* 0x0000000000007b1d */ /* 0x000fe20000010000 */
[----:B-1----:R-:W-:-:S05]  /*b550*/  IMAD.IADD R0, R4, 0x1, R3 ;  /* 0x0000000104007824 */ /* 0x002fca00078e0203 */
        /* <DEDUP_REMOVED lines=11> */
.L_x_6749:
[----:B------:R-:W-:Y:S01]  /*b610*/  BAR.SYNC.DEFER_BLOCKING 0x0 ;  /* 0x0000000000007b1d */ /* 0x000fe20000010000 */
[----:B------:R-:W-:-:S13]  /*b620*/  ISETP.GE.AND P0, PT, R0, 0x2, PT ;  /* 0x000000020000780c */ /* 0x000fda0003f06270 */
[----:B------:R-:W-:Y:S05]  /*b630*/  @!P0 BRA `(.L_x_6748) ;  /* 0x0000000000208947 */ /* 0x000fea0003800000 */
[----:B------:R-:W-:-:S07]  /*b640*/  IMAD.MOV.U32 R3, RZ, RZ, 0x1 ;  /* 0x00000001ff037424 */ /* 0x000fce00078e00ff */
.L_x_6751:
[----:B------:R-:W1:Y:S04]  /*b650*/  SHFL.DOWN PT, R5, R16, R3, 0x1f ;  /* 0x08001f0310057589 */ /* 0x000e6800000e0000 */
[----:B------:R2:W3:Y:S02]  /*b660*/  SHFL.DOWN PT, R2, R17, R3, 0x1f ;  /* 0x08001f0311027589 */ /* 0x0004e400000e0000 */
[----:B--2---:R-:W-:-:S04]  /*b670*/  SHF.L.U32 R3, R3, 0x1, RZ ;  /* 0x0000000103037819 */ /* 0x004fc800000006ff */
[----:B------:R-:W-:Y:S01]  /*b680*/  ISETP.GE.AND P0, PT, R3, R0, PT ;  /* 0x000000000300720c */ /* 0x000fe20003f06270 */
[----:B-1----:R-:W-:Y:S01]  /*b690*/  FADD.FTZ R16, R5, R16 ;  /* 0x0000001005107221 */ /* 0x002fe20000010000 */
[----:B---3--:R-:W-:-:S11]  /*b6a0*/  FADD.FTZ R17, R2, R17 ;  /* 0x0000001102117221 */ /* 0x008fd60000010000 */
[----:B------:R-:W-:Y:S05]  /*b6b0*/  @!P0 BRA `(.L_x_6751) ;  /* 0xfffffffc00e48947 */ /* 0x000fea000383ffff */
.L_x_6748:
[----:B0-----:R-:W0:Y:S01]  /*b6c0*/  LDC R11, c[0x0][0x3f4] ;  /* 0x0000fd00ff0b7b82 */ /* 0x001e220000000800 */
[----:B------:R-:W-:Y:S01]  /*b6d0*/  HFMA2.MMA R18, -RZ, RZ, 0, 0 ;  /* 0x00000000ff127435 */ /* 0x000fe200000001ff */
        /* <DEDUP_REMOVED lines=275> */
.L_x_6752:
[----:B------:R-:W-:Y:S01]  /*c810*/  ULDC.64 UR6, c[0x0][0x608] ;  /* 0x0001820000067ab9 */ /* 0x000fe20000000a00 */
[----:B------:R-:W-:Y:S02]  /*c820*/  CS2R R2, SRZ ;  /* 0x0000000000027805 */ /* 0x000fe4000001ff00 */
[----:B------:R-:W-:Y:S01]  /*c830*/  ISETP.NE.U32.AND P0, PT, RZ, UR6, PT ;  /* 0x00000006ff007c0c */ /* 0x000fe2000bf05070 */
[----:B------:R-:W-:Y:S01]  /*c840*/  ULDC.64 UR4, c[0x0][0x5f8] ;  /* 0x00017e0000047ab9 */ /* 0x000fe20000000a00 */
[----:B------:R-:W-:Y:S01]  /*c850*/  IMAD.MOV.U32 R10, RZ, RZ, RZ ;  /* 0x000000ffff0a7224 */ /* 0x000fe200078e00ff */
[----:B------:R-:W-:Y:S02]  /*c860*/  IADD3 R4, P2, R18, UR4, RZ ;  /* 0x0000000412047c10 */ /* 0x000fe4000ff5e0ff */
[----:B------:R-:W-:Y:S02]  /*c870*/  ISETP.NE.AND.EX P0, PT, RZ, UR7, PT, P0 ;  /* 0x00000007ff007c0c */ /* 0x000fe4000bf05300 */
[----:B------:R-:W-:-:S11]  /*c880*/  IADD3.X R5, RZ, UR5, RZ, P2, !PT ;  /* 0x00000005ff057c10 */ /* 0x000fd600097fe4ff */
        /* <DEDUP_REMOVED lines=8> */
[----:B------:R-:W-:Y:S01]  /*c910*/  IMAD.MOV.U32 R18, RZ, RZ, RZ ;  /* 0x000000ffff127224 */ /* 0x000fe200078e00ff */
[----:B------:R-:W2:Y:S01]  /*c920*/  S2R R14, SR_TID.Y ;  /* 0x00000000000e7919 */ /* 0x000ea20000002200 */
[----:B-1----:R-:W1:Y:S01]  /*c930*/  S2R R0, SR_CTAID.X ;  /* 0x0000000000007919 */ /* 0x002e620000002500 */
[----:B0-----:R-:W-:Y:S01]  /*c940*/  IMAD R4, R15, UR6, RZ ;  /* 0x000000060f047c24 */ /* 0x001fe2000f8e02ff */
[----:B------:R-:W-:-:S03]  /*c950*/  ULDC UR6, c[0x0][0x248] ;  /* 0x0000920000067ab9 */ /* 0x000fc60000000800 */
[----:B--2---:R-:W-:Y:S01]  /*c960*/  IMAD R5, R14, UR6, R4 ;  /* 0x000000060e057c24 */ /* 0x004fe2000f8e0204 */
[----:B------:R-:W-:-:S03]  /*c970*/  ULDC UR6, c[0x0][0x230] ;  /* 0x00008c0000067ab9 */ /* 0x000fc60000000800 */
[----:B-1----:R-:W-:Y:S01]  /*c980*/  IMAD R5, R0, UR6, R5 ;  /* 0x0000000600057c24 */ /* 0x002fe2000f8e0205 */
        /* <DEDUP_REMOVED lines=274> */
.L_x_6754:
        /* <DEDUP_REMOVED lines=17> */
.L_x_6756:
[----:B0-----:R-:W-:Y:S05]  /*dbc0*/  BSYNC B0 ;  /* 0x0000000000007941 */ /* 0x001fea0003800000 */
.L_x_6755:
        /* <DEDUP_REMOVED lines=14> */
.L_x_6758:
[----:B------:R-:W-:Y:S05]  /*dcb0*/  BSYNC B0 ;  /* 0x0000000000007941 */ /* 0x000fea0003800000 */
.L_x_6757:
        /* <DEDUP_REMOVED lines=35> */
.L_x_6760:
[----:B------:R-:W-:Y:S05]  /*def0*/  BSYNC B0 ;  /* 0x0000000000007941 */ /* 0x000fea0003800000 */
.L_x_6759:
        /* <DEDUP_REMOVED lines=32> */
.L_x_6765:
[----:B------:R-:W-:-:S04]  /*e100*/  IMAD.IADD R9, R0, 0x1, R11 ;  /* 0x0000000100097824 */ /* 0x000fc800078e020b */
[----:B-1----:R-:W-:-:S06]  /*e110*/  IMAD.WIDE.U32 R8, R9, 0x8, R6 ;  /* 0x0000000809087825 */ /* 0x002fcc00078e0006 */
[----:B------:R-:W2:Y:S01]  /*e120*/  LDG.E.64 R8, desc[UR36][R8.64] ;  /* 0x0000002408087981 */ /* 0x000ea2000c1e1b00 */
[----:B------:R-:W-:-:S04]  /*e130*/  IADD3 R11, R12, R11, RZ ;  /* 0x0000000b0c0b7210 */ /* 0x000fc80007ffe0ff */
[----:B------:R-:W-:Y:S01]  /*e140*/  ISETP.GE.U32.AND P0, PT, R11, UR6, PT ;  /* 0x000000060b007c0c */ /* 0x000fe2000bf06070 */
[----:B--2---:R-:W-:Y:S01]  /*e150*/  FADD.FTZ R16, R8, R16 ;  /* 0x0000001008107221 */ /* 0x004fe20000010000 */
[----:B------:R-:W-:-:S11]  /*e160*/  FADD.FTZ R17, R9, R17 ;  /* 0x0000001109117221 */ /* 0x000fd60000010000 */
[----:B------:R-:W-:Y:S05]  /*e170*/  @!P0 BRA `(.L_x_6765) ;  /* 0xfffffffc00e08947 */ /* 0x000fea000383ffff */
[----:B------:R-:W-:Y:S05]  /*e180*/  BSYNC B1 ;  /* 0x0000000000017941 */ /* 0x000fea0003800000 */
.L_x_6764:
[----:B------:R-:W-:Y:S05]  /*e190*/  BRA `(.L_x_6763) ;  /* 0x0000000000507947 */ /* 0x000fea0003800000 */
.L_x_6762:
        /* <DEDUP_REMOVED lines=10> */
.L_x_6766:
[----:B------:R-:W0:Y:S01]  /*e240*/  S2R R9, SR_TID.X ;  /* 0x0000000000097919 */ /* 0x000e220000002100 */
[----:B------:R-:W-:-:S04]  /*e250*/  IMAD.IADD R8, R0, 0x1, R11 ;  /* 0x0000000100087824 */ /* 0x000fc800078e020b */
[----:B0-----:R-:W-:-:S04]  /*e260*/  IMAD R9, R8, R13, R9 ;  /* 0x0000000d08097224 */ /* 0x001fc800078e0209 */
[----:B-1----:R-:W-:-:S06]  /*e270*/  IMAD.WIDE.U32 R8, R9, 0x8, R6 ;  /* 0x0000000809087825 */ /* 0x002fcc00078e0006 */
[----:B------:R-:W3:Y:S01]  /*e280*/  LDG.E.64 R8, desc[UR36][R8.64] ;  /* 0x0000002408087981 */ /* 0x000ee2000c1e1b00 */
[----:B--2---:R-:W-:-:S04]  /*e290*/  IADD3 R11, R12, R11, RZ ;  /* 0x0000000b0c0b7210 */ /* 0x004fc80007ffe0ff */
[----:B------:R-:W-:Y:S01]  /*e2a0*/  ISETP.GE.U32.AND P0, PT, R11, UR5, PT ;  /* 0x000000050b007c0c */ /* 0x000fe2000bf06070 */
[----:B---3--:R-:W-:Y:S01]  /*e2b0*/  FADD.FTZ R16, R8, R16 ;  /* 0x0000001008107221 */ /* 0x008fe20000010000 */
[----:B------:R-:W-:-:S11]  /*e2c0*/  FADD.FTZ R17, R9, R17 ;  /* 0x0000001109117221 */ /* 0x000fd60000010000 */
[----:B------:R-:W-:Y:S05]  /*e2d0*/  @!P0 BRA `(.L_x_6766) ;  /* 0xfffffffc00d88947 */ /* 0x000fea000383ffff */
.L_x_6763:
[----:B------:R-:W-:Y:S05]  /*e2e0*/  BSYNC B0 ;  /* 0x0000000000007941 */ /* 0x000fea0003800000 */
.L_x_6761:
        /* <DEDUP_REMOVED lines=15> */
.L_x_6768:
[----:B------:R-:W1:Y:S01]  /*e3e0*/  S2R R9, SR_TID.Y ;  /* 0x0000000000097919 */ /* 0x000e620000002200 */
[----:B------:R-:W2:Y:S01]  /*e3f0*/  S2R R7, SR_TID.X ;  /* 0x0000000000077919 */ /* 0x000ea20000002100 */
[----:B------:R-:W-:Y:S01]  /*e400*/  BAR.SYNC.DEFER_BLOCKING 0x0 ;  /* 0x0000000000007b1d */ /* 0x000fe20000010000 */
[----:B-1----:R-:W-:-:S05]  /*e410*/  IMAD.IADD R8, R9, 0x1, R6 ;  /* 0x0000000109087824 */ /* 0x002fca00078e0206 */
[----:B------:R-:W-:-:S04]  /*e420*/  ISETP.GE.U32.AND P0, PT, R8, UR5, PT ;  /* 0x0000000508007c0c */ /* 0x000fc8000bf06070 */
[----:B------:R-:W-:-:S13]  /*e430*/  ISETP.GE.U32.OR P0, PT, R9, R6, P0 ;  /* 0x000000060900720c */ /* 0x000fda0000706470 */
[----:B--2---:R-:W-:-:S05]  /*e440*/  @!P0 IMAD R7, R8, R11, R7 ;  /* 0x0000000b08078224 */ /* 0x004fca00078e0207 */
        /* <DEDUP_REMOVED lines=8> */
.L_x_6767:
        /* <DEDUP_REMOVED lines=10> */
.L_x_6771:
[----:B------:R-:W1:Y:S01]  /*e570*/  S2R R8, SR_TID.X ;  /* 0x0000000000087919 */ /* 0x000e620000002100 */
[----:B------:R-:W-:Y:S01]  /*e580*/  BAR.SYNC.DEFER_BLOCKING 0x0 ;  /* 0x0000000000007b1d */ /* 0x000fe20000010000 */
[----:B-1----:R-:W-:-:S05]  /*e590*/  IMAD.IADD R6, R8, 0x1, R7 ;  /* 0x0000000108067824 */ /* 0x002fca00078e0207 */
        /* <DEDUP_REMOVED lines=11> */
.L_x_6770:
[----:B------:R-:W-:Y:S01]  /*e650*/  BAR.SYNC.DEFER_BLOCKING 0x0 ;  /* 0x0000000000007b1d */ /* 0x000fe20000010000 */
[----:B------:R-:W-:-:S13]  /*e660*/  ISETP.GE.AND P0, PT, R6, 0x2, PT ;  /* 0x000000020600780c */ /* 0x000fda0003f06270 */
[----:B------:R-:W-:Y:S05]  /*e670*/  @!P0 BRA `(.L_x_6769) ;  /* 0x0000000000208947 */ /* 0x000fea0003800000 */
[----:B------:R-:W-:-:S07]  /*e680*/  IMAD.MOV.U32 R7, RZ, RZ, 0x1 ;  /* 0x00000001ff077424 */ /* 0x000fce00078e00ff */
.L_x_6772:
[----:B------:R-:W1:Y:S04]  /*e690*/  SHFL.DOWN PT, R9, R16, R7, 0x1f ;  /* 0x08001f0710097589 */ /* 0x000e6800000e0000 */
[----:B0-----:R0:W2:Y:S02]  /*e6a0*/  SHFL.DOWN PT, R0, R17, R7, 0x1f ;  /* 0x08001f0711007589 */ /* 0x0010a400000e0000 */
[----:B0-----:R-:W-:-:S04]  /*e6b0*/  SHF.L.U32 R7, R7, 0x1, RZ ;  /* 0x0000000107077819 */ /* 0x001fc800000006ff */
[----:B------:R-:W-:Y:S01]  /*e6c0*/  ISETP.GE.AND P0, PT, R7, R6, PT ;  /* 0x000000060700720c */ /* 0x000fe20003f06270 */
[----:B-1----:R-:W-:Y:S01]  /*e6d0*/  FADD.FTZ R16, R9, R16 ;  /* 0x0000001009107221 */ /* 0x002fe20000010000 */
[----:B--2---:R-:W-:-:S11]  /*e6e0*/  FADD.FTZ R17, R0, R17 ;  /* 0x0000001100117221 */ /* 0x004fd60000010000 */
[----:B------:R-:W-:Y:S05]  /*e6f0*/  @!P0 BRA `(.L_x_6772) ;  /* 0xfffffffc00e48947 */ /* 0x000fea000383ffff */
.L_x_6769:
        /* <DEDUP_REMOVED lines=10> */
[----:B0-----:R-:W-:Y:S01]  /*e7a0*/  FADD.FTZ R16, R16, R4 ;  /* 0x0000000410107221 */ /* 0x001fe20000010000 */
[----:B------:R-:W-:-:S07]  /*e7b0*/  FADD.FTZ R17, R17, R5 ;  /* 0x0000000511117221 */ /* 0x000fce0000010000 */
.L_x_6774:
        /* <DEDUP_REMOVED lines=20> */
.L_x_6776:
[----:B------:R-:W-:Y:S02]  /*e900*/  ULDC.64 UR4, c[0x0][0x5f8] ;  /* 0x00017e0000047ab9 */ /* 0x000fe40000000a00 */
[----:B------:R-:W-:-:S04]  /*e910*/  IADD3 R18, P0, R18, UR4, RZ ;  /* 0x0000000412127c10 */ /* 0x000fc8000ff1e0ff */
[----:B------:R-:W-:-:S05]  /*e920*/  IADD3.X R19, RZ, UR5, RZ, P0, !PT ;  /* 0x00000005ff137c10 */ /* 0x000fca00087fe4ff */
[----:B------:R-:W-:Y:S01]  /*e930*/  STG.E.64 desc[UR36][R18.64], R16 ;  /* 0x0000001012007986 */ /* 0x000fe2000c101b24 */
[----:B------:R-:W-:Y:S05]  /*e940*/  EXIT ;  /* 0x000000000000794d */ /* 0x000fea0003800000 */
.L_x_6775:
[----:B------:R-:W-:Y:S01]  /*e950*/  STG.E.64 desc[UR36][R2.64], R16 ;  /* 0x0000001002007986 */ /* 0x000fe2000c101b24 */
[----:B------:R-:W-:Y:S05]  /*e960*/  EXIT ;  /* 0x000000000000794d */ /* 0x000fea0003800000 */
.L_x_6773:
[----:B------:R-:W-:Y:S01]  /*e970*/  ISETP.NE.AND P0, PT, RZ, UR38, PT ;  /* 0x00000026ff007c0c */ /* 0x000fe2000bf05270 */
[----:B------:R-:W-:Y:S02]  /*e980*/  ULDC.U8 UR4, c[0x0][0x629] ;  /* 0x00018a4000047ab9 */ /* 0x000fe40000000000 */
[----:B------:R-:W-:-:S10]  /*e990*/  ISETP.NE.AND P1, PT, RZ, UR4, PT ;  /* 0x00000004ff007c0c */ /* 0x000fd4000bf25270 */
[----:B------:R-:W-:Y:S05]  /*e9a0*/  @!P0 BRA `(.L_x_6777) ;  /* 0x00000000000c8947 */ /* 0x000fea0003800000 */
[----:B------:R-:W0:Y:S02]  /*e9b0*/  LDG.E.64 R2, desc[UR36][R4.64] ;  /* 0x0000002404027981 */ /* 0x000e24000c1e1b00 */
[----:B0-----:R-:W-:Y:S01]  /*e9c0*/  FADD.FTZ R16, R16, R2 ;  /* 0x0000000210107221 */ /* 0x001fe20000010000 */
[----:B------:R-:W-:-:S07]  /*e9d0*/  FADD.FTZ R17, R17, R3 ;  /* 0x0000000311117221 */ /* 0x000fce0000010000 */
.L_x_6777:
        /* <DEDUP_REMOVED lines=20> */
.L_x_6779:
[----:B------:R-:W-:Y:S02]  /*eb20*/  ULDC.64 UR4, c[0x0][0x5f8] ;  /* 0x00017e0000047ab9 */ /* 0x000fe40000000a00 */
[----:B------:R-:W-:-:S05]  /*eb30*/  IADD3 R18, P0, R18, UR4, RZ ;  /* 0x0000000412127c10 */ /* 0x000fca000ff1e0ff */
[----:B------:R-:W-:-:S05]  /*eb40*/  IMAD.X R19, RZ, RZ, UR5, P0 ;  /* 0x00000005ff137e24 */ /* 0x000fca00080e06ff */
[----:B------:R-:W-:Y:S01]  /*eb50*/  STG.E.64 desc[UR36][R18.64], R16 ;  /* 0x0000001012007986 */ /* 0x000fe2000c101b24 */
[----:B------:R-:W-:Y:S05]  /*eb60*/  EXIT ;  /* 0x000000000000794d */ /* 0x000fea0003800000 */
.L_x_6778:
[----:B------:R-:W-:Y:S01]  /*eb70*/  STG.E.64 desc[UR36][R4.64], R16 ;  /* 0x0000001004007986 */ /* 0x000fe2000c101b24 */
[----:B------:R-:W-:Y:S05]  /*eb80*/  EXIT ;  /* 0x000000000000794d */ /* 0x000fea0003800000 */
.L_x_6753:
[----:B------:R-:W-:Y:S02]  /*eb90*/  ULDC UR4, c[0x0][0x228] ;  /* 0x00008a0000047ab9 */ /* 0x000fe40000000800 */
[----:B------:R-:W-:-:S13]  /*eba0*/  ISETP.GE.AND P0, PT, R29, UR4, PT ;  /* 0x000000041d007c0c */ /* 0x000fda000bf06270 */
[----:B------:R-:W-:Y:S05]  /*ebb0*/  @P0 EXIT ;  /* 0x000000000000094d */ /* 0x000fea0003800000 */
[----:B-1----:R-:W0:Y:S01]  /*ebc0*/  S2R R0, SR_TID.X ;  /* 0x0000000000007919 */ /* 0x002e220000002100 */
        /* <DEDUP_REMOVED lines=18> */
[----:B--2---:R-:W-:Y:S01]  /*ecf0*/  FADD.FTZ R16, R16, R4 ;  /* 0x0000000410107221 */ /* 0x004fe20000010000 */
[----:B------:R-:W-:-:S07]  /*ed00*/  FADD.FTZ R17, R17, R5 ;  /* 0x0000000511117221 */ /* 0x000fce0000010000 */
.L_x_6781:
        /* <DEDUP_REMOVED lines=20> */
.L_x_6783:
[----:B------:R-:W-:Y:S02]  /*ee50*/  ULDC.64 UR4, c[0x0][0x5f8] ;  /* 0x00017e0000047ab9 */ /* 0x000fe40000000a00 */
[----:B------:R-:W-:-:S04]  /*ee60*/  IADD3 R18, P0, R18, UR4, RZ ;  /* 0x0000000412127c10 */ /* 0x000fc8000ff1e0ff */
[----:B------:R-:W-:-:S05]  /*ee70*/  IADD3.X R19, RZ, UR5, RZ, P0, !PT ;  /* 0x00000005ff137c10 */ /* 0x000fca00087fe4ff */
[----:B------:R-:W-:Y:S01]  /*ee80*/  STG.E.64 desc[UR36][R18.64], R16 ;  /* 0x0000001012007986 */ /* 0x000fe2000c101b24 */
[----:B------:R-:W-:Y:S05]  /*ee90*/  EXIT ;  /* 0x000000000000794d */ /* 0x000fea0003800000 */
.L_x_6782:
[----:B------:R-:W-:Y:S01]  /*eea0*/  STG.E.64 desc[UR36][R2.64], R16 ;  /* 0x0000001002007986 */ /* 0x000fe2000c101b24 */
[----:B------:R-:W-:Y:S05]  /*eeb0*/  EXIT ;  /* 0x000000000000794d */ /* 0x000fea0003800000 */
.L_x_6780:
[----:B------:R-:W-:Y:S01]  /*eec0*/  ISETP.NE.AND P0, PT, RZ, UR38, PT ;  /* 0x00000026ff007c0c */ /* 0x000fe2000bf05270 */
[----:B------:R-:W-:Y:S02]  /*eed0*/  ULDC.U8 UR4, c[0x0][0x629] ;  /* 0x00018a4000047ab9 */ /* 0x000fe40000000000 */
[----:B------:R-:W-:-:S10]  /*eee0*/  ISETP.NE.AND P1, PT, RZ, UR4, PT ;  /* 0x00000004ff007c0c */ /* 0x000fd4000bf25270 */
[----:B------:R-:W-:Y:S05]  /*eef0*/  @!P0 BRA `(.L_x_6784) ;  /* 0x00000000000c8947 */ /* 0x000fea0003800000 */
[----:B------:R-:W2:Y:S02]  /*ef00*/  LDG.E.64 R2, desc[UR36][R4.64] ;  /* 0x0000002404027981 */ /* 0x000ea4000c1e1b00 */
[----:B--2---:R-:W-:Y:S01]  /*ef10*/  FADD.FTZ R16, R16, R2 ;  /* 0x0000000210107221 */ /* 0x004fe20000010000 */
[----:B------:R-:W-:-:S07]  /*ef20*/  FADD.FTZ R17, R17, R3 ;  /* 0x0000000311117221 */ /* 0x000fce0000010000 */
.L_x_6784:
        /* <DEDUP_REMOVED lines=20> */
.L_x_6786:
[----:B------:R-:W-:Y:S02]  /*f070*/  ULDC.64 UR4, c[0x0][0x5f8] ;  /* 0x00017e0000047ab9 */ /* 0x000fe40000000a00 */
[----:B------:R-:W-:-:S04]  /*f080*/  IADD3 R18, P0, R18, UR4, RZ ;  /* 0x0000000412127c10 */ /* 0x000fc8000ff1e0ff */
[----:B------:R-:W-:-:S05]  /*f090*/  IADD3.X R19, RZ, UR5, RZ, P0, !PT ;  /* 0x00000005ff137c10 */ /* 0x000fca00087fe4ff */
[----:B------:R-:W-:Y:S01]  /*f0a0*/  STG.E.64 desc[UR36][R18.64], R16 ;  /* 0x0000001012007986 */ /* 0x000fe2000c101b24 */
[----:B------:R-:W-:Y:S05]  /*f0b0*/  EXIT ;  /* 0x000000000000794d */ /* 0x000fea0003800000 */
.L_x_6785:
[----:B------:R-:W-:Y:S01]  /*f0c0*/  STG.E.64 desc[UR36][R4.64], R16 ;  /* 0x0000001004007986 */ /* 0x000fe2000c101b24 */
[----:B------:R-:W-:Y:S05]  /*f0d0*/  EXIT ;  /* 0x000000000000794d */ /* 0x000fea0003800000 */
.L_x_6787:
        /* <DEDUP_REMOVED lines=10> */
.L_x_9869:


//--------------------- .text._ZN2at6native13reduce_kernelILi256ELi2ENS0_8ReduceOpIN3c107complexIfEENS0_14func_wrapper_tIS5_ZNS0_11sum_functorIS5_S5_S5_EclERNS_14TensorIteratorEEUlS5_S5_E_EEjS5_Li4ELi4EEEEEvT1_ --------------------------
	.section	.text._ZN2at6native13reduce_kernelILi256ELi2ENS0_8ReduceOpIN3c107complexIfEENS0_14func_wrapper_tIS5_ZNS0_11sum_functorIS5_S5_S5_EclERNS_14TensorIteratorEEUlS5_S5_E_EEjS5_Li4ELi4EEEEEvT1_,"ax",@progbits
	.align	128
        .global         _ZN2at6native13reduce_kernelILi256ELi2ENS0_8ReduceOpIN3c107complexIfEENS0_14func_wrapper_tIS5_ZNS0_11sum_functorIS5_S5_S5_EclERNS_14TensorIteratorEEUlS5_S5_E_EEjS5_Li4ELi4EEEEEvT1_
        .type           _ZN2at6native13reduce_kernelILi256ELi2ENS0_8ReduceOpIN3c107complexIfEENS0_14func_wrapper_tIS5_ZNS0_11sum_functorIS5_S5_S5_EclERNS_14TensorIteratorEEUlS5_S5_E_EEjS5_Li4ELi4EEEEEvT1_,@function
        .size           _ZN2at6native13reduce_kernelILi256ELi2ENS0_8ReduceOpIN3c107complexIfEENS0_14func_wrapper_tIS5_ZNS0_11sum_functorIS5_S5_S5_EclERNS_14TensorIteratorEEUlS5_S5_E_EEjS5_Li4ELi4EEEEEvT1_,(.L_x_9870 - _ZN2at6native13reduce_kernelILi256ELi2ENS0_8ReduceOpIN3c107complexIfEENS0_14func_wrapper_tIS5_ZNS0_11sum_functorIS5_S5_S5_EclERNS_14TensorIteratorEEUlS5_S5_E_EEjS5_Li4ELi4EEEEEvT1_)
        .other          _ZN2at6native13reduce_kernelILi256ELi2ENS0_8ReduceOpIN3c107complexIfEENS0_14func_wrapper_tIS5_ZNS0_11sum_functorIS5_S5_S5_EclERNS_14TensorIteratorEEUlS5_S5_E_EEjS5_Li4ELi4EEEEEvT1_,@"STO_CUDA_ENTRY STV_DEFAULT"
_ZN2at6native13reduce_kernelILi256ELi2ENS0_8ReduceOpIN3c107complexIfEENS0_14func_wrapper_tIS5_ZNS0_11sum_functorIS5_S5_S5_EclERNS_14TensorIteratorEEUlS5_S5_E_EEjS5_Li4ELi4EEEEEvT1_:
.text._ZN2at6native13reduce_kernelILi256ELi2ENS0_8ReduceOpIN3c107complexIfEENS0_14func_wrapper_tIS5_ZNS0_11sum_functorIS5_S5_S5_EclERNS_14TensorIteratorEEUlS5_S5_E_EEjS5_Li4ELi4EEEEEvT1_:
        /* <DEDUP_REMOVED lines=288> */
.L_x_6788:
        /* <DEDUP_REMOVED lines=11> */
[----:B------:R-:W-:-:S02]  /*12b0*/  CS2R R26, SRZ ;  /* 0x00000000001a7805 */ /* 0x000fc4000001ff00 */
[----:B------:R-:W-:Y:S01]  /*12c0*/  CS2R R24, SRZ ;  /* 0x0000000000187805 */ /* 0x000fe2000001ff00 */
[C---:B0-----:R-:W-:Y:S02]  /*12d0*/  IMAD R3, R2.reuse, UR5, R3 ;  /* 0x0000000502037c24 */ /* 0x041fe4000f8e0203 */
        /* <DEDUP_REMOVED lines=32> */
.L_x_6792:
        /* <DEDUP_REMOVED lines=8> */
[----:B0-----:R-:W-:Y:S02]  /*1560*/  MOV R3, R23 ;  /* 0x0000001700037202 */ /* 0x001fe40000000f00 */
[----:B-1----:R-:W-:-:S09]  /*1570*/  MOV R0, R22 ;  /* 0x0000001600007202 */ /* 0x002fd20000000f00 */
        /* <DEDUP_REMOVED lines=17> */
.L_x_6798:
[----:B------:R-:W-:Y:S05]  /*1690*/  BSYNC B2 ;  /* 0x0000000000027941 */ /* 0x000fea0003800000 */
.L_x_6797:
        /* <DEDUP_REMOVED lines=9> */
[----:B--2---:R-:W-:Y:S01]  /*1730*/  FADD.FTZ R0, R5, UR5 ;  /* 0x0000000505007e21 */ /* 0x004fe20008010000 */
[----:B------:R-:W-:-:S07]  /*1740*/  FADD.FTZ R3, R4, UR4 ;  /* 0x0000000404037e21 */ /* 0x000fce0008010000 */
.L_x_6796:
[----:B------:R-:W-:Y:S05]  /*1750*/  BSYNC B1 ;  /* 0x0000000000017941 */ /* 0x000fea0003800000 */
.L_x_6795:
[----:B------:R-:W0:Y:S01]  /*1760*/  LDC R7, c[0x0][0x224] ;  /* 0x00008900ff077b82 */ /* 0x000e220000000800 */
[----:B------:R-:W-:-:S04]  /*1770*/  IADD3 R5, P0, -R6, 0x4, RZ ;  /* 0x0000000406057810 */ /* 0x000fc80007f1e1ff */
[----:B------:R-:W-:Y:S02]  /*1780*/  LEA R28, P1, R5, R28, 0x3 ;  /* 0x0000001c051c7211 */ /* 0x000fe400078218ff */
[----:B------:R-:W-:-:S04]  /*1790*/  IADD3.X R4, RZ, -0x1, RZ, P0, !PT ;  /* 0xffffffffff047810 */ /* 0x000fc800007fe4ff */
[----:B------:R-:W-:Y:S02]  /*17a0*/  LEA.HI.X R29, R5, R29, R4, 0x3, P1 ;  /* 0x0000001d051d7211 */ /* 0x000fe400008f1c04 */
[----:B0-----:R-:W-:-:S07]  /*17b0*/  IADD3 R14, R6, -0x4, R7 ;  /* 0xfffffffc060e7810 */ /* 0x001fce0007ffe007 */
.L_x_6794:
[----:B------:R-:W-:Y:S05]  /*17c0*/  BSYNC B0 ;  /* 0x0000000000007941 */ /* 0x000fea0003800000 */
.L_x_6793:
        /* <DEDUP_REMOVED lines=15> */
[----:B------:R-:W-:Y:S02]  /*18c0*/  MOV R24, R22 ;  /* 0x0000001600187202 */ /* 0x000fe40000000f00 */
[----:B------:R-:W-:-:S07]  /*18d0*/  MOV R25, R23 ;  /* 0x0000001700197202 */ /* 0x000fce0000000f00 */
.L_x_6801:
        /* <DEDUP_REMOVED lines=16> */
.L_x_6800:
[----:B------:R-:W-:Y:S05]  /*19e0*/  BSYNC B0 ;  /* 0x0000000000007941 */ /* 0x000fea0003800000 */
.L_x_6799:
        /* <DEDUP_REMOVED lines=8> */
.L_x_6803:
[----:B------:R-:W-:Y:S05]  /*1a70*/  BSYNC B0 ;  /* 0x0000000000007941 */ /* 0x000fea0003800000 */
.L_x_6802:
        /* <DEDUP_REMOVED lines=10> */
[----:B--2---:R-:W-:Y:S01]  /*1b20*/  FADD.FTZ R3, R3, R28 ;  /* 0x0000001c03037221 */ /* 0x004fe20000010000 */
[----:B------:R-:W-:-:S07]  /*1b30*/  FADD.FTZ R0, R0, R29 ;  /* 0x0000001d00007221 */ /* 0x000fce0000010000 */
.L_x_6805:
[----:B------:R-:W-:Y:S05]  /*1b40*/  BSYNC B0 ;  /* 0x0000000000007941 */ /* 0x000fea0003800000 */
.L_x_6804:
[----:B------:R-:W-:Y:S01]  /*1b50*/  FADD.FTZ R5, R24, R0 ;  /* 0x0000000018057221 */ /* 0x000fe20000010000 */
[----:B------:R-:W-:Y:S01]  /*1b60*/  FADD.FTZ R0, R25, R3 ;  /* 0x0000000319007221 */ /* 0x000fe20000010000 */
[----:B------:R-:W-:Y:S02]  /*1b70*/  CS2R R26, SRZ ;  /* 0x00000000001a7805 */ /* 0x000fe4000001ff00 */
[----:B------:R-:W-:Y:S01]  /*1b80*/  FADD.FTZ R5, R5, R22 ;  /* 0x0000001605057221 */ /* 0x000fe20000010000 */
[----:B------:R-:W-:-:S03]  /*1b90*/  FADD.FTZ R0, R0, R23 ;  /* 0x0000001700007221 */ /* 0x000fc60000010000 */
[----:B------:R-:W-:Y:S01]  /*1ba0*/  FADD.FTZ R25, R5, R20 ;  /* 0x0000001405197221 */ /* 0x000fe20000010000 */
[----:B------:R-:W-:Y:S01]  /*1bb0*/  FADD.FTZ R24, R0, R15 ;  /* 0x0000000f00187221 */ /* 0x000fe20000010000 */
[----:B------:R-:W-:Y:S06]  /*1bc0*/  BRA `(.L_x_6790) ;  /* 0x000000a0007c7947 */ /* 0x000fec0003800000 */
.L_x_6791:
        /* <DEDUP_REMOVED lines=26> */
[----:B------:R-:W-:-:S02]  /*1d70*/  MOV R32, R16 ;  /* 0x0000001000207202 */ /* 0x000fc40000000f00 */
[----:B------:R-:W-:Y:S02]  /*1d80*/  CS2R R26, SRZ ;  /* 0x00000000001a7805 */ /* 0x000fe4000001ff00 */
[-C--:B------:R-:W-:Y:S02]  /*1d90*/  MOV R35, R7.reuse ;  /* 0x0000000700237202 */ /* 0x080fe40000000f00 */
[----:B------:R-:W-:Y:S02]  /*1da0*/  CS2R R24, SRZ ;  /* 0x0000000000187805 */ /* 0x000fe4000001ff00 */
[----:B------:R-:W-:Y:S02]  /*1db0*/  MOV R39, R7 ;  /* 0x0000000700277202 */ /* 0x000fe40000000f00 */
[----:B------:R-:W-:Y:S02]  /*1dc0*/  CS2R R22, SRZ ;  /* 0x0000000000167805 */ /* 0x000fe4000001ff00 */
[----:B------:R-:W-:-:S02]  /*1dd0*/  MOV R38, R16 ;  /* 0x0000001000267202 */ /* 0x000fc40000000f00 */
[----:B------:R-:W-:Y:S02]  /*1de0*/  CS2R R20, SRZ ;  /* 0x0000000000147805 */ /* 0x000fe4000001ff00 */
[----:B------:R-:W-:Y:S02]  /*1df0*/  CS2R R14, SRZ ;  /* 0x00000000000e7805 */ /* 0x000fe4000001ff00 */
[----:B------:R-:W-:Y:S02]  /*1e00*/  CS2R R12, SRZ ;  /* 0x00000000000c7805 */ /* 0x000fe4000001ff00 */
[----:B------:R-:W-:Y:S02]  /*1e10*/  CS2R R10, SRZ ;  /* 0x00000000000a7805 */ /* 0x000fe4000001ff00 */
[----:B------:R-:W-:Y:S01]  /*1e20*/  CS2R R8, SRZ ;  /* 0x0000000000087805 */ /* 0x000fe2000001ff00 */
[----:B------:R-:W-:Y:S06]  /*1e30*/  @P0 BRA `(.L_x_6809) ;  /* 0x0000004400200947 */ /* 0x000fec0003800000 */
[----:B------:R-:W0:Y:S01]  /*1e40*/  LDC.64 R36, c[0x0][0x260] ;  /* 0x00009800ff247b82 */ /* 0x000e220000000a00 */
[----:B------:R-:W-:Y:S01]  /*1e50*/  BSSY B1, `(.L_x_6809) ;  /* 0x0000446000017945 */ /* 0x000fe20003800000 */
[----:B------:R-:W-:Y:S01]  /*1e60*/  ISETP.NE.AND P0, PT, R44, RZ, PT ;  /* 0x000000ff2c00720c */ /* 0x000fe20003f05270 */
[--C-:B------:R-:W-:Y:S01]  /*1e70*/  IMAD.MOV.U32 R30, RZ, RZ, R16.reuse ;  /* 0x000000ffff1e7224 */ /* 0x100fe200078e0010 */
[-C--:B------:R-:W-:Y:S01]  /*1e80*/  MOV R42, R16.reuse ;  /* 0x00000010002a7202 */ /* 0x080fe20000000f00 */
[----:B------:R-:W-:Y:S01]  /*1e90*/  IMAD.MOV.U32 R38, RZ, RZ, R16 ;  /* 0x000000ffff267224 */ /* 0x000fe200078e0010 */
        /* <DEDUP_REMOVED lines=9> */
.L_x_6814:
        /* <DEDUP_REMOVED lines=297> */
.L_x_6810:
[----:B------:R-:W-:Y:S01]  /*31c0*/  LOP3.LUT R9, R4, 0xfffffff0, RZ, 0xc0, !PT ;  /* 0xfffffff004097812 */ /* 0x000fe200078ec0ff */
[----:B------:R-:W-:-:S03]  /*31d0*/  ULDC UR36, c[0x0][0x22c] ;  /* 0x00008b0000247ab9 */ /* 0x000fc60000000800 */
[----:B------:R-:W-:-:S04]  /*31e0*/  IADD3 R8, P1, R28, R9, RZ ;  /* 0x000000091c087210 */ /* 0x000fc80007f3e0ff */
[----:B------:R-:W-:-:S06]  /*31f0*/  IADD3.X R9, RZ, R29, RZ, P1, !PT ;  /* 0x0000001dff097210 */ /* 0x000fcc0000ffe4ff */
[----:B------:R-:W5:Y:S01]  /*3200*/  LDG.E.128 R8, desc[UR60][R8.64] ;  /* 0x0000003c08087981 */ /* 0x000f62000c1e1d00 */
[----:B------:R-:W-:-:S05]  /*3210*/  MOV R4, UR36 ;  /* 0x0000002400047c02 */ /* 0x000fca0008000f00 */
[----:B------:R-:W-:Y:S01]  /*3220*/  IMAD.IADD R5, R5, 0x1, R4 ;  /* 0x0000000105057824 */ /* 0x000fe200078e0204 */
[----:B------:R-:W-:Y:S06]  /*3230*/  @!P0 BRA `(.L_x_6811) ;  /* 0x0000000c00d48947 */ /* 0x000fec0003800000 */
        /* <DEDUP_REMOVED lines=245> */
.L_x_6811:
        /* <DEDUP_REMOVED lines=253> */
.L_x_6812:
[----:B------:R-:W-:-:S04]  /*5160*/  LOP3.LUT R21, R24, 0xfffffff0, RZ, 0xc0, !PT ;  /* 0xfffffff018157812 */ /* 0x000fc800078ec0ff */
[----:B------:R-:W-:-:S05]  /*5170*/  IADD3 R20, P1, R28, R21, RZ ;  /* 0x000000151c147210 */ /* 0x000fca0007f3e0ff */
[----:B------:R-:W-:-:S06]  /*5180*/  IMAD.X R21, RZ, RZ, R29, P1 ;  /* 0x000000ffff157224 */ /* 0x000fcc00008e061d */
[----:B------:R-:W5:Y:S01]  /*5190*/  LDG.E.128 R20, desc[UR60][R20.64] ;  /* 0x0000003c14147981 */ /* 0x000f62000c1e1d00 */
        /* <DEDUP_REMOVED lines=247> */
.L_x_6813:
[----:B------:R-:W-:Y:S01]  /*6110*/  LOP3.LUT R25, R6, 0xfffffff0, RZ, 0xc0, !PT ;  /* 0xfffffff006197812 */ /* 0x000fe200078ec0ff */
[----:B------:R-:W-:-:S03]  /*6120*/  ULDC UR4, c[0x0][0x224] ;  /* 0x0000890000047ab9 */ /* 0x000fc60000000800 */
[----:B------:R-:W-:-:S04]  /*6130*/  IADD3 R24, P1, R28, R25, RZ ;  /* 0x000000191c187210 */ /* 0x000fc80007f3e0ff */
[----:B------:R-:W-:-:S06]  /*6140*/  IADD3.X R25, RZ, R29, RZ, P1, !PT ;  /* 0x0000001dff197210 */ /* 0x000fcc0000ffe4ff */
[----:B------:R-:W2:Y:S01]  /*6150*/  LDG.E.128 R24, desc[UR60][R24.64] ;  /* 0x0000003c18187981 */ /* 0x000ea2000c1e1d00 */
        /* <DEDUP_REMOVED lines=9> */
[----:B------:R-:W-:Y:S01]  /*61f0*/  FADD.FTZ R33, R14, R33 ;  /* 0x000000210e217221 */ /* 0x000fe20000010000 */
[----:B------:R-:W-:Y:S01]  /*6200*/  ISETP.GE.U32.AND P1, PT, R45, R6, PT ;  /* 0x000000062d00720c */ /* 0x000fe20003f26070 */
[----:B------:R-:W-:Y:S01]  /*6210*/  FADD.FTZ R30, R15, R30 ;  /* 0x0000001e0f1e7221 */ /* 0x000fe20000010000 */
[----:B------:R-:W-:Y:S01]  /*6220*/  FADD.FTZ R31, R20, R31 ;  /* 0x0000001f141f7221 */ /* 0x000fe20000010000 */
[----:B------:R-:W-:Y:S01]  /*6230*/  FADD.FTZ R40, R21, R40 ;  /* 0x0000002815287221 */ /* 0x000fe20000010000 */
[----:B------:R-:W-:Y:S01]  /*6240*/  FADD.FTZ R43, R22, R43 ;  /* 0x0000002b162b7221 */ /* 0x000fe20000010000 */
[----:B------:R-:W-:Y:S01]  /*6250*/  FADD.FTZ R42, R23, R42 ;  /* 0x0000002a172a7221 */ /* 0x000fe20000010000 */
[----:B--2---:R-:W-:Y:S01]  /*6260*/  FADD.FTZ R7, R24, R7 ;  /* 0x0000000718077221 */ /* 0x004fe20000010000 */
[----:B------:R-:W-:Y:S01]  /*6270*/  FADD.FTZ R16, R25, R16 ;  /* 0x0000001019107221 */ /* 0x000fe20000010000 */
[----:B------:R-:W-:Y:S01]  /*6280*/  FADD.FTZ R3, R26, R3 ;  /* 0x000000031a037221 */ /* 0x000fe20000010000 */
[----:B------:R-:W-:-:S04]  /*6290*/  FADD.FTZ R0, R27, R0 ;  /* 0x000000001b007221 */ /* 0x000fc80000010000 */
[----:B------:R-:W-:Y:S05]  /*62a0*/  @!P1 BRA `(.L_x_6814) ;  /* 0xffffffbc00209947 */ /* 0x000fea000383ffff */
[----:B------:R-:W-:Y:S05]  /*62b0*/  BSYNC B1 ;  /* 0x0000000000017941 */ /* 0x000fea0003800000 */
.L_x_6809:
[----:B------:R-:W-:Y:S05]  /*62c0*/  BSYNC B0 ;  /* 0x0000000000007941 */ /* 0x000fea0003800000 */
.L_x_6808:
[----:B------:R-:W-:Y:S01]  /*62d0*/  ISETP.GE.U32.AND P0, PT, R5, R6, PT ;  /* 0x000000060500720c */ /* 0x000fe20003f06070 */
[----:B------:R-:W-:-:S12]  /*62e0*/  BSSY B0, `(.L_x_6815) ;  /* 0x0000466000007945 */ /* 0x000fd80003800000 */
[----:B------:R-:W-:Y:S05]  /*62f0*/  @P0 BRA `(.L_x_6816) ;  /* 0x0000004400900947 */ /* 0x000fea0003800000 */
[----:B------:R-:W1:Y:S01]  /*6300*/  LDC R44, c[0x0][0x260] ;  /* 0x00009800ff2c7b82 */ /* 0x000e620000000800 */
[----:B------:R-:W-:Y:S01]  /*6310*/  HFMA2.MMA R45, -RZ, RZ, 0, 0 ;  /* 0x00000000ff2d7435 */ /* 0x000fe200000001ff */
        /* <DEDUP_REMOVED lines=275> */
.L_x_6817:
[----:B------:R-:W-:-:S04]  /*7450*/  LOP3.LUT R9, R45, 0xfffffff0, RZ, 0xc0, !PT ;  /* 0xfffffff02d097812 */ /* 0x000fc800078ec0ff */
[----:B------:R-:W-:-:S04]  /*7460*/  IADD3 R8, P2, R28, R9, RZ ;  /* 0x000000091c087210 */ /* 0x000fc80007f5e0ff */
[----:B------:R-:W-:-:S06]  /*7470*/  IADD3.X R9, RZ, R29, RZ, P2, !PT ;  /* 0x0000001dff097210 */ /* 0x000fcc00017fe4ff */
[----:B------:R-:W5:Y:S01]  /*7480*/  LDG.E.128 R8, desc[UR60][R8.64] ;  /* 0x0000003c08087981 */ /* 0x000f62000c1e1d00 */
[----:B0-----:R-:W-:-:S05]  /*7490*/  IMAD.IADD R37, R5, 0x1, R4 ;  /* 0x0000000105257824 */ /* 0x001fca00078e0204 */
[----:B------:R-:W-:-:S13]  /*74a0*/  ISETP.GE.U32.AND P2, PT, R37, R6, PT ;  /* 0x000000062500720c */ /* 0x000fda0003f46070 */
        /* <DEDUP_REMOVED lines=275> */
.L_x_6818:
[----:B------:R-:W-:-:S04]  /*85e0*/  LOP3.LUT R13, R45, 0xfffffff0, RZ, 0xc0, !PT ;  /* 0xfffffff02d0d7812 */ /* 0x000fc800078ec0ff */
[----:B------:R-:W-:-:S04]  /*85f0*/  IADD3 R12, P2, R28, R13, RZ ;  /* 0x0000000d1c0c7210 */ /* 0x000fc80007f5e0ff */
[----:B------:R-:W-:-:S06]  /*8600*/  IADD3.X R13, RZ, R29, RZ, P2, !PT ;  /* 0x0000001dff0d7210 */ /* 0x000fcc00017fe4ff */
[----:B------:R-:W5:Y:S01]  /*8610*/  LDG.E.128 R12, desc[UR60][R12.64] ;  /* 0x0000003c0c0c7981 */ /* 0x000f62000c1e1d00 */
        /* <DEDUP_REMOVED lines=277> */
.L_x_6819:
[----:B------:R-:W-:-:S04]  /*9770*/  LOP3.LUT R21, R45, 0xfffffff0, RZ, 0xc0, !PT ;  /* 0xfffffff02d157812 */ /* 0x000fc800078ec0ff */
[----:B------:R-:W-:-:S05]  /*9780*/  IADD3 R20, P2, R28, R21, RZ ;  /* 0x000000151c147210 */ /* 0x000fca0007f5e0ff */
[----:B------:R-:W-:-:S06]  /*9790*/  IMAD.X R21, RZ, RZ, R29, P2 ;  /* 0x000000ffff157224 */ /* 0x000fcc00010e061d */
[----:B------:R-:W5:Y:S01]  /*97a0*/  LDG.E.128 R20, desc[UR60][R20.64] ;  /* 0x0000003c14147981 */ /* 0x000f62000c1e1d00 */
        /* <DEDUP_REMOVED lines=277> */
.L_x_6820:
[----:B------:R-:W-:-:S04]  /*a900*/  LOP3.LUT R25, R45, 0xfffffff0, RZ, 0xc0, !PT ;  /* 0xfffffff02d197812 */ /* 0x000fc800078ec0ff */
[----:B------:R-:W-:-:S04]  /*a910*/  IADD3 R24, P1, R28, R25, RZ ;  /* 0x000000191c187210 */ /* 0x000fc80007f3e0ff */
[----:B------:R-:W-:-:S06]  /*a920*/  IADD3.X R25, RZ, R29, RZ, P1, !PT ;  /* 0x0000001dff197210 */ /* 0x000fcc0000ffe4ff */
[----:B------:R-:W5:Y:S03]  /*a930*/  LDG.E.128 R24, desc[UR60][R24.64] ;  /* 0x0000003c18187981 */ /* 0x000f66000c1e1d00 */
.L_x_6816:
[----:B------:R-:W-:Y:S05]  /*a940*/  BSYNC B0 ;  /* 0x0000000000007941 */ /* 0x000fea0003800000 */
.L_x_6815:
[----:B------:R-:W-:Y:S04]  /*a950*/  BSSY B0, `(.L_x_6821) ;  /* 0x000001a000007945 */ /* 0x000fe80003800000 */
[----:B------:R-:W-:Y:S05]  /*a960*/  @P0 BRA `(.L_x_6822) ;  /* 0x0000000000600947 */ /* 0x000fea0003800000 */
[----:B------:R-:W-:Y:S02]  /*a970*/  IMAD.IADD R5, R5, 0x1, R4 ;  /* 0x0000000105057824 */ /* 0x000fe400078e0204 */
[----:B-----5:R-:W-:Y:S01]  /*a980*/  FADD.FTZ R41, R41, R8 ;  /* 0x0000000829297221 */ /* 0x020fe20000010000 */
[----:B------:R-:W-:Y:S01]  /*a990*/  FADD.FTZ R38, R38, R9 ;  /* 0x0000000926267221 */ /* 0x000fe20000010000 */
[----:B------:R-:W-:Y:S01]  /*a9a0*/  FADD.FTZ R39, R39, R10 ;  /* 0x0000000a27277221 */ /* 0x000fe20000010000 */
[----:B------:R-:W-:Y:S01]  /*a9b0*/  FADD.FTZ R34, R34, R11 ;  /* 0x0000000b22227221 */ /* 0x000fe20000010000 */
[----:B------:R-:W-:-:S13]  /*a9c0*/  ISETP.GE.U32.AND P0, PT, R5, R6, PT ;  /* 0x000000060500720c */ /* 0x000fda0003f06070 */
[----:B------:R-:W-:Y:S05]  /*a9d0*/  @P0 BRA `(.L_x_6822) ;  /* 0x0000000000440947 */ /* 0x000fea0003800000 */
[----:B------:R-:W-:Y:S01]  /*a9e0*/  IADD3 R5, R5, R4, RZ ;  /* 0x0000000405057210 */ /* 0x000fe20007ffe0ff */
[----:B------:R-:W-:Y:S01]  /*a9f0*/  FADD.FTZ R35, R35, R12 ;  /* 0x0000000c23237221 */ /* 0x000fe20000010000 */
[----:B------:R-:W-:Y:S01]  /*aa00*/  FADD.FTZ R32, R32, R13 ;  /* 0x0000000d20207221 */ /* 0x000fe20000010000 */
[----:B------:R-:W-:Y:S01]  /*aa10*/  FADD.FTZ R33, R33, R14 ;  /* 0x0000000e21217221 */ /* 0x000fe20000010000 */
[----:B------:R-:W-:Y:S01]  /*aa20*/  ISETP.GE.U32.AND P0, PT, R5, R6, PT ;  /* 0x000000060500720c */ /* 0x000fe20003f06070 */
[----:B------:R-:W-:-:S12]  /*aa30*/  FADD.FTZ R30, R30, R15 ;  /* 0x0000000f1e1e7221 */ /* 0x000fd80000010000 */
[----:B------:R-:W-:Y:S05]  /*aa40*/  @P0 BRA `(.L_x_6822) ;  /* 0x0000000000280947 */ /* 0x000fea0003800000 */
[----:B------:R-:W-:Y:S01]  /*aa50*/  IADD3 R5, R5, R4, RZ ;  /* 0x0000000405057210 */ /* 0x000fe20007ffe0ff */
[----:B------:R-:W-:Y:S01]  /*aa60*/  FADD.FTZ R31, R31, R20 ;  /* 0x000000141f1f7221 */ /* 0x000fe20000010000 */
[----:B------:R-:W-:Y:S01]  /*aa70*/  FADD.FTZ R40, R40, R21 ;  /* 0x0000001528287221 */ /* 0x000fe20000010000 */
[----:B------:R-:W-:Y:S01]  /*aa80*/  FADD.FTZ R43, R43, R22 ;  /* 0x000000162b2b7221 */ /* 0x000fe20000010000 */
[----:B------:R-:W-:Y:S01]  /*aa90*/  ISETP.GE.U32.AND P0, PT, R5, R6, PT ;  /* 0x000000060500720c */ /* 0x000fe20003f06070 */
[----:B------:R-:W-:-:S12]  /*aaa0*/  FADD.FTZ R42, R42, R23 ;  /* 0x000000172a2a7221 */ /* 0x000fd80000010000 */
[----:B------:R-:W-:Y:S01]  /*aab0*/  @!P0 FADD.FTZ R7, R7, R24 ;  /* 0x0000001807078221 */ /* 0x000fe20000010000 */
[----:B------:R-:W-:Y:S01]  /*aac0*/  @!P0 FADD.FTZ R16, R16, R25 ;  /* 0x0000001910108221 */ /* 0x000fe20000010000 */
[----:B------:R-:W-:Y:S01]  /*aad0*/  @!P0 FADD.FTZ R3, R3, R26 ;  /* 0x0000001a03038221 */ /* 0x000fe20000010000 */
[----:B------:R-:W-:-:S07]  /*aae0*/  @!P0 FADD.FTZ R0, R0, R27 ;  /* 0x0000001b00008221 */ /* 0x000fce0000010000 */
.L_x_6822:
[----:B------:R-:W-:Y:S05]  /*aaf0*/  BSYNC B0 ;  /* 0x0000000000007941 */ /* 0x000fea0003800000 */
.L_x_6821:
[----:B-----5:R-:W-:Y:S01]  /*ab00*/  FADD.FTZ R9, R30, R34 ;  /* 0x000000221e097221 */ /* 0x020fe20000010000 */
        /* <DEDUP_REMOVED lines=12> */
.L_x_6807:
        /* <DEDUP_REMOVED lines=8> */
[----:B------:R-:W-:Y:S01]  /*ac50*/  IMAD.MOV.U32 R33, RZ, RZ, R7 ;  /* 0x000000ffff217224 */ /* 0x000fe200078e0007 */
[----:B------:R-:W-:Y:S02]  /*ac60*/  MOV R37, R7 ;  /* 0x0000000700257202 */ /* 0x000fe40000000f00 */
[----:B------:R-:W-:-:S02]  /*ac70*/  CS2R R22, SRZ ;  /* 0x0000000000167805 */ /* 0x000fc4000001ff00 */
[----:B------:R-:W-:Y:S02]  /*ac80*/  MOV R31, R7 ;  /* 0x00000007001f7202 */ /* 0x000fe40000000f00 */
[----:B------:R-:W-:Y:S02]  /*ac90*/  CS2R R20, SRZ ;  /* 0x0000000000147805 */ /* 0x000fe4000001ff00 */
[-C--:B------:R-:W-:Y:S02]  /*aca0*/  MOV R34, R16.reuse ;  /* 0x0000001000227202 */ /* 0x080fe40000000f00 */
[----:B------:R-:W-:Y:S02]  /*acb0*/  CS2R R26, SRZ ;  /* 0x00000000001a7805 */ /* 0x000fe4000001ff00 */
[----:B------:R-:W-:Y:S02]  /*acc0*/  MOV R36, R16 ;  /* 0x0000001000247202 */ /* 0x000fe40000000f00 */
[----:B------:R-:W-:-:S02]  /*acd0*/  CS2R R24, SRZ ;  /* 0x0000000000187805 */ /* 0x000fc4000001ff00 */
[----:B------:R-:W-:Y:S02]  /*ace0*/  MOV R35, R7 ;  /* 0x0000000700237202 */ /* 0x000fe40000000f00 */
[----:B------:R-:W-:Y:S02]  /*acf0*/  CS2R R10, SRZ ;  /* 0x00000000000a7805 */ /* 0x000fe4000001ff00 */
[----:B------:R-:W-:Y:S02]  /*ad00*/  CS2R R8, SRZ ;  /* 0x0000000000087805 */ /* 0x000fe4000001ff00 */
[----:B------:R-:W-:Y:S02]  /*ad10*/  CS2R R14, SRZ ;  /* 0x00000000000e7805 */ /* 0x000fe4000001ff00 */
[----:B------:R-:W-:Y:S01]  /*ad20*/  CS2R R12, SRZ ;  /* 0x00000000000c7805 */ /* 0x000fe2000001ff00 */
[----:B------:R-:W-:Y:S06]  /*ad30*/  @P0 BRA `(.L_x_6824) ;  /* 0x0000000000d40947 */ /* 0x000fec0003800000 */
[----:B------:R-:W-:Y:S01]  /*ad40*/  BSSY B1, `(.L_x_6824) ;  /* 0x0000034000017945 */ /* 0x000fe20003800000 */
[--C-:B------:R-:W-:Y:S01]  /*ad50*/  IMAD.MOV.U32 R42, RZ, RZ, R16.reuse ;  /* 0x000000ffff2a7224 */ /* 0x100fe200078e0010 */
[-C--:B------:R-:W-:Y:S01]  /*ad60*/  MOV R40, R16.reuse ;  /* 0x0000001000287202 */ /* 0x080fe20000000f00 */
[----:B------:R-:W-:Y:S01]  /*ad70*/  IMAD.MOV.U32 R32, RZ, RZ, R16 ;  /* 0x000000ffff207224 */ /* 0x000fe200078e0010 */
[-C--:B------:R-:W-:Y:S01]  /*ad80*/  MOV R38, R16.reuse ;  /* 0x0000001000267202 */ /* 0x080fe20000000f00 */
[--C-:B------:R-:W-:Y:S01]  /*ad90*/  IMAD.MOV.U32 R41, RZ, RZ, R7.reuse ;  /* 0x000000ffff297224 */ /* 0x100fe200078e0007 */
[-C--:B------:R-:W-:Y:S01]  /*ada0*/  MOV R34, R16.reuse ;  /* 0x0000001000227202 */ /* 0x080fe20000000f00 */
[----:B------:R-:W-:Y:S01]  /*adb0*/  IMAD.MOV.U32 R31, RZ, RZ, R7 ;  /* 0x000000ffff1f7224 */ /* 0x000fe200078e0007 */
[----:B------:R-:W-:Y:S02]  /*adc0*/  MOV R36, R16 ;  /* 0x0000001000247202 */ /* 0x000fe40000000f00 */
[----:B------:R-:W-:-:S02]  /*add0*/  MOV R39, R7 ;  /* 0x0000000700277202 */ /* 0x000fc40000000f00 */
[-C--:B------:R-:W-:Y:S02]  /*ade0*/  MOV R37, R7.reuse ;  /* 0x0000000700257202 */ /* 0x080fe40000000f00 */
[-C--:B------:R-:W-:Y:S02]  /*adf0*/  MOV R33, R7.reuse ;  /* 0x0000000700217202 */ /* 0x080fe40000000f00 */
[----:B------:R-:W-:-:S07]  /*ae00*/  MOV R35, R7 ;  /* 0x0000000700237202 */ /* 0x000fce0000000f00 */
.L_x_6825:
[----:B------:R-:W-:Y:S02]  /*ae10*/  IMAD.IADD R9, R4, 0x1, R5 ;  /* 0x0000000104097824 */ /* 0x000fe400078e0205 */
[----:B------:R-:W-:-:S03]  /*ae20*/  IMAD R5, R30, R5, RZ ;  /* 0x000000051e057224 */ /* 0x000fc600078e02ff */
[-C--:B------:R-:W-:Y:S01]  /*ae30*/  IADD3 R11, R9, R4.reuse, RZ ;  /* 0x00000004090b7210 */ /* 0x080fe20007ffe0ff */
        /* <DEDUP_REMOVED lines=26> */
[----:B------:R-:W-:Y:S01]  /*afe0*/  FADD.FTZ R38, R11, R38 ;  /* 0x000000260b267221 */ /* 0x000fe20000010000 */
[----:B----4-:R-:W-:Y:S01]  /*aff0*/  FADD.FTZ R39, R24, R39 ;  /* 0x0000002718277221 */ /* 0x010fe20000010000 */
[----:B------:R-:W-:Y:S01]  /*b000*/  FADD.FTZ R40, R25, R40 ;  /* 0x0000002819287221 */ /* 0x000fe20000010000 */
[----:B------:R-:W-:Y:S01]  /*b010*/  FADD.FTZ R41, R26, R41 ;  /* 0x000000291a297221 */ /* 0x000fe20000010000 */
[----:B------:R-:W-:Y:S01]  /*b020*/  FADD.FTZ R42, R27, R42 ;  /* 0x0000002a1b2a7221 */ /* 0x000fe20000010000 */
[----:B-----5:R-:W-:Y:S01]  /*b030*/  FADD.FTZ R7, R20, R7 ;  /* 0x0000000714077221 */ /* 0x020fe20000010000 */
[----:B------:R-:W-:Y:S01]  /*b040*/  FADD.FTZ R16, R21, R16 ;  /* 0x0000001015107221 */ /* 0x000fe20000010000 */
[----:B------:R-:W-:Y:S01]  /*b050*/  FADD.FTZ R3, R22, R3 ;  /* 0x0000000316037221 */ /* 0x000fe20000010000 */
[----:B------:R-:W-:Y:S01]  /*b060*/  FADD.FTZ R0, R23, R0 ;  /* 0x0000000017007221 */ /* 0x000fe20000010000 */
[----:B------:R-:W-:Y:S06]  /*b070*/  @!P0 BRA `(.L_x_6825) ;  /* 0xfffffffc00648947 */ /* 0x000fec000383ffff */
[----:B------:R-:W-:Y:S05]  /*b080*/  BSYNC B1 ;  /* 0x0000000000017941 */ /* 0x000fea0003800000 */
.L_x_6824:
[----:B------:R-:W-:Y:S05]  /*b090*/  BSYNC B0 ;  /* 0x0000000000007941 */ /* 0x000fea0003800000 */
.L_x_6823:
        /* <DEDUP_REMOVED lines=27> */
.L_x_6827:
[----:B------:R-:W-:Y:S05]  /*b250*/  BSYNC B0 ;  /* 0x0000000000007941 */ /* 0x000fea0003800000 */
.L_x_6826:
[----:B------:R-:W-:Y:S04]  /*b260*/  BSSY B0, `(.L_x_6828) ;  /* 0x000001a000007945 */ /* 0x000fe80003800000 */
[----:B------:R-:W-:Y:S05]  /*b270*/  @P1 BRA `(.L_x_6829) ;  /* 0x0000000000601947 */ /* 0x000fea0003800000 */
[----:B------:R-:W-:Y:S01]  /*b280*/  IADD3 R5, R5, R4, RZ ;  /* 0x0000000405057210 */ /* 0x000fe20007ffe0ff */
[----:B-----5:R-:W-:Y:S01]  /*b290*/  FADD.FTZ R35, R35, R12 ;  /* 0x0000000c23237221 */ /* 0x020fe20000010000 */
        /* <DEDUP_REMOVED lines=12> */
[----:B------:R-:W-:Y:S02]  /*b360*/  IMAD.IADD R5, R5, 0x1, R4 ;  /* 0x0000000105057824 */ /* 0x000fe400078e0204 */
[----:B------:R-:W-:Y:S01]  /*b370*/  FADD.FTZ R39, R39, R24 ;  /* 0x0000001827277221 */ /* 0x000fe20000010000 */
[----:B------:R-:W-:Y:S01]  /*b380*/  FADD.FTZ R40, R40, R25 ;  /* 0x0000001928287221 */ /* 0x000fe20000010000 */
[----:B------:R-:W-:Y:S01]  /*b390*/  FADD.FTZ R41, R41, R26 ;  /* 0x0000001a29297221 */ /* 0x000fe20000010000 */
[----:B------:R-:W-:Y:S01]  /*b3a0*/  FADD.FTZ R42, R42, R27 ;  /* 0x0000001b2a2a7221 */ /* 0x000fe20000010000 */
[----:B------:R-:W-:-:S13]  /*b3b0*/  ISETP.GE.U32.AND P0, PT, R5, R6, PT ;  /* 0x000000060500720c */ /* 0x000fda0003f06070 */
[----:B------:R-:W-:Y:S01]  /*b3c0*/  @!P0 FADD.FTZ R7, R7, R20 ;  /* 0x0000001407078221 */ /* 0x000fe20000010000 */
[----:B------:R-:W-:Y:S01]  /*b3d0*/  @!P0 FADD.FTZ R16, R16, R21 ;  /* 0x0000001510108221 */ /* 0x000fe20000010000 */
[----:B------:R-:W-:Y:S01]  /*b3e0*/  @!P0 FADD.FTZ R3, R3, R22 ;  /* 0x0000001603038221 */ /* 0x000fe20000010000 */
[----:B------:R-:W-:-:S07]  /*b3f0*/  @!P0 FADD.FTZ R0, R0, R23 ;  /* 0x0000001700008221 */ /* 0x000fce0000010000 */
.L_x_6829:
[----:B------:R-:W-:Y:S05]  /*b400*/  BSYNC B0 ;  /* 0x0000000000007941 */ /* 0x000fea0003800000 */
.L_x_6828:
        /* <DEDUP_REMOVED lines=13> */
.L_x_6806:
[----:B------:R-:W0:Y:S01]  /*b4e0*/  LDC R4, c[0x0][0x22c] ;  /* 0x00008b00ff047b82 */ /* 0x000e220000000800 */
[----:B------:R-:W-:Y:S01]  /*b4f0*/  BSSY B0, `(.L_x_6830) ;  /* 0x000004d000007945 */ /* 0x000fe20003800000 */
[----:B------:R-:W-:Y:S02]  /*b500*/  CS2R R22, SRZ ;  /* 0x0000000000167805 */ /* 0x000fe4000001ff00 */
[----:B------:R-:W-:Y:S02]  /*b510*/  CS2R R20, SRZ ;  /* 0x0000000000147805 */ /* 0x000fe4000001ff00 */
[----:B------:R-:W-:Y:S02]  /*b520*/  CS2R R26, SRZ ;  /* 0x00000000001a7805 */ /* 0x000fe4000001ff00 */
[----:B------:R-:W-:Y:S02]  /*b530*/  CS2R R24, SRZ ;  /* 0x0000000000187805 */ /* 0x000fe4000001ff00 */
[----:B------:R-:W-:-:S02]  /*b540*/  CS2R R10, SRZ ;  /* 0x00000000000a7805 */ /* 0x000fc4000001ff00 */
[----:B------:R-:W-:Y:S01]  /*b550*/  CS2R R8, SRZ ;  /* 0x0000000000087805 */ /* 0x000fe2000001ff00 */
[----:B------:R-:W1:Y:S01]  /*b560*/  LDC R7, c[0x0][0x218] ;  /* 0x00008600ff077b82 */ /* 0x000e620000000800 */
[----:B------:R-:W-:Y:S02]  /*b570*/  CS2R R14, SRZ ;  /* 0x00000000000e7805 */ /* 0x000fe4000001ff00 */
[----:B------:R-:W-:-:S05]  /*b580*/  CS2R R12, SRZ ;  /* 0x00000000000c7805 */ /* 0x000fca000001ff00 */
[----:B------:R-:W2:Y:S01]  /*b590*/  LDC R0, c[0x0][0x21c] ;  /* 0x00008700ff007b82 */ /* 0x000ea20000000800 */
        /* <DEDUP_REMOVED lines=8> */
[----:B------:R-:W-:Y:S01]  /*b620*/  MOV R37, R7 ;  /* 0x0000000700257202 */ /* 0x000fe20000000f00 */
[--C-:B--2---:R-:W-:Y:S01]  /*b630*/  IMAD.MOV.U32 R38, RZ, RZ, R0.reuse ;  /* 0x000000ffff267224 */ /* 0x104fe200078e0000 */
        /* <DEDUP_REMOVED lines=20> */
.L_x_6832:
[----:B------:R-:W-:Y:S01]  /*b780*/  IMAD.IADD R9, R41, 0x1, R4 ;  /* 0x0000000129097824 */ /* 0x000fe200078e0204 */
[----:B------:R-:W-:-:S04]  /*b790*/  SHF.R.U32.HI R13, RZ, 0x1, R41 ;  /* 0x00000001ff0d7819 */ /* 0x000fc80000011629 */
[-C--:B------:R-:W-:Y:S01]  /*b7a0*/  IADD3 R11, R9, R4.reuse, RZ ;  /* 0x00000004090b7210 */ /* 0x080fe20007ffe0ff */
[----:B------:R-:W-:Y:S01]  /*b7b0*/  IMAD.WIDE.U32 R12, R13, 0x10, R28 ;  /* 0x000000100d0c7825 */ /* 0x000fe200078e001c */
[----:B------:R-:W-:Y:S02]  /*b7c0*/  SHF.R.U32.HI R9, RZ, 0x1, R9 ;  /* 0x00000001ff097819 */ /* 0x000fe40000011609 */
[----:B------:R-:W-:Y:S02]  /*b7d0*/  IADD3 R41, R11, R4, RZ ;  /* 0x000000040b297210 */ /* 0x000fe40007ffe0ff */
[----:B------:R-:W-:Y:S01]  /*b7e0*/  SHF.R.U32.HI R25, RZ, 0x1, R11 ;  /* 0x00000001ff197819 */ /* 0x000fe2000001160b */
[----:B------:R-:W-:Y:S01]  /*b7f0*/  IMAD.WIDE.U32 R8, R9, 0x10, R28 ;  /* 0x0000001009087825 */ /* 0x000fe200078e001c */
[----:B------:R-:W-:Y:S01]  /*b800*/  SHF.R.U32.HI R21, RZ, 0x1, R41 ;  /* 0x00000001ff157819 */ /* 0x000fe20000011629 */
[----:B------:R-:W2:Y:S02]  /*b810*/  LDG.E.128 R12, desc[UR60][R12.64] ;  /* 0x0000003c0c0c7981 */ /* 0x000ea4000c1e1d00 */
[----:B------:R-:W-:-:S02]  /*b820*/  IMAD.WIDE.U32 R24, R25, 0x10, R28 ;  /* 0x0000001019187825 */ /* 0x000fc400078e001c */
[----:B------:R-:W3:Y:S02]  /*b830*/  LDG.E.128 R8, desc[UR60][R8.64] ;  /* 0x0000003c08087981 */ /* 0x000ee4000c1e1d00 */
[----:B------:R-:W-:Y:S02]  /*b840*/  IMAD.WIDE.U32 R20, R21, 0x10, R28 ;  /* 0x0000001015147825 */ /* 0x000fe400078e001c */
        /* <DEDUP_REMOVED lines=23> */
.L_x_6831:
[----:B------:R-:W-:Y:S05]  /*b9c0*/  BSYNC B0 ;  /* 0x0000000000007941 */ /* 0x000fea0003800000 */
.L_x_6830:
        /* <DEDUP_REMOVED lines=23> */
.L_x_6834:
[----:B------:R-:W-:Y:S05]  /*bb40*/  BSYNC B0 ;  /* 0x0000000000007941 */ /* 0x000fea0003800000 */
.L_x_6833:
        /* <DEDUP_REMOVED lines=26> */
.L_x_6836:
[----:B------:R-:W-:Y:S05]  /*bcf0*/  BSYNC B0 ;  /* 0x0000000000007941 */ /* 0x000fea0003800000 */
.L_x_6835:
        /* <DEDUP_REMOVED lines=12> */
.L_x_6790:
[----:B------:R-:W-:Y:S05]  /*bdc0*/  BSYNC B6 ;  /* 0x0000000000067941 */ /* 0x000fea0003800000 */
.L_x_6789:
        /* <DEDUP_REMOVED lines=15> */
.L_x_6838:
        /* <DEDUP_REMOVED lines=16> */
.L_x_6837:
        /* <DEDUP_REMOVED lines=19> */
.L_x_6841:
        /* <DEDUP_REMOVED lines=16> */
.L_x_6840:
[----:B------:R-:W-:Y:S01]  /*c1f0*/  ISETP.GE.AND P0, PT, R0, 0x2, PT ;  /* 0x000000020000780c */ /* 0x000fe20003f06270 */
[----:B------:R-:W-:Y:S05]  /*c200*/  WARPSYNC.ALL ;  /* 0x0000000000007948 */ /* 0x000fea0003800000 */
[----:B------:R-:W-:Y:S07]  /*c210*/  BAR.SYNC.DEFER_BLOCKING 0x0 ;  /* 0x0000000000007b1d */ /* 0x000fee0000010000 */
[----:B------:R-:W-:Y:S05]  /*c220*/  @!P0 BRA `(.L_x_6839) ;  /* 0x0000000000308947 */ /* 0x000fea0003800000 */
[----:B-1----:R-:W-:-:S11]  /*c230*/  HFMA2.MMA R3, -RZ, RZ, 0, 5.9604644775390625e-08 ;  /* 0x00000001ff037435 */ /* 0x002fd600000001ff */
.L_x_6842:
        /* <DEDUP_REMOVED lines=11> */
.L_x_6839:
[----:B------:R-:W3:Y:S01]  /*c2f0*/  LDC R10, c[0x0][0x3f4] ;  /* 0x0000fd00ff0a7b82 */ /* 0x000ee20000000800 */
[----:B------:R-:W-:Y:S01]  /*c300*/  IMAD.MOV.U32 R16, RZ, RZ, RZ ;  /* 0x000000ffff107224 */ /* 0x000fe200078e00ff */
[----:B------:R-:W-:Y:S02]  /*c310*/  MOV R22, RZ ;  /* 0x000000ff00167202 */ /* 0x000fe40000000f00 */
[----:B---3--:R-:W-:-:S13]  /*c320*/  ISETP.NE.AND P1, PT, R10, RZ, PT ;  /* 0x000000ff0a00720c */ /* 0x008fda0003f25270 */
        /* <DEDUP_REMOVED lines=274> */
.L_x_6843:
        /* <DEDUP_REMOVED lines=22> */
[----:B-1----:R-:W-:-:S04]  /*d5b0*/  IMAD.MOV R3, RZ, RZ, -R5 ;  /* 0x000000ffff037224 */ /* 0x002fc800078e0a05 */
        /* <DEDUP_REMOVED lines=255> */
.L_x_6844:
[----:B------:R-:W-:Y:S01]  /*e5b0*/  ULDC.64 UR6, c[0x0][0x608] ;  /* 0x0001820000067ab9 */ /* 0x000fe20000000a00 */
[----:B------:R-:W-:Y:S02]  /*e5c0*/  CS2R R4, SRZ ;  /* 0x0000000000047805 */ /* 0x000fe4000001ff00 */
[----:B------:R-:W-:Y:S01]  /*e5d0*/  ISETP.NE.U32.AND P0, PT, RZ, UR6, PT ;  /* 0x00000006ff007c0c */ /* 0x000fe2000bf05070 */
[----:B-1----:R-:W-:Y:S01]  /*e5e0*/  IMAD.MOV.U32 R3, RZ, RZ, RZ ;  /* 0x000000ffff037224 */ /* 0x002fe200078e00ff */
        /* <DEDUP_REMOVED lines=293> */
.L_x_6846:
        /* <DEDUP_REMOVED lines=277> */
.L_x_6847:
        /* <DEDUP_REMOVED lines=16> */
.L_x_6849:
[----:B------:R-:W-:Y:S05]  /*10a90*/  BSYNC B0 ;  /* 0x0000000000007941 */ /* 0x000fea0003800000 */
.L_x_6848:
        /* <DEDUP_REMOVED lines=15> */
.L_x_6851:
[----:B------:R-:W-:Y:S05]  /*10b90*/  BSYNC B0 ;  /* 0x0000000000007941 */ /* 0x000fea0003800000 */
.L_x_6850:
        /* <DEDUP_REMOVED lines=35> */
.L_x_6853:
[----:B------:R-:W-:Y:S05]  /*10dd0*/  BSYNC B0 ;  /* 0x0000000000007941 */ /* 0x000fea0003800000 */
.L_x_6852:
        /* <DEDUP_REMOVED lines=35> */
[----:B------:R-:W-:-:S03]  /*11010*/  IMAD R15, R0, UR7, RZ ;  /* 0x00000007000f7c24 */ /* 0x000fc6000f8e02ff */
[----:B------:R-:W2:Y:S01]  /*11020*/  LDC.64 R12, c[0x0][0x610] ;  /* 0x00018400ff0c7b82 */ /* 0x000ea20000000a00 */
[----:B-1----:R-:W-:-:S07]  /*11030*/  IMAD R19, R19, UR6, RZ ;  /* 0x0000000613137c24 */ /* 0x002fce000f8e02ff */
.L_x_6858:
[----:B------:R-:W-:-:S05]  /*11040*/  IADD3 R11, R15, R14, RZ ;  /* 0x0000000e0f0b7210 */ /* 0x000fca0007ffe0ff */
[----:B--2---:R-:W-:-:S05]  /*11050*/  IMAD.WIDE.U32 R10, R11, 0x10, R12 ;  /* 0x000000100b0a7825 */ /* 0x004fca00078e000c */
[----:B------:R-:W2:Y:S04]  /*11060*/  LDG.E.64 R20, desc[UR60][R10.64] ;  /* 0x0000003c0a147981 */ /* 0x000ea8000c1e1b00 */
[----:B------:R-:W3:Y:S01]  /*11070*/  LDG.E.64 R22, desc[UR60][R10.64+0x8] ;  /* 0x0000083c0a167981 */ /* 0x000ee2000c1e1b00 */
[----:B------:R-:W-:-:S04]  /*11080*/  IADD3 R14, R19, R14, RZ ;  /* 0x0000000e130e7210 */ /* 0x000fc80007ffe0ff */
[----:B------:R-:W-:Y:S01]  /*11090*/  ISETP.GE.U32.AND P0, PT, R14, UR8, PT ;  /* 0x000000080e007c0c */ /* 0x000fe2000bf06070 */
[----:B--2---:R-:W-:Y:S01]  /*110a0*/  FADD.FTZ R24, R20, R24 ;  /* 0x0000001814187221 */ /* 0x004fe20000010000 */
[----:B------:R-:W-:Y:S01]  /*110b0*/  FADD.FTZ R25, R21, R25 ;  /* 0x0000001915197221 */ /* 0x000fe20000010000 */
[----:B---3--:R-:W-:Y:S01]  /*110c0*/  FADD.FTZ R26, R22, R26 ;  /* 0x0000001a161a7221 */ /* 0x008fe20000010000 */
[----:B------:R-:W-:-:S09]  /*110d0*/  FADD.FTZ R27, R23, R27 ;  /* 0x0000001b171b7221 */ /* 0x000fd20000010000 */
[----:B------:R-:W-:Y:S05]  /*110e0*/  @!P0 BRA `(.L_x_6858) ;  /* 0xfffffffc00d48947 */ /* 0x000fea000383ffff */
[----:B------:R-:W-:Y:S05]  /*110f0*/  BSYNC B1 ;  /* 0x0000000000017941 */ /* 0x000fea0003800000 */
.L_x_6857:
[----:B------:R-:W-:Y:S05]  /*11100*/  BRA `(.L_x_6856) ;  /* 0x0000000000647947 */ /* 0x000fea0003800000 */
.L_x_6855:
[----:B------:R-:W-:Y:S01]  /*11110*/  ULDC UR7, c[0x0][0x234] ;  /* 0x00008d0000077ab9 */ /* 0x000fe20000000800 */
        /* <DEDUP_REMOVED lines=9> */
[----:B------:R-:W-:-:S04]  /*111b0*/  IMAD R0, R0, UR6, RZ ;  /* 0x0000000600007c24 */ /* 0x000fc8000f8e02ff */
[----:B------:R-:W2:Y:S08]  /*111c0*/  LDC.64 R12, c[0x0][0x610] ;  /* 0x00018400ff0c7b82 */ /* 0x000eb00000000a00 */
[----:B0-----:R-:W0:Y:S02]  /*111d0*/  LDC R28, c[0x0][0x4] ;  /* 0x00000100ff1c7b82 */ /* 0x001e240000000800 */
.L_x_6859:
[----:B------:R-:W-:-:S05]  /*111e0*/  IADD3 R10, R0, R15, RZ ;  /* 0x0000000f000a7210 */ /* 0x000fca0007ffe0ff */
[----:B-1----:R-:W-:-:S04]  /*111f0*/  IMAD R11, R10, R14, R17 ;  /* 0x0000000e0a0b7224 */ /* 0x002fc800078e0211 */
[----:B--2---:R-:W-:-:S05]  /*11200*/  IMAD.WIDE.U32 R10, R11, 0x10, R12 ;  /* 0x000000100b0a7825 */ /* 0x004fca00078e000c */
[----:B------:R-:W2:Y:S04]  /*11210*/  LDG.E.64 R20, desc[UR60][R10.64] ;  /* 0x0000003c0a147981 */ /* 0x000ea8000c1e1b00 */
[----:B------:R-:W3:Y:S01]  /*11220*/  LDG.E.64 R22, desc[UR60][R10.64+0x8] ;  /* 0x0000083c0a167981 */ /* 0x000ee2000c1e1b00 */
[----:B0-----:R-:W-:-:S05]  /*11230*/  IMAD.IADD R15, R28, 0x1, R15 ;  /* 0x000000011c0f7824 */ /* 0x001fca00078e020f */
[----:B------:R-:W-:Y:S01]  /*11240*/  ISETP.GE.U32.AND P0, PT, R15, UR7, PT ;  /* 0x000000070f007c0c */ /* 0x000fe2000bf06070 */
[----:B--2---:R-:W-:Y:S01]  /*11250*/  FADD.FTZ R24, R20, R24 ;  /* 0x0000001814187221 */ /* 0x004fe20000010000 */
[----:B------:R-:W-:Y:S01]  /*11260*/  FADD.FTZ R25, R21, R25 ;  /* 0x0000001915197221 */ /* 0x000fe20000010000 */
[----:B---3--:R-:W-:Y:S01]  /*11270*/  FADD.FTZ R26, R22, R26 ;  /* 0x0000001a161a7221 */ /* 0x008fe20000010000 */
[----:B------:R-:W-:-:S09]  /*11280*/  FADD.FTZ R27, R23, R27 ;  /* 0x0000001b171b7221 */ /* 0x000fd20000010000 */
[----:B------:R-:W-:Y:S05]  /*11290*/  @!P0 BRA `(.L_x_6859) ;  /* 0xfffffffc00d08947 */ /* 0x000fea000383ffff */
.L_x_6856:
[----:B------:R-:W-:Y:S05]  /*112a0*/  BSYNC B0 ;  /* 0x0000000000007941 */ /* 0x000fea0003800000 */
.L_x_6854:
        /* <DEDUP_REMOVED lines=13> */
.L_x_6861:
[----:B------:R-:W-:Y:S01]  /*11380*/  IADD3 R10, R2, R11, RZ ;  /* 0x0000000b020a7210 */ /* 0x000fe20007ffe0ff */
[----:B------:R-:W-:Y:S03]  /*11390*/  BAR.SYNC.DEFER_BLOCKING 0x0 ;  /* 0x0000000000007b1d */ /* 0x000fe60000010000 */
[----:B------:R-:W-:-:S04]  /*113a0*/  ISETP.GE.U32.AND P0, PT, R10, UR6, PT ;  /* 0x000000060a007c0c */ /* 0x000fc8000bf06070 */
[----:B------:R-:W-:-:S13]  /*113b0*/  ISETP.GE.U32.OR P0, PT, R2, R11, P0 ;  /* 0x0000000b0200720c */ /* 0x000fda0000706470 */
[----:B------:R-:W-:-:S05]  /*113c0*/  @!P0 IMAD R10, R10, R19, R17 ;  /* 0x000000130a0a8224 */ /* 0x000fca00078e0211 */
[----:B------:R-:W-:-:S05]  /*113d0*/  @!P0 LEA R10, R10, UR4, 0x4 ;  /* 0x000000040a0a8c11 */ /* 0x000fca000f8e20ff */
        /* <DEDUP_REMOVED lines=9> */
.L_x_6860:
        /* <DEDUP_REMOVED lines=10> */
.L_x_6864:
[----:B------:R-:W-:Y:S01]  /*11510*/  IADD3 R2, R17, R10, RZ ;  /* 0x0000000a11027210 */ /* 0x000fe20007ffe0ff */
[----:B------:R-:W-:Y:S03]  /*11520*/  BAR.SYNC.DEFER_BLOCKING 0x0 ;  /* 0x0000000000007b1d */ /* 0x000fe60000010000 */
[----:B------:R-:W-:-:S04]  /*11530*/  ISETP.GE.U32.AND P0, PT, R2, R19, PT ;  /* 0x000000130200720c */ /* 0x000fc80003f06070 */
[----:B------:R-:W-:-:S13]  /*11540*/  ISETP.GE.U32.OR P0, PT, R17, R10, P0 ;  /* 0x0000000a1100720c */ /* 0x000fda0000706470 */
[----:B------:R-:W-:Y:S01]  /*11550*/  @!P0 IMAD R12, R10, 0x10, R0 ;  /* 0x000000100a0c8824 */ /* 0x000fe200078e0200 */
[----:B------:R-:W-:-:S05]  /*11560*/  SHF.R.S32.HI R10, RZ, 0x1, R10 ;  /* 0x00000001ff0a7819 */ /* 0x000fca000001140a */
        /* <DEDUP_REMOVED lines=9> */
.L_x_6863:
[----:B------:R-:W-:Y:S01]  /*11600*/  BAR.SYNC.DEFER_BLOCKING 0x0 ;  /* 0x0000000000007b1d */ /* 0x000fe20000010000 */
[----:B------:R-:W-:-:S13]  /*11610*/  ISETP.GE.AND P0, PT, R2, 0x2, PT ;  /* 0x000000020200780c */ /* 0x000fda0003f06270 */
[----:B------:R-:W-:Y:S05]  /*11620*/  @!P0 BRA `(.L_x_6862) ;  /* 0x0000000000308947 */ /* 0x000fea0003800000 */
[----:B------:R-:W-:-:S11]  /*11630*/  HFMA2.MMA R11, -RZ, RZ, 0, 5.9604644775390625e-08 ;  /* 0x00000001ff0b7435 */ /* 0x000fd600000001ff */
.L_x_6865:
[----:B------:R-:W4:Y:S04]  /*11640*/  SHFL.DOWN PT, R13, R24, R11, 0x1f ;  /* 0x08001f0b180d7589 */ /* 0x000f2800000e0000 */
[----:B-123--:R-:W1:Y:S04]  /*11650*/  SHFL.DOWN PT, R0, R25, R11, 0x1f ;  /* 0x08001f0b19007589 */ /* 0x00ee6800000e0000 */
[----:B------:R-:W2:Y:S04]  /*11660*/  SHFL.DOWN PT, R15, R26, R11, 0x1f ;  /* 0x08001f0b1a0f7589 */ /* 0x000ea800000e0000 */
[----:B------:R3:W5:Y:S02]  /*11670*/  SHFL.DOWN PT, R10, R27, R11, 0x1f ;  /* 0x08001f0b1b0a7589 */ /* 0x00076400000e0000 */
[----:B---3--:R-:W-:-:S02]  /*11680*/  IMAD.SHL.U32 R11, R11, 0x2, RZ ;  /* 0x000000020b0b7824 */ /* 0x008fc400078e00ff */
[----:B----4-:R-:W-:-:S03]  /*11690*/  FADD.FTZ R24, R13, R24 ;  /* 0x000000180d187221 */ /* 0x010fc60000010000 */
[----:B------:R-:W-:Y:S01]  /*116a0*/  ISETP.GE.AND P0, PT, R11, R2, PT ;  /* 0x000000020b00720c */ /* 0x000fe20003f06270 */
[----:B-1----:R-:W-:Y:S01]  /*116b0*/  FADD.FTZ R25, R0, R25 ;  /* 0x0000001900197221 */ /* 0x002fe20000010000 */
[----:B--2---:R-:W-:Y:S01]  /*116c0*/  FADD.FTZ R26, R15, R26 ;  /* 0x0000001a0f1a7221 */ /* 0x004fe20000010000 */
[----:B-----5:R-:W-:-:S10]  /*116d0*/  FADD.FTZ R27, R10, R27 ;  /* 0x0000001b0a1b7221 */ /* 0x020fd40000010000 */
[----:B------:R-:W-:Y:S05]  /*116e0*/  @!P0 BRA `(.L_x_6865) ;  /* 0xfffffffc00d48947 */ /* 0x000fea000383ffff */
.L_x_6862:
        /* <DEDUP_REMOVED lines=9> */
[----:B------:R-:W1:Y:S04]  /*11780*/  LDG.E.64 R2, desc[UR60][R4.64] ;  /* 0x0000003c04027981 */ /* 0x000e68000c1e1b00 */
[----:B------:R-:W4:Y:S01]  /*11790*/  LDG.E.64 R6, desc[UR60][R4.64+0x8] ;  /* 0x0000083c04067981 */ /* 0x000f22000c1e1b00 */
[----:B-123--:R-:W-:Y:S01]  /*117a0*/  FADD.FTZ R24, R24, R2 ;  /* 0x0000000218187221 */ /* 0x00efe20000010000 */
[----:B------:R-:W-:Y:S01]  /*117b0*/  FADD.FTZ R25, R25, R3 ;  /* 0x0000000319197221 */ /* 0x000fe20000010000 */
[----:B----4-:R-:W-:Y:S01]  /*117c0*/  FADD.FTZ R26, R26, R6 ;  /* 0x000000061a1a7221 */ /* 0x010fe20000010000 */
[----:B------:R-:W-:-:S07]  /*117d0*/  FADD.FTZ R27, R27, R7 ;  /* 0x000000071b1b7221 */ /* 0x000fce0000010000 */
.L_x_6867:
        /* <DEDUP_REMOVED lines=21> */
.L_x_6869:
        /* <DEDUP_REMOVED lines=22> */
.L_x_6870:
[----:B------:R-:W-:Y:S02]  /*11a90*/  ULDC.64 UR4, c[0x0][0x5f8] ;  /* 0x00017e0000047ab9 */ /* 0x000fe40000000a00 */
[----:B------:R-:W-:-:S04]  /*11aa0*/  IADD3 R16, P0, R16, UR4, RZ ;  /* 0x0000000410107c10 */ /* 0x000fc8000ff1e0ff */
[----:B------:R-:W-:-:S05]  /*11ab0*/  IADD3.X R17, RZ, UR5, RZ, P0, !PT ;  /* 0x00000005ff117c10 */ /* 0x000fca00087fe4ff */
[----:B------:R-:W-:Y:S01]  /*11ac0*/  STG.E.64 desc[UR60][R16.64], R26 ;  /* 0x0000001a10007986 */ /* 0x000fe2000c101b3c */
[----:B------:R-:W-:Y:S05]  /*11ad0*/  EXIT ;  /* 0x000000000000794d */ /* 0x000fea0003800000 */
.L_x_6868:
[----:B------:R-:W-:Y:S04]  /*11ae0*/  STG.E.64 desc[UR60][R4.64], R24 ;  /* 0x0000001804007986 */ /* 0x000fe8000c101b3c */
[----:B------:R-:W-:Y:S01]  /*11af0*/  STG.E.64 desc[UR60][R4.64+0x8], R26 ;  /* 0x0000081a04007986 */ /* 0x000fe2000c101b3c */
[----:B------:R-:W-:Y:S05]  /*11b00*/  EXIT ;  /* 0x000000000000794d */ /* 0x000fea0003800000 */
.L_x_6866:
        /* <DEDUP_REMOVED lines=10> */
.L_x_6871:
        /* <DEDUP_REMOVED lines=21> */
.L_x_6873:
        /* <DEDUP_REMOVED lines=22> */
.L_x_6874:
[----:B------:R-:W-:Y:S02]  /*11e60*/  ULDC.64 UR4, c[0x0][0x5f8] ;  /* 0x00017e0000047ab9 */ /* 0x000fe40000000a00 */
[----:B------:R-:W-:-:S04]  /*11e70*/  IADD3 R16, P0, R16, UR4, RZ ;  /* 0x0000000410107c10 */ /* 0x000fc8000ff1e0ff */
[----:B------:R-:W-:-:S05]  /*11e80*/  IADD3.X R17, RZ, UR5, RZ, P0, !PT ;  /* 0x00000005ff117c10 */ /* 0x000fca00087fe4ff */
[----:B------:R-:W-:Y:S01]  /*11e90*/  STG.E.64 desc[UR60][R16.64], R26 ;  /* 0x0000001a10007986 */ /* 0x000fe2000c101b3c */
[----:B------:R-:W-:Y:S05]  /*11ea0*/  EXIT ;  /* 0x000000000000794d */ /* 0x000fea0003800000 */
.L_x_6872:
[----:B------:R-:W-:Y:S04]  /*11eb0*/  STG.E.64 desc[UR60][R6.64], R24 ;  /* 0x0000001806007986 */ /* 0x000fe8000c101b3c */
[----:B------:R-:W-:Y:S01]  /*11ec0*/  STG.E.64 desc[UR60][R8.64], R26 ;  /* 0x0000001a08007986 */ /* 0x000fe2000c101b3c */
[----:B------:R-:W-:Y:S05]  /*11ed0*/  EXIT ;  /* 0x000000000000794d */ /* 0x000fea0003800000 */
.L_x_6845:
        /* <DEDUP_REMOVED lines=21> */
[----:B--2---:R-:W-:Y:S01]  /*12030*/  FADD.FTZ R24, R24, R2 ;  /* 0x0000000218187221 */ /* 0x004fe20000010000 */
[----:B------:R-:W-:Y:S01]  /*12040*/  FADD.FTZ R25, R25, R3 ;  /* 0x0000000319197221 */ /* 0x000fe20000010000 */
[----:B---3--:R-:W-:Y:S01]  /*12050*/  FADD.FTZ R26, R26, R6 ;  /* 0x000000061a1a7221 */ /* 0x008fe20000010000 */
[----:B------:R-:W-:-:S07]  /*12060*/  FADD.FTZ R27, R27, R7 ;  /* 0x000000071b1b7221 */ /* 0x000fce0000010000 */
.L_x_6876:
        /* <DEDUP_REMOVED lines=21> */
.L_x_6878:
        /* <DEDUP_REMOVED lines=22> */
.L_x_6879:
[----:B------:R-:W-:Y:S02]  /*12320*/  ULDC.64 UR4, c[0x0][0x5f8] ;  /* 0x00017e0000047ab9 */ /* 0x000fe40000000a00 */
[----:B------:R-:W-:-:S05]  /*12330*/  IADD3 R16, P0, R16, UR4, RZ ;  /* 0x0000000410107c10 */ /* 0x000fca000ff1e0ff */
[----:B------:R-:W-:-:S05]  /*12340*/  IMAD.X R17, RZ, RZ, UR5, P0 ;  /* 0x00000005ff117e24 */ /* 0x000fca00080e06ff */
[----:B------:R-:W-:Y:S01]  /*12350*/  STG.E.64 desc[UR60][R16.64], R26 ;  /* 0x0000001a10007986 */ /* 0x000fe2000c101b3c */
[----:B------:R-:W-:Y:S05]  /*12360*/  EXIT ;  /* 0x000000000000794d */ /* 0x000fea0003800000 */
.L_x_6877:
[----:B------:R-:W-:Y:S04]  /*12370*/  STG.E.64 desc[UR60][R4.64], R24 ;  /* 0x0000001804007986 */ /* 0x000fe8000c101b3c */
[----:B------:R-:W-:Y:S01]  /*12380*/  STG.E.64 desc[UR60][R4.64+0x8], R26 ;  /* 0x0000081a04007986 */ /* 0x000fe2000c101b3c */
[----:B------:R-:W-:Y:S05]  /*12390*/  EXIT ;  /* 0x000000000000794d */ /* 0x000fea0003800000 */
.L_x_6875:
        /* <DEDUP_REMOVED lines=10> */
.L_x_6880:
        /* <DEDUP_REMOVED lines=21> */
.L_x_6882:
        /* <DEDUP_REMOVED lines=22> */
.L_x_6883:
[----:B------:R-:W-:Y:S02]  /*126f0*/  ULDC.64 UR4, c[0x0][0x5f8] ;  /* 0x00017e0000047ab9 */ /* 0x000fe40000000a00 */
[----:B------:R-:W-:-:S04]  /*12700*/  IADD3 R16, P0, R16, UR4, RZ ;  /* 0x0000000410107c10 */ /* 0x000fc8000ff1e0ff */
[----:B------:R-:W-:-:S05]  /*12710*/  IADD3.X R17, RZ, UR5, RZ, P0, !PT ;  /* 0x00000005ff117c10 */ /* 0x000fca00087fe4ff */
[----:B------:R-:W-:Y:S01]  /*12720*/  STG.E.64 desc[UR60][R16.64], R26 ;  /* 0x0000001a10007986 */ /* 0x000fe2000c101b3c */
[----:B------:R-:W-:Y:S05]  /*12730*/  EXIT ;  /* 0x000000000000794d */ /* 0x000fea0003800000 */
.L_x_6881:
[----:B------:R-:W-:Y:S04]  /*12740*/  STG.E.64 desc[UR60][R6.64], R24 ;  /* 0x0000001806007986 */ /* 0x000fe8000c101b3c */
[----:B------:R-:W-:Y:S01]  /*12750*/  STG.E.64 desc[UR60][R8.64], R26 ;  /* 0x0000001a08007986 */ /* 0x000fe2000c101b3c */
[----:B------:R-:W-:Y:S05]  /*12760*/  EXIT ;  /* 0x000000000000794d */ /* 0x000fea0003800000 */
.L_x_6884:
        /* <DEDUP_REMOVED lines=9> */
.L_x_9870:


//--------------------- .text._ZN2at6native13reduce_kernelILi128ELi4ENS0_8ReduceOpIN3c107complexIfEENS0_14func_wrapper_tIS5_ZNS0_11sum_functorIS5_S5_S5_EclERNS_14TensorIteratorEEUlS5_S5_E_EEjS5_Li4ELi4EEEEEvT1_ --------------------------
	.section	.text._ZN2at6native13reduce_kernelILi128ELi4ENS0_8ReduceOpIN3c107complexIfEENS0_14func_wrapper_tIS5_ZNS0_11sum_functorIS5_S5_S5_EclERNS_14TensorIteratorEEUlS5_S5_E_EEjS5_Li4ELi4EEEEEvT1_,"ax",@progbits
	.align	128
        .global         _ZN2at6native13reduce_kernelILi128ELi4ENS0_8ReduceOpIN3c107complexIfEENS0_14func_wrapper_tIS5_ZNS0_11sum_functorIS5_S5_S5_EclERNS_14TensorIteratorEEUlS5_S5_E_EEjS5_Li4ELi4EEEEEvT1_
        .type           _ZN2at6native13reduce_kernelILi128ELi4ENS0_8ReduceOpIN3c107complexIfEENS0_14func_wrapper_tIS5_ZNS0_11sum_functorIS5_S5_S5_EclERNS_14TensorIteratorEEUlS5_S5_E_EEjS5_Li4ELi4EEEEEvT1_,@function
        .size           _ZN2at6native13reduce_kernelILi128ELi4ENS0_8ReduceOpIN3c107complexIfEENS0_14func_wrapper_tIS5_ZNS0_11sum_functorIS5_S5_S5_EclERNS_14TensorIteratorEEUlS5_S5_E_EEjS5_Li4ELi4EEEEEvT1_,(.L_x_9871 - _ZN2at6native13reduce_kernelILi128ELi4ENS0_8ReduceOpIN3c107complexIfEENS0_14func_wrapper_tIS5_ZNS0_11sum_functorIS5_S5_S5_EclERNS_14TensorIteratorEEUlS5_S5_E_EEjS5_Li4ELi4EEEEEvT1_)
        .other          _ZN2at6native13reduce_kernelILi128ELi4ENS0_8ReduceOpIN3c107complexIfEENS0_14func_wrapper_tIS5_ZNS0_11sum_functorIS5_S5_S5_EclERNS_14TensorIteratorEEUlS5_S5_E_EEjS5_Li4ELi4EEEEEvT1_,@"STO_CUDA_ENTRY STV_DEFAULT"
_ZN2at6native13reduce_kernelILi128ELi4ENS0_8ReduceOpIN3c107complexIfEENS0_14func_wrapper_tIS5_ZNS0_11sum_functorIS5_S5_S5_EclERNS_14TensorIteratorEEUlS5_S5_E_EEjS5_Li4ELi4EEEEEvT1_:
.text._ZN2at6native13reduce_kernelILi128ELi4ENS0_8ReduceOpIN3c107complexIfEENS0_14func_wrapper_tIS5_ZNS0_11sum_functorIS5_S5_S5_EclERNS_14TensorIteratorEEUlS5_S5_E_EEjS5_Li4ELi4EEEEEvT1_:
        /* <DEDUP_REMOVED lines=9> */
[----:B------:R-:W-:Y:S01]  /*0090*/  IMAD.MOV.U32 R2, RZ, RZ, RZ ;  /* 0x000000ffff027224 */ /* 0x000fe200078e00ff */
[----:B------:R-:W-:Y:S01]  /*00a0*/  ULDC.64 UR6, c[0x0][0x3f8] ;  /* 0x0000fe0000067ab9 */ /* 0x000fe20000000a00 */
[----:B------:R-:W-:Y:S01]  /*00b0*/  IMAD R0, R16, UR5, RZ ;  /* 0x0000000510007c24 */ /* 0x000fe2000f8e02ff */
[----:B------:R-:W-:Y:S01]  /*00c0*/  ULDC UR5, c[0x0][0x248] ;  /* 0x0000920000057ab9 */ /* 0x000fe20000000800 */
[----:B------:R-:W-:Y:S02]  /*00d0*/  ISETP.NE.AND P0, PT, R6, 0x1, PT ;  /* 0x000000010600780c */ /* 0x000fe40003f05270 */
[----:B------:R-:W1:Y:S01]  /*00e0*/  LDC R5, c[0x0][0x230] ;  /* 0x00008c00ff057b82 */ /* 0x000e620000000800 */
[----:B0-----:R-:W-:-:S04]  /*00f0*/  IMAD R0, R3, UR5, R0 ;  /* 0x0000000503007c24 */ /* 0x001fc8000f8e0200 */
[----:B-1----:R-:W-:Y:S01]  /*0100*/  IMAD R0, R5, UR4, R0 ;  /* 0x0000000405007c24 */ /* 0x002fe2000f8e0200 */
[----:B------:R-:W-:-:S04]  /*0110*/  ULDC UR4, c[0x0][0x400] ;  /* 0x0001000000047ab9 */ /* 0x000fc80000000800 */
[----:B------:R-:W-:-:S05]  /*0120*/  SHF.L.U32 R3, R0, 0x2, RZ ;  /* 0x0000000200037819 */ /* 0x000fca00000006ff */
        /* <DEDUP_REMOVED lines=269> */
.L_x_6885:
        /* <DEDUP_REMOVED lines=12> */
[----:B------:R-:W-:Y:S02]  /*12c0*/  CS2R R24, SRZ ;  /* 0x0000000000187805 */ /* 0x000fe4000001ff00 */
[----:B------:R-:W-:Y:S02]  /*12d0*/  CS2R R30, SRZ ;  /* 0x00000000001e7805 */ /* 0x000fe4000001ff00 */
[----:B------:R-:W-:Y:S01]  /*12e0*/  CS2R R28, SRZ ;  /* 0x00000000001c7805 */ /* 0x000fe2000001ff00 */
[C---:B0-----:R-:W-:Y:S02]  /*12f0*/  IMAD R4, R2.reuse, UR5, R3 ;  /* 0x0000000502047c24 */ /* 0x041fe4000f8e0203 */
[----:B------:R-:W-:Y:S01]  /*1300*/  IMAD R5, R2, UR4, R5 ;  /* 0x0000000402057c24 */ /* 0x000fe2000f8e0205 */
[----:B------:R-:W-:Y:S01]  /*1310*/  ULDC UR4, c[0x0][0x224] ;  /* 0x0000890000047ab9 */ /* 0x000fe20000000800 */
[----:B--2---:R-:W-:Y:S01]  /*1320*/  IMAD R67, R17, UR6, R4 ;  /* 0x0000000611437c24 */ /* 0x004fe2000f8e0204 */
[----:B------:R-:W-:Y:S01]  /*1330*/  MOV R3, UR4 ;  /* 0x0000000400037c02 */ /* 0x000fe20008000f00 */
[----:B-1----:R-:W-:Y:S01]  /*1340*/  IMAD R5, R6, UR8, R5 ;  /* 0x0000000806057c24 */ /* 0x002fe2000f8e0205 */
[----:B------:R-:W-:-:S02]  /*1350*/  ULDC UR4, c[0x0][0x228] ;  /* 0x00008a0000047ab9 */ /* 0x000fc40000000800 */
        /* <DEDUP_REMOVED lines=26> */
.L_x_6889:
        /* <DEDUP_REMOVED lines=27> */
.L_x_6895:
[----:B------:R-:W-:Y:S05]  /*16b0*/  BSYNC B2 ;  /* 0x0000000000027941 */ /* 0x000fea0003800000 */
.L_x_6894:
        /* <DEDUP_REMOVED lines=11> */
.L_x_6893:
[----:B------:R-:W-:Y:S05]  /*1770*/  BSYNC B1 ;  /* 0x0000000000017941 */ /* 0x000fea0003800000 */
.L_x_6892:
[----:B------:R-:W0:Y:S01]  /*1780*/  LDC R0, c[0x0][0x224] ;  /* 0x00008900ff007b82 */ /* 0x000e220000000800 */
[----:B------:R-:W-:-:S04]  /*1790*/  IADD3 R5, P0, -R7, 0x4, RZ ;  /* 0x0000000407057810 */ /* 0x000fc80007f1e1ff */
[----:B------:R-:W-:Y:S02]  /*17a0*/  LEA R74, P1, R5, R74, 0x3 ;  /* 0x0000004a054a7211 */ /* 0x000fe400078218ff */
[----:B------:R-:W-:-:S04]  /*17b0*/  IADD3.X R4, RZ, -0x1, RZ, P0, !PT ;  /* 0xffffffffff047810 */ /* 0x000fc800007fe4ff */
[----:B------:R-:W-:Y:S02]  /*17c0*/  LEA.HI.X R75, R5, R75, R4, 0x3, P1 ;  /* 0x0000004b054b7211 */ /* 0x000fe400008f1c04 */
[----:B0-----:R-:W-:-:S07]  /*17d0*/  IADD3 R0, R7, -0x4, R0 ;  /* 0xfffffffc07007810 */ /* 0x001fce0007ffe000 */
.L_x_6891:
[----:B------:R-:W-:Y:S05]  /*17e0*/  BSYNC B0 ;  /* 0x0000000000007941 */ /* 0x000fea0003800000 */
.L_x_6890:
[----:B------:R-:W0:Y:S01]  /*17f0*/  LDC.64 R6, c[0x0][0x238] ;  /* 0x00008e00ff067b82 */ /* 0x000e220000000a00 */
[----:B------:R-:W-:Y:S01]  /*1800*/  BSSY B0, `(.L_x_6896) ;  /* 0x0000020000007945 */ /* 0x000fe20003800000 */
[----:B------:R-:W-:Y:S01]  /*1810*/  ISETP.NE.AND P2, PT, R2, RZ, PT ;  /* 0x000000ff0200720c */ /* 0x000fe20003f45270 */
[----:B------:R-:W-:Y:S01]  /*1820*/  IMAD.MOV.U32 R18, RZ, RZ, R20 ;  /* 0x000000ffff127224 */ /* 0x000fe200078e0014 */
[-C--:B------:R-:W-:Y:S02]  /*1830*/  MOV R15, R21.reuse ;  /* 0x00000015000f7202 */ /* 0x080fe40000000f00 */
[----:B------:R-:W-:Y:S02]  /*1840*/  MOV R22, R20 ;  /* 0x0000001400167202 */ /* 0x000fe40000000f00 */
        /* <DEDUP_REMOVED lines=11> */
.L_x_6898:
[----:B------:R-:W-:Y:S01]  /*1900*/  IMAD.WIDE.U32 R12, R19, 0x20, R74 ;  /* 0x00000020130c7825 */ /* 0x000fe200078e004a */
[----:B------:R-:W-:-:S04]  /*1910*/  ULDC UR4, c[0x0][0x22c] ;  /* 0x00008b0000047ab9 */ /* 0x000fc80000000800 */
[----:B------:R-:W2:Y:S04]  /*1920*/  LDG.E.128 R4, desc[UR60][R12.64] ;  /* 0x0000003c0c047981 */ /* 0x000ea8000c1e1d00 */
[----:B------:R-:W3:Y:S01]  /*1930*/  LDG.E.128 R8, desc[UR60][R12.64+0x10] ;  /* 0x0000103c0c087981 */ /* 0x000ee2000c1e1d00 */
[----:B------:R-:W-:-:S04]  /*1940*/  IADD3 R19, R19, UR4, RZ ;  /* 0x0000000413137c10 */ /* 0x000fc8000fffe0ff */
        /* <DEDUP_REMOVED lines=11> */
.L_x_6897:
[----:B------:R-:W-:Y:S05]  /*1a00*/  BSYNC B0 ;  /* 0x0000000000007941 */ /* 0x000fea0003800000 */
.L_x_6896:
        /* <DEDUP_REMOVED lines=8> */
.L_x_6900:
[----:B------:R-:W-:Y:S05]  /*1a90*/  BSYNC B0 ;  /* 0x0000000000007941 */ /* 0x000fea0003800000 */
.L_x_6899:
        /* <DEDUP_REMOVED lines=12> */
.L_x_6902:
[----:B------:R-:W-:Y:S05]  /*1b60*/  BSYNC B0 ;  /* 0x0000000000007941 */ /* 0x000fea0003800000 */
.L_x_6901:
[----:B------:R-:W-:Y:S01]  /*1b70*/  FADD.FTZ R5, R22, R14 ;  /* 0x0000000e16057221 */ /* 0x000fe20000010000 */
[----:B------:R-:W-:Y:S01]  /*1b80*/  FADD.FTZ R0, R23, R3 ;  /* 0x0000000317007221 */ /* 0x000fe20000010000 */
[----:B------:R-:W-:Y:S02]  /*1b90*/  CS2R R30, SRZ ;  /* 0x00000000001e7805 */ /* 0x000fe4000001ff00 */
[----:B------:R-:W-:Y:S01]  /*1ba0*/  CS2R R24, SRZ ;  /* 0x0000000000187805 */ /* 0x000fe2000001ff00 */
[----:B------:R-:W-:Y:S01]  /*1bb0*/  FADD.FTZ R5, R5, R20 ;  /* 0x0000001405057221 */ /* 0x000fe20000010000 */
[----:B------:R-:W-:Y:S01]  /*1bc0*/  FADD.FTZ R0, R0, R21 ;  /* 0x0000001500007221 */ /* 0x000fe20000010000 */
[----:B------:R-:W-:Y:S02]  /*1bd0*/  CS2R R26, SRZ ;  /* 0x00000000001a7805 */ /* 0x000fe4000001ff00 */
[----:B------:R-:W-:Y:S01]  /*1be0*/  FADD.FTZ R29, R5, R18 ;  /* 0x00000012051d7221 */ /* 0x000fe20000010000 */
[----:B------:R-:W-:Y:S01]  /*1bf0*/  FADD.FTZ R28, R0, R15 ;  /* 0x0000000f001c7221 */ /* 0x000fe20000010000 */
[----:B------:R-:W-:Y:S06]  /*1c00*/  BRA `(.L_x_6887) ;  /* 0x000000b000787947 */ /* 0x000fec0003800000 */
.L_x_6888:
        /* <DEDUP_REMOVED lines=43> */
[----:B------:R-:W-:Y:S02]  /*1ec0*/  MOV R45, R5 ;  /* 0x00000005002d7202 */ /* 0x000fe40000000f00 */
[----:B------:R-:W-:Y:S02]  /*1ed0*/  CS2R R22, SRZ ;  /* 0x0000000000167805 */ /* 0x000fe4000001ff00 */
[-C--:B------:R-:W-:Y:S02]  /*1ee0*/  MOV R46, R4.reuse ;  /* 0x00000004002e7202 */ /* 0x080fe40000000f00 */
[----:B------:R-:W-:Y:S02]  /*1ef0*/  CS2R R20, SRZ ;  /* 0x0000000000147805 */ /* 0x000fe4000001ff00 */
        /* <DEDUP_REMOVED lines=11> */
[----:B------:R-:W-:Y:S02]  /*1fb0*/  CS2R R36, SRZ ;  /* 0x0000000000247805 */ /* 0x000fe4000001ff00 */
[----:B------:R-:W-:-:S02]  /*1fc0*/  CS2R R42, SRZ ;  /* 0x00000000002a7805 */ /* 0x000fc4000001ff00 */
[----:B------:R-:W-:Y:S01]  /*1fd0*/  CS2R R40, SRZ ;  /* 0x0000000000287805 */ /* 0x000fe2000001ff00 */
        /* <DEDUP_REMOVED lines=23> */
[----:B------:R-:W-:-:S02]  /*2150*/  MOV R17, R4 ;  /* 0x0000000400117202 */ /* 0x000fc40000000f00 */
[-C--:B------:R-:W-:Y:S02]  /*2160*/  MOV R70, R4.reuse ;  /* 0x0000000400467202 */ /* 0x080fe40000000f00 */
[-C--:B------:R-:W-:Y:S02]  /*2170*/  MOV R65, R4.reuse ;  /* 0x0000000400417202 */ /* 0x080fe40000000f00 */
[-C--:B------:R-:W-:Y:S02]  /*2180*/  MOV R61, R4.reuse ;  /* 0x00000004003d7202 */ /* 0x080fe40000000f00 */
[-C--:B------:R-:W-:Y:S02]  /*2190*/  MOV R59, R4.reuse ;  /* 0x00000004003b7202 */ /* 0x080fe40000000f00 */
[-C--:B------:R-:W-:Y:S02]  /*21a0*/  MOV R55, R4.reuse ;  /* 0x0000000400377202 */ /* 0x080fe40000000f00 */
[----:B------:R-:W-:-:S02]  /*21b0*/  MOV R44, R4 ;  /* 0x00000004002c7202 */ /* 0x000fc40000000f00 */
[-C--:B------:R-:W-:Y:S02]  /*21c0*/  MOV R50, R4.reuse ;  /* 0x0000000400327202 */ /* 0x080fe40000000f00 */
[----:B------:R-:W-:-:S07]  /*21d0*/  MOV R52, R4 ;  /* 0x0000000400347202 */ /* 0x000fce0000000f00 */
.L_x_6911:
        /* <DEDUP_REMOVED lines=298> */
.L_x_6907:
[----:B------:R-:W-:Y:S01]  /*3480*/  LOP3.LUT R37, R0, 0xffffffe0, RZ, 0xc0, !PT ;  /* 0xffffffe000257812 */ /* 0x000fe200078ec0ff */
[----:B------:R-:W-:-:S03]  /*3490*/  ULDC UR36, c[0x0][0x22c] ;  /* 0x00008b0000247ab9 */ /* 0x000fc60000000800 */
[----:B------:R-:W-:-:S04]  /*34a0*/  IADD3 R36, P1, R74, R37, RZ ;  /* 0x000000254a247210 */ /* 0x000fc80007f3e0ff */
[----:B------:R-:W-:-:S05]  /*34b0*/  IADD3.X R37, RZ, R75, RZ, P1, !PT ;  /* 0x0000004bff257210 */ /* 0x000fca0000ffe4ff */
[----:B------:R1:W5:Y:S04]  /*34c0*/  LDG.E.128 R40, desc[UR60][R36.64] ;  /* 0x0000003c24287981 */ /* 0x000368000c1e1d00 */
[----:B------:R-:W5:Y:S01]  /*34d0*/  LDG.E.128 R36, desc[UR60][R36.64+0x10] ;  /* 0x0000103c24247981 */ /* 0x000f62000c1e1d00 */
[----:B------:R-:W-:-:S05]  /*34e0*/  IMAD.U32 R0, RZ, RZ, UR36 ;  /* 0x00000024ff007e24 */ /* 0x000fca000f8e00ff */
[----:B------:R-:W-:Y:S01]  /*34f0*/  IADD3 R67, R67, R0, RZ ;  /* 0x0000000043437210 */ /* 0x000fe20007ffe0ff */
        /* <DEDUP_REMOVED lines=235> */
.L_x_6908:
[----:B------:R-:W-:-:S04]  /*43b0*/  LOP3.LUT R3, R3, 0xffffffe0, RZ, 0xc0, !PT ;  /* 0xffffffe003037812 */ /* 0x000fc800078ec0ff */
[----:B------:R-:W-:-:S04]  /*43c0*/  IADD3 R28, P1, R74, R3, RZ ;  /* 0x000000034a1c7210 */ /* 0x000fc80007f3e0ff */
[----:B------:R-:W-:-:S05]  /*43d0*/  IADD3.X R29, RZ, R75, RZ, P1, !PT ;  /* 0x0000004bff1d7210 */ /* 0x000fca0000ffe4ff */
[----:B------:R1:W5:Y:S04]  /*43e0*/  LDG.E.128 R32, desc[UR60][R28.64] ;  /* 0x0000003c1c207981 */ /* 0x000368000c1e1d00 */
[----:B------:R-:W5:Y:S01]  /*43f0*/  LDG.E.128 R28, desc[UR60][R28.64+0x10] ;  /* 0x0000103c1c1c7981 */ /* 0x000f62000c1e1d00 */
[----:B------:R-:W-:Y:S01]  /*4400*/  IMAD.IADD R67, R67, 0x1, R0 ;  /* 0x0000000143437824 */ /* 0x000fe200078e0200 */
[----:B------:R-:W-:Y:S02]  /*4410*/  MOV R3, RZ ;  /* 0x000000ff00037202 */ /* 0x000fe40000000f00 */
[----:B------:R-:W-:Y:S01]  /*4420*/  MOV R12, RZ ;  /* 0x000000ff000c7202 */ /* 0x000fe20000000f00 */
[----:B-1----:R-:W-:Y:S06]  /*4430*/  @!P0 BRA `(.L_x_6909) ;  /* 0x0000000c00d48947 */ /* 0x002fec0003800000 */
        /* <DEDUP_REMOVED lines=245> */
.L_x_6909:
        /* <DEDUP_REMOVED lines=241> */
.L_x_6910:
[----:B------:R-:W-:Y:S01]  /*62a0*/  LOP3.LUT R3, R3, 0xffffffe0, RZ, 0xc0, !PT ;  /* 0xffffffe003037812 */ /* 0x000fe200078ec0ff */
[----:B------:R-:W-:-:S03]  /*62b0*/  ULDC UR4, c[0x0][0x224] ;  /* 0x0000890000047ab9 */ /* 0x000fc60000000800 */
[----:B------:R-:W-:-:S04]  /*62c0*/  IADD3 R8, P1, R74, R3, RZ ;  /* 0x000000034a087210 */ /* 0x000fc80007f3e0ff */
[----:B------:R-:W-:-:S05]  /*62d0*/  IADD3.X R9, RZ, R75, RZ, P1, !PT ;  /* 0x0000004bff097210 */ /* 0x000fca0000ffe4ff */
[----:B------:R-:W2:Y:S04]  /*62e0*/  LDG.E.128 R12, desc[UR60][R8.64] ;  /* 0x0000003c080c7981 */ /* 0x000ea8000c1e1d00 */
[----:B------:R-:W3:Y:S01]  /*62f0*/  LDG.E.128 R8, desc[UR60][R8.64+0x10] ;  /* 0x0000103c08087981 */ /* 0x000ee2000c1e1d00 */
[----:B------:R-:W-:Y:S01]  /*6300*/  IADD3 R67, R67, R0, RZ ;  /* 0x0000000043437210 */ /* 0x000fe20007ffe0ff */
[----:B------:R-:W-:Y:S02]  /*6310*/  IMAD.U32 R3, RZ, RZ, UR4 ;  /* 0x00000004ff037e24 */ /* 0x000fe4000f8e00ff */
[----:B-----5:R-:W-:Y:S01]  /*6320*/  FADD.FTZ R54, R40, R54 ;  /* 0x0000003628367221 */ /* 0x020fe20000010000 */
[----:B------:R-:W-:Y:S01]  /*6330*/  FADD.FTZ R53, R41, R53 ;  /* 0x0000003529357221 */ /* 0x000fe20000010000 */
[----:B------:R-:W-:Y:S01]  /*6340*/  FADD.FTZ R52, R42, R52 ;  /* 0x000000342a347221 */ /* 0x000fe20000010000 */
[----:B------:R-:W-:-:S02]  /*6350*/  IMAD R76, R0, 0x3, R67 ;  /* 0x00000003004c7824 */ /* 0x000fc400078e0243 */
        /* <DEDUP_REMOVED lines=30> */
[----:B------:R-:W-:Y:S06]  /*6540*/  @!P1 BRA `(.L_x_6911) ;  /* 0xffffffbc00249947 */ /* 0x000fec000383ffff */
[----:B------:R-:W-:Y:S05]  /*6550*/  BSYNC B1 ;  /* 0x0000000000017941 */ /* 0x000fea0003800000 */
.L_x_6906:
[----:B------:R-:W-:Y:S05]  /*6560*/  BSYNC B0 ;  /* 0x0000000000007941 */ /* 0x000fea0003800000 */
.L_x_6905:
[----:B------:R-:W-:Y:S01]  /*6570*/  ISETP.GE.U32.AND P0, PT, R67, R3, PT ;  /* 0x000000034300720c */ /* 0x000fe20003f06070 */
[----:B------:R-:W-:-:S12]  /*6580*/  BSSY B0, `(.L_x_6912) ;  /* 0x000046a000007945 */ /* 0x000fd80003800000 */
[----:B------:R-:W-:Y:S05]  /*6590*/  @P0 BRA `(.L_x_6913) ;  /* 0x0000004400a00947 */ /* 0x000fea0003800000 */
[----:B0-----:R-:W0:Y:S01]  /*65a0*/  LDC R48, c[0x0][0x260] ;  /* 0x00009800ff307b82 */ /* 0x001e220000000800 */
[----:B------:R-:W-:Y:S01]  /*65b0*/  HFMA2.MMA R42, -RZ, RZ, 0, 0 ;  /* 0x00000000ff2a7435 */ /* 0x000fe200000001ff */
        /* <DEDUP_REMOVED lines=275> */
.L_x_6914:
        /* <DEDUP_REMOVED lines=282> */
.L_x_6915:
[----:B------:R-:W-:-:S04]  /*8890*/  LOP3.LUT R29, R32, 0xffffffe0, RZ, 0xc0, !PT ;  /* 0xffffffe0201d7812 */ /* 0x000fc800078ec0ff */
[----:B------:R-:W-:-:S04]  /*88a0*/  IADD3 R28, P2, R74, R29, RZ ;  /* 0x0000001d4a1c7210 */ /* 0x000fc80007f5e0ff */
[----:B------:R-:W-:-:S05]  /*88b0*/  IADD3.X R29, RZ, R75, RZ, P2, !PT ;  /* 0x0000004bff1d7210 */ /* 0x000fca00017fe4ff */
[----:B------:R1:W5:Y:S04]  /*88c0*/  LDG.E.128 R32, desc[UR60][R28.64] ;  /* 0x0000003c1c207981 */ /* 0x000368000c1e1d00 */
[----:B------:R-:W5:Y:S01]  /*88d0*/  LDG.E.128 R28, desc[UR60][R28.64+0x10] ;  /* 0x0000103c1c1c7981 */ /* 0x000f62000c1e1d00 */
        /* <DEDUP_REMOVED lines=277> */
.L_x_6916:
        /* <DEDUP_REMOVED lines=282> */
.L_x_6917:
[----:B------:R-:W-:-:S04]  /*abd0*/  LOP3.LUT R9, R12, 0xffffffe0, RZ, 0xc0, !PT ;  /* 0xffffffe00c097812 */ /* 0x000fc800078ec0ff */
[----:B------:R-:W-:-:S04]  /*abe0*/  IADD3 R8, P1, R74, R9, RZ ;  /* 0x000000094a087210 */ /* 0x000fc80007f3e0ff */
[----:B------:R-:W-:-:S05]  /*abf0*/  IADD3.X R9, RZ, R75, RZ, P1, !PT ;  /* 0x0000004bff097210 */ /* 0x000fca0000ffe4ff */
[----:B------:R1:W5:Y:S04]  /*ac00*/  LDG.E.128 R12, desc[UR60][R8.64] ;  /* 0x0000003c080c7981 */ /* 0x000368000c1e1d00 */
[----:B-1----:R-:W5:Y:S02]  /*ac10*/  LDG.E.128 R8, desc[UR60][R8.64+0x10] ;  /* 0x0000103c08087981 */ /* 0x002f64000c1e1d00 */
.L_x_6913:
[----:B------:R-:W-:Y:S05]  /*ac20*/  BSYNC B0 ;  /* 0x0000000000007941 */ /* 0x000fea0003800000 */
.L_x_6912:
[----:B------:R-:W-:Y:S04]  /*ac30*/  BSSY B0, `(.L_x_6918) ;  /* 0x000002a000007945 */ /* 0x000fe80003800000 */
[----:B------:R-:W-:Y:S05]  /*ac40*/  @P0 BRA `(.L_x_6919) ;  /* 0x0000000000a00947 */ /* 0x000fea0003800000 */
[----:B------:R-:W-:Y:S02]  /*ac50*/  IMAD.IADD R67, R67, 0x1, R0 ;  /* 0x0000000143437824 */ /* 0x000fe400078e0200 */
[----:B-----5:R-:W-:Y:S01]  /*ac60*/  FADD.FTZ R54, R54, R40 ;  /* 0x0000002836367221 */ /* 0x020fe20000010000 */
[----:B------:R-:W-:Y:S01]  /*ac70*/  FADD.FTZ R53, R53, R41 ;  /* 0x0000002935357221 */ /* 0x000fe20000010000 */
[----:B------:R-:W-:Y:S01]  /*ac80*/  FADD.FTZ R52, R52, R42 ;  /* 0x0000002a34347221 */ /* 0x000fe20000010000 */
[----:B------:R-:W-:Y:S01]  /*ac90*/  FADD.FTZ R51, R51, R43 ;  /* 0x0000002b33337221 */ /* 0x000fe20000010000 */
[----:B------:R-:W-:Y:S01]  /*aca0*/  ISETP.GE.U32.AND P0, PT, R67, R3, PT ;  /* 0x000000034300720c */ /* 0x000fe20003f06070 */
[----:B------:R-:W-:Y:S01]  /*acb0*/  FADD.FTZ R50, R50, R36 ;  /* 0x0000002432327221 */ /* 0x000fe20000010000 */
[----:B------:R-:W-:Y:S01]  /*acc0*/  FADD.FTZ R47, R47, R37 ;  /* 0x000000252f2f7221 */ /* 0x000fe20000010000 */
[----:B------:R-:W-:Y:S01]  /*acd0*/  FADD.FTZ R46, R46, R38 ;  /* 0x000000262e2e7221 */ /* 0x000fe20000010000 */
[----:B------:R-:W-:-:S09]  /*ace0*/  FADD.FTZ R45, R45, R39 ;  /* 0x000000272d2d7221 */ /* 0x000fd20000010000 */
[----:B------:R-:W-:Y:S05]  /*acf0*/  @P0 BRA `(.L_x_6919) ;  /* 0x0000000000740947 */ /* 0x000fea0003800000 */
[----:B------:R-:W-:Y:S01]  /*ad00*/  IADD3 R36, R67, R0, RZ ;  /* 0x0000000043247210 */ /* 0x000fe20007ffe0ff */
        /* <DEDUP_REMOVED lines=8> */
[----:B------:R-:W-:-:S08]  /*ad90*/  FADD.FTZ R60, R60, R31 ;  /* 0x0000001f3c3c7221 */ /* 0x000fd00000010000 */
        /* <DEDUP_REMOVED lines=11> */
[----:B------:R-:W-:Y:S01]  /*ae50*/  @!P0 FADD.FTZ R4, R4, R12 ;  /* 0x0000000c04048221 */ /* 0x000fe20000010000 */
[----:B------:R-:W-:Y:S01]  /*ae60*/  @!P0 FADD.FTZ R5, R5, R13 ;  /* 0x0000000d05058221 */ /* 0x000fe20000010000 */
[----:B------:R-:W-:Y:S01]  /*ae70*/  @!P0 FADD.FTZ R6, R6, R14 ;  /* 0x0000000e06068221 */ /* 0x000fe20000010000 */
[----:B------:R-:W-:Y:S01]  /*ae80*/  @!P0 FADD.FTZ R7, R7, R15 ;  /* 0x0000000f07078221 */ /* 0x000fe20000010000 */
[----:B------:R-:W-:Y:S01]  /*ae90*/  @!P0 FADD.FTZ R17, R17, R8 ;  /* 0x0000000811118221 */ /* 0x000fe20000010000 */
[----:B------:R-:W-:Y:S01]  /*aea0*/  @!P0 FADD.FTZ R18, R18, R9 ;  /* 0x0000000912128221 */ /* 0x000fe20000010000 */
[----:B------:R-:W-:Y:S01]  /*aeb0*/  @!P0 FADD.FTZ R69, R69, R10 ;  /* 0x0000000a45458221 */ /* 0x000fe20000010000 */
[----:B------:R-:W-:-:S07]  /*aec0*/  @!P0 FADD.FTZ R68, R68, R11 ;  /* 0x0000000b44448221 */ /* 0x000fce0000010000 */
.L_x_6919:
[----:B------:R-:W-:Y:S05]  /*aed0*/  BSYNC B0 ;  /* 0x0000000000007941 */ /* 0x000fea0003800000 */
.L_x_6918:
        /* <DEDUP_REMOVED lines=25> */
.L_x_6904:
        /* <DEDUP_REMOVED lines=20> */
[----:B------:R-:W-:Y:S01]  /*b1b0*/  IMAD.MOV.U32 R17, RZ, RZ, R4 ;  /* 0x000000ffff117224 */ /* 0x000fe200078e0004 */
        /* <DEDUP_REMOVED lines=16> */
[----:B------:R-:W-:Y:S02]  /*b2c0*/  MOV R11, R5 ;  /* 0x00000005000b7202 */ /* 0x000fe40000000f00 */
[----:B------:R-:W-:Y:S02]  /*b2d0*/  CS2R R14, SRZ ;  /* 0x00000000000e7805 */ /* 0x000fe4000001ff00 */
[----:B------:R-:W-:-:S02]  /*b2e0*/  CS2R R12, SRZ ;  /* 0x00000000000c7805 */ /* 0x000fc4000001ff00 */
[----:B------:R-:W-:Y:S02]  /*b2f0*/  CS2R R22, SRZ ;  /* 0x0000000000167805 */ /* 0x000fe4000001ff00 */
[----:B------:R-:W-:Y:S02]  /*b300*/  CS2R R20, SRZ ;  /* 0x0000000000147805 */ /* 0x000fe4000001ff00 */
[----:B------:R-:W-:Y:S02]  /*b310*/  CS2R R26, SRZ ;  /* 0x00000000001a7805 */ /* 0x000fe4000001ff00 */
[----:B------:R-:W-:Y:S02]  /*b320*/  CS2R R24, SRZ ;  /* 0x0000000000187805 */ /* 0x000fe4000001ff00 */
[----:B------:R-:W-:Y:S02]  /*b330*/  CS2R R30, SRZ ;  /* 0x00000000001e7805 */ /* 0x000fe4000001ff00 */
[----:B------:R-:W-:Y:S01]  /*b340*/  CS2R R28, SRZ ;  /* 0x00000000001c7805 */ /* 0x000fe2000001ff00 */
        /* <DEDUP_REMOVED lines=28> */
[-C--:B------:R-:W-:Y:S02]  /*b510*/  MOV R8, R4.reuse ;  /* 0x0000000400087202 */ /* 0x080fe40000000f00 */
[----:B------:R-:W-:-:S07]  /*b520*/  MOV R17, R4 ;  /* 0x0000000400117202 */ /* 0x000fce0000000f00 */
.L_x_6922:
[-C--:B------:R-:W-:Y:S01]  /*b530*/  IMAD R12, R70, R67.reuse, RZ ;  /* 0x00000043460c7224 */ /* 0x080fe200078e02ff */
[----:B------:R-:W-:-:S04]  /*b540*/  IADD3 R67, R0, R67, RZ ;  /* 0x0000004300437210 */ /* 0x000fc80007ffe0ff */
[----:B------:R-:W-:Y:S01]  /*b550*/  SHF.R.U32.HI R25, RZ, 0x2, R12 ;  /* 0x00000002ff197819 */ /* 0x000fe2000001160c */
[----:B------:R-:W-:Y:S02]  /*b560*/  IMAD R12, R70, R67, RZ ;  /* 0x00000043460c7224 */ /* 0x000fe400078e02ff */
[----:B------:R-:W-:Y:S02]  /*b570*/  IMAD.IADD R67, R67, 0x1, R0 ;  /* 0x0000000143437824 */ /* 0x000fe400078e0200 */
[----:B------:R-:W-:Y:S01]  /*b580*/  IMAD.WIDE.U32 R24, R25, 0x20, R74 ;  /* 0x0000002019187825 */ /* 0x000fe200078e004a */
[----:B------:R-:W-:-:S03]  /*b590*/  SHF.R.U32.HI R13, RZ, 0x2, R12 ;  /* 0x00000002ff0d7819 */ /* 0x000fc6000001160c */
[----:B------:R-:W-:Y:S01]  /*b5a0*/  IMAD R14, R70, R67, RZ ;  /* 0x00000043460e7224 */ /* 0x000fe200078e02ff */
[----:B------:R-:W-:Y:S01]  /*b5b0*/  IADD3 R67, R67, R0, RZ ;  /* 0x0000000043437210 */ /* 0x000fe20007ffe0ff */
[----:B------:R-:W2:Y:S01]  /*b5c0*/  LDG.E.128 R28, desc[UR60][R24.64] ;  /* 0x0000003c181c7981 */ /* 0x000ea2000c1e1d00 */
[----:B------:R-:W-:-:S04]  /*b5d0*/  IMAD.WIDE.U32 R12, R13, 0x20, R74 ;  /* 0x000000200d0c7825 */ /* 0x000fc800078e004a */
[----:B------:R-:W-:Y:S01]  /*b5e0*/  IMAD R34, R70, R67, RZ ;  /* 0x0000004346227224 */ /* 0x000fe200078e02ff */
        /* <DEDUP_REMOVED lines=48> */
.L_x_6921:
[----:B------:R-:W-:Y:S05]  /*b8f0*/  BSYNC B0 ;  /* 0x0000000000007941 */ /* 0x000fea0003800000 */
.L_x_6920:
        /* <DEDUP_REMOVED lines=19> */
[----:B------:R-:W-:Y:S01]  /*ba30*/  IADD3 R33, R71, R0, RZ ;  /* 0x0000000047217210 */ /* 0x000fe20007ffe0ff */
[----:B------:R-:W-:-:S03]  /*ba40*/  IMAD R32, R70, R71, RZ ;  /* 0x0000004746207224 */ /* 0x000fc600078e02ff */
[----:B------:R-:W-:-:S13]  /*ba50*/  ISETP.GE.U32.AND P0, PT, R33, R3, PT ;  /* 0x000000032100720c */ /* 0x000fda0003f06070 */
[----:B------:R-:W-:Y:S01]  /*ba60*/  @!P0 IMAD R70, R70, R33, RZ ;  /* 0x0000002146468224 */ /* 0x000fe200078e02ff */
[----:B------:R-:W-:-:S04]  /*ba70*/  SHF.R.U32.HI R33, RZ, 0x2, R32 ;  /* 0x00000002ff217819 */ /* 0x000fc80000011620 */
[----:B------:R-:W-:Y:S01]  /*ba80*/  @!P0 SHF.R.U32.HI R35, RZ, 0x2, R70 ;  /* 0x00000002ff238819 */ /* 0x000fe20000011646 */
[----:B------:R-:W-:-:S04]  /*ba90*/  IMAD.WIDE.U32 R32, R33, 0x20, R74 ;  /* 0x0000002021207825 */ /* 0x000fc800078e004a */
[----:B------:R-:W-:Y:S01]  /*baa0*/  @!P0 IMAD.WIDE.U32 R74, R35, 0x20, R74 ;  /* 0x00000020234a8825 */ /* 0x000fe200078e004a */
[----:B------:R0:W5:Y:S04]  /*bab0*/  LDG.E.128 R44, desc[UR60][R32.64] ;  /* 0x0000003c202c7981 */ /* 0x000168000c1e1d00 */
[----:B------:R0:W5:Y:S04]  /*bac0*/  @!P0 LDG.E.128 R36, desc[UR60][R74.64] ;  /* 0x0000003c4a248981 */ /* 0x000168000c1e1d00 */
[----:B------:R0:W5:Y:S04]  /*bad0*/  @!P0 LDG.E.128 R40, desc[UR60][R74.64+0x10] ;  /* 0x0000103c4a288981 */ /* 0x000168000c1e1d00 */
[----:B------:R-:W5:Y:S02]  /*bae0*/  LDG.E.128 R32, desc[UR60][R32.64+0x10] ;  /* 0x0000103c20207981 */ /* 0x000f64000c1e1d00 */
.L_x_6924:
[----:B------:R-:W-:Y:S05]  /*baf0*/  BSYNC B0 ;  /* 0x0000000000007941 */ /* 0x000fea0003800000 */
.L_x_6923:
        /* <DEDUP_REMOVED lines=42> */
.L_x_6926:
[----:B------:R-:W-:Y:S05]  /*bda0*/  BSYNC B0 ;  /* 0x0000000000007941 */ /* 0x000fea0003800000 */
.L_x_6925:
        /* <DEDUP_REMOVED lines=25> */
.L_x_6903:
[----:B------:R-:W0:Y:S01]  /*bf40*/  LDC R7, c[0x0][0x22c] ;  /* 0x00008b00ff077b82 */ /* 0x000e220000000800 */
[----:B------:R-:W-:Y:S01]  /*bf50*/  BSSY B0, `(.L_x_6927) ;  /* 0x000008a000007945 */ /* 0x000fe20003800000 */
[----:B------:R-:W-:Y:S01]  /*bf60*/  IMAD.MOV.U32 R68, RZ, RZ, R67 ;  /* 0x000000ffff447224 */ /* 0x000fe200078e0043 */
[----:B------:R-:W-:Y:S02]  /*bf70*/  CS2R R42, SRZ ;  /* 0x00000000002a7805 */ /* 0x000fe4000001ff00 */
[----:B------:R-:W-:Y:S02]  /*bf80*/  CS2R R40, SRZ ;  /* 0x0000000000287805 */ /* 0x000fe4000001ff00 */
[----:B------:R-:W-:Y:S02]  /*bf90*/  CS2R R38, SRZ ;  /* 0x0000000000267805 */ /* 0x000fe4000001ff00 */
[----:B------:R-:W-:Y:S02]  /*bfa0*/  CS2R R36, SRZ ;  /* 0x0000000000247805 */ /* 0x000fe4000001ff00 */
[----:B------:R-:W-:Y:S01]  /*bfb0*/  CS2R R34, SRZ ;  /* 0x0000000000227805 */ /* 0x000fe2000001ff00 */
[----:B------:R-:W1:Y:S01]  /*bfc0*/  LDC R5, c[0x0][0x218] ;  /* 0x00008600ff057b82 */ /* 0x000e620000000800 */
[----:B------:R-:W-:-:S02]  /*bfd0*/  CS2R R32, SRZ ;  /* 0x0000000000207805 */ /* 0x000fc4000001ff00 */
[----:B------:R-:W-:Y:S02]  /*bfe0*/  CS2R R46, SRZ ;  /* 0x00000000002e7805 */ /* 0x000fe4000001ff00 */
[----:B------:R-:W-:Y:S02]  /*bff0*/  CS2R R44, SRZ ;  /* 0x00000000002c7805 */ /* 0x000fe4000001ff00 */
[----:B------:R-:W-:Y:S02]  /*c000*/  CS2R R10, SRZ ;  /* 0x00000000000a7805 */ /* 0x000fe4000001ff00 */
[----:B------:R-:W-:Y:S02]  /*c010*/  CS2R R8, SRZ ;  /* 0x0000000000087805 */ /* 0x000fe4000001ff00 */
[----:B------:R-:W-:Y:S02]  /*c020*/  CS2R R14, SRZ ;  /* 0x00000000000e7805 */ /* 0x000fe4000001ff00 */
[----:B------:R-:W-:-:S02]  /*c030*/  CS2R R12, SRZ ;  /* 0x00000000000c7805 */ /* 0x000fc4000001ff00 */
[----:B------:R-:W-:Y:S02]  /*c040*/  CS2R R22, SRZ ;  /* 0x0000000000167805 */ /* 0x000fe4000001ff00 */
[----:B------:R-:W-:Y:S02]  /*c050*/  CS2R R20, SRZ ;  /* 0x0000000000147805 */ /* 0x000fe4000001ff00 */
[----:B------:R-:W-:Y:S02]  /*c060*/  CS2R R30, SRZ ;  /* 0x00000000001e7805 */ /* 0x000fe4000001ff00 */
[----:B------:R-:W-:Y:S01]  /*c070*/  CS2R R28, SRZ ;  /* 0x00000000001c7805 */ /* 0x000fe2000001ff00 */
[----:B0-----:R-:W-:-:S05]  /*c080*/  IMAD R0, R7, 0x3, R67 ;  /* 0x0000000307007824 */ /* 0x001fca00078e0243 */
[----:B------:R-:W-:Y:S02]  /*c090*/  ISETP.GE.U32.AND P0, PT, R0, R3, PT ;  /* 0x000000030000720c */ /* 0x000fe40003f06070 */
[----:B------:R-:W0:Y:S01]  /*c0a0*/  LDC R0, c[0x0][0x21c] ;  /* 0x00008700ff007b82 */ /* 0x000e220000000800 */
        /* <DEDUP_REMOVED lines=14> */
[----:B------:R-:W-:Y:S02]  /*c190*/  MOV R19, R5 ;  /* 0x0000000500137202 */ /* 0x000fe40000000f00 */
        /* <DEDUP_REMOVED lines=45> */
.L_x_6929:
[----:B------:R-:W-:Y:S02]  /*c470*/  SHF.R.U32.HI R21, RZ, 0x2, R68 ;  /* 0x00000002ff157819 */ /* 0x000fe40000011644 */
[----:B------:R-:W-:-:S03]  /*c480*/  IADD3 R68, R68, R7, RZ ;  /* 0x0000000744447210 */ /* 0x000fc60007ffe0ff */
[----:B------:R-:W-:Y:S01]  /*c490*/  IMAD.WIDE.U32 R20, R21, 0x20, R74 ;  /* 0x0000002015147825 */ /* 0x000fe200078e004a */
[----:B------:R-:W-:-:S03]  /*c4a0*/  SHF.R.U32.HI R9, RZ, 0x2, R68 ;  /* 0x00000002ff097819 */ /* 0x000fc60000011644 */
[----:B------:R-:W-:Y:S01]  /*c4b0*/  IMAD.IADD R68, R68, 0x1, R7 ;  /* 0x0000000144447824 */ /* 0x000fe200078e0207 */
[----:B------:R-:W2:Y:S01]  /*c4c0*/  LDG.E.128 R28, desc[UR60][R20.64] ;  /* 0x0000003c141c7981 */ /* 0x000ea2000c1e1d00 */
[----:B------:R-:W-:-:S03]  /*c4d0*/  IMAD.WIDE.U32 R8, R9, 0x20, R74 ;  /* 0x0000002009087825 */ /* 0x000fc600078e004a */
[----:B------:R-:W-:Y:S02]  /*c4e0*/  SHF.R.U32.HI R33, RZ, 0x2, R68 ;  /* 0x00000002ff217819 */ /* 0x000fe40000011644 */
[-C--:B------:R-:W-:Y:S01]  /*c4f0*/  IADD3 R68, R68, R7.reuse, RZ ;  /* 0x0000000744447210 */ /* 0x080fe20007ffe0ff */
        /* <DEDUP_REMOVED lines=47> */
.L_x_6928:
[----:B------:R-:W-:Y:S05]  /*c7f0*/  BSYNC B0 ;  /* 0x0000000000007941 */ /* 0x000fea0003800000 */
.L_x_6927:
        /* <DEDUP_REMOVED lines=17> */
[----:B------:R-:W-:Y:S02]  /*c910*/  IADD3 R32, R70, R7, RZ ;  /* 0x0000000746207210 */ /* 0x000fe40007ffe0ff */
[----:B------:R-:W-:Y:S02]  /*c920*/  SHF.R.U32.HI R33, RZ, 0x2, R70 ;  /* 0x00000002ff217819 */ /* 0x000fe40000011646 */
[----:B------:R-:W-:-:S13]  /*c930*/  ISETP.GE.U32.AND P0, PT, R32, R3, PT ;  /* 0x000000032000720c */ /* 0x000fda0003f06070 */
[----:B------:R-:W-:Y:S01]  /*c940*/  @!P0 SHF.R.U32.HI R35, RZ, 0x2, R32 ;  /* 0x00000002ff238819 */ /* 0x000fe20000011620 */
[----:B------:R-:W-:-:S04]  /*c950*/  IMAD.WIDE.U32 R32, R33, 0x20, R74 ;  /* 0x0000002021207825 */ /* 0x000fc800078e004a */
[----:B------:R-:W-:Y:S01]  /*c960*/  @!P0 IMAD.WIDE.U32 R74, R35, 0x20, R74 ;  /* 0x00000020234a8825 */ /* 0x000fe200078e004a */
[----:B------:R0:W5:Y:S04]  /*c970*/  LDG.E.128 R44, desc[UR60][R32.64] ;  /* 0x0000003c202c7981 */ /* 0x000168000c1e1d00 */
[----:B------:R0:W5:Y:S04]  /*c980*/  @!P0 LDG.E.128 R36, desc[UR60][R74.64] ;  /* 0x0000003c4a248981 */ /* 0x000168000c1e1d00 */
[----:B------:R0:W5:Y:S04]  /*c990*/  @!P0 LDG.E.128 R40, desc[UR60][R74.64+0x10] ;  /* 0x0000103c4a288981 */ /* 0x000168000c1e1d00 */
[----:B------:R-:W5:Y:S02]  /*c9a0*/  LDG.E.128 R32, desc[UR60][R32.64+0x10] ;  /* 0x0000103c20207981 */ /* 0x000f64000c1e1d00 */
.L_x_6931:
[----:B------:R-:W-:Y:S05]  /*c9b0*/  BSYNC B0 ;  /* 0x0000000000007941 */ /* 0x000fea0003800000 */
.L_x_6930:
        /* <DEDUP_REMOVED lines=42> */
.L_x_6933:
[----:B------:R-:W-:Y:S05]  /*cc60*/  BSYNC B0 ;  /* 0x0000000000007941 */ /* 0x000fea0003800000 */
.L_x_6932:
        /* <DEDUP_REMOVED lines=24> */
.L_x_6887:
[----:B------:R-:W-:Y:S05]  /*cdf0*/  BSYNC B6 ;  /* 0x0000000000067941 */ /* 0x000fea0003800000 */
.L_x_6886:
        /* <DEDUP_REMOVED lines=13> */
[----:B------:R1:W-:Y:S04]  /*ced0*/  STS.128 [R0], R28 ;  /* 0x0000001c00007388 */ /* 0x0003e80000000c00 */
[----:B------:R1:W-:Y:S06]  /*cee0*/  STS.128 [R0+0x10], R24 ;  /* 0x0000101800007388 */ /* 0x0003ec0000000c00 */
[----:B------:R-:W-:Y:S05]  /*cef0*/  @!P0 BRA `(.L_x_6934) ;  /* 0x0000000000688947 */ /* 0x000fea0003800000 */
.L_x_6937:
        /* <DEDUP_REMOVED lines=11> */
[----:B------:R-:W1:Y:S04]  /*cfb0*/  LDS.128 R8, [R4] ;  /* 0x0000000004087984 */ /* 0x000e680000000c00 */
[----:B------:R-:W2:Y:S01]  /*cfc0*/  LDS.128 R12, [R4+0x10] ;  /* 0x00001000040c7984 */ /* 0x000ea20000000c00 */
[----:B-1----:R-:W-:Y:S01]  /*cfd0*/  FADD.FTZ R28, R28, R8 ;  /* 0x000000081c1c7221 */ /* 0x002fe20000010000 */
[----:B------:R-:W-:Y:S01]  /*cfe0*/  FADD.FTZ R29, R29, R9 ;  /* 0x000000091d1d7221 */ /* 0x000fe20000010000 */
[----:B------:R-:W-:Y:S01]  /*cff0*/  FADD.FTZ R30, R30, R10 ;  /* 0x0000000a1e1e7221 */ /* 0x000fe20000010000 */
[----:B------:R-:W-:Y:S01]  /*d000*/  FADD.FTZ R31, R31, R11 ;  /* 0x0000000b1f1f7221 */ /* 0x000fe20000010000 */
[----:B--2---:R-:W-:Y:S01]  /*d010*/  FADD.FTZ R24, R24, R12 ;  /* 0x0000000c18187221 */ /* 0x004fe20000010000 */
[----:B------:R-:W-:Y:S01]  /*d020*/  FADD.FTZ R25, R25, R13 ;  /* 0x0000000d19197221 */ /* 0x000fe20000010000 */
[----:B------:R-:W-:Y:S01]  /*d030*/  FADD.FTZ R26, R26, R14 ;  /* 0x0000000e1a1a7221 */ /* 0x000fe20000010000 */
[----:B------:R-:W-:Y:S01]  /*d040*/  FADD.FTZ R27, R27, R15 ;  /* 0x0000000f1b1b7221 */ /* 0x000fe20000010000 */
[----:B------:R2:W-:Y:S04]  /*d050*/  STS.128 [R0], R28 ;  /* 0x0000001c00007388 */ /* 0x0005e80000000c00 */
[----:B------:R2:W-:Y:S02]  /*d060*/  STS.128 [R0+0x10], R24 ;  /* 0x0000101800007388 */ /* 0x0005e40000000c00 */
.L_x_6936:
[----:B------:R-:W-:Y:S05]  /*d070*/  BSYNC B0 ;  /* 0x0000000000007941 */ /* 0x000fea0003800000 */
.L_x_6935:
[----:B------:R-:W-:Y:S01]  /*d080*/  MOV R4, R5 ;  /* 0x0000000500047202 */ /* 0x000fe20000000f00 */
[----:B------:R-:W-:Y:S06]  /*d090*/  @P1 BRA `(.L_x_6937) ;  /* 0xfffffffc00981947 */ /* 0x000fec000383ffff */
.L_x_6934:
        /* <DEDUP_REMOVED lines=20> */
.L_x_6942:
[----:B------:R-:W-:Y:S01]  /*d1e0*/  IADD3 R0, R16, R4, RZ ;  /* 0x0000000410007210 */ /* 0x000fe20007ffe0ff */
[----:B------:R-:W-:Y:S05]  /*d1f0*/  WARPSYNC.ALL ;  /* 0x0000000000007948 */ /* 0x000fea0003800000 */
[----:B------:R-:W-:Y:S01]  /*d200*/  BAR.SYNC.DEFER_BLOCKING 0x0 ;  /* 0x0000000000007b1d */ /* 0x000fe20000010000 */
[----:B------:R-:W-:-:S04]  /*d210*/  ISETP.GE.U32.AND P0, PT, R0, R5, PT ;  /* 0x000000050000720c */ /* 0x000fc80003f06070 */
[----:B------:R-:W-:Y:S01]  /*d220*/  ISETP.GE.U32.OR P0, PT, R16, R4, P0 ;  /* 0x000000041000720c */ /* 0x000fe20000706470 */
[----:B------:R-:W-:-:S12]  /*d230*/  BSSY B0, `(.L_x_6940) ;  /* 0x000000f000007945 */ /* 0x000fd80003800000 */
[----:B--2---:R-:W-:Y:S05]  /*d240*/  @P0 BRA `(.L_x_6941) ;  /* 0x0000000000340947 */ /* 0x004fea0003800000 */
[----:B------:R-:W-:-:S05]  /*d250*/  LEA R0, R4, R3, 0x5 ;  /* 0x0000000304007211 */ /* 0x000fca00078e28ff */
        /* <DEDUP_REMOVED lines=12> */
.L_x_6941:
[----:B------:R-:W-:Y:S05]  /*d320*/  BSYNC B0 ;  /* 0x0000000000007941 */ /* 0x000fea0003800000 */
.L_x_6940:
[----:B------:R-:W-:-:S04]  /*d330*/  SHF.R.S32.HI R4, RZ, 0x1, R4 ;  /* 0x00000001ff047819 */ /* 0x000fc80000011404 */
[----:B------:R-:W-:-:S13]  /*d340*/  ISETP.GE.AND P0, PT, R4, 0x20, PT ;  /* 0x000000200400780c */ /* 0x000fda0003f06270 */
[----:B------:R-:W-:Y:S05]  /*d350*/  @P0 BRA `(.L_x_6942) ;  /* 0xfffffffc00a00947 */ /* 0x000fea000383ffff */
[----:B------:R-:W-:-:S07]  /*d360*/  IMAD.MOV.U32 R0, RZ, RZ, 0x20 ;  /* 0x00000020ff007424 */ /* 0x000fce00078e00ff */
.L_x_6939:
[----:B------:R-:W-:Y:S01]  /*d370*/  ISETP.GE.AND P0, PT, R0, 0x2, PT ;  /* 0x000000020000780c */ /* 0x000fe20003f06270 */
[----:B------:R-:W-:Y:S05]  /*d380*/  WARPSYNC.ALL ;  /* 0x0000000000007948 */ /* 0x000fea0003800000 */
[----:B------:R-:W-:Y:S07]  /*d390*/  BAR.SYNC.DEFER_BLOCKING 0x0 ;  /* 0x0000000000007b1d */ /* 0x000fee0000010000 */
[----:B------:R-:W-:Y:S05]  /*d3a0*/  @!P0 BRA `(.L_x_6938) ;  /* 0x0000000000508947 */ /* 0x000fea0003800000 */
[----:B-12---:R-:W-:-:S11]  /*d3b0*/  HFMA2.MMA R3, -RZ, RZ, 0, 5.9604644775390625e-08 ;  /* 0x00000001ff037435 */ /* 0x006fd600000001ff */
.L_x_6943:
[----:B------:R-:W1:Y:S04]  /*d3c0*/  SHFL.DOWN PT, R5, R28, R3, 0x1f ;  /* 0x08001f031c057589 */ /* 0x000e6800000e0000 */
[----:B------:R-:W2:Y:S04]  /*d3d0*/  SHFL.DOWN PT, R4, R29, R3, 0x1f ;  /* 0x08001f031d047589 */ /* 0x000ea800000e0000 */
[----:B------:R-:W3:Y:S04]  /*d3e0*/  SHFL.DOWN PT, R7, R30, R3, 0x1f ;  /* 0x08001f031e077589 */ /* 0x000ee800000e0000 */
[----:B------:R-:W4:Y:S04]  /*d3f0*/  SHFL.DOWN PT, R6, R31, R3, 0x1f ;  /* 0x08001f031f067589 */ /* 0x000f2800000e0000 */
[----:B------:R-:W5:Y:S04]  /*d400*/  SHFL.DOWN PT, R9, R24, R3, 0x1f ;  /* 0x08001f0318097589 */ /* 0x000f6800000e0000 */
[----:B------:R-:W0:Y:S04]  /*d410*/  SHFL.DOWN PT, R8, R25, R3, 0x1f ;  /* 0x08001f0319087589 */ /* 0x000e2800000e0000 */
[----:B------:R-:W0:Y:S01]  /*d420*/  SHFL.DOWN PT, R11, R26, R3, 0x1f ;  /* 0x08001f031a0b7589 */ /* 0x000e2200000e0000 */
[----:B-1----:R-:W-:-:S03]  /*d430*/  FADD.FTZ R28, R5, R28 ;  /* 0x0000001c051c7221 */ /* 0x002fc60000010000 */
[----:B------:R1:W0:Y:S01]  /*d440*/  SHFL.DOWN PT, R10, R27, R3, 0x1f ;  /* 0x08001f031b0a7589 */ /* 0x00022200000e0000 */
[----:B--2---:R-:W-:Y:S01]  /*d450*/  FADD.FTZ R29, R4, R29 ;  /* 0x0000001d041d7221 */ /* 0x004fe20000010000 */
[----:B---3--:R-:W-:Y:S01]  /*d460*/  FADD.FTZ R30, R7, R30 ;  /* 0x0000001e071e7221 */ /* 0x008fe20000010000 */
[----:B----4-:R-:W-:Y:S01]  /*d470*/  FADD.FTZ R31, R6, R31 ;  /* 0x0000001f061f7221 */ /* 0x010fe20000010000 */
[----:B-1----:R-:W-:Y:S01]  /*d480*/  SHF.L.U32 R3, R3, 0x1, RZ ;  /* 0x0000000103037819 */ /* 0x002fe200000006ff */
[----:B-----5:R-:W-:-:S03]  /*d490*/  FADD.FTZ R24, R9, R24 ;  /* 0x0000001809187221 */ /* 0x020fc60000010000 */
[----:B------:R-:W-:Y:S01]  /*d4a0*/  ISETP.GE.AND P0, PT, R3, R0, PT ;  /* 0x000000000300720c */ /* 0x000fe20003f06270 */
[----:B0-----:R-:W-:Y:S01]  /*d4b0*/  FADD.FTZ R25, R8, R25 ;  /* 0x0000001908197221 */ /* 0x001fe20000010000 */
[----:B------:R-:W-:Y:S01]  /*d4c0*/  FADD.FTZ R26, R11, R26 ;  /* 0x0000001a0b1a7221 */ /* 0x000fe20000010000 */
[----:B------:R-:W-:-:S10]  /*d4d0*/  FADD.FTZ R27, R10, R27 ;  /* 0x0000001b0a1b7221 */ /* 0x000fd40000010000 */
[----:B------:R-:W-:Y:S05]  /*d4e0*/  @!P0 BRA `(.L_x_6943) ;  /* 0xfffffffc00b48947 */ /* 0x000fea000383ffff */
.L_x_6938:
[----:B------:R-:W3:Y:S01]  /*d4f0*/  LDC R14, c[0x0][0x3f4] ;  /* 0x0000fd00ff0e7b82 */ /* 0x000ee20000000800 */
[----:B------:R-:W-:Y:S02]  /*d500*/  CS2R R18, SRZ ;  /* 0x0000000000127805 */ /* 0x000fe4000001ff00 */
        /* <DEDUP_REMOVED lines=9> */
[----:B-12---:R-:W-:-:S05]  /*d5a0*/  IADD3 R3, -R5, RZ, RZ ;  /* 0x000000ff05037210 */ /* 0x006fca0007ffe1ff */
        /* <DEDUP_REMOVED lines=265> */
.L_x_6944:
        /* <DEDUP_REMOVED lines=22> */
[----:B-12---:R-:W-:-:S05]  /*e7a0*/  IADD3 R3, -R5, RZ, RZ ;  /* 0x000000ff05037210 */ /* 0x006fca0007ffe1ff */
        /* <DEDUP_REMOVED lines=255> */
.L_x_6945:
        /* <DEDUP_REMOVED lines=279> */
.L_x_6946:
[----:B------:R-:W-:-:S04]  /*10910*/  IADD3 R10, P0, R22, UR4, RZ ;  /* 0x00000004160a7c10 */ /* 0x000fc8000ff1e0ff */
[----:B------:R-:W-:Y:S01]  /*10920*/  IADD3.X R11, RZ, UR5, RZ, P0, !PT ;  /* 0x00000005ff0b7c10 */ /* 0x000fe200087fe4ff */
[----:B------:R-:W-:Y:S08]  /*10930*/  @!P1 BRA `(.L_x_6947) ;  /* 0x0000001000489947 */ /* 0x000ff00003800000 */
        /* <DEDUP_REMOVED lines=268> */
[----:B-12---:R-:W-:-:S05]  /*11a00*/  IMAD.HI.U32 R0, R5, UR9, R4 ;  /* 0x0000000905007c27 */ /* 0x006fca000f8e0004 */
[----:B------:R-:W-:Y:S01]  /*11a10*/  SHF.R.U32.HI R0, RZ, UR6, R0 ;  /* 0x00000006ff007c19 */ /* 0x000fe20008011600 */
[----:B------:R-:W-:-:S04]  /*11a20*/  ULDC UR6, c[0x0][0x5e4] ;  /* 0x0001790000067ab9 */ /* 0x000fc80000000800 */
[----:B------:R-:W-:-:S04]  /*11a30*/  IMAD.MOV R4, RZ, RZ, -R0 ;  /* 0x000000ffff047224 */ /* 0x000fc800078e0a00 */
[----:B------:R-:W-:-:S04]  /*11a40*/  IMAD R4, R4, UR8, R5 ;  /* 0x0000000804047c24 */ /* 0x000fc8000f8e0205 */
[----:B------:R-:W-:-:S07]  /*11a50*/  IMAD R17, R4, UR6, R17 ;  /* 0x0000000604117c24 */ /* 0x000fce000f8e0211 */
.L_x_6947:
[----:B------:R-:W-:Y:S01]  /*11a60*/  ULDC.64 UR6, c[0x0][0x608] ;  /* 0x0001820000067ab9 */ /* 0x000fe20000000a00 */
[----:B------:R-:W-:Y:S02]  /*11a70*/  CS2R R4, SRZ ;  /* 0x0000000000047805 */ /* 0x000fe4000001ff00 */
[----:B------:R-:W-:Y:S02]  /*11a80*/  ISETP.NE.U32.AND P0, PT, RZ, UR6, PT ;  /* 0x00000006ff007c0c */ /* 0x000fe4000bf05070 */
[----:B------:R-:W-:Y:S02]  /*11a90*/  IADD3 R12, P2, R17, UR4, RZ ;  /* 0x00000004110c7c10 */ /* 0x000fe4000ff5e0ff */
[----:B------:R-:W-:Y:S02]  /*11aa0*/  ISETP.NE.AND.EX P0, PT, RZ, UR7, PT, P0 ;  /* 0x00000007ff007c0c */ /* 0x000fe4000bf05300 */
[----:B------:R-:W-:Y:S02]  /*11ab0*/  IADD3.X R13, RZ, UR5, RZ, P2, !PT ;  /* 0x00000005ff0d7c10 */ /* 0x000fe400097fe4ff */
[----:B-12---:R-:W-:-:S09]  /*11ac0*/  MOV R3, RZ ;  /* 0x000000ff00037202 */ /* 0x006fd20000000f00 */
        /* <DEDUP_REMOVED lines=11> */
[----:B------:R-:W-:Y:S02]  /*11b80*/  MOV R22, RZ ;  /* 0x000000ff00167202 */ /* 0x000fe40000000f00 */
        /* <DEDUP_REMOVED lines=278> */
.L_x_6949:
        /* <DEDUP_REMOVED lines=277> */
.L_x_6950:
        /* <DEDUP_REMOVED lines=279> */
.L_x_6951:
        /* <DEDUP_REMOVED lines=277> */
.L_x_6952:
[----:B0-----:R-:W0:Y:S01]  /*16100*/  LDC R32, c[0x0][0x238] ;  /* 0x00008e00ff207b82 */ /* 0x001e220000000800 */
        /* <DEDUP_REMOVED lines=15> */
.L_x_6954:
[----:B------:R-:W-:Y:S05]  /*16200*/  BSYNC B0 ;  /* 0x0000000000007941 */ /* 0x000fea0003800000 */
.L_x_6953:
        /* <DEDUP_REMOVED lines=17> */
.L_x_6956:
[----:B------:R-:W-:Y:S05]  /*16320*/  BSYNC B0 ;  /* 0x0000000000007941 */ /* 0x000fea0003800000 */
.L_x_6955:
        /* <DEDUP_REMOVED lines=35> */
.L_x_6958:
[----:B------:R-:W-:Y:S05]  /*16560*/  BSYNC B0 ;  /* 0x0000000000007941 */ /* 0x000fea0003800000 */
.L_x_6957:
        /* <DEDUP_REMOVED lines=26> */
[----:B------:R-:W-:Y:S01]  /*16710*/  IMAD.U32 R25, RZ, RZ, UR11 ;  /* 0x0000000bff197e24 */ /* 0x000fe2000f8e00ff */
[----:B------:R-:W-:Y:S02]  /*16720*/  MOV R31, UR11 ;  /* 0x0000000b001f7c02 */ /* 0x000fe40008000f00 */
[----:B------:R-:W-:Y:S02]  /*16730*/  ISETP.GE.U32.AND P0, PT, R14, UR8, PT ;  /* 0x000000080e007c0c */ /* 0x000fe4000bf06070 */
[----:B------:R-:W-:Y:S02]  /*16740*/  MOV R24, UR10 ;  /* 0x0000000a00187c02 */ /* 0x000fe40008000f00 */
[----:B------:R-:W-:-:S02]  /*16750*/  MOV R26, UR10 ;  /* 0x0000000a001a7c02 */ /* 0x000fc40008000f00 */
[----:B------:R-:W-:-:S07]  /*16760*/  MOV R27, UR11 ;  /* 0x0000000b001b7c02 */ /* 0x000fce0008000f00 */
        /* <DEDUP_REMOVED lines=9> */
[----:B------:R-:W-:Y:S01]  /*16800*/  IMAD R0, R0, UR7, RZ ;  /* 0x0000000700007c24 */ /* 0x000fe2000f8e02ff */
[----:B------:R-:W1:Y:S01]  /*16810*/  LDC.64 R20, c[0x0][0x610] ;  /* 0x00018400ff147b82 */ /* 0x000e620000000a00 */
[----:B------:R-:W-:-:S02]  /*16820*/  MOV R25, UR11 ;  /* 0x0000000b00197c02 */ /* 0x000fc40008000f00 */
[----:B------:R-:W-:Y:S01]  /*16830*/  MOV R27, UR11 ;  /* 0x0000000b001b7c02 */ /* 0x000fe20008000f00 */
[----:B0-----:R-:W-:-:S07]  /*16840*/  IMAD R32, R32, UR6, RZ ;  /* 0x0000000620207c24 */ /* 0x001fce000f8e02ff */
.L_x_6963:
[----:B------:R-:W-:-:S05]  /*16850*/  IADD3 R15, R0, R23, RZ ;  /* 0x00000017000f7210 */ /* 0x000fca0007ffe0ff */
[----:B-1----:R-:W-:-:S05]  /*16860*/  IMAD.WIDE.U32 R14, R15, 0x20, R20 ;  /* 0x000000200f0e7825 */ /* 0x002fca00078e0014 */
[----:B------:R-:W2:Y:S04]  /*16870*/  LDG.E.64 R34, desc[UR60][R14.64] ;  /* 0x0000003c0e227981 */ /* 0x000ea8000c1e1b00 */
[----:B------:R-:W3:Y:S04]  /*16880*/  LDG.E.64 R36, desc[UR60][R14.64+0x8] ;  /* 0x0000083c0e247981 */ /* 0x000ee8000c1e1b00 */
[----:B------:R-:W4:Y:S04]  /*16890*/  LDG.E.64 R38, desc[UR60][R14.64+0x10] ;  /* 0x0000103c0e267981 */ /* 0x000f28000c1e1b00 */
[----:B------:R-:W5:Y:S01]  /*168a0*/  LDG.E.64 R40, desc[UR60][R14.64+0x18] ;  /* 0x0000183c0e287981 */ /* 0x000f62000c1e1b00 */
[----:B------:R-:W-:-:S04]  /*168b0*/  IADD3 R23, R32, R23, RZ ;  /* 0x0000001720177210 */ /* 0x000fc80007ffe0ff */
[----:B------:R-:W-:Y:S01]  /*168c0*/  ISETP.GE.U32.AND P0, PT, R23, UR8, PT ;  /* 0x0000000817007c0c */ /* 0x000fe2000bf06070 */
        /* <DEDUP_REMOVED lines=10> */
.L_x_6962:
[----:B------:R-:W-:Y:S05]  /*16970*/  BRA `(.L_x_6961) ;  /* 0x00000000009c7947 */ /* 0x000fea0003800000 */
.L_x_6960:
[----:B------:R-:W-:Y:S01]  /*16980*/  ULDC UR7, c[0x0][0x234] ;  /* 0x00008d0000077ab9 */ /* 0x000fe20000000800 */
[----:B------:R-:W-:Y:S01]  /*16990*/  IMAD.U32 R30, RZ, RZ, UR10 ;  /* 0x0000000aff1e7e24 */ /* 0x000fe2000f8e00ff */
[----:B------:R-:W-:Y:S01]  /*169a0*/  ISETP.GE.U32.AND P0, PT, R2, UR7, PT ;  /* 0x0000000702007c0c */ /* 0x000fe2000bf06070 */
[----:B------:R-:W-:Y:S01]  /*169b0*/  IMAD.U32 R26, RZ, RZ, UR10 ;  /* 0x0000000aff1a7e24 */ /* 0x000fe2000f8e00ff */
[----:B------:R-:W-:Y:S02]  /*169c0*/  MOV R31, UR11 ;  /* 0x0000000b001f7c02 */ /* 0x000fe40008000f00 */
[----:B------:R-:W-:Y:S02]  /*169d0*/  MOV R24, UR10 ;  /* 0x0000000a00187c02 */ /* 0x000fe40008000f00 */
[----:B------:R-:W-:Y:S02]  /*169e0*/  MOV R25, UR11 ;  /* 0x0000000b00197c02 */ /* 0x000fe40008000f00 */
[----:B------:R-:W-:-:S05]  /*169f0*/  MOV R27, UR11 ;  /* 0x0000000b001b7c02 */ /* 0x000fca0008000f00 */
[----:B------:R-:W-:Y:S05]  /*16a00*/  @P0 BRA `(.L_x_6961) ;  /* 0x0000000000780947 */ /* 0x000fea0003800000 */
[----:B------:R-:W-:Y:S01]  /*16a10*/  ULDC UR6, c[0x0][0x10] ;  /* 0x0000040000067ab9 */ /* 0x000fe20000000800 */
[----:B------:R-:W0:Y:S01]  /*16a20*/  LDC R40, c[0x0][RZ] ;  /* 0x00000000ff287b82 */ /* 0x000e220000000800 */
[----:B------:R-:W-:Y:S01]  /*16a30*/  MOV R23, R2 ;  /* 0x0000000200177202 */ /* 0x000fe20000000f00 */
[----:B------:R-:W-:Y:S01]  /*16a40*/  IMAD.U32 R31, RZ, RZ, UR11 ;  /* 0x0000000bff1f7e24 */ /* 0x000fe2000f8e00ff */
[----:B------:R-:W-:Y:S01]  /*16a50*/  MOV R30, UR10 ;  /* 0x0000000a001e7c02 */ /* 0x000fe20008000f00 */
[----:B------:R-:W-:Y:S01]  /*16a60*/  IMAD.U32 R27, RZ, RZ, UR11 ;  /* 0x0000000bff1b7e24 */ /* 0x000fe2000f8e00ff */
[----:B------:R-:W-:Y:S01]  /*16a70*/  MOV R24, UR10 ;  /* 0x0000000a00187c02 */ /* 0x000fe20008000f00 */
[----:B------:R-:W-:Y:S01]  /*16a80*/  IMAD R0, R0, UR6, RZ ;  /* 0x0000000600007c24 */ /* 0x000fe2000f8e02ff */
[----:B------:R-:W-:Y:S01]  /*16a90*/  MOV R25, UR11 ;  /* 0x0000000b00197c02 */ /* 0x000fe20008000f00 */
[----:B------:R-:W1:Y:S01]  /*16aa0*/  LDC.64 R20, c[0x0][0x610] ;  /* 0x00018400ff147b82 */ /* 0x000e620000000a00 */
[----:B------:R-:W-:-:S07]  /*16ab0*/  MOV R26, UR10 ;  /* 0x0000000a001a7c02 */ /* 0x000fce0008000f00 */
[----:B------:R-:W2:Y:S02]  /*16ac0*/  LDC R42, c[0x0][0x4] ;  /* 0x00000100ff2a7b82 */ /* 0x000ea40000000800 */
.L_x_6964:
[----:B------:R-:W-:-:S05]  /*16ad0*/  IADD3 R15, R0, R23, RZ ;  /* 0x00000017000f7210 */ /* 0x000fca0007ffe0ff */
[----:B0-----:R-:W-:-:S04]  /*16ae0*/  IMAD R15, R15, R40, R16 ;  /* 0x000000280f0f7224 */ /* 0x001fc800078e0210 */
[----:B-1----:R-:W-:-:S05]  /*16af0*/  IMAD.WIDE.U32 R14, R15, 0x20, R20 ;  /* 0x000000200f0e7825 */ /* 0x002fca00078e0014 */
[----:B------:R-:W3:Y:S04]  /*16b00*/  LDG.E.64 R32, desc[UR60][R14.64] ;  /* 0x0000003c0e207981 */ /* 0x000ee8000c1e1b00 */
[----:B------:R-:W4:Y:S04]  /*16b10*/  LDG.E.64 R34, desc[UR60][R14.64+0x8] ;  /* 0x0000083c0e227981 */ /* 0x000f28000c1e1b00 */
[----:B------:R-:W5:Y:S04]  /*16b20*/  LDG.E.64 R36, desc[UR60][R14.64+0x10] ;  /* 0x0000103c0e247981 */ /* 0x000f68000c1e1b00 */
[----:B------:R-:W5:Y:S01]  /*16b30*/  LDG.E.64 R38, desc[UR60][R14.64+0x18] ;  /* 0x0000183c0e267981 */ /* 0x000f62000c1e1b00 */
[----:B--2---:R-:W-:-:S04]  /*16b40*/  IADD3 R23, R42, R23, RZ ;  /* 0x000000172a177210 */ /* 0x004fc80007ffe0ff */
[----:B------:R-:W-:Y:S01]  /*16b50*/  ISETP.GE.U32.AND P0, PT, R23, UR7, PT ;  /* 0x0000000717007c0c */ /* 0x000fe2000bf06070 */
[----:B---3--:R-:W-:Y:S01]  /*16b60*/  FADD.FTZ R28, R32, R28 ;  /* 0x0000001c201c7221 */ /* 0x008fe20000010000 */
[----:B------:R-:W-:Y:S01]  /*16b70*/  FADD.FTZ R29, R33, R29 ;  /* 0x0000001d211d7221 */ /* 0x000fe20000010000 */
[----:B----4-:R-:W-:Y:S01]  /*16b80*/  FADD.FTZ R30, R34, R30 ;  /* 0x0000001e221e7221 */ /* 0x010fe20000010000 */
[----:B------:R-:W-:Y:S01]  /*16b90*/  FADD.FTZ R31, R35, R31 ;  /* 0x0000001f231f7221 */ /* 0x000fe20000010000 */
[----:B-----5:R-:W-:Y:S01]  /*16ba0*/  FADD.FTZ R24, R36, R24 ;  /* 0x0000001824187221 */ /* 0x020fe20000010000 */
[----:B------:R-:W-:Y:S01]  /*16bb0*/  FADD.FTZ R25, R37, R25 ;  /* 0x0000001925197221 */ /* 0x000fe20000010000 */
[----:B------:R-:W-:Y:S01]  /*16bc0*/  FADD.FTZ R26, R38, R26 ;  /* 0x0000001a261a7221 */ /* 0x000fe20000010000 */
[----:B------:R-:W-:-:S05]  /*16bd0*/  FADD.FTZ R27, R39, R27 ;  /* 0x0000001b271b7221 */ /* 0x000fca0000010000 */
[----:B------:R-:W-:Y:S05]  /*16be0*/  @!P0 BRA `(.L_x_6964) ;  /* 0xfffffffc00b88947 */ /* 0x000fea000383ffff */
.L_x_6961:
[----:B------:R-:W-:Y:S05]  /*16bf0*/  BSYNC B0 ;  /* 0x0000000000007941 */ /* 0x000fea0003800000 */
.L_x_6959:
[----:B------:R-:W0:Y:S01]  /*16c00*/  LDC R21, c[0x0][RZ] ;  /* 0x00000000ff157b82 */ /* 0x000e220000000800 */
        /* <DEDUP_REMOVED lines=11> */
.L_x_6968:
        /* <DEDUP_REMOVED lines=12> */
[----:B0-----:R-:W-:Y:S01]  /*16d80*/  FADD.FTZ R28, R28, R32 ;  /* 0x000000201c1c7221 */ /* 0x001fe20000010000 */
[----:B------:R-:W-:Y:S01]  /*16d90*/  FADD.FTZ R29, R29, R33 ;  /* 0x000000211d1d7221 */ /* 0x000fe20000010000 */
[----:B------:R-:W-:Y:S01]  /*16da0*/  FADD.FTZ R30, R30, R34 ;  /* 0x000000221e1e7221 */ /* 0x000fe20000010000 */
[----:B------:R-:W-:Y:S01]  /*16db0*/  FADD.FTZ R31, R31, R35 ;  /* 0x000000231f1f7221 */ /* 0x000fe20000010000 */
[----:B-1----:R-:W-:Y:S01]  /*16dc0*/  FADD.FTZ R24, R24, R36 ;  /* 0x0000002418187221 */ /* 0x002fe20000010000 */
[----:B------:R-:W-:Y:S01]  /*16dd0*/  FADD.FTZ R25, R25, R37 ;  /* 0x0000002519197221 */ /* 0x000fe20000010000 */
[----:B------:R-:W-:Y:S01]  /*16de0*/  FADD.FTZ R26, R26, R38 ;  /* 0x000000261a1a7221 */ /* 0x000fe20000010000 */
[----:B------:R-:W-:Y:S01]  /*16df0*/  FADD.FTZ R27, R27, R39 ;  /* 0x000000271b1b7221 */ /* 0x000fe20000010000 */
[----:B------:R1:W-:Y:S04]  /*16e00*/  STS.128 [R0], R28 ;  /* 0x0000001c00007388 */ /* 0x0003e80000000c00 */
[----:B------:R1:W-:Y:S02]  /*16e10*/  STS.128 [R0+0x10], R24 ;  /* 0x0000101800007388 */ /* 0x0003e40000000c00 */
.L_x_6967:
[----:B------:R-:W-:Y:S05]  /*16e20*/  BSYNC B0 ;  /* 0x0000000000007941 */ /* 0x000fea0003800000 */
.L_x_6966:
[----:B------:R-:W-:Y:S05]  /*16e30*/  @P2 BRA `(.L_x_6968) ;  /* 0xfffffffc00a02947 */ /* 0x000fea000383ffff */
.L_x_6965:
        /* <DEDUP_REMOVED lines=10> */
[----:B------:R-:W-:Y:S02]  /*16ee0*/  HFMA2.MMA R2, -RZ, RZ, 0, 1.9073486328125e-06 ;  /* 0x00000020ff027435 */ /* 0x000fe400000001ff */
[----:B------:R-:W-:-:S13]  /*16ef0*/  ISETP.GE.AND P0, PT, R14, 0x20, PT ;  /* 0x000000200e00780c */ /* 0x000fda0003f06270 */
[----:B--2---:R-:W-:Y:S05]  /*16f00*/  @!P0 BRA `(.L_x_6970) ;  /* 0x0000000000608947 */ /* 0x004fea0003800000 */
.L_x_6973:
        /* <DEDUP_REMOVED lines=9> */
[----:B01----:R-:W-:Y:S01]  /*16fa0*/  FADD.FTZ R28, R28, R32 ;  /* 0x000000201c1c7221 */ /* 0x003fe20000010000 */
        /* <DEDUP_REMOVED lines=9> */
.L_x_6972:
[----:B------:R-:W-:Y:S05]  /*17040*/  BSYNC B0 ;  /* 0x0000000000007941 */ /* 0x000fea0003800000 */
.L_x_6971:
[----:B------:R-:W-:-:S04]  /*17050*/  SHF.R.S32.HI R14, RZ, 0x1, R14 ;  /* 0x00000001ff0e7819 */ /* 0x000fc8000001140e */
[----:B------:R-:W-:-:S13]  /*17060*/  ISETP.GE.AND P0, PT, R14, 0x20, PT ;  /* 0x000000200e00780c */ /* 0x000fda0003f06270 */
[----:B------:R-:W-:Y:S05]  /*17070*/  @P0 BRA `(.L_x_6973) ;  /* 0xfffffffc00a40947 */ /* 0x000fea000383ffff */
[----:B------:R-:W-:-:S07]  /*17080*/  MOV R2, 0x20 ;  /* 0x0000002000027802 */ /* 0x000fce0000000f00 */
.L_x_6970:
[----:B------:R-:W-:Y:S01]  /*17090*/  BAR.SYNC.DEFER_BLOCKING 0x0 ;  /* 0x0000000000007b1d */ /* 0x000fe20000010000 */
[----:B------:R-:W-:-:S13]  /*170a0*/  ISETP.GE.AND P0, PT, R2, 0x2, PT ;  /* 0x000000020200780c */ /* 0x000fda0003f06270 */
[----:B------:R-:W-:Y:S05]  /*170b0*/  @!P0 BRA `(.L_x_6969) ;  /* 0x0000000000508947 */ /* 0x000fea0003800000 */
[----:B------:R-:W-:-:S11]  /*170c0*/  HFMA2.MMA R15, -RZ, RZ, 0, 5.9604644775390625e-08 ;  /* 0x00000001ff0f7435 */ /* 0x000fd600000001ff */
.L_x_6974:
[----:B------:R-:W3:Y:S04]  /*170d0*/  SHFL.DOWN PT, R21, R28, R15, 0x1f ;  /* 0x08001f0f1c157589 */ /* 0x000ee800000e0000 */
[----:B012---:R-:W0:Y:S04]  /*170e0*/  SHFL.DOWN PT, R0, R29, R15, 0x1f ;  /* 0x08001f0f1d007589 */ /* 0x007e2800000e0000 */
[----:B------:R-:W1:Y:S04]  /*170f0*/  SHFL.DOWN PT, R23, R30, R15, 0x1f ;  /* 0x08001f0f1e177589 */ /* 0x000e6800000e0000 */
[----:B------:R-:W2:Y:S04]  /*17100*/  SHFL.DOWN PT, R14, R31, R15, 0x1f ;  /* 0x08001f0f1f0e7589 */ /* 0x000ea800000e0000 */
[----:B------:R-:W4:Y:S04]  /*17110*/  SHFL.DOWN PT, R33, R24, R15, 0x1f ;  /* 0x08001f0f18217589 */ /* 0x000f2800000e0000 */
[----:B------:R-:W5:Y:S04]  /*17120*/  SHFL.DOWN PT, R16, R25, R15, 0x1f ;  /* 0x08001f0f19107589 */ /* 0x000f6800000e0000 */
[----:B------:R-:W5:Y:S01]  /*17130*/  SHFL.DOWN PT, R35, R26, R15, 0x1f ;  /* 0x08001f0f1a237589 */ /* 0x000f6200000e0000 */
[----:B---3--:R-:W-:-:S03]  /*17140*/  FADD.FTZ R28, R21, R28 ;  /* 0x0000001c151c7221 */ /* 0x008fc60000010000 */
[----:B------:R3:W5:Y:S01]  /*17150*/  SHFL.DOWN PT, R20, R27, R15, 0x1f ;  /* 0x08001f0f1b147589 */ /* 0x00076200000e0000 */
[----:B0-----:R-:W-:Y:S01]  /*17160*/  FADD.FTZ R29, R0, R29 ;  /* 0x0000001d001d7221 */ /* 0x001fe20000010000 */
[----:B-1----:R-:W-:Y:S01]  /*17170*/  FADD.FTZ R30, R23, R30 ;  /* 0x0000001e171e7221 */ /* 0x002fe20000010000 */
[----:B--2---:R-:W-:Y:S01]  /*17180*/  FADD.FTZ R31, R14, R31 ;  /* 0x0000001f0e1f7221 */ /* 0x004fe20000010000 */
[----:B---3--:R-:W-:Y:S01]  /*17190*/  SHF.L.U32 R15, R15, 0x1, RZ ;  /* 0x000000010f0f7819 */ /* 0x008fe200000006ff */
[----:B----4-:R-:W-:-:S03]  /*171a0*/  FADD.FTZ R24, R33, R24 ;  /* 0x0000001821187221 */ /* 0x010fc60000010000 */
[----:B------:R-:W-:Y:S01]  /*171b0*/  ISETP.GE.AND P0, PT, R15, R2, PT ;  /* 0x000000020f00720c */ /* 0x000fe20003f06270 */
[----:B-----5:R-:W-:Y:S01]  /*171c0*/  FADD.FTZ R25, R16, R25 ;  /* 0x0000001910197221 */ /* 0x020fe20000010000 */
[----:B------:R-:W-:Y:S01]  /*171d0*/  FADD.FTZ R26, R35, R26 ;  /* 0x0000001a231a7221 */ /* 0x000fe20000010000 */
[----:B------:R-:W-:-:S10]  /*171e0*/  FADD.FTZ R27, R20, R27 ;  /* 0x0000001b141b7221 */ /* 0x000fd40000010000 */
[----:B------:R-:W-:Y:S05]  /*171f0*/  @!P0 BRA `(.L_x_6974) ;  /* 0xfffffffc00b48947 */ /* 0x000fea000383ffff */
.L_x_6969:
        /* <DEDUP_REMOVED lines=10> */
[----:B------:R-:W3:Y:S04]  /*172a0*/  LDG.E.64 R6, desc[UR60][R4.64+0x8] ;  /* 0x0000083c04067981 */ /* 0x000ee8000c1e1b00 */
[----:B------:R-:W4:Y:S04]  /*172b0*/  LDG.E.64 R8, desc[UR60][R4.64+0x10] ;  /* 0x0000103c04087981 */ /* 0x000f28000c1e1b00 */
[----:B------:R-:W5:Y:S01]  /*172c0*/  LDG.E.64 R10, desc[UR60][R4.64+0x18] ;  /* 0x0000183c040a7981 */ /* 0x000f62000c1e1b00 */
[----:B012---:R-:W-:Y:S01]  /*172d0*/  FADD.FTZ R28, R28, R2 ;  /* 0x000000021c1c7221 */ /* 0x007fe20000010000 */
[----:B------:R-:W-:Y:S01]  /*172e0*/  FADD.FTZ R29, R29, R3 ;  /* 0x000000031d1d7221 */ /* 0x000fe20000010000 */
[----:B---3--:R-:W-:Y:S01]  /*172f0*/  FADD.FTZ R30, R30, R6 ;  /* 0x000000061e1e7221 */ /* 0x008fe20000010000 */
[----:B------:R-:W-:Y:S01]  /*17300*/  FADD.FTZ R31, R31, R7 ;  /* 0x000000071f1f7221 */ /* 0x000fe20000010000 */
[----:B----4-:R-:W-:Y:S01]  /*17310*/  FADD.FTZ R24, R24, R8 ;  /* 0x0000000818187221 */ /* 0x010fe20000010000 */
[----:B------:R-:W-:Y:S01]  /*17320*/  FADD.FTZ R25, R25, R9 ;  /* 0x0000000919197221 */ /* 0x000fe20000010000 */
[----:B-----5:R-:W-:Y:S01]  /*17330*/  FADD.FTZ R26, R26, R10 ;  /* 0x0000000a1a1a7221 */ /* 0x020fe20000010000 */
[----:B------:R-:W-:-:S07]  /*17340*/  FADD.FTZ R27, R27, R11 ;  /* 0x0000000b1b1b7221 */ /* 0x000fce0000010000 */
.L_x_6976:
        /* <DEDUP_REMOVED lines=21> */
.L_x_6978:
        /* <DEDUP_REMOVED lines=22> */
.L_x_6979:
        /* <DEDUP_REMOVED lines=22> */
.L_x_6980:
        /* <DEDUP_REMOVED lines=22> */
.L_x_6981:
[----:B------:R-:W-:Y:S02]  /*178c0*/  ULDC.64 UR4, c[0x0][0x5f8] ;  /* 0x00017e0000047ab9 */ /* 0x000fe40000000a00 */
[----:B-1----:R-:W-:-:S04]  /*178d0*/  IADD3 R2, P0, R17, UR4, RZ ;  /* 0x0000000411027c10 */ /* 0x002fc8000ff1e0ff */
[----:B------:R-:W-:-:S05]  /*178e0*/  IADD3.X R3, RZ, UR5, RZ, P0, !PT ;  /* 0x00000005ff037c10 */ /* 0x000fca00087fe4ff */
[----:B------:R-:W-:Y:S01]  /*178f0*/  STG.E.64 desc[UR60][R2.64], R26 ;  /* 0x0000001a02007986 */ /* 0x000fe2000c101b3c */
[----:B------:R-:W-:Y:S05]  /*17900*/  EXIT ;  /* 0x000000000000794d */ /* 0x000fea0003800000 */
.L_x_6977:
[----:B------:R-:W-:Y:S04]  /*17910*/  STG.E.64 desc[UR60][R4.64], R28 ;  /* 0x0000001c04007986 */ /* 0x000fe8000c101b3c */
[----:B------:R-:W-:Y:S04]  /*17920*/  STG.E.64 desc[UR60][R4.64+0x8], R30 ;  /* 0x0000081e04007986 */ /* 0x000fe8000c101b3c */
[----:B------:R-:W-:Y:S04]  /*17930*/  STG.E.64 desc[UR60][R4.64+0x10], R24 ;  /* 0x0000101804007986 */ /* 0x000fe8000c101b3c */
[----:B------:R-:W-:Y:S01]  /*17940*/  STG.E.64 desc[UR60][R4.64+0x18], R26 ;  /* 0x0000181a04007986 */ /* 0x000fe2000c101b3c */
[----:B------:R-:W-:Y:S05]  /*17950*/  EXIT ;  /* 0x000000000000794d */ /* 0x000fea0003800000 */
.L_x_6975:
        /* <DEDUP_REMOVED lines=16> */
.L_x_6982:
        /* <DEDUP_REMOVED lines=21> */
.L_x_6984:
        /* <DEDUP_REMOVED lines=22> */
.L_x_6985:
        /* <DEDUP_REMOVED lines=22> */
.L_x_6986:
        /* <DEDUP_REMOVED lines=22> */
.L_x_6987:
[----:B------:R-:W-:Y:S02]  /*17fd0*/  ULDC.64 UR4, c[0x0][0x5f8] ;  /* 0x00017e0000047ab9 */ /* 0x000fe40000000a00 */
[----:B-1----:R-:W-:-:S04]  /*17fe0*/  IADD3 R2, P0, R17, UR4, RZ ;  /* 0x0000000411027c10 */ /* 0x002fc8000ff1e0ff */
[----:B------:R-:W-:-:S05]  /*17ff0*/  IADD3.X R3, RZ, UR5, RZ, P0, !PT ;  /* 0x00000005ff037c10 */ /* 0x000fca00087fe4ff */
[----:B------:R-:W-:Y:S01]  /*18000*/  STG.E.64 desc[UR60][R2.64], R26 ;  /* 0x0000001a02007986 */ /* 0x000fe2000c101b3c */
[----:B------:R-:W-:Y:S05]  /*18010*/  EXIT ;  /* 0x000000000000794d */ /* 0x000fea0003800000 */
.L_x_6983:
[----:B------:R-:W-:Y:S04]  /*18020*/  STG.E.64 desc[UR60][R10.64], R28 ;  /* 0x0000001c0a007986 */ /* 0x000fe8000c101b3c */
[----:B------:R-:W-:Y:S04]  /*18030*/  STG.E.64 desc[UR60][R8.64], R30 ;  /* 0x0000001e08007986 */ /* 0x000fe8000c101b3c */
[----:B------:R-:W-:Y:S04]  /*18040*/  STG.E.64 desc[UR60][R6.64], R24 ;  /* 0x0000001806007986 */ /* 0x000fe8000c101b3c */
[----:B------:R-:W-:Y:S01]  /*18050*/  STG.E.64 desc[UR60][R12.64], R26 ;  /* 0x0000001a0c007986 */ /* 0x000fe2000c101b3c */
[----:B------:R-:W-:Y:S05]  /*18060*/  EXIT ;  /* 0x000000000000794d */ /* 0x000fea0003800000 */
.L_x_6948:
        /* <DEDUP_REMOVED lines=23> */
[----:B--2---:R-:W-:Y:S01]  /*181e0*/  FADD.FTZ R28, R28, R2 ;  /* 0x000000021c1c7221 */ /* 0x004fe20000010000 */
[----:B------:R-:W-:Y:S01]  /*181f0*/  FADD.FTZ R29, R29, R3 ;  /* 0x000000031d1d7221 */ /* 0x000fe20000010000 */
[----:B---3--:R-:W-:Y:S01]  /*18200*/  FADD.FTZ R30, R30, R6 ;  /* 0x000000061e1e7221 */ /* 0x008fe20000010000 */
[----:B------:R-:W-:Y:S01]  /*18210*/  FADD.FTZ R31, R31, R7 ;  /* 0x000000071f1f7221 */ /* 0x000fe20000010000 */
[----:B----4-:R-:W-:Y:S01]  /*18220*/  FADD.FTZ R24, R24, R8 ;  /* 0x0000000818187221 */ /* 0x010fe20000010000 */
[----:B------:R-:W-:Y:S01]  /*18230*/  FADD.FTZ R25, R25, R9 ;  /* 0x0000000919197221 */ /* 0x000fe20000010000 */
[----:B-----5:R-:W-:Y:S01]  /*18240*/  FADD.FTZ R26, R26, R10 ;  /* 0x0000000a1a1a7221 */ /* 0x020fe20000010000 */
[----:B------:R-:W-:-:S07]  /*18250*/  FADD.FTZ R27, R27, R11 ;  /* 0x0000000b1b1b7221 */ /* 0x000fce0000010000 */
.L_x_6989:
        /* <DEDUP_REMOVED lines=21> */
.L_x_6991:
        /* <DEDUP_REMOVED lines=22> */
.L_x_6992:
        /* <DEDUP_REMOVED lines=21> */
[----:B0-23--:R-:W-:Y:S05]  /*18660*/  CALL.ABS.NOINC R2 ;  /* 0x0000000002007343 */ /* 0x00dfea0003c00000 */
.L_x_6993:
        /* <DEDUP_REMOVED lines=10> */
[----:B-1----:R1:W4:Y:S01]  /*18710*/  LDC.64 R2, c[0x4][R0] ;  /* 0x0100000000027b82 */ /* 0x0023220000000a00 */
        /* <DEDUP_REMOVED lines=10> */
[----:B0-234-:R-:W-:Y:S05]  /*187c0*/  CALL.ABS.NOINC R2 ;  /* 0x0000000002007343 */ /* 0x01dfea0003c00000 */
.L_x_6994:
[----:B------:R-:W-:Y:S02]  /*187d0*/  ULDC.64 UR4, c[0x0][0x5f8] ;  /* 0x00017e0000047ab9 */ /* 0x000fe40000000a00 */
[----:B-1----:R-:W-:-:S04]  /*187e0*/  IADD3 R2, P0, R17, UR4, RZ ;  /* 0x0000000411027c10 */ /* 0x002fc8000ff1e0ff */
[----:B------:R-:W-:-:S05]  /*187f0*/  IADD3.X R3, RZ, UR5, RZ, P0, !PT ;  /* 0x00000005ff037c10 */ /* 0x000fca00087fe4ff */
[----:B------:R-:W-:Y:S01]  /*18800*/  STG.E.64 desc[UR60][R2.64], R26 ;  /* 0x0000001a02007986 */ /* 0x000fe2000c101b3c */
[----:B------:R-:W-:Y:S05]  /*18810*/  EXIT ;  /* 0x000000000000794d */ /* 0x000fea0003800000 */
.L_x_6990:
[----:B------:R-:W-:Y:S04]  /*18820*/  STG.E.64 desc[UR60][R4.64], R28 ;  /* 0x0000001c04007986 */ /* 0x000fe8000c101b3c */
[----:B------:R-:W-:Y:S04]  /*18830*/  STG.E.64 desc[UR60][R4.64+0x8], R30 ;  /* 0x0000081e04007986 */ /* 0x000fe8000c101b3c */
[----:B------:R-:W-:Y:S04]  /*18840*/  STG.E.64 desc[UR60][R4.64+0x10], R24 ;  /* 0x0000101804007986 */ /* 0x000fe8000c101b3c */
[----:B------:R-:W-:Y:S01]  /*18850*/  STG.E.64 desc[UR60][R4.64+0x18], R26 ;  /* 0x0000181a04007986 */ /* 0x000fe2000c101b3c */
[----:B------:R-:W-:Y:S05]  /*18860*/  EXIT ;  /* 0x000000000000794d */ /* 0x000fea0003800000 */
.L_x_6988:
        /* <DEDUP_REMOVED lines=16> */
.L_x_6995:
        /* <DEDUP_REMOVED lines=21> */
.L_x_6997:
        /* <DEDUP_REMOVED lines=22> */
.L_x_6998:
        /* <DEDUP_REMOVED lines=22> */
.L_x_6999:
        /* <DEDUP_REMOVED lines=22> */
.L_x_7000:
[----:B------:R-:W-:Y:S02]  /*18ee0*/  ULDC.64 UR4, c[0x0][0x5f8] ;  /* 0x00017e0000047ab9 */ /* 0x000fe40000000a00 */
[----:B-1----:R-:W-:-:S04]  /*18ef0*/  IADD3 R2, P0, R17, UR4, RZ ;  /* 0x0000000411027c10 */ /* 0x002fc8000ff1e0ff */
[----:B------:R-:W-:-:S05]  /*18f00*/  IADD3.X R3, RZ, UR5, RZ, P0, !PT ;  /* 0x00000005ff037c10 */ /* 0x000fca00087fe4ff */
[----:B------:R-:W-:Y:S01]  /*18f10*/  STG.E.64 desc[UR60][R2.64], R26 ;  /* 0x0000001a02007986 */ /* 0x000fe2000c101b3c */
[----:B------:R-:W-:Y:S05]  /*18f20*/  EXIT ;  /* 0x000000000000794d */ /* 0x000fea0003800000 */
.L_x_6996:
[----:B------:R-:W-:Y:S04]  /*18f30*/  STG.E.64 desc[UR60][R6.64], R28 ;  /* 0x0000001c06007986 */ /* 0x000fe8000c101b3c */
[----:B------:R-:W-:Y:S04]  /*18f40*/  STG.E.64 desc[UR60][R8.64], R30 ;  /* 0x0000001e08007986 */ /* 0x000fe8000c101b3c */
[----:B------:R-:W-:Y:S04]  /*18f50*/  STG.E.64 desc[UR60][R10.64], R24 ;  /* 0x000000180a007986 */ /* 0x000fe8000c101b3c */
[----:B------:R-:W-:Y:S01]  /*18f60*/  STG.E.64 desc[UR60][R12.64], R26 ;  /* 0x0000001a0c007986 */ /* 0x000fe2000c101b3c */
[----:B------:R-:W-:Y:S05]  /*18f70*/  EXIT ;  /* 0x000000000000794d */ /* 0x000fea0003800000 */
.L_x_7001:
        /* <DEDUP_REMOVED lines=16> */
.L_x_9871:


//--------------------- .text._ZN2at6native13reduce_kernelILi256ELi1ENS0_8ReduceOpIN3c107complexIdEENS0_14func_wrapper_tIS5_ZNS0_11sum_functorIS5_S5_S5_EclERNS_14TensorIteratorEEUlS5_S5_E_EEjS5_Li4ELi4EEEEEvT1_ --------------------------
	.section	.text._ZN2at6native13reduce_kernelILi256ELi1ENS0_8ReduceOpIN3c107complexIdEENS0_14func_wrapper_tIS5_ZNS0_11sum_functorIS5_S5_S5_EclERNS_14TensorIteratorEEUlS5_S5_E_EEjS5_Li4ELi4EEEEEvT1_,"ax",@progbits
	.align	128
        .global         _ZN2at6native13reduce_kernelILi256ELi1ENS0_8ReduceOpIN3c107complexIdEENS0_14func_wrapper_tIS5_ZNS0_11sum_functorIS5_S5_S5_EclERNS_14TensorIteratorEEUlS5_S5_E_EEjS5_Li4ELi4EEEEEvT1_
        .type           _ZN2at6native13reduce_kernelILi256ELi1ENS0_8ReduceOpIN3c107complexIdEENS0_14func_wrapper_tIS5_ZNS0_11sum_functorIS5_S5_S5_EclERNS_14TensorIteratorEEUlS5_S5_E_EEjS5_Li4ELi4EEEEEvT1_,@function
        .size           _ZN2at6native13reduce_kernelILi256ELi1ENS0_8ReduceOpIN3c107complexIdEENS0_14func_wrapper_tIS5_ZNS0_11sum_functorIS5_S5_S5_EclERNS_14TensorIteratorEEUlS5_S5_E_EEjS5_Li4ELi4EEEEEvT1_,(.L_x_9872 - _ZN2at6native13reduce_kernelILi256ELi1ENS0_8ReduceOpIN3c107complexIdEENS0_14func_wrapper_tIS5_ZNS0_11sum_functorIS5_S5_S5_EclERNS_14TensorIteratorEEUlS5_S5_E_EEjS5_Li4ELi4EEEEEvT1_)
        .other          _ZN2at6native13reduce_kernelILi256ELi1ENS0_8ReduceOpIN3c107complexIdEENS0_14func_wrapper_tIS5_ZNS0_11sum_functorIS5_S5_S5_EclERNS_14TensorIteratorEEUlS5_S5_E_EEjS5_Li4ELi4EEEEEvT1_,@"STO_CUDA_ENTRY STV_DEFAULT"
_ZN2at6native13reduce_kernelILi256ELi1ENS0_8ReduceOpIN3c107complexIdEENS0_14func_wrapper_tIS5_ZNS0_11sum_functorIS5_S5_S5_EclERNS_14TensorIteratorEEUlS5_S5_E_EEjS5_Li4ELi4EEEEEvT1_:
.text._ZN2at6native13reduce_kernelILi256ELi1ENS0_8ReduceOpIN3c107complexIdEENS0_14func_wrapper_tIS5_ZNS0_11sum_functorIS5_S5_S5_EclERNS_14TensorIteratorEEUlS5_S5_E_EEjS5_Li4ELi4EEEEEvT1_:
        /* <DEDUP_REMOVED lines=17> */
[----:B------:R-:W-:-:S03]  /*0110*/  ULDC UR4, c[0x0][0x410] ;  /* 0x0001040000047ab9 */ /* 0x000fc60000000800 */
        /* <DEDUP_REMOVED lines=269> */
.L_x_7002:
        /* <DEDUP_REMOVED lines=13> */
[----:B------:R-:W-:-:S02]  /*12c0*/  CS2R R18, SRZ ;  /* 0x0000000000127805 */ /* 0x000fc4000001ff00 */
[----:B------:R-:W-:Y:S01]  /*12d0*/  CS2R R16, SRZ ;  /* 0x0000000000107805 */ /* 0x000fe2000001ff00 */
[C---:B0-----:R-:W-:Y:S02]  /*12e0*/  IMAD R5, R2.reuse, UR27, R5 ;  /* 0x0000001b02057c24 */ /* 0x041fe4000f8e0205 */
        /* <DEDUP_REMOVED lines=13> */
[----:B------:R-:W0:Y:S01]  /*13c0*/  LDC.64 R30, c[0x0][0x220] ;  /* 0x00008800ff1e7b82 */ /* 0x000e220000000a00 */
[----:B------:R-:W-:Y:S01]  /*13d0*/  SHF.R.U64 R6, R28, 0x4, R29 ;  /* 0x000000041c067819 */ /* 0x000fe2000000121d */
[----:B------:R-:W-:Y:S01]  /*13e0*/  ULDC UR4, c[0x0][0x234] ;  /* 0x00008d0000047ab9 */ /* 0x000fe20000000800 */
[----:B------:R-:W-:Y:S01]  /*13f0*/  BSSY B1, `(.L_x_7006) ;  /* 0x000002b000017945 */ /* 0x000fe20003800000 */
[----:B------:R-:W-:Y:S01]  /*1400*/  IMAD.U32 R40, RZ, RZ, UR4 ;  /* 0x00000004ff287e24 */ /* 0x000fe2000f8e00ff */
[----:B------:R-:W-:-:S03]  /*1410*/  LOP3.LUT R10, R6, 0x3, RZ, 0xc0, !PT ;  /* 0x00000003060a7812 */ /* 0x000fc600078ec0ff */
[----:B------:R-:W1:Y:S01]  /*1420*/  LDC.64 R34, c[0x0][0x228] ;  /* 0x00008a00ff227b82 */ /* 0x000e620000000a00 */
[----:B------:R-:W-:Y:S02]  /*1430*/  ISETP.NE.AND P0, PT, R10, RZ, PT ;  /* 0x000000ff0a00720c */ /* 0x000fe40003f05270 */
[----:B0-----:R-:W-:Y:S01]  /*1440*/  MOV R24, R30 ;  /* 0x0000001e00187202 */ /* 0x001fe20000000f00 */
[----:B------:R-:W-:Y:S01]  /*1450*/  IMAD.MOV.U32 R25, RZ, RZ, R31 ;  /* 0x000000ffff197224 */ /* 0x000fe200078e001f */
[----:B-1----:R-:W-:Y:S01]  /*1460*/  MOV R6, R34 ;  /* 0x0000002200067202 */ /* 0x002fe20000000f00 */
[----:B------:R-:W-:-:S08]  /*1470*/  IMAD.MOV.U32 R7, RZ, RZ, R35 ;  /* 0x000000ffff077224 */ /* 0x000fd000078e0023 */
        /* <DEDUP_REMOVED lines=15> */
.L_x_7011:
[----:B------:R-:W-:Y:S05]  /*1570*/  BSYNC B3 ;  /* 0x0000000000037941 */ /* 0x000fea0003800000 */
.L_x_7010:
[----:B------:R-:W-:-:S04]  /*1580*/  PRMT R8, R8, 0x9910, RZ ;  /* 0x0000991008087816 */ /* 0x000fc800000000ff */
[----:B------:R-:W-:-:S13]  /*1590*/  ISETP.NE.AND P0, PT, R8, RZ, PT ;  /* 0x000000ff0800720c */ /* 0x000fda0003f05270 */
[----:B------:R-:W-:Y:S05]  /*15a0*/  @!P0 BRA `(.L_x_7009) ;  /* 0x0000000000248947 */ /* 0x000fea0003800000 */
[----:B------:R-:W-:Y:S01]  /*15b0*/  IADD3 R7, P0, R3, -R10, RZ ;  /* 0x8000000a03077210 */ /* 0x000fe20007f1e0ff */
[----:B------:R-:W-:Y:S01]  /*15c0*/  ULDC.64 UR4, c[0x0][0x228] ;  /* 0x00008a0000047ab9 */ /* 0x000fe20000000a00 */
[----:B------:R-:W-:-:S03]  /*15d0*/  ULDC.64 UR6, c[0x0][0x220] ;  /* 0x0000880000067ab9 */ /* 0x000fc60000000a00 */
[----:B------:R-:W-:Y:S01]  /*15e0*/  IMAD.X R6, RZ, RZ, -0x1, P0 ;  /* 0xffffffffff067424 */ /* 0x000fe200000e06ff */
[----:B------:R-:W-:-:S04]  /*15f0*/  LEA R26, P0, R7, R28, 0x4 ;  /* 0x0000001c071a7211 */ /* 0x000fc800078020ff */
[----:B------:R-:W-:-:S06]  /*1600*/  LEA.HI.X R27, R7, R29, R6, 0x4, P0 ;  /* 0x0000001d071b7211 */ /* 0x000fcc00000f2406 */
[----:B------:R-:W2:Y:S02]  /*1610*/  LDG.E.128 R24, desc[UR36][R26.64] ;  /* 0x000000241a187981 */ /* 0x000ea4000c1e1d00 */
[----:B--2---:R-:W-:Y:S02]  /*1620*/  DADD R6, R26, UR4 ;  /* 0x000000041a067e29 */ /* 0x004fe40008000000 */
[----:B------:R-:W-:-:S11]  /*1630*/  DADD R24, R24, UR6 ;  /* 0x0000000618187e29 */ /* 0x000fd60008000000 */
.L_x_7009:
[----:B------:R-:W-:Y:S05]  /*1640*/  BSYNC B2 ;  /* 0x0000000000027941 */ /* 0x000fea0003800000 */
.L_x_7008:
[C---:B------:R-:W-:Y:S02]  /*1650*/  IADD3 R9, P0, -R10.reuse, 0x4, RZ ;  /* 0x000000040a097810 */ /* 0x040fe40007f1e1ff */
[----:B------:R-:W-:Y:S02]  /*1660*/  IADD3 R40, R10, -0x4, R0 ;  /* 0xfffffffc0a287810 */ /* 0x000fe40007ffe000 */
[----:B------:R-:W-:Y:S02]  /*1670*/  LEA R28, P1, R9, R28, 0x4 ;  /* 0x0000001c091c7211 */ /* 0x000fe400078220ff */
[----:B------:R-:W-:-:S04]  /*1680*/  IADD3.X R8, RZ, -0x1, RZ, P0, !PT ;  /* 0xffffffffff087810 */ /* 0x000fc800007fe4ff */
[----:B------:R-:W-:-:S07]  /*1690*/  LEA.HI.X R29, R9, R29, R8, 0x4, P1 ;  /* 0x0000001d091d7211 */ /* 0x000fce00008f2408 */
.L_x_7007:
[----:B------:R-:W-:Y:S05]  /*16a0*/  BSYNC B1 ;  /* 0x0000000000017941 */ /* 0x000fea0003800000 */
.L_x_7006:
[----:B------:R-:W-:Y:S01]  /*16b0*/  LEA R9, R13, 0x3, 0x2 ;  /* 0x000000030d097811 */ /* 0x000fe200078e10ff */
[----:B------:R-:W-:Y:S01]  /*16c0*/  BSSY B1, `(.L_x_7012) ;  /* 0x0000024000017945 */ /* 0x000fe20003800000 */
[----:B------:R-:W-:Y:S01]  /*16d0*/  ISETP.NE.AND P1, PT, RZ, UR27, PT ;  /* 0x0000001bff007c0c */ /* 0x000fe2000bf25270 */
[----:B------:R-:W-:Y:S01]  /*16e0*/  IMAD.MOV.U32 R26, RZ, RZ, R30 ;  /* 0x000000ffff1a7224 */ /* 0x000fe200078e001e */
[----:B------:R-:W-:Y:S01]  /*16f0*/  ISETP.GE.U32.AND P0, PT, R9, R40, PT ;  /* 0x000000280900720c */ /* 0x000fe20003f06070 */
[----:B------:R-:W-:Y:S01]  /*1700*/  IMAD.MOV.U32 R32, RZ, RZ, R34 ;  /* 0x000000ffff207224 */ /* 0x000fe200078e0022 */
[----:B------:R-:W-:Y:S01]  /*1710*/  ISETP.NE.AND P2, PT, R2, RZ, PT ;  /* 0x000000ff0200720c */ /* 0x000fe20003f45270 */
[----:B------:R-:W-:Y:S01]  /*1720*/  IMAD.MOV.U32 R36, RZ, RZ, R30 ;  /* 0x000000ffff247224 */ /* 0x000fe200078e001e */
[----:B------:R-:W-:Y:S01]  /*1730*/  MOV R27, R31 ;  /* 0x0000001f001b7202 */ /* 0x000fe20000000f00 */
[----:B------:R-:W-:Y:S01]  /*1740*/  IMAD.MOV.U32 R38, RZ, RZ, R34 ;  /* 0x000000ffff267224 */ /* 0x000fe200078e0022 */
[----:B------:R-:W-:-:S02]  /*1750*/  MOV R33, R35 ;  /* 0x0000002300217202 */ /* 0x000fc40000000f00 */
[----:B------:R-:W-:Y:S02]  /*1760*/  MOV R37, R31 ;  /* 0x0000001f00257202 */ /* 0x000fe40000000f00 */
[----:B------:R-:W-:-:S03]  /*1770*/  MOV R39, R35 ;  /* 0x0000002300277202 */ /* 0x000fc60000000f00 */
[----:B------:R-:W-:Y:S05]  /*1780*/  @P0 BRA `(.L_x_7013) ;  /* 0x00000000005c0947 */ /* 0x000fea0003800000 */
[----:B------:R-:W-:Y:S01]  /*1790*/  IMAD.MOV.U32 R41, RZ, RZ, R13 ;  /* 0x000000ffff297224 */ /* 0x000fe200078e000d */
[----:B------:R-:W-:Y:S01]  /*17a0*/  MOV R38, R34 ;  /* 0x0000002200267202 */ /* 0x000fe20000000f00 */
[----:B------:R-:W-:Y:S01]  /*17b0*/  IMAD.MOV.U32 R39, RZ, RZ, R35 ;  /* 0x000000ffff277224 */ /* 0x000fe200078e0023 */
[----:B------:R-:W-:Y:S01]  /*17c0*/  MOV R36, R30 ;  /* 0x0000001e00247202 */ /* 0x000fe20000000f00 */
[----:B------:R-:W-:-:S07]  /*17d0*/  IMAD.MOV.U32 R37, RZ, RZ, R31 ;  /* 0x000000ffff257224 */ /* 0x000fce00078e001f */
.L_x_7014:
[----:B------:R-:W-:Y:S01]  /*17e0*/  IMAD.WIDE.U32 R42, R41, 0x40, R28 ;  /* 0x00000040292a7825 */ /* 0x000fe200078e001c */
[----:B------:R-:W-:-:S04]  /*17f0*/  ULDC UR4, c[0x0][0x23c] ;  /* 0x00008f0000047ab9 */ /* 0x000fc80000000800 */
[----:B------:R-:W2:Y:S04]  /*1800*/  LDG.E.128 R8, desc[UR36][R42.64] ;  /* 0x000000242a087981 */ /* 0x000ea8000c1e1d00 */
[----:B------:R-:W3:Y:S04]  /*1810*/  LDG.E.128 R12, desc[UR36][R42.64+0x10] ;  /* 0x000010242a0c7981 */ /* 0x000ee8000c1e1d00 */
[----:B------:R-:W4:Y:S04]  /*1820*/  LDG.E.128 R16, desc[UR36][R42.64+0x20] ;  /* 0x000020242a107981 */ /* 0x000f28000c1e1d00 */
[----:B------:R-:W5:Y:S01]  /*1830*/  LDG.E.128 R20, desc[UR36][R42.64+0x30] ;  /* 0x000030242a147981 */ /* 0x000f62000c1e1d00 */
[----:B------:R-:W-:Y:S01]  /*1840*/  IADD3 R41, R41, UR4, RZ ;  /* 0x0000000429297c10 */ /* 0x000fe2000fffe0ff */
[----:B--2---:R-:W-:-:S03]  /*1850*/  DADD R24, R8, R24 ;  /* 0x0000000008187229 */ /* 0x004fc60000000018 */
[----:B------:R-:W-:Y:S01]  /*1860*/  LEA R9, R41, 0x3, 0x2 ;  /* 0x0000000329097811 */ /* 0x000fe200078e10ff */
[----:B------:R-:W-:Y:S02]  /*1870*/  DADD R6, R10, R6 ;  /* 0x000000000a067229 */ /* 0x000fe40000000006 */
[----:B---3--:R-:W-:Y:S01]  /*1880*/  DADD R30, R12, R30 ;  /* 0x000000000c1e7229 */ /* 0x008fe2000000001e */
[----:B------:R-:W-:Y:S01]  /*1890*/  ISETP.GE.U32.AND P0, PT, R9, R40, PT ;  /* 0x000000280900720c */ /* 0x000fe20003f06070 */
[----:B------:R-:W-:Y:S02]  /*18a0*/  DADD R38, R14, R38 ;  /* 0x000000000e267229 */ /* 0x000fe40000000026 */
[----:B----4-:R-:W-:Y:S02]  /*18b0*/  DADD R36, R16, R36 ;  /* 0x0000000010247229 */ /* 0x010fe40000000024 */
[----:B------:R-:W-:Y:S02]  /*18c0*/  DADD R34, R18, R34 ;  /* 0x0000000012227229 */ /* 0x000fe40000000022 */
[----:B-----5:R-:W-:-:S02]  /*18d0*/  DADD R26, R20, R26 ;  /* 0x00000000141a7229 */ /* 0x020fc4000000001a */
[----:B------:R-:W-:-:S04]  /*18e0*/  DADD R32, R22, R32 ;  /* 0x0000000016207229 */ /* 0x000fc80000000020 */
[----:B------:R-:W-:Y:S07]  /*18f0*/  @!P0 BRA `(.L_x_7014) ;  /* 0xfffffffc00b88947 */ /* 0x000fee000383ffff */
.L_x_7013:
[----:B------:R-:W-:Y:S05]  /*1900*/  BSYNC B1 ;  /* 0x0000000000017941 */ /* 0x000fea0003800000 */
.L_x_7012:
        /* <DEDUP_REMOVED lines=8> */
.L_x_7016:
[----:B------:R-:W-:Y:S05]  /*1990*/  BSYNC B1 ;  /* 0x0000000000017941 */ /* 0x000fea0003800000 */
.L_x_7015:
        /* <DEDUP_REMOVED lines=9> */
[----:B------:R-:W2:Y:S02]  /*1a30*/  LDG.E.128 R8, desc[UR36][R28.64] ;  /* 0x000000241c087981 */ /* 0x000ea4000c1e1d00 */
[----:B--2---:R-:W-:Y:S02]  /*1a40*/  DADD R24, R24, R8 ;  /* 0x0000000018187229 */ /* 0x004fe40000000008 */
[----:B------:R-:W-:-:S11]  /*1a50*/  DADD R6, R6, R10 ;  /* 0x0000000006067229 */ /* 0x000fd6000000000a */
.L_x_7018:
[----:B------:R-:W-:Y:S05]  /*1a60*/  BSYNC B1 ;  /* 0x0000000000017941 */ /* 0x000fea0003800000 */
.L_x_7017:
[----:B------:R-:W-:Y:S02]  /*1a70*/  DADD R6, R38, R6 ;  /* 0x0000000026067229 */ /* 0x000fe40000000006 */
[----:B------:R-:W-:-:S06]  /*1a80*/  DADD R24, R30, R24 ;  /* 0x000000001e187229 */ /* 0x000fcc0000000018 */
[----:B------:R-:W-:Y:S02]  /*1a90*/  DADD R6, R6, R34 ;  /* 0x0000000006067229 */ /* 0x000fe40000000022 */
[----:B------:R-:W-:-:S06]  /*1aa0*/  DADD R24, R24, R36 ;  /* 0x0000000018187229 */ /* 0x000fcc0000000024 */
[----:B------:R-:W-:Y:S02]  /*1ab0*/  DADD R18, R6, R32 ;  /* 0x0000000006127229 */ /* 0x000fe40000000020 */
[----:B------:R-:W-:Y:S01]  /*1ac0*/  DADD R16, R24, R26 ;  /* 0x0000000018107229 */ /* 0x000fe2000000001a */
[----:B------:R-:W-:Y:S10]  /*1ad0*/  BRA `(.L_x_7004) ;  /* 0x0000009800987947 */ /* 0x000ff40003800000 */
.L_x_7005:
        /* <DEDUP_REMOVED lines=11> */
[----:B------:R-:W-:Y:S01]  /*1b90*/  IMAD R13, R6, 0x3, R13 ;  /* 0x00000003060d7824 */ /* 0x000fe200078e020d */
[----:B------:R-:W1:Y:S01]  /*1ba0*/  LDC.64 R32, c[0x0][0x228] ;  /* 0x00008a00ff207b82 */ /* 0x000e620000000a00 */
[----:B0-----:R-:W-:Y:S01]  /*1bb0*/  IMAD.MOV.U32 R10, RZ, RZ, R30 ;  /* 0x000000ffff0a7224 */ /* 0x001fe200078e001e */
[----:B------:R-:W-:Y:S01]  /*1bc0*/  MOV R11, R31 ;  /* 0x0000001f000b7202 */ /* 0x000fe20000000f00 */
[----:B-1----:R-:W-:Y:S01]  /*1bd0*/  IMAD.MOV.U32 R8, RZ, RZ, R32 ;  /* 0x000000ffff087224 */ /* 0x002fe200078e0020 */
[----:B------:R-:W-:Y:S01]  /*1be0*/  MOV R9, R33 ;  /* 0x0000002100097202 */ /* 0x000fe20000000f00 */
[----:B------:R-:W-:Y:S06]  /*1bf0*/  @!P1 BRA `(.L_x_7020) ;  /* 0x0000008800f89947 */ /* 0x000fec0003800000 */
[----:B------:R-:W-:Y:S01]  /*1c00*/  ISETP.GE.U32.AND P0, PT, R13, R0, PT ;  /* 0x000000000d00720c */ /* 0x000fe20003f06070 */
[----:B------:R-:W-:Y:S01]  /*1c10*/  BSSY B1, `(.L_x_7021) ;  /* 0x000043a000017945 */ /* 0x000fe20003800000 */
[----:B------:R-:W-:Y:S01]  /*1c20*/  IMAD.MOV.U32 R40, RZ, RZ, R32 ;  /* 0x000000ffff287224 */ /* 0x000fe200078e0020 */
[----:B------:R-:W-:Y:S01]  /*1c30*/  MOV R41, R33 ;  /* 0x0000002100297202 */ /* 0x000fe20000000f00 */
[----:B------:R-:W-:Y:S01]  /*1c40*/  IMAD.MOV.U32 R38, RZ, RZ, R30 ;  /* 0x000000ffff267224 */ /* 0x000fe200078e001e */
[----:B------:R-:W-:Y:S01]  /*1c50*/  MOV R39, R31 ;  /* 0x0000001f00277202 */ /* 0x000fe20000000f00 */
[----:B------:R-:W-:Y:S01]  /*1c60*/  IMAD.MOV.U32 R36, RZ, RZ, R32 ;  /* 0x000000ffff247224 */ /* 0x000fe200078e0020 */
[----:B------:R-:W-:Y:S01]  /*1c70*/  MOV R37, R33 ;  /* 0x0000002100257202 */ /* 0x000fe20000000f00 */
[----:B------:R-:W-:Y:S01]  /*1c80*/  IMAD.MOV.U32 R34, RZ, RZ, R30 ;  /* 0x000000ffff227224 */ /* 0x000fe200078e001e */
[----:B------:R-:W-:Y:S02]  /*1c90*/  MOV R35, R31 ;  /* 0x0000001f00237202 */ /* 0x000fe40000000f00 */
[----:B------:R-:W-:-:S02]  /*1ca0*/  CS2R R26, SRZ ;  /* 0x00000000001a7805 */ /* 0x000fc4000001ff00 */
        /* <DEDUP_REMOVED lines=14> */
[----:B------:R-:W-:Y:S01]  /*1d90*/  MOV R37, R33 ;  /* 0x0000002100257202 */ /* 0x000fe20000000f00 */
[--C-:B------:R-:W-:Y:S01]  /*1da0*/  IMAD.MOV.U32 R38, RZ, RZ, R30.reuse ;  /* 0x000000ffff267224 */ /* 0x100fe200078e001e */
[-C--:B------:R-:W-:Y:S01]  /*1db0*/  MOV R39, R31.reuse ;  /* 0x0000001f00277202 */ /* 0x080fe20000000f00 */
[----:B------:R-:W-:Y:S01]  /*1dc0*/  IMAD.MOV.U32 R34, RZ, RZ, R30 ;  /* 0x000000ffff227224 */ /* 0x000fe200078e001e */
[----:B------:R-:W-:-:S07]  /*1dd0*/  MOV R35, R31 ;  /* 0x0000001f00237202 */ /* 0x000fce0000000f00 */
.L_x_7027:
        /* <DEDUP_REMOVED lines=286> */
.L_x_7023:
[----:B------:R-:W-:Y:S01]  /*2fc0*/  LOP3.LUT R13, R12, 0xfffffff0, RZ, 0xc0, !PT ;  /* 0xfffffff00c0d7812 */ /* 0x000fe200078ec0ff */
[----:B------:R-:W-:Y:S02]  /*2fd0*/  ULDC UR38, c[0x0][0x23c] ;  /* 0x00008f0000267ab9 */ /* 0x000fe40000000800 */
[----:B------:R-:W-:Y:S01]  /*2fe0*/  IMAD.U32 R6, RZ, RZ, UR38 ;  /* 0x00000026ff067e24 */ /* 0x000fe2000f8e00ff */
[----:B------:R-:W-:-:S04]  /*2ff0*/  IADD3 R12, P1, R28, R13, RZ ;  /* 0x0000000d1c0c7210 */ /* 0x000fc80007f3e0ff */
[----:B------:R-:W-:-:S06]  /*3000*/  IADD3.X R13, RZ, R29, RZ, P1, !PT ;  /* 0x0000001dff0d7210 */ /* 0x000fcc0000ffe4ff */
[----:B------:R-:W5:Y:S01]  /*3010*/  LDG.E.128 R12, desc[UR36][R12.64] ;  /* 0x000000240c0c7981 */ /* 0x000f62000c1e1d00 */
        /* <DEDUP_REMOVED lines=248> */
.L_x_7024:
        /* <DEDUP_REMOVED lines=230> */
[----:B------:R-:W-:Y:S01]  /*4e00*/  SHF.R.U32.HI R23, RZ, UR24, R22 ;  /* 0x00000018ff177c19 */ /* 0x000fe20008011616 */
[----:B------:R-:W0:Y:S01]  /*4e10*/  @P1 LDC R27, c[0x0][0x394] ;  /* 0x0000e500ff1b1b82 */ /* 0x000e220000000800 */
[----:B------:R-:W-:Y:S02]  /*4e20*/  @P1 IMAD.MOV.U32 R22, RZ, RZ, RZ ;  /* 0x000000ffff161224 */ /* 0x000fe400078e00ff */
[----:B------:R-:W-:-:S05]  /*4e30*/  IADD3 R21, -R23, RZ, RZ ;  /* 0x000000ff17157210 */ /* 0x000fca0007ffe1ff */
[----:B------:R-:W-:Y:S01]  /*4e40*/  IMAD R21, R21, UR38, R25 ;  /* 0x0000002615157c24 */ /* 0x000fe2000f8e0219 */
[----:B------:R-:W1:Y:S03]  /*4e50*/  @P1 LDC R26, c[0x0][0x400] ;  /* 0x00010000ff1a1b82 */ /* 0x000e660000000800 */
[----:B------:R-:W-:-:S05]  /*4e60*/  IMAD R20, R21, UR25, R20 ;  /* 0x0000001915147c24 */ /* 0x000fca000f8e0214 */
[----:B------:R-:W2:Y:S02]  /*4e70*/  @P1 LDC.64 R24, c[0x0][0x398] ;  /* 0x0000e600ff181b82 */ /* 0x000ea40000000a00 */
[----:B--2---:R-:W-:-:S05]  /*4e80*/  @P1 IMAD.HI.U32 R24, R23, R24, R22 ;  /* 0x0000001817181227 */ /* 0x004fca00078e0016 */
[----:B------:R-:W-:-:S04]  /*4e90*/  @P1 SHF.R.U32.HI R24, RZ, R25, R24 ;  /* 0x00000019ff181219 */ /* 0x000fc80000011618 */
[----:B------:R-:W-:-:S05]  /*4ea0*/  @P1 IADD3 R22, -R24, RZ, RZ ;  /* 0x000000ff18161210 */ /* 0x000fca0007ffe1ff */
[----:B0-----:R-:W-:-:S04]  /*4eb0*/  @P1 IMAD R23, R27, R22, R23 ;  /* 0x000000161b171224 */ /* 0x001fc800078e0217 */
[----:B-1----:R-:W-:-:S07]  /*4ec0*/  @P1 IMAD R20, R23, R26, R20 ;  /* 0x0000001a17141224 */ /* 0x002fce00078e0214 */
.L_x_7025:
        /* <DEDUP_REMOVED lines=236> */
[----:B------:R-:W-:-:S05]  /*5d90*/  MOV R44, RZ ;  /* 0x000000ff002c7202 */ /* 0x000fca0000000f00 */
        /* <DEDUP_REMOVED lines=14> */
.L_x_7026:
[----:B------:R-:W-:Y:S01]  /*5e80*/  LOP3.LUT R25, R0, 0xfffffff0, RZ, 0xc0, !PT ;  /* 0xfffffff000197812 */ /* 0x000fe200078ec0ff */
[----:B------:R-:W-:Y:S01]  /*5e90*/  IMAD.IADD R7, R7, 0x1, R6 ;  /* 0x0000000107077824 */ /* 0x000fe200078e0206 */
[----:B------:R-:W-:Y:S02]  /*5ea0*/  ULDC UR4, c[0x0][0x234] ;  /* 0x00008d0000047ab9 */ /* 0x000fe40000000800 */
[----:B------:R-:W-:-:S04]  /*5eb0*/  IADD3 R24, P1, R28, R25, RZ ;  /* 0x000000191c187210 */ /* 0x000fc80007f3e0ff */
[----:B------:R-:W-:-:S06]  /*5ec0*/  IADD3.X R25, RZ, R29, RZ, P1, !PT ;  /* 0x0000001dff197210 */ /* 0x000fcc0000ffe4ff */
[----:B------:R-:W2:Y:S01]  /*5ed0*/  LDG.E.128 R24, desc[UR36][R24.64] ;  /* 0x0000002418187981 */ /* 0x000ea2000c1e1d00 */
[----:B------:R-:W-:Y:S01]  /*5ee0*/  IMAD R45, R6, 0x3, R7 ;  /* 0x00000003062d7824 */ /* 0x000fe200078e0207 */
[----:B------:R-:W-:Y:S01]  /*5ef0*/  MOV R0, UR4 ;  /* 0x0000000400007c02 */ /* 0x000fe20008000f00 */
[----:B-----5:R-:W-:Y:S02]  /*5f00*/  DADD R34, R12, R34 ;  /* 0x000000000c227229 */ /* 0x020fe40000000022 */
[----:B------:R-:W-:Y:S01]  /*5f10*/  DADD R36, R14, R36 ;  /* 0x000000000e247229 */ /* 0x000fe20000000024 */
[----:B------:R-:W-:Y:S01]  /*5f20*/  ISETP.GE.U32.AND P1, PT, R45, R0, PT ;  /* 0x000000002d00720c */ /* 0x000fe20003f26070 */
[----:B------:R-:W-:Y:S02]  /*5f30*/  DADD R38, R16, R38 ;  /* 0x0000000010267229 */ /* 0x000fe40000000026 */
[----:B------:R-:W-:Y:S02]  /*5f40*/  DADD R40, R18, R40 ;  /* 0x0000000012287229 */ /* 0x000fe40000000028 */
[----:B------:R-:W-:-:S02]  /*5f50*/  DADD R10, R20, R10 ;  /* 0x00000000140a7229 */ /* 0x000fc4000000000a */
[----:B------:R-:W-:Y:S02]  /*5f60*/  DADD R8, R22, R8 ;  /* 0x0000000016087229 */ /* 0x000fe40000000008 */
[----:B--2---:R-:W-:Y:S02]  /*5f70*/  DADD R30, R24, R30 ;  /* 0x00000000181e7229 */ /* 0x004fe4000000001e */
[----:B------:R-:W-:Y:S02]  /*5f80*/  DADD R32, R26, R32 ;  /* 0x000000001a207229 */ /* 0x000fe40000000020 */
[----:B------:R-:W-:Y:S09]  /*5f90*/  @!P1 BRA `(.L_x_7027) ;  /* 0xffffffbc00909947 */ /* 0x000ff2000383ffff */
[----:B------:R-:W-:Y:S05]  /*5fa0*/  BSYNC B2 ;  /* 0x0000000000027941 */ /* 0x000fea0003800000 */
.L_x_7022:
[----:B------:R-:W-:Y:S05]  /*5fb0*/  BSYNC B1 ;  /* 0x0000000000017941 */ /* 0x000fea0003800000 */
.L_x_7021:
        /* <DEDUP_REMOVED lines=280> */
.L_x_7030:
        /* <DEDUP_REMOVED lines=281> */
.L_x_7031:
        /* <DEDUP_REMOVED lines=281> */
.L_x_7032:
        /* <DEDUP_REMOVED lines=281> */
.L_x_7033:
[----:B------:R-:W-:-:S04]  /*a5f0*/  LOP3.LUT R25, R24, 0xfffffff0, RZ, 0xc0, !PT ;  /* 0xfffffff018197812 */ /* 0x000fc800078ec0ff */
[----:B------:R-:W-:-:S04]  /*a600*/  IADD3 R24, P1, R28, R25, RZ ;  /* 0x000000191c187210 */ /* 0x000fc80007f3e0ff */
[----:B------:R-:W-:-:S06]  /*a610*/  IADD3.X R25, RZ, R29, RZ, P1, !PT ;  /* 0x0000001dff197210 */ /* 0x000fcc0000ffe4ff */
[----:B------:R-:W5:Y:S03]  /*a620*/  LDG.E.128 R24, desc[UR36][R24.64] ;  /* 0x0000002418187981 */ /* 0x000f66000c1e1d00 */
.L_x_7029:
[----:B------:R-:W-:Y:S05]  /*a630*/  BSYNC B1 ;  /* 0x0000000000017941 */ /* 0x000fea0003800000 */
.L_x_7028:
[----:B------:R-:W-:Y:S04]  /*a640*/  BSSY B1, `(.L_x_7034) ;  /* 0x0000012000017945 */ /* 0x000fe80003800000 */
[----:B------:R-:W-:Y:S05]  /*a650*/  @P0 BRA `(.L_x_7035) ;  /* 0x0000000000400947 */ /* 0x000fea0003800000 */
[----:B------:R-:W-:Y:S01]  /*a660*/  IMAD.IADD R7, R7, 0x1, R6 ;  /* 0x0000000107077824 */ /* 0x000fe200078e0206 */
[----:B-----5:R-:W-:Y:S02]  /*a670*/  DADD R34, R34, R12 ;  /* 0x0000000022227229 */ /* 0x020fe4000000000c */
[----:B------:R-:W-:Y:S02]  /*a680*/  DADD R36, R36, R14 ;  /* 0x0000000024247229 */ /* 0x000fe4000000000e */
[----:B------:R-:W-:-:S13]  /*a690*/  ISETP.GE.U32.AND P0, PT, R7, R0, PT ;  /* 0x000000000700720c */ /* 0x000fda0003f06070 */
[----:B------:R-:W-:Y:S05]  /*a6a0*/  @P0 BRA `(.L_x_7035) ;  /* 0x00000000002c0947 */ /* 0x000fea0003800000 */
[----:B------:R-:W-:Y:S01]  /*a6b0*/  IADD3 R7, R7, R6, RZ ;  /* 0x0000000607077210 */ /* 0x000fe20007ffe0ff */
[----:B------:R-:W-:Y:S02]  /*a6c0*/  DADD R38, R38, R16 ;  /* 0x0000000026267229 */ /* 0x000fe40000000010 */
[----:B------:R-:W-:Y:S01]  /*a6d0*/  DADD R40, R40, R18 ;  /* 0x0000000028287229 */ /* 0x000fe20000000012 */
[----:B------:R-:W-:-:S13]  /*a6e0*/  ISETP.GE.U32.AND P0, PT, R7, R0, PT ;  /* 0x000000000700720c */ /* 0x000fda0003f06070 */
[----:B------:R-:W-:Y:S05]  /*a6f0*/  @P0 BRA `(.L_x_7035) ;  /* 0x0000000000180947 */ /* 0x000fea0003800000 */
[----:B------:R-:W-:Y:S01]  /*a700*/  IADD3 R7, R7, R6, RZ ;  /* 0x0000000607077210 */ /* 0x000fe20007ffe0ff */
[----:B------:R-:W-:Y:S02]  /*a710*/  DADD R10, R10, R20 ;  /* 0x000000000a0a7229 */ /* 0x000fe40000000014 */
[----:B------:R-:W-:Y:S01]  /*a720*/  DADD R8, R8, R22 ;  /* 0x0000000008087229 */ /* 0x000fe20000000016 */
[----:B------:R-:W-:-:S13]  /*a730*/  ISETP.GE.U32.AND P0, PT, R7, R0, PT ;  /* 0x000000000700720c */ /* 0x000fda0003f06070 */
[----:B------:R-:W-:Y:S02]  /*a740*/  @!P0 DADD R30, R30, R24 ;  /* 0x000000001e1e8229 */ /* 0x000fe40000000018 */
[----:B------:R-:W-:-:S11]  /*a750*/  @!P0 DADD R32, R32, R26 ;  /* 0x0000000020208229 */ /* 0x000fd6000000001a */
.L_x_7035:
[----:B------:R-:W-:Y:S05]  /*a760*/  BSYNC B1 ;  /* 0x0000000000017941 */ /* 0x000fea0003800000 */
.L_x_7034:
[----:B------:R-:W-:Y:S02]  /*a770*/  DADD R36, R40, R36 ;  /* 0x0000000028247229 */ /* 0x000fe40000000024 */
[----:B------:R-:W-:-:S06]  /*a780*/  DADD R34, R38, R34 ;  /* 0x0000000026227229 */ /* 0x000fcc0000000022 */
[----:B------:R-:W-:Y:S02]  /*a790*/  DADD R36, R36, R8 ;  /* 0x0000000024247229 */ /* 0x000fe40000000008 */
[----:B------:R-:W-:-:S06]  /*a7a0*/  DADD R34, R34, R10 ;  /* 0x0000000022227229 */ /* 0x000fcc000000000a */
[----:B-----5:R-:W-:Y:S02]  /*a7b0*/  DADD R18, R36, R32 ;  /* 0x0000000024127229 */ /* 0x020fe40000000020 */
[----:B------:R-:W-:Y:S01]  /*a7c0*/  DADD R16, R34, R30 ;  /* 0x0000000022107229 */ /* 0x000fe2000000001e */
[----:B------:R-:W-:Y:S10]  /*a7d0*/  BRA `(.L_x_7004) ;  /* 0x0000000c00587947 */ /* 0x000ff40003800000 */
.L_x_7020:
[----:B------:R-:W-:Y:S01]  /*a7e0*/  ISETP.GE.U32.AND P0, PT, R13, R0, PT ;  /* 0x000000000d00720c */ /* 0x000fe20003f06070 */
[----:B------:R-:W-:Y:S01]  /*a7f0*/  BSSY B1, `(.L_x_7036) ;  /* 0x0000037000017945 */ /* 0x000fe20003800000 */
[----:B------:R-:W-:Y:S01]  /*a800*/  IMAD.MOV.U32 R42, RZ, RZ, R32 ;  /* 0x000000ffff2a7224 */ /* 0x000fe200078e0020 */
[-C--:B------:R-:W-:Y:S01]  /*a810*/  MOV R43, R33.reuse ;  /* 0x00000021002b7202 */ /* 0x080fe20000000f00 */
[----:B------:R-:W-:Y:S01]  /*a820*/  IMAD.MOV.U32 R41, RZ, RZ, R31 ;  /* 0x000000ffff297224 */ /* 0x000fe200078e001f */
[----:B------:R-:W-:Y:S01]  /*a830*/  MOV R40, R30 ;  /* 0x0000001e00287202 */ /* 0x000fe20000000f00 */
[----:B------:R-:W-:Y:S01]  /*a840*/  IMAD.MOV.U32 R34, RZ, RZ, R30 ;  /* 0x000000ffff227224 */ /* 0x000fe200078e001e */
[----:B------:R-:W-:Y:S02]  /*a850*/  MOV R38, R32 ;  /* 0x0000002000267202 */ /* 0x000fe40000000f00 */
[----:B------:R-:W-:Y:S02]  /*a860*/  CS2R R22, SRZ ;  /* 0x0000000000167805 */ /* 0x000fe4000001ff00 */
[----:B------:R-:W-:-:S02]  /*a870*/  MOV R39, R33 ;  /* 0x0000002100277202 */ /* 0x000fc40000000f00 */
[----:B------:R-:W-:Y:S02]  /*a880*/  CS2R R20, SRZ ;  /* 0x0000000000147805 */ /* 0x000fe4000001ff00 */
[----:B------:R-:W-:Y:S02]  /*a890*/  MOV R35, R31 ;  /* 0x0000001f00237202 */ /* 0x000fe40000000f00 */
[----:B------:R-:W-:Y:S02]  /*a8a0*/  CS2R R26, SRZ ;  /* 0x00000000001a7805 */ /* 0x000fe4000001ff00 */
[----:B------:R-:W-:Y:S02]  /*a8b0*/  CS2R R24, SRZ ;  /* 0x0000000000187805 */ /* 0x000fe4000001ff00 */
[----:B------:R-:W-:Y:S02]  /*a8c0*/  CS2R R14, SRZ ;  /* 0x00000000000e7805 */ /* 0x000fe4000001ff00 */
[----:B------:R-:W-:-:S02]  /*a8d0*/  CS2R R12, SRZ ;  /* 0x00000000000c7805 */ /* 0x000fc4000001ff00 */
[----:B------:R-:W-:Y:S02]  /*a8e0*/  CS2R R18, SRZ ;  /* 0x0000000000127805 */ /* 0x000fe4000001ff00 */
[----:B------:R-:W-:Y:S01]  /*a8f0*/  CS2R R16, SRZ ;  /* 0x0000000000107805 */ /* 0x000fe2000001ff00 */
[----:B------:R-:W-:Y:S06]  /*a900*/  @P0 BRA `(.L_x_7037) ;  /* 0x0000000000940947 */ /* 0x000fec0003800000 */
[----:B------:R-:W-:Y:S01]  /*a910*/  BSSY B2, `(.L_x_7037) ;  /* 0x0000024000027945 */ /* 0x000fe20003800000 */
[-C--:B------:R-:W-:Y:S01]  /*a920*/  MOV R42, R32.reuse ;  /* 0x00000020002a7202 */ /* 0x080fe20000000f00 */
[----:B------:R-:W-:Y:S01]  /*a930*/  IMAD.MOV.U32 R43, RZ, RZ, R33 ;  /* 0x000000ffff2b7224 */ /* 0x000fe200078e0021 */
[----:B------:R-:W-:Y:S01]  /*a940*/  MOV R38, R32 ;  /* 0x0000002000267202 */ /* 0x000fe20000000f00 */
[----:B------:R-:W-:Y:S01]  /*a950*/  IMAD.MOV.U32 R40, RZ, RZ, R30 ;  /* 0x000000ffff287224 */ /* 0x000fe200078e001e */
[----:B------:R-:W-:Y:S01]  /*a960*/  MOV R39, R33 ;  /* 0x0000002100277202 */ /* 0x000fe20000000f00 */
[----:B------:R-:W-:Y:S01]  /*a970*/  IMAD.MOV.U32 R35, RZ, RZ, R31 ;  /* 0x000000ffff237224 */ /* 0x000fe200078e001f */
[----:B------:R-:W-:Y:S02]  /*a980*/  MOV R41, R31 ;  /* 0x0000001f00297202 */ /* 0x000fe40000000f00 */
[----:B------:R-:W-:-:S07]  /*a990*/  MOV R34, R30 ;  /* 0x0000001e00227202 */ /* 0x000fce0000000f00 */
.L_x_7038:
[-C--:B------:R-:W-:Y:S01]  /*a9a0*/  IADD3 R13, R6, R7.reuse, RZ ;  /* 0x00000007060d7210 */ /* 0x080fe20007ffe0ff */
[----:B------:R-:W-:-:S03]  /*a9b0*/  IMAD R17, R36, R7, RZ ;  /* 0x0000000724117224 */ /* 0x000fc600078e02ff */
[----:B------:R-:W-:Y:S01]  /*a9c0*/  IADD3 R15, R13, R6, RZ ;  /* 0x000000060d0f7210 */ /* 0x000fe20007ffe0ff */
[----:B------:R-:W-:Y:S02]  /*a9d0*/  IMAD R13, R36, R13, RZ ;  /* 0x0000000d240d7224 */ /* 0x000fe400078e02ff */
[----:B------:R-:W-:-:S04]  /*a9e0*/  IMAD.WIDE.U32 R16, R17, 0x10, R28 ;  /* 0x0000001011107825 */ /* 0x000fc800078e001c */
[----:B------:R-:W-:Y:S02]  /*a9f0*/  IMAD.IADD R7, R15, 0x1, R6 ;  /* 0x000000010f077824 */ /* 0x000fe400078e0206 */
[C---:B------:R-:W-:Y:S01]  /*aa00*/  IMAD R25, R36.reuse, R15, RZ ;  /* 0x0000000f24197224 */ /* 0x040fe200078e02ff */
[----:B------:R-:W2:Y:S01]  /*aa10*/  LDG.E.128 R16, desc[UR36][R16.64] ;  /* 0x0000002410107981 */ /* 0x000ea2000c1e1d00 */
[----:B------:R-:W-:Y:S02]  /*aa20*/  IMAD R21, R36, R7, RZ ;  /* 0x0000000724157224 */ /* 0x000fe400078e02ff */
[----:B------:R-:W-:-:S04]  /*aa30*/  IMAD.WIDE.U32 R12, R13, 0x10, R28 ;  /* 0x000000100d0c7825 */ /* 0x000fc800078e001c */
[--C-:B------:R-:W-:Y:S02]  /*aa40*/  IMAD.WIDE.U32 R24, R25, 0x10, R28.reuse ;  /* 0x0000001019187825 */ /* 0x100fe400078e001c */
[----:B------:R-:W3:Y:S02]  /*aa50*/  LDG.E.128 R12, desc[UR36][R12.64] ;  /* 0x000000240c0c7981 */ /* 0x000ee4000c1e1d00 */
[----:B------:R-:W-:Y:S02]  /*aa60*/  IMAD.WIDE.U32 R20, R21, 0x10, R28 ;  /* 0x0000001015147825 */ /* 0x000fe400078e001c */
[----:B------:R-:W4:Y:S04]  /*aa70*/  LDG.E.128 R24, desc[UR36][R24.64] ;  /* 0x0000002418187981 */ /* 0x000f28000c1e1d00 */
[----:B------:R-:W5:Y:S01]  /*aa80*/  LDG.E.128 R20, desc[UR36][R20.64] ;  /* 0x0000002414147981 */ /* 0x000f62000c1e1d00 */
[----:B------:R-:W-:-:S05]  /*aa90*/  IADD3 R7, R7, R6, RZ ;  /* 0x0000000607077210 */ /* 0x000fca0007ffe0ff */
[----:B------:R-:W-:-:S05]  /*aaa0*/  IMAD R37, R6, 0x3, R7 ;  /* 0x0000000306257824 */ /* 0x000fca00078e0207 */
[----:B------:R-:W-:Y:S01]  /*aab0*/  ISETP.GE.U32.AND P0, PT, R37, R0, PT ;  /* 0x000000002500720c */ /* 0x000fe20003f06070 */
[----:B--2---:R-:W-:Y:S02]  /*aac0*/  DADD R34, R16, R34 ;  /* 0x0000000010227229 */ /* 0x004fe40000000022 */
[----:B------:R-:W-:Y:S02]  /*aad0*/  DADD R38, R18, R38 ;  /* 0x0000000012267229 */ /* 0x000fe40000000026 */
[----:B---3--:R-:W-:Y:S02]  /*aae0*/  DADD R40, R12, R40 ;  /* 0x000000000c287229 */ /* 0x008fe40000000028 */
[----:B------:R-:W-:Y:S02]  /*aaf0*/  DADD R42, R14, R42 ;  /* 0x000000000e2a7229 */ /* 0x000fe4000000002a */
[----:B----4-:R-:W-:Y:S02]  /*ab00*/  DADD R10, R24, R10 ;  /* 0x00000000180a7229 */ /* 0x010fe4000000000a */
[----:B------:R-:W-:-:S02]  /*ab10*/  DADD R8, R26, R8 ;  /* 0x000000001a087229 */ /* 0x000fc40000000008 */
[----:B-----5:R-:W-:Y:S02]  /*ab20*/  DADD R30, R20, R30 ;  /* 0x00000000141e7229 */ /* 0x020fe4000000001e */
[----:B------:R-:W-:Y:S01]  /*ab30*/  DADD R32, R22, R32 ;  /* 0x0000000016207229 */ /* 0x000fe20000000020 */
[----:B------:R-:W-:Y:S10]  /*ab40*/  @!P0 BRA `(.L_x_7038) ;  /* 0xfffffffc00948947 */ /* 0x000ff4000383ffff */
[----:B------:R-:W-:Y:S05]  /*ab50*/  BSYNC B2 ;  /* 0x0000000000027941 */ /* 0x000fea0003800000 */
.L_x_7037:
[----:B------:R-:W-:Y:S05]  /*ab60*/  BSYNC B1 ;  /* 0x0000000000017941 */ /* 0x000fea0003800000 */
.L_x_7036:
[----:B------:R-:W-:Y:S01]  /*ab70*/  ISETP.GE.U32.AND P1, PT, R7, R0, PT ;  /* 0x000000000700720c */ /* 0x000fe20003f26070 */
[----:B------:R-:W-:-:S12]  /*ab80*/  BSSY B1, `(.L_x_7039) ;  /* 0x0000016000017945 */ /* 0x000fd80003800000 */
[----:B------:R-:W-:Y:S05]  /*ab90*/  @P1 BRA `(.L_x_7040) ;  /* 0x0000000000501947 */ /* 0x000fea0003800000 */
[----:B------:R-:W-:-:S04]  /*aba0*/  IMAD R17, R36, R7, RZ ;  /* 0x0000000724117224 */ /* 0x000fc800078e02ff */
[----:B------:R-:W-:-:S06]  /*abb0*/  IMAD.WIDE.U32 R16, R17, 0x10, R28 ;  /* 0x0000001011107825 */ /* 0x000fcc00078e001c */
[----:B------:R-:W5:Y:S01]  /*abc0*/  LDG.E.128 R16, desc[UR36][R16.64] ;  /* 0x0000002410107981 */ /* 0x000f62000c1e1d00 */
[----:B------:R-:W-:-:S04]  /*abd0*/  IADD3 R37, R7, R6, RZ ;  /* 0x0000000607257210 */ /* 0x000fc80007ffe0ff */
[----:B------:R-:W-:-:S13]  /*abe0*/  ISETP.GE.U32.AND P0, PT, R37, R0, PT ;  /* 0x000000002500720c */ /* 0x000fda0003f06070 */
[----:B------:R-:W-:Y:S05]  /*abf0*/  @P0 BRA `(.L_x_7040) ;  /* 0x0000000000380947 */ /* 0x000fea0003800000 */
[----:B------:R-:W-:-:S04]  /*ac00*/  IMAD R13, R36, R37, RZ ;  /* 0x00000025240d7224 */ /* 0x000fc800078e02ff */
[----:B------:R-:W-:-:S06]  /*ac10*/  IMAD.WIDE.U32 R12, R13, 0x10, R28 ;  /* 0x000000100d0c7825 */ /* 0x000fcc00078e001c */
[----:B------:R-:W5:Y:S01]  /*ac20*/  LDG.E.128 R12, desc[UR36][R12.64] ;  /* 0x000000240c0c7981 */ /* 0x000f62000c1e1d00 */
[----:B------:R-:W-:-:S05]  /*ac30*/  IMAD.IADD R37, R37, 0x1, R6 ;  /* 0x0000000125257824 */ /* 0x000fca00078e0206 */
[----:B------:R-:W-:-:S13]  /*ac40*/  ISETP.GE.U32.AND P0, PT, R37, R0, PT ;  /* 0x000000002500720c */ /* 0x000fda0003f06070 */
[----:B------:R-:W-:Y:S05]  /*ac50*/  @P0 BRA `(.L_x_7040) ;  /* 0x0000000000200947 */ /* 0x000fea0003800000 */
[----:B------:R-:W-:Y:S01]  /*ac60*/  IADD3 R27, R37, R6, RZ ;  /* 0x00000006251b7210 */ /* 0x000fe20007ffe0ff */
[----:B------:R-:W-:-:S03]  /*ac70*/  IMAD R25, R36, R37, RZ ;  /* 0x0000002524197224 */ /* 0x000fc600078e02ff */
[----:B------:R-:W-:Y:S01]  /*ac80*/  ISETP.GE.U32.AND P0, PT, R27, R0, PT ;  /* 0x000000001b00720c */ /* 0x000fe20003f06070 */
[----:B------:R-:W-:-:S12]  /*ac90*/  IMAD.WIDE.U32 R24, R25, 0x10, R28 ;  /* 0x0000001019187825 */ /* 0x000fd800078e001c */
[----:B------:R-:W-:-:S04]  /*aca0*/  @!P0 IMAD R27, R36, R27, RZ ;  /* 0x0000001b241b8224 */ /* 0x000fc800078e02ff */
[----:B------:R-:W-:Y:S02]  /*acb0*/  @!P0 IMAD.WIDE.U32 R28, R27, 0x10, R28 ;  /* 0x000000101b1c8825 */ /* 0x000fe400078e001c */
[----:B------:R-:W5:Y:S04]  /*acc0*/  LDG.E.128 R24, desc[UR36][R24.64] ;  /* 0x0000002418187981 */ /* 0x000f68000c1e1d00 */
[----:B------:R0:W5:Y:S02]  /*acd0*/  @!P0 LDG.E.128 R20, desc[UR36][R28.64] ;  /* 0x000000241c148981 */ /* 0x000164000c1e1d00 */
.L_x_7040:
[----:B------:R-:W-:Y:S05]  /*ace0*/  BSYNC B1 ;  /* 0x0000000000017941 */ /* 0x000fea0003800000 */
.L_x_7039:
[----:B------:R-:W-:Y:S04]  /*acf0*/  BSSY B1, `(.L_x_7041) ;  /* 0x0000012000017945 */ /* 0x000fe80003800000 */
[----:B------:R-:W-:Y:S05]  /*ad00*/  @P1 BRA `(.L_x_7042) ;  /* 0x0000000000401947 */ /* 0x000fea0003800000 */
[----:B------:R-:W-:Y:S01]  /*ad10*/  IADD3 R7, R7, R6, RZ ;  /* 0x0000000607077210 */ /* 0x000fe20007ffe0ff */
[----:B-----5:R-:W-:Y:S02]  /*ad20*/  DADD R34, R34, R16 ;  /* 0x0000000022227229 */ /* 0x020fe40000000010 */
[----:B------:R-:W-:Y:S01]  /*ad30*/  DADD R38, R38, R18 ;  /* 0x0000000026267229 */ /* 0x000fe20000000012 */
[----:B------:R-:W-:-:S13]  /*ad40*/  ISETP.GE.U32.AND P0, PT, R7, R0, PT ;  /* 0x000000000700720c */ /* 0x000fda0003f06070 */
[----:B------:R-:W-:Y:S05]  /*ad50*/  @P0 BRA `(.L_x_7042) ;  /* 0x00000000002c0947 */ /* 0x000fea0003800000 */
[----:B------:R-:W-:Y:S01]  /*ad60*/  IMAD.IADD R7, R7, 0x1, R6 ;  /* 0x0000000107077824 */ /* 0x000fe200078e0206 */
[----:B------:R-:W-:Y:S02]  /*ad70*/  DADD R40, R40, R12 ;  /* 0x0000000028287229 */ /* 0x000fe4000000000c */
[----:B------:R-:W-:Y:S02]  /*ad80*/  DADD R42, R42, R14 ;  /* 0x000000002a2a7229 */ /* 0x000fe4000000000e */
        /* <DEDUP_REMOVED lines=8> */
.L_x_7042:
[----:B------:R-:W-:Y:S05]  /*ae10*/  BSYNC B1 ;  /* 0x0000000000017941 */ /* 0x000fea0003800000 */
.L_x_7041:
[----:B------:R-:W-:Y:S02]  /*ae20*/  DADD R38, R38, R42 ;  /* 0x0000000026267229 */ /* 0x000fe4000000002a */
[----:B------:R-:W-:-:S06]  /*ae30*/  DADD R34, R34, R40 ;  /* 0x0000000022227229 */ /* 0x000fcc0000000028 */
[----:B------:R-:W-:Y:S02]  /*ae40*/  DADD R38, R38, R8 ;  /* 0x0000000026267229 */ /* 0x000fe40000000008 */
[----:B------:R-:W-:-:S06]  /*ae50*/  DADD R34, R34, R10 ;  /* 0x0000000022227229 */ /* 0x000fcc000000000a */
[----:B-----5:R-:W-:Y:S02]  /*ae60*/  DADD R18, R38, R32 ;  /* 0x0000000026127229 */ /* 0x020fe40000000020 */
[----:B------:R-:W-:Y:S01]  /*ae70*/  DADD R16, R34, R30 ;  /* 0x0000000022107229 */ /* 0x000fe2000000001e */
[----:B------:R-:W-:Y:S10]  /*ae80*/  BRA `(.L_x_7004) ;  /* 0x0000000400ac7947 */ /* 0x000ff40003800000 */
.L_x_7019:
[----:B------:R-:W0:Y:S01]  /*ae90*/  LDC R36, c[0x0][0x23c] ;  /* 0x00008f00ff247b82 */ /* 0x000e220000000800 */
[----:B------:R-:W-:Y:S01]  /*aea0*/  BSSY B1, `(.L_x_7043) ;  /* 0x000003c000017945 */ /* 0x000fe20003800000 */
[----:B------:R-:W-:Y:S02]  /*aeb0*/  MOV R37, R13 ;  /* 0x0000000d00257202 */ /* 0x000fe40000000f00 */
[----:B------:R-:W-:Y:S02]  /*aec0*/  CS2R R26, SRZ ;  /* 0x00000000001a7805 */ /* 0x000fe4000001ff00 */
[----:B------:R-:W-:Y:S02]  /*aed0*/  CS2R R24, SRZ ;  /* 0x0000000000187805 */ /* 0x000fe4000001ff00 */
[----:B------:R-:W-:Y:S02]  /*aee0*/  CS2R R34, SRZ ;  /* 0x0000000000227805 */ /* 0x000fe4000001ff00 */
[----:B------:R-:W-:-:S02]  /*aef0*/  CS2R R32, SRZ ;  /* 0x0000000000207805 */ /* 0x000fc4000001ff00 */
[----:B------:R-:W-:Y:S01]  /*af00*/  CS2R R14, SRZ ;  /* 0x00000000000e7805 */ /* 0x000fe2000001ff00 */
[----:B------:R-:W1:Y:S01]  /*af10*/  LDC.64 R6, c[0x0][0x220] ;  /* 0x00008800ff067b82 */ /* 0x000e620000000a00 */
[----:B------:R-:W-:Y:S02]  /*af20*/  CS2R R22, SRZ ;  /* 0x0000000000167805 */ /* 0x000fe4000001ff00 */
[----:B------:R-:W-:-:S05]  /*af30*/  CS2R R20, SRZ ;  /* 0x0000000000147805 */ /* 0x000fca000001ff00 */
[----:B------:R-:W2:Y:S01]  /*af40*/  LDC.64 R10, c[0x0][0x228] ;  /* 0x00008a00ff0a7b82 */ /* 0x000ea20000000a00 */
[----:B0-----:R-:W-:Y:S01]  /*af50*/  IMAD R9, R36, 0x3, R13 ;  /* 0x0000000324097824 */ /* 0x001fe200078e020d */
[----:B------:R-:W-:-:S04]  /*af60*/  CS2R R12, SRZ ;  /* 0x00000000000c7805 */ /* 0x000fc8000001ff00 */
[----:B------:R-:W-:Y:S01]  /*af70*/  ISETP.GE.U32.AND P0, PT, R9, R0, PT ;  /* 0x000000000900720c */ /* 0x000fe20003f06070 */
[----:B-1----:R-:W-:Y:S01]  /*af80*/  IMAD.MOV.U32 R40, RZ, RZ, R6 ;  /* 0x000000ffff287224 */ /* 0x002fe200078e0006 */
[-C--:B------:R-:W-:Y:S01]  /*af90*/  MOV R41, R7.reuse ;  /* 0x0000000700297202 */ /* 0x080fe20000000f00 */
[----:B------:R-:W-:Y:S01]  /*afa0*/  IMAD.MOV.U32 R9, RZ, RZ, R7 ;  /* 0x000000ffff097224 */ /* 0x000fe200078e0007 */
[-C--:B------:R-:W-:Y:S02]  /*afb0*/  MOV R8, R6.reuse ;  /* 0x0000000600087202 */ /* 0x080fe40000000f00 */
[----:B------:R-:W-:Y:S02]  /*afc0*/  MOV R16, R6 ;  /* 0x0000000600107202 */ /* 0x000fe40000000f00 */
[----:B------:R-:W-:Y:S01]  /*afd0*/  MOV R17, R7 ;  /* 0x0000000700117202 */ /* 0x000fe20000000f00 */
[----:B--2---:R-:W-:Y:S01]  /*afe0*/  IMAD.MOV.U32 R38, RZ, RZ, R10 ;  /* 0x000000ffff267224 */ /* 0x004fe200078e000a */
[----:B------:R-:W-:Y:S01]  /*aff0*/  MOV R39, R11 ;  /* 0x0000000b00277202 */ /* 0x000fe20000000f00 */
[----:B------:R-:W-:Y:S01]  /*b000*/  IMAD.MOV.U32 R31, RZ, RZ, R11 ;  /* 0x000000ffff1f7224 */ /* 0x000fe200078e000b */
[----:B------:R-:W-:-:S02]  /*b010*/  MOV R30, R10 ;  /* 0x0000000a001e7202 */ /* 0x000fc40000000f00 */
[----:B------:R-:W-:Y:S02]  /*b020*/  MOV R18, R10 ;  /* 0x0000000a00127202 */ /* 0x000fe40000000f00 */
[----:B------:R-:W-:Y:S01]  /*b030*/  MOV R19, R11 ;  /* 0x0000000b00137202 */ /* 0x000fe20000000f00 */
[----:B------:R-:W-:Y:S06]  /*b040*/  @P0 BRA `(.L_x_7044) ;  /* 0x0000000000840947 */ /* 0x000fec0003800000 */
[----:B------:R-:W-:Y:S01]  /*b050*/  BSSY B2, `(.L_x_7044) ;  /* 0x0000020000027945 */ /* 0x000fe20003800000 */
[----:B------:R-:W-:Y:S01]  /*b060*/  IMAD.MOV.U32 R30, RZ, RZ, R10 ;  /* 0x000000ffff1e7224 */ /* 0x000fe200078e000a */
[----:B------:R-:W-:Y:S01]  /*b070*/  MOV R31, R11 ;  /* 0x0000000b001f7202 */ /* 0x000fe20000000f00 */
[----:B------:R-:W-:Y:S01]  /*b080*/  IMAD.MOV.U32 R19, RZ, RZ, R11 ;  /* 0x000000ffff137224 */ /* 0x000fe200078e000b */
[----:B------:R-:W-:Y:S01]  /*b090*/  MOV R18, R10 ;  /* 0x0000000a00127202 */ /* 0x000fe20000000f00 */
[----:B------:R-:W-:Y:S01]  /*b0a0*/  IMAD.MOV.U32 R16, RZ, RZ, R6 ;  /* 0x000000ffff107224 */ /* 0x000fe200078e0006 */
[----:B------:R-:W-:Y:S02]  /*b0b0*/  MOV R8, R6 ;  /* 0x0000000600087202 */ /* 0x000fe40000000f00 */
[-C--:B------:R-:W-:Y:S02]  /*b0c0*/  MOV R9, R7.reuse ;  /* 0x0000000700097202 */ /* 0x080fe40000000f00 */
[----:B------:R-:W-:-:S07]  /*b0d0*/  MOV R17, R7 ;  /* 0x0000000700117202 */ /* 0x000fce0000000f00 */
.L_x_7045:
[C---:B------:R-:W-:Y:S01]  /*b0e0*/  IADD3 R13, R37.reuse, R36, RZ ;  /* 0x00000024250d7210 */ /* 0x040fe20007ffe0ff */
[----:B------:R-:W-:-:S04]  /*b0f0*/  IMAD.WIDE.U32 R20, R37, 0x10, R28 ;  /* 0x0000001025147825 */ /* 0x000fc800078e001c */
[C---:B------:R-:W-:Y:S02]  /*b100*/  IMAD.IADD R33, R13.reuse, 0x1, R36 ;  /* 0x000000010d217824 */ /* 0x040fe400078e0224 */
[--C-:B------:R-:W-:Y:S01]  /*b110*/  IMAD.WIDE.U32 R12, R13, 0x10, R28.reuse ;  /* 0x000000100d0c7825 */ /* 0x100fe200078e001c */
[----:B------:R-:W2:Y:S02]  /*b120*/  LDG.E.128 R20, desc[UR36][R20.64] ;  /* 0x0000002414147981 */ /* 0x000ea4000c1e1d00 */
[C---:B------:R-:W-:Y:S01]  /*b130*/  IADD3 R37, R33.reuse, R36, RZ ;  /* 0x0000002421257210 */ /* 0x040fe20007ffe0ff */
[--C-:B------:R-:W-:Y:S02]  /*b140*/  IMAD.WIDE.U32 R32, R33, 0x10, R28.reuse ;  /* 0x0000001021207825 */ /* 0x100fe400078e001c */
[----:B------:R-:W3:Y:S02]  /*b150*/  LDG.E.128 R12, desc[UR36][R12.64] ;  /* 0x000000240c0c7981 */ /* 0x000ee4000c1e1d00 */
[----:B------:R-:W-:-:S02]  /*b160*/  IMAD.WIDE.U32 R24, R37, 0x10, R28 ;  /* 0x0000001025187825 */ /* 0x000fc400078e001c */
        /* <DEDUP_REMOVED lines=15> */
.L_x_7044:
[----:B------:R-:W-:Y:S05]  /*b260*/  BSYNC B1 ;  /* 0x0000000000017941 */ /* 0x000fea0003800000 */
.L_x_7043:
[----:B------:R-:W-:Y:S01]  /*b270*/  ISETP.GE.U32.AND P1, PT, R37, R0, PT ;  /* 0x000000002500720c */ /* 0x000fe20003f26070 */
[----:B------:R-:W-:-:S12]  /*b280*/  BSSY B1, `(.L_x_7046) ;  /* 0x0000012000017945 */ /* 0x000fd80003800000 */
[----:B------:R-:W-:Y:S05]  /*b290*/  @P1 BRA `(.L_x_7047) ;  /* 0x0000000000401947 */ /* 0x000fea0003800000 */
[----:B------:R-:W-:-:S06]  /*b2a0*/  IMAD.WIDE.U32 R20, R37, 0x10, R28 ;  /* 0x0000001025147825 */ /* 0x000fcc00078e001c */
[----:B------:R-:W5:Y:S01]  /*b2b0*/  LDG.E.128 R20, desc[UR36][R20.64] ;  /* 0x0000002414147981 */ /* 0x000f62000c1e1d00 */
[----:B------:R-:W-:-:S05]  /*b2c0*/  IMAD.IADD R43, R37, 0x1, R36 ;  /* 0x00000001252b7824 */ /* 0x000fca00078e0224 */
[----:B------:R-:W-:-:S13]  /*b2d0*/  ISETP.GE.U32.AND P0, PT, R43, R0, PT ;  /* 0x000000002b00720c */ /* 0x000fda0003f06070 */
[----:B------:R-:W-:Y:S05]  /*b2e0*/  @P0 BRA `(.L_x_7047) ;  /* 0x00000000002c0947 */ /* 0x000fea0003800000 */
[----:B------:R-:W-:-:S06]  /*b2f0*/  IMAD.WIDE.U32 R12, R43, 0x10, R28 ;  /* 0x000000102b0c7825 */ /* 0x000fcc00078e001c */
[----:B------:R-:W5:Y:S01]  /*b300*/  LDG.E.128 R12, desc[UR36][R12.64] ;  /* 0x000000240c0c7981 */ /* 0x000f62000c1e1d00 */
[----:B------:R-:W-:-:S04]  /*b310*/  IADD3 R43, R43, R36, RZ ;  /* 0x000000242b2b7210 */ /* 0x000fc80007ffe0ff */
[----:B------:R-:W-:-:S13]  /*b320*/  ISETP.GE.U32.AND P0, PT, R43, R0, PT ;  /* 0x000000002b00720c */ /* 0x000fda0003f06070 */
[----:B------:R-:W-:Y:S05]  /*b330*/  @P0 BRA `(.L_x_7047) ;  /* 0x0000000000180947 */ /* 0x000fea0003800000 */
[C---:B------:R-:W-:Y:S01]  /*b340*/  IADD3 R35, R43.reuse, R36, RZ ;  /* 0x000000242b237210 */ /* 0x040fe20007ffe0ff */
[----:B------:R-:W-:-:S03]  /*b350*/  IMAD.WIDE.U32 R32, R43, 0x10, R28 ;  /* 0x000000102b207825 */ /* 0x000fc600078e001c */
[----:B------:R-:W-:-:S13]  /*b360*/  ISETP.GE.U32.AND P0, PT, R35, R0, PT ;  /* 0x000000002300720c */ /* 0x000fda0003f06070 */
[----:B------:R-:W-:Y:S02]  /*b370*/  @!P0 IMAD.WIDE.U32 R28, R35, 0x10, R28 ;  /* 0x00000010231c8825 */ /* 0x000fe400078e001c */
[----:B------:R-:W5:Y:S04]  /*b380*/  LDG.E.128 R32, desc[UR36][R32.64] ;  /* 0x0000002420207981 */ /* 0x000f68000c1e1d00 */
[----:B------:R0:W5:Y:S02]  /*b390*/  @!P0 LDG.E.128 R24, desc[UR36][R28.64] ;  /* 0x000000241c188981 */ /* 0x000164000c1e1d00 */
.L_x_7047:
[----:B------:R-:W-:Y:S05]  /*b3a0*/  BSYNC B1 ;  /* 0x0000000000017941 */ /* 0x000fea0003800000 */
.L_x_7046:
        /* <DEDUP_REMOVED lines=18> */
.L_x_7049:
[----:B------:R-:W-:Y:S05]  /*b4d0*/  BSYNC B1 ;  /* 0x0000000000017941 */ /* 0x000fea0003800000 */
.L_x_7048:
[----:B------:R-:W-:Y:S02]  /*b4e0*/  DADD R10, R10, R30 ;  /* 0x000000000a0a7229 */ /* 0x000fe4000000001e */
[----:B------:R-:W-:-:S06]  /*b4f0*/  DADD R6, R6, R8 ;  /* 0x0000000006067229 */ /* 0x000fcc0000000008 */
[----:B------:R-:W-:Y:S02]  /*b500*/  DADD R10, R10, R38 ;  /* 0x000000000a0a7229 */ /* 0x000fe40000000026 */
[----:B------:R-:W-:-:S06]  /*b510*/  DADD R6, R6, R40 ;  /* 0x0000000006067229 */ /* 0x000fcc0000000028 */
[----:B------:R-:W-:Y:S02]  /*b520*/  DADD R18, R10, R18 ;  /* 0x000000000a127229 */ /* 0x000fe40000000012 */
[----:B------:R-:W-:-:S11]  /*b530*/  DADD R16, R6, R16 ;  /* 0x0000000006107229 */ /* 0x000fd60000000010 */
.L_x_7004:
[----:B------:R-:W-:Y:S05]  /*b540*/  BSYNC B0 ;  /* 0x0000000000007941 */ /* 0x000fea0003800000 */
.L_x_7003:
        /* <DEDUP_REMOVED lines=13> */
[----:B------:R1:W-:Y:S10]  /*b620*/  STS.128 [R7], R16 ;  /* 0x0000001007007388 */ /* 0x0003f40000000c00 */
[----:B------:R-:W-:Y:S05]  /*b630*/  @!P0 BRA `(.L_x_7050) ;  /* 0x0000000000388947 */ /* 0x000fea0003800000 */
[----:B-----5:R-:W-:-:S07]  /*b640*/  IMAD.U32 R13, RZ, RZ, UR5 ;  /* 0x00000005ff0d7e24 */ /* 0x020fce000f8e00ff */
.L_x_7051:
[----:B------:R-:W-:Y:S01]  /*b650*/  IADD3 R0, R2, R13, RZ ;  /* 0x0000000d02007210 */ /* 0x000fe20007ffe0ff */
[----:B------:R-:W-:Y:S03]  /*b660*/  BAR.SYNC.DEFER_BLOCKING 0x0 ;  /* 0x0000000000007b1d */ /* 0x000fe60000010000 */
[----:B------:R-:W-:-:S04]  /*b670*/  ISETP.GE.U32.AND P0, PT, R0, UR7, PT ;  /* 0x0000000700007c0c */ /* 0x000fc8000bf06070 */
[----:B------:R-:W-:-:S13]  /*b680*/  ISETP.GE.U32.OR P0, PT, R2, R13, P0 ;  /* 0x0000000d0200720c */ /* 0x000fda0000706470 */
[----:B------:R-:W-:-:S05]  /*b690*/  @!P0 IMAD R0, R0, UR6, R3 ;  /* 0x0000000600008c24 */ /* 0x000fca000f8e0203 */
[----:B------:R-:W-:-:S05]  /*b6a0*/  @!P0 LEA R0, R0, UR4, 0x4 ;  /* 0x0000000400008c11 */ /* 0x000fca000f8e20ff */
[----:B------:R-:W1:Y:S02]  /*b6b0*/  @!P0 LDS.128 R8, [R0] ;  /* 0x0000000000088984 */ /* 0x000e640000000c00 */
[----:B-12---:R-:W-:Y:S02]  /*b6c0*/  @!P0 DADD R16, R16, R8 ;  /* 0x0000000010108229 */ /* 0x006fe40000000008 */
[----:B------:R-:W-:-:S07]  /*b6d0*/  @!P0 DADD R18, R18, R10 ;  /* 0x0000000012128229 */ /* 0x000fce000000000a */
[----:B------:R2:W-:Y:S01]  /*b6e0*/  @!P0 STS.128 [R7], R16 ;  /* 0x0000001007008388 */ /* 0x0005e20000000c00 */
[----:B------:R-:W-:Y:S02]  /*b6f0*/  ISETP.GT.AND P0, PT, R13, 0x1, PT ;  /* 0x000000010d00780c */ /* 0x000fe40003f04270 */
[----:B------:R-:W-:-:S11]  /*b700*/  SHF.R.S32.HI R13, RZ, 0x1, R13 ;  /* 0x00000001ff0d7819 */ /* 0x000fd6000001140d */
[----:B------:R-:W-:Y:S05]  /*b710*/  @P0 BRA `(.L_x_7051) ;  /* 0xfffffffc00cc0947 */ /* 0x000fea000383ffff */
.L_x_7050:
[----:B------:R-:W-:Y:S02]  /*b720*/  ULDC UR4, c[0x0][0x248] ;  /* 0x0000920000047ab9 */ /* 0x000fe40000000800 */
[----:B------:R-:W-:-:S13]  /*b730*/  ISETP.NE.AND P0, PT, RZ, UR4, PT ;  /* 0x00000004ff007c0c */ /* 0x000fda000bf05270 */
[----:B------:R-:W-:Y:S05]  /*b740*/  @!P0 BRA `(.L_x_7052) ;  /* 0x0000000000a88947 */ /* 0x000fea0003800000 */
[----:B-----5:R-:W3:Y:S02]  /*b750*/  LDC R13, c[0x0][RZ] ;  /* 0x00000000ff0d7b82 */ /* 0x020ee40000000800 */
[----:B---3--:R-:W-:Y:S02]  /*b760*/  ISETP.GT.AND P0, PT, R13, 0x20, PT ;  /* 0x000000200d00780c */ /* 0x008fe40003f04270 */
[----:B------:R-:W-:-:S11]  /*b770*/  MOV R0, R13 ;  /* 0x0000000d00007202 */ /* 0x000fd60000000f00 */
[----:B------:R-:W-:Y:S05]  /*b780*/  @!P0 BRA `(.L_x_7053) ;  /* 0x0000000000648947 */ /* 0x000fea0003800000 */
[----:B------:R-:W3:Y:S01]  /*b790*/  S2UR UR5, SR_CgaCtaId ;  /* 0x00000000000579c3 */ /* 0x000ee20000008800 */
[----:B------:R-:W-:Y:S01]  /*b7a0*/  UMOV UR4, 0x400 ;  /* 0x0000040000047882 */ /* 0x000fe20000000000 */
[----:B------:R-:W-:Y:S01]  /*b7b0*/  IMAD R0, R2, R13, R3 ;  /* 0x0000000d02007224 */ /* 0x000fe200078e0203 */
[----:B------:R-:W-:-:S04]  /*b7c0*/  UIADD3 UR4, UR4, 0x10, URZ ;  /* 0x0000001004047890 */ /* 0x000fc8000fffe03f */
[----:B---3--:R-:W-:-:S06]  /*b7d0*/  ULEA UR4, UR5, UR4, 0x18 ;  /* 0x0000000405047291 */ /* 0x008fcc000f8ec03f */
[----:B-12---:R-:W-:Y:S02]  /*b7e0*/  LEA R7, R0, UR4, 0x4 ;  /* 0x0000000400077c11 */ /* 0x006fe4000f8e20ff */
[----:B------:R-:W-:-:S03]  /*b7f0*/  LEA.HI R0, R13, R13, RZ, 0x1 ;  /* 0x0000000d0d007211 */ /* 0x000fc600078f08ff */
[----:B------:R3:W-:Y:S01]  /*b800*/  STS.128 [R7], R16 ;  /* 0x0000001007007388 */ /* 0x0007e20000000c00 */
[----:B------:R-:W-:Y:S01]  /*b810*/  SHF.R.S32.HI R6, RZ, 0x1, R0 ;  /* 0x00000001ff067819 */ /* 0x000fe20000011400 */
[----:B------:R-:W-:-:S03]  /*b820*/  IMAD.MOV.U32 R0, RZ, RZ, 0x20 ;  /* 0x00000020ff007424 */ /* 0x000fc600078e00ff */
[----:B------:R-:W-:-:S13]  /*b830*/  ISETP.GE.AND P0, PT, R6, 0x20, PT ;  /* 0x000000200600780c */ /* 0x000fda0003f06270 */
[----:B---3--:R-:W-:Y:S05]  /*b840*/  @!P0 BRA `(.L_x_7053) ;  /* 0x0000000000348947 */ /* 0x008fea0003800000 */
.L_x_7054:
[----:B------:R-:W-:Y:S01]  /*b850*/  IADD3 R0, R3, R6, RZ ;  /* 0x0000000603007210 */ /* 0x000fe20007ffe0ff */
[----:B------:R-:W-:Y:S03]  /*b860*/  BAR.SYNC.DEFER_BLOCKING 0x0 ;  /* 0x0000000000007b1d */ /* 0x000fe60000010000 */
[----:B------:R-:W-:-:S04]  /*b870*/  ISETP.GE.U32.AND P0, PT, R0, R13, PT ;  /* 0x0000000d0000720c */ /* 0x000fc80003f06070 */
[----:B------:R-:W-:-:S13]  /*b880*/  ISETP.GE.U32.OR P0, PT, R3, R6, P0 ;  /* 0x000000060300720c */ /* 0x000fda0000706470 */
[----:B------:R-:W-:Y:S02]  /*b890*/  @!P0 LEA R8, R6, R7, 0x4 ;  /* 0x0000000706088211 */ /* 0x000fe400078e20ff */
[----:B------:R-:W-:-:S04]  /*b8a0*/  SHF.R.S32.HI R6, RZ, 0x1, R6 ;  /* 0x00000001ff067819 */ /* 0x000fc80000011406 */
[----:B-1----:R-:W1:Y:S02]  /*b8b0*/  @!P0 LDS.128 R8, [R8] ;  /* 0x0000000008088984 */ /* 0x002e640000000c00 */
[----:B-1----:R-:W-:Y:S02]  /*b8c0*/  @!P0 DADD R16, R16, R8 ;  /* 0x0000000010108229 */ /* 0x002fe40000000008 */
[----:B------:R-:W-:-:S07]  /*b8d0*/  @!P0 DADD R18, R18, R10 ;  /* 0x0000000012128229 */ /* 0x000fce000000000a */
[----:B------:R1:W-:Y:S01]  /*b8e0*/  @!P0 STS.128 [R7], R16 ;  /* 0x0000001007008388 */ /* 0x0003e20000000c00 */
[----:B------:R-:W-:-:S13]  /*b8f0*/  ISETP.GE.AND P0, PT, R6, 0x20, PT ;  /* 0x000000200600780c */ /* 0x000fda0003f06270 */
[----:B------:R-:W-:Y:S05]  /*b900*/  @P0 BRA `(.L_x_7054) ;  /* 0xfffffffc00d00947 */ /* 0x000fea000383ffff */
[----:B------:R-:W-:-:S07]  /*b910*/  IMAD.MOV.U32 R0, RZ, RZ, 0x20 ;  /* 0x00000020ff007424 */ /* 0x000fce00078e00ff */
.L_x_7053:
[----:B------:R-:W-:Y:S01]  /*b920*/  BAR.SYNC.DEFER_BLOCKING 0x0 ;  /* 0x0000000000007b1d */ /* 0x000fe20000010000 */
[----:B------:R-:W-:-:S13]  /*b930*/  ISETP.GE.AND P0, PT, R0, 0x2, PT ;  /* 0x000000020000780c */ /* 0x000fda0003f06270 */
[----:B------:R-:W-:Y:S05]  /*b940*/  @!P0 BRA `(.L_x_7052) ;  /* 0x0000000000288947 */ /* 0x000fea0003800000 */
[----:B------:R-:W-:-:S07]  /*b950*/  MOV R11, 0x1 ;  /* 0x00000001000b7802 */ /* 0x000fce0000000f00 */
.L_x_7055:
[----:B-12---:R-:W-:Y:S04]  /*b960*/  SHFL.DOWN PT, R7, R17, R11, 0x1f ;  /* 0x08001f0b11077589 */ /* 0x006fe800000e0000 */
        /* <DEDUP_REMOVED lines=8> */
.L_x_7052:
[----:B------:R-:W3:Y:S01]  /*b9f0*/  LDC R10, c[0x0][0x404] ;  /* 0x00010100ff0a7b82 */ /* 0x000ee20000000800 */
[----:B-----5:R-:W-:Y:S01]  /*ba00*/  IMAD.MOV.U32 R22, RZ, RZ, RZ ;  /* 0x000000ffff167224 */ /* 0x020fe200078e00ff */
[----:B---3--:R-:W-:-:S13]  /*ba10*/  ISETP.NE.AND P1, PT, R10, RZ, PT ;  /* 0x000000ff0a00720c */ /* 0x008fda0003f25270 */
[----:B------:R-:W-:Y:S05]  /*ba20*/  @!P1 BRA `(.L_x_7056) ;  /* 0x0000001000449947 */ /* 0x000fea0003800000 */
[----:B------:R-:W-:Y:S01]  /*ba30*/  MOV R4, RZ ;  /* 0x000000ff00047202 */ /* 0x000fe20000000f00 */
[----:B------:R-:W-:Y:S01]  /*ba40*/  ULDC.64 UR6, c[0x0][0x408] ;  /* 0x0001020000067ab9 */ /* 0x000fe20000000a00 */
[----:B------:R-:W-:Y:S01]  /*ba50*/  ULDC UR4, c[0x0][0x410] ;  /* 0x0001040000047ab9 */ /* 0x000fe20000000800 */
[----:B------:R-:W-:Y:S02]  /*ba60*/  ISETP.NE.AND P0, PT, R10, 0x1, PT ;  /* 0x000000010a00780c */ /* 0x000fe40003f05270 */
        /* <DEDUP_REMOVED lines=269> */
.L_x_7056:
[----:B------:R-:W-:Y:S01]  /*cb40*/  ULDC.64 UR6, c[0x0][0x618] ;  /* 0x0001860000067ab9 */ /* 0x000fe20000000a00 */
[----:B-12---:R-:W-:Y:S02]  /*cb50*/  CS2R R6, SRZ ;  /* 0x0000000000067805 */ /* 0x006fe4000001ff00 */
        /* <DEDUP_REMOVED lines=294> */
.L_x_7058:
        /* <DEDUP_REMOVED lines=17> */
.L_x_7060:
[----:B-1----:R-:W-:Y:S05]  /*ded0*/  BSYNC B0 ;  /* 0x0000000000007941 */ /* 0x002fea0003800000 */
.L_x_7059:
[----:B------:R-:W-:Y:S01]  /*dee0*/  PRMT R8, R8, 0x9910, RZ ;  /* 0x0000991008087816 */ /* 0x000fe200000000ff */
[----:B------:R-:W-:Y:S01]  /*def0*/  BSSY B0, `(.L_x_7061) ;  /* 0x000000d000007945 */ /* 0x000fe20003800000 */
[----:B------:R-:W-:Y:S02]  /*df00*/  LOP3.LUT P0, RZ, R3, R2, RZ, 0xfc, !PT ;  /* 0x0000000203ff7212 */ /* 0x000fe4000780fcff */
[----:B------:R-:W-:-:S13]  /*df10*/  ISETP.NE.AND P1, PT, R8, RZ, PT ;  /* 0x000000ff0800720c */ /* 0x000fda0003f25270 */
[----:B------:R-:W-:Y:S05]  /*df20*/  @!P1 BRA `(.L_x_7062) ;  /* 0x0000000000249947 */ /* 0x000fea0003800000 */
[----:B------:R-:W1:Y:S01]  /*df30*/  S2UR UR4, SR_CTAID.Y ;  /* 0x00000000000479c3 */ /* 0x000e620000002600 */
[----:B------:R-:W-:-:S07]  /*df40*/  ISETP.NE.AND P2, PT, RZ, UR9, PT ;  /* 0x00000009ff007c0c */ /* 0x000fce000bf45270 */
[----:B------:R-:W1:Y:S08]  /*df50*/  LDC R11, c[0x0][0x10] ;  /* 0x00000400ff0b7b82 */ /* 0x000e700000000800 */
[----:B------:R-:W2:Y:S01]  /*df60*/  LDC.64 R8, c[0x0][0x620] ;  /* 0x00018800ff087b82 */ /* 0x000ea20000000a00 */
[----:B-1----:R-:W-:Y:S01]  /*df70*/  IMAD R10, R0, R11, UR4 ;  /* 0x00000004000a7e24 */ /* 0x002fe2000f8e020b */
[----:B------:R-:W-:-:S03]  /*df80*/  ULDC UR4, c[0x0][0x0] ;  /* 0x0000000000047ab9 */ /* 0x000fc60000000800 */
[----:B------:R-:W-:-:S04]  /*df90*/  @!P2 IMAD R10, R10, UR4, R3 ;  /* 0x000000040a0aac24 */ /* 0x000fc8000f8e0203 */
[----:B--2---:R-:W-:-:S05]  /*dfa0*/  IMAD.WIDE.U32 R8, R10, 0x10, R8 ;  /* 0x000000100a087825 */ /* 0x004fca00078e0008 */
[----:B------:R1:W-:Y:S02]  /*dfb0*/  STG.E.128 desc[UR36][R8.64], R16 ;  /* 0x0000001008007986 */ /* 0x0003e4000c101d24 */
.L_x_7062:
[----:B------:R-:W-:Y:S05]  /*dfc0*/  BSYNC B0 ;  /* 0x0000000000007941 */ /* 0x000fea0003800000 */
.L_x_7061:
        /* <DEDUP_REMOVED lines=35> */
.L_x_7064:
[----:B------:R-:W-:Y:S05]  /*e200*/  BSYNC B0 ;  /* 0x0000000000007941 */ /* 0x000fea0003800000 */
.L_x_7063:
        /* <DEDUP_REMOVED lines=16> */
[----:B------:R-:W-:Y:S01]  /*e310*/  ULDC.64 UR10, c[0x0][0x228] ;  /* 0x00008a00000a7ab9 */ /* 0x000fe20000000a00 */
[----:B------:R-:W-:Y:S01]  /*e320*/  MOV R16, UR4 ;  /* 0x0000000400107c02 */ /* 0x000fe20008000f00 */
[----:B------:R-:W-:Y:S01]  /*e330*/  IMAD.U32 R18, RZ, RZ, UR10 ;  /* 0x0000000aff127e24 */ /* 0x000fe2000f8e00ff */
[----:B------:R-:W-:Y:S01]  /*e340*/  MOV R17, UR5 ;  /* 0x0000000500117c02 */ /* 0x000fe20008000f00 */
        /* <DEDUP_REMOVED lines=9> */
[----:B------:R-:W1:Y:S01]  /*e3e0*/  LDC R20, c[0x0][0x4] ;  /* 0x00000100ff147b82 */ /* 0x000e620000000800 */
[----:B------:R-:W-:Y:S01]  /*e3f0*/  BSSY B1, `(.L_x_7068) ;  /* 0x000000d000017945 */ /* 0x000fe20003800000 */
[----:B------:R-:W-:Y:S01]  /*e400*/  MOV R13, R8 ;  /* 0x00000008000d7202 */ /* 0x000fe20000000f00 */
[----:B------:R-:W-:-:S05]  /*e410*/  IMAD R0, R0, UR5, RZ ;  /* 0x0000000500007c24 */ /* 0x000fca000f8e02ff */
[----:B------:R-:W2:Y:S01]  /*e420*/  LDC.64 R14, c[0x0][0x620] ;  /* 0x00018800ff0e7b82 */ /* 0x000ea20000000a00 */
[----:B-1----:R-:W-:-:S07]  /*e430*/  IMAD R20, R20, UR4, RZ ;  /* 0x0000000414147c24 */ /* 0x002fce000f8e02ff */
.L_x_7069:
[----:B------:R-:W-:-:S04]  /*e440*/  IMAD.IADD R9, R0, 0x1, R13 ;  /* 0x0000000100097824 */ /* 0x000fc800078e020d */
[----:B--2---:R-:W-:-:S06]  /*e450*/  IMAD.WIDE.U32 R8, R9, 0x10, R14 ;  /* 0x0000001009087825 */ /* 0x004fcc00078e000e */
[----:B------:R-:W2:Y:S01]  /*e460*/  LDG.E.128 R8, desc[UR36][R8.64] ;  /* 0x0000002408087981 */ /* 0x000ea2000c1e1d00 */
[----:B------:R-:W-:-:S04]  /*e470*/  IADD3 R13, R20, R13, RZ ;  /* 0x0000000d140d7210 */ /* 0x000fc80007ffe0ff */
[----:B------:R-:W-:Y:S01]  /*e480*/  ISETP.GE.U32.AND P0, PT, R13, UR6, PT ;  /* 0x000000060d007c0c */ /* 0x000fe2000bf06070 */
[----:B--2---:R-:W-:Y:S02]  /*e490*/  DADD R16, R8, R16 ;  /* 0x0000000008107229 */ /* 0x004fe40000000010 */
[----:B------:R-:W-:-:S10]  /*e4a0*/  DADD R18, R10, R18 ;  /* 0x000000000a127229 */ /* 0x000fd40000000012 */
[----:B------:R-:W-:Y:S05]  /*e4b0*/  @!P0 BRA `(.L_x_7069) ;  /* 0xfffffffc00e08947 */ /* 0x000fea000383ffff */
[----:B------:R-:W-:Y:S05]  /*e4c0*/  BSYNC B1 ;  /* 0x0000000000017941 */ /* 0x000fea0003800000 */
.L_x_7068:
[----:B------:R-:W-:Y:S05]  /*e4d0*/  BRA `(.L_x_7067) ;  /* 0x0000000000487947 */ /* 0x000fea0003800000 */
.L_x_7066:
[----:B------:R-:W-:Y:S02]  /*e4e0*/  ULDC UR5, c[0x0][0x244] ;  /* 0x0000910000057ab9 */ /* 0x000fe40000000800 */
[----:B------:R-:W-:-:S13]  /*e4f0*/  ISETP.GE.U32.AND P0, PT, R2, UR5, PT ;  /* 0x0000000502007c0c */ /* 0x000fda000bf06070 */
[----:B------:R-:W-:Y:S05]  /*e500*/  @P0 BRA `(.L_x_7067) ;  /* 0x00000000003c0947 */ /* 0x000fea0003800000 */
[----:B------:R-:W-:Y:S01]  /*e510*/  ULDC UR4, c[0x0][0x10] ;  /* 0x0000040000047ab9 */ /* 0x000fe20000000800 */
[----:B------:R-:W1:Y:S01]  /*e520*/  LDC R20, c[0x0][RZ] ;  /* 0x00000000ff147b82 */ /* 0x000e620000000800 */
[----:B------:R-:W-:Y:S01]  /*e530*/  MOV R13, R2 ;  /* 0x00000002000d7202 */ /* 0x000fe20000000f00 */
[----:B------:R-:W-:-:S06]  /*e540*/  IMAD R0, R0, UR4, RZ ;  /* 0x0000000400007c24 */ /* 0x000fcc000f8e02ff */
[----:B------:R-:W2:Y:S08]  /*e550*/  LDC.64 R14, c[0x0][0x620] ;  /* 0x00018800ff0e7b82 */ /* 0x000eb00000000a00 */
[----:B------:R-:W3:Y:S02]  /*e560*/  LDC R24, c[0x0][0x4] ;  /* 0x00000100ff187b82 */ /* 0x000ee40000000800 */
.L_x_7070:
[----:B------:R-:W-:-:S04]  /*e570*/  IMAD.IADD R8, R0, 0x1, R13 ;  /* 0x0000000100087824 */ /* 0x000fc800078e020d */
[----:B-1----:R-:W-:-:S04]  /*e580*/  IMAD R9, R8, R20, R3 ;  /* 0x0000001408097224 */ /* 0x002fc800078e0203 */
[----:B--2---:R-:W-:-:S06]  /*e590*/  IMAD.WIDE.U32 R8, R9, 0x10, R14 ;  /* 0x0000001009087825 */ /* 0x004fcc00078e000e */
[----:B------:R-:W2:Y:S01]  /*e5a0*/  LDG.E.128 R8, desc[UR36][R8.64] ;  /* 0x0000002408087981 */ /* 0x000ea2000c1e1d00 */
[----:B---3--:R-:W-:-:S04]  /*e5b0*/  IADD3 R13, R24, R13, RZ ;  /* 0x0000000d180d7210 */ /* 0x008fc80007ffe0ff */
[----:B------:R-:W-:Y:S01]  /*e5c0*/  ISETP.GE.U32.AND P0, PT, R13, UR5, PT ;  /* 0x000000050d007c0c */ /* 0x000fe2000bf06070 */
[----:B--2---:R-:W-:Y:S02]  /*e5d0*/  DADD R16, R8, R16 ;  /* 0x0000000008107229 */ /* 0x004fe40000000010 */
[----:B------:R-:W-:-:S10]  /*e5e0*/  DADD R18, R10, R18 ;  /* 0x000000000a127229 */ /* 0x000fd40000000012 */
[----:B------:R-:W-:Y:S05]  /*e5f0*/  @!P0 BRA `(.L_x_7070) ;  /* 0xfffffffc00dc8947 */ /* 0x000fea000383ffff */
.L_x_7067:
[----:B------:R-:W-:Y:S05]  /*e600*/  BSYNC B0 ;  /* 0x0000000000007941 */ /* 0x000fea0003800000 */
.L_x_7065:
        /* <DEDUP_REMOVED lines=13> */
.L_x_7072:
[----:B------:R-:W-:Y:S01]  /*e6e0*/  IMAD.IADD R0, R2, 0x1, R15 ;  /* 0x0000000102007824 */ /* 0x000fe200078e020f */
[----:B------:R-:W-:Y:S04]  /*e6f0*/  BAR.SYNC.DEFER_BLOCKING 0x0 ;  /* 0x0000000000007b1d */ /* 0x000fe80000010000 */
[----:B------:R-:W-:-:S04]  /*e700*/  ISETP.GE.U32.AND P0, PT, R0, UR5, PT ;  /* 0x0000000500007c0c */ /* 0x000fc8000bf06070 */
[----:B------:R-:W-:-:S13]  /*e710*/  ISETP.GE.U32.OR P0, PT, R2, R15, P0 ;  /* 0x0000000f0200720c */ /* 0x000fda0000706470 */
[----:B------:R-:W-:-:S05]  /*e720*/  @!P0 IMAD R0, R0, R14, R3 ;  /* 0x0000000e00008224 */ /* 0x000fca00078e0203 */
        /* <DEDUP_REMOVED lines=8> */
.L_x_7071:
[----:B------:R-:W-:Y:S05]  /*e7b0*/  @!P2 BRA `(.L_x_7073) ;  /* 0x00000000008ca947 */ /* 0x000fea0003800000 */
[----:B------:R-:W-:Y:S02]  /*e7c0*/  ISETP.GT.AND P0, PT, R14, 0x20, PT ;  /* 0x000000200e00780c */ /* 0x000fe40003f04270 */
[----:B------:R-:W-:-:S11]  /*e7d0*/  MOV R0, R14 ;  /* 0x0000000e00007202 */ /* 0x000fd60000000f00 */
[----:B------:R-:W-:Y:S05]  /*e7e0*/  @!P0 BRA `(.L_x_7074) ;  /* 0x00000000004c8947 */ /* 0x000fea0003800000 */
[----:B------:R-:W-:Y:S01]  /*e7f0*/  LEA.HI R0, R14, R14, RZ, 0x1 ;  /* 0x0000000e0e007211 */ /* 0x000fe200078f08ff */
[----:B------:R3:W-:Y:S03]  /*e800*/  STS.128 [R13], R16 ;  /* 0x000000100d007388 */ /* 0x0007e60000000c00 */
[----:B------:R-:W-:Y:S01]  /*e810*/  SHF.R.S32.HI R2, RZ, 0x1, R0 ;  /* 0x00000001ff027819 */ /* 0x000fe20000011400 */
[----:B------:R-:W-:-:S03]  /*e820*/  HFMA2.MMA R0, -RZ, RZ, 0, 1.9073486328125e-06 ;  /* 0x00000020ff007435 */ /* 0x000fc600000001ff */
[----:B------:R-:W-:-:S13]  /*e830*/  ISETP.GE.AND P0, PT, R2, 0x20, PT ;  /* 0x000000200200780c */ /* 0x000fda0003f06270 */
[----:B---3--:R-:W-:Y:S05]  /*e840*/  @!P0 BRA `(.L_x_7074) ;  /* 0x0000000000348947 */ /* 0x008fea0003800000 */
.L_x_7075:
[----:B------:R-:W-:Y:S01]  /*e850*/  IMAD.IADD R0, R3, 0x1, R2 ;  /* 0x0000000103007824 */ /* 0x000fe200078e0202 */
[----:B------:R-:W-:Y:S04]  /*e860*/  BAR.SYNC.DEFER_BLOCKING 0x0 ;  /* 0x0000000000007b1d */ /* 0x000fe80000010000 */
[----:B------:R-:W-:-:S04]  /*e870*/  ISETP.GE.U32.AND P0, PT, R0, R14, PT ;  /* 0x0000000e0000720c */ /* 0x000fc80003f06070 */
[----:B------:R-:W-:-:S13]  /*e880*/  ISETP.GE.U32.OR P0, PT, R3, R2, P0 ;  /* 0x000000020300720c */ /* 0x000fda0000706470 */
[----:B------:R-:W-:Y:S02]  /*e890*/  @!P0 LEA R8, R2, R13, 0x4 ;  /* 0x0000000d02088211 */ /* 0x000fe400078e20ff */
[----:B------:R-:W-:-:S04]  /*e8a0*/  SHF.R.S32.HI R2, RZ, 0x1, R2 ;  /* 0x00000001ff027819 */ /* 0x000fc80000011402 */
[----:B------:R-:W1:Y:S02]  /*e8b0*/  @!P0 LDS.128 R8, [R8] ;  /* 0x0000000008088984 */ /* 0x000e640000000c00 */
[----:B-123--:R-:W-:Y:S02]  /*e8c0*/  @!P0 DADD R16, R16, R8 ;  /* 0x0000000010108229 */ /* 0x00efe40000000008 */
[----:B------:R-:W-:-:S07]  /*e8d0*/  @!P0 DADD R18, R18, R10 ;  /* 0x0000000012128229 */ /* 0x000fce000000000a */
[----:B------:R3:W-:Y:S01]  /*e8e0*/  @!P0 STS.128 [R13], R16 ;  /* 0x000000100d008388 */ /* 0x0007e20000000c00 */
[----:B------:R-:W-:-:S13]  /*e8f0*/  ISETP.GE.AND P0, PT, R2, 0x20, PT ;  /* 0x000000200200780c */ /* 0x000fda0003f06270 */
[----:B------:R-:W-:Y:S05]  /*e900*/  @P0 BRA `(.L_x_7075) ;  /* 0xfffffffc00d00947 */ /* 0x000fea000383ffff */
[----:B------:R-:W-:-:S07]  /*e910*/  MOV R0, 0x20 ;  /* 0x0000002000007802 */ /* 0x000fce0000000f00 */
.L_x_7074:
[----:B------:R-:W-:Y:S01]  /*e920*/  BAR.SYNC.DEFER_BLOCKING 0x0 ;  /* 0x0000000000007b1d */ /* 0x000fe20000010000 */
[----:B------:R-:W-:-:S13]  /*e930*/  ISETP.GE.AND P0, PT, R0, 0x2, PT ;  /* 0x000000020000780c */ /* 0x000fda0003f06270 */
[----:B------:R-:W-:Y:S05]  /*e940*/  @!P0 BRA `(.L_x_7073) ;  /* 0x0000000000288947 */ /* 0x000fea0003800000 */
[----:B------:R-:W-:-:S07]  /*e950*/  IMAD.MOV.U32 R11, RZ, RZ, 0x1 ;  /* 0x00000001ff0b7424 */ /* 0x000fce00078e00ff */
.L_x_7076:
[----:B------:R-:W-:Y:S04]  /*e960*/  SHFL.DOWN PT, R3, R17, R11, 0x1f ;  /* 0x08001f0b11037589 */ /* 0x000fe800000e0000 */
[----:B------:R-:W1:Y:S04]  /*e970*/  SHFL.DOWN PT, R2, R16, R11, 0x1f ;  /* 0x08001f0b10027589 */ /* 0x000e6800000e0000 */
[----:B------:R-:W-:Y:S04]  /*e980*/  SHFL.DOWN PT, R9, R19, R11, 0x1f ;  /* 0x08001f0b13097589 */ /* 0x000fe800000e0000 */
[----:B------:R4:W5:Y:S02]  /*e990*/  SHFL.DOWN PT, R8, R18, R11, 0x1f ;  /* 0x08001f0b12087589 */ /* 0x00096400000e0000 */
[----:B----4-:R-:W-:-:S04]  /*e9a0*/  SHF.L.U32 R11, R11, 0x1, RZ ;  /* 0x000000010b0b7819 */ /* 0x010fc800000006ff */
[----:B------:R-:W-:Y:S01]  /*e9b0*/  ISETP.GE.AND P0, PT, R11, R0, PT ;  /* 0x000000000b00720c */ /* 0x000fe20003f06270 */
[----:B-123--:R-:W-:Y:S02]  /*e9c0*/  DADD R16, R2, R16 ;  /* 0x0000000002107229 */ /* 0x00efe40000000010 */
[----:B-----5:R-:W-:-:S10]  /*e9d0*/  DADD R18, R8, R18 ;  /* 0x0000000008127229 */ /* 0x020fd40000000012 */
[----:B------:R-:W-:Y:S05]  /*e9e0*/  @!P0 BRA `(.L_x_7076) ;  /* 0xfffffffc00dc8947 */ /* 0x000fea000383ffff */
.L_x_7073:
        /* <DEDUP_REMOVED lines=9> */
[----:B------:R-:W1:Y:S02]  /*ea80*/  LDG.E.128 R8, desc[UR36][R6.64] ;  /* 0x0000002406087981 */ /* 0x000e64000c1e1d00 */
[----:B-123--:R-:W-:Y:S02]  /*ea90*/  DADD R16, R16, R8 ;  /* 0x0000000010107229 */ /* 0x00efe40000000008 */
[----:B------:R-:W-:-:S11]  /*eaa0*/  DADD R18, R18, R10 ;  /* 0x0000000012127229 */ /* 0x000fd6000000000a */
.L_x_7078:
[----:B------:R-:W-:Y:S05]  /*eab0*/  @!P1 BRA `(.L_x_7079) ;  /* 0x0000000000609947 */ /* 0x000fea0003800000 */
[----:B------:R-:W4:Y:S02]  /*eac0*/  LDC R0, c[0x0][0x63c] ;  /* 0x00018f00ff007b82 */ /* 0x000f240000000800 */
[----:B----4-:R-:W-:-:S13]  /*ead0*/  ISETP.NE.AND P0, PT, R0, 0x1, PT ;  /* 0x000000010000780c */ /* 0x010fda0003f05270 */
[----:B------:R-:W-:Y:S05]  /*eae0*/  @!P0 BRA `(.L_x_7080) ;  /* 0x0000000000408947 */ /* 0x000fea0003800000 */
[----:B------:R-:W-:Y:S01]  /*eaf0*/  MOV R0, 0x0 ;  /* 0x0000000000007802 */ /* 0x000fe20000000f00 */
[----:B------:R-:W-:Y:S01]  /*eb00*/  ULDC.64 UR4, c[0x4][0x7c8] ;  /* 0x0101f20000047ab9 */ /* 0x000fe20000000a00 */
[----:B------:R-:W-:Y:S01]  /*eb10*/  ULDC.64 UR6, c[0x4][0x1d8] ;  /* 0x0100760000067ab9 */ /* 0x000fe20000000a00 */
[----:B------:R-:W-:Y:S01]  /*eb20*/  MOV R4, UR4 ;  /* 0x0000000400047c02 */ /* 0x000fe20008000f00 */
[----:B------:R4:W0:Y:S01]  /*eb30*/  LDC.64 R2, c[0x4][R0] ;  /* 0x0100000000027b82 */ /* 0x0008220000000a00 */
        /* <DEDUP_REMOVED lines=8> */
[----:B-1234-:R-:W-:-:S07]  /*ebc0*/  MOV R13, RZ ;  /* 0x000000ff000d7202 */ /* 0x01efce0000000f00 */
[----:B------:R-:W-:-:S07]  /*ebd0*/  LEPC R20, `(.L_x_7080) ;  /* 0x000000001014794e */ /* 0x000fce0000000000 */
[----:B0-----:R-:W-:Y:S05]  /*ebe0*/  CALL.ABS.NOINC R2 ;  /* 0x0000000002007343 */ /* 0x001fea0003c00000 */
.L_x_7080:
[----:B------:R-:W-:Y:S02]  /*ebf0*/  ULDC.64 UR4, c[0x0][0x608] ;  /* 0x0001820000047ab9 */ /* 0x000fe40000000a00 */
[----:B------:R-:W-:-:S04]  /*ec00*/  IADD3 R22, P0, R22, UR4, RZ ;  /* 0x0000000416167c10 */ /* 0x000fc8000ff1e0ff */
[----:B------:R-:W-:-:S05]  /*ec10*/  IADD3.X R23, RZ, UR5, RZ, P0, !PT ;  /* 0x00000005ff177c10 */ /* 0x000fca00087fe4ff */
[----:B------:R-:W-:Y:S01]  /*ec20*/  STG.E.128 desc[UR36][R22.64], R16 ;  /* 0x0000001016007986 */ /* 0x000fe2000c101d24 */
[----:B------:R-:W-:Y:S05]  /*ec30*/  EXIT ;  /* 0x000000000000794d */ /* 0x000fea0003800000 */
.L_x_7079:
[----:B------:R-:W-:Y:S01]  /*ec40*/  STG.E.128 desc[UR36][R6.64], R16 ;  /* 0x0000001006007986 */ /* 0x000fe2000c101d24 */
[----:B------:R-:W-:Y:S05]  /*ec50*/  EXIT ;  /* 0x000000000000794d */ /* 0x000fea0003800000 */
.L_x_7077:
[----:B------:R-:W-:Y:S01]  /*ec60*/  ISETP.NE.AND P0, PT, RZ, UR38, PT ;  /* 0x00000026ff007c0c */ /* 0x000fe2000bf05270 */
[----:B------:R-:W-:Y:S02]  /*ec70*/  ULDC.U8 UR4, c[0x0][0x639] ;  /* 0x00018e4000047ab9 */ /* 0x000fe40000000000 */
[----:B------:R-:W-:-:S10]  /*ec80*/  ISETP.NE.AND P1, PT, RZ, UR4, PT ;  /* 0x00000004ff007c0c */ /* 0x000fd4000bf25270 */
[----:B------:R-:W-:Y:S05]  /*ec90*/  @!P0 BRA `(.L_x_7081) ;  /* 0x00000000000c8947 */ /* 0x000fea0003800000 */
[----:B------:R-:W1:Y:S02]  /*eca0*/  LDG.E.128 R8, desc[UR36][R4.64] ;  /* 0x0000002404087981 */ /* 0x000e64000c1e1d00 */
[----:B-123--:R-:W-:Y:S02]  /*ecb0*/  DADD R16, R16, R8 ;  /* 0x0000000010107229 */ /* 0x00efe40000000008 */
[----:B------:R-:W-:-:S11]  /*ecc0*/  DADD R18, R18, R10 ;  /* 0x0000000012127229 */ /* 0x000fd6000000000a */
.L_x_7081:
[----:B------:R-:W-:Y:S05]  /*ecd0*/  @!P1 BRA `(.L_x_7082) ;  /* 0x0000000000609947 */ /* 0x000fea0003800000 */
[----:B------:R-:W4:Y:S02]  /*ece0*/  LDC R0, c[0x0][0x63c] ;  /* 0x00018f00ff007b82 */ /* 0x000f240000000800 */
[----:B----4-:R-:W-:-:S13]  /*ecf0*/  ISETP.NE.AND P0, PT, R0, 0x1, PT ;  /* 0x000000010000780c */ /* 0x010fda0003f05270 */
[----:B------:R-:W-:Y:S05]  /*ed00*/  @!P0 BRA `(.L_x_7083) ;  /* 0x0000000000408947 */ /* 0x000fea0003800000 */
[----:B------:R-:W-:Y:S01]  /*ed10*/  MOV R0, 0x0 ;  /* 0x0000000000007802 */ /* 0x000fe20000000f00 */
[----:B------:R-:W-:Y:S01]  /*ed20*/  ULDC.64 UR4, c[0x4][0x7c8] ;  /* 0x0101f20000047ab9 */ /* 0x000fe20000000a00 */
[----:B------:R-:W-:Y:S01]  /*ed30*/  ULDC.64 UR6, c[0x4][0x1d8] ;  /* 0x0100760000067ab9 */ /* 0x000fe20000000a00 */
[----:B------:R-:W-:Y:S01]  /*ed40*/  IMAD.U32 R4, RZ, RZ, UR4 ;  /* 0x00000004ff047e24 */ /* 0x000fe2000f8e00ff */
[----:B------:R4:W0:Y:S01]  /*ed50*/  LDC.64 R2, c[0x4][R0] ;  /* 0x0100000000027b82 */ /* 0x0008220000000a00 */
        /* <DEDUP_REMOVED lines=11> */
.L_x_7083:
[----:B------:R-:W-:Y:S02]  /*ee10*/  ULDC.64 UR4, c[0x0][0x608] ;  /* 0x0001820000047ab9 */ /* 0x000fe40000000a00 */
[----:B------:R-:W-:-:S05]  /*ee20*/  IADD3 R22, P0, R22, UR4, RZ ;  /* 0x0000000416167c10 */ /* 0x000fca000ff1e0ff */
[----:B------:R-:W-:-:S05]  /*ee30*/  IMAD.X R23, RZ, RZ, UR5, P0 ;  /* 0x00000005ff177e24 */ /* 0x000fca00080e06ff */
[----:B------:R-:W-:Y:S01]  /*ee40*/  STG.E.128 desc[UR36][R22.64], R16 ;  /* 0x0000001016007986 */ /* 0x000fe2000c101d24 */
[----:B------:R-:W-:Y:S05]  /*ee50*/  EXIT ;  /* 0x000000000000794d */ /* 0x000fea0003800000 */
.L_x_7082:
[----:B------:R-:W-:Y:S01]  /*ee60*/  STG.E.128 desc[UR36][R4.64], R16 ;  /* 0x0000001004007986 */ /* 0x000fe2000c101d24 */
[----:B------:R-:W-:Y:S05]  /*ee70*/  EXIT ;  /* 0x000000000000794d */ /* 0x000fea0003800000 */
.L_x_7057:
        /* <DEDUP_REMOVED lines=19> */
[----:B------:R-:W2:Y:S02]  /*efb0*/  LDG.E.128 R8, desc[UR36][R6.64] ;  /* 0x0000002406087981 */ /* 0x000ea4000c1e1d00 */
[----:B--2---:R-:W-:Y:S02]  /*efc0*/  DADD R16, R16, R8 ;  /* 0x0000000010107229 */ /* 0x004fe40000000008 */
[----:B------:R-:W-:-:S11]  /*efd0*/  DADD R18, R18, R10 ;  /* 0x0000000012127229 */ /* 0x000fd6000000000a */
.L_x_7085:
        /* <DEDUP_REMOVED lines=20> */
.L_x_7087:
[----:B------:R-:W-:Y:S02]  /*f120*/  ULDC.64 UR4, c[0x0][0x608] ;  /* 0x0001820000047ab9 */ /* 0x000fe40000000a00 */
[----:B------:R-:W-:-:S04]  /*f130*/  IADD3 R22, P0, R22, UR4, RZ ;  /* 0x0000000416167c10 */ /* 0x000fc8000ff1e0ff */
[----:B------:R-:W-:-:S05]  /*f140*/  IADD3.X R23, RZ, UR5, RZ, P0, !PT ;  /* 0x00000005ff177c10 */ /* 0x000fca00087fe4ff */
[----:B------:R-:W-:Y:S01]  /*f150*/  STG.E.128 desc[UR36][R22.64], R16 ;  /* 0x0000001016007986 */ /* 0x000fe2000c101d24 */
[----:B------:R-:W-:Y:S05]  /*f160*/  EXIT ;  /* 0x000000000000794d */ /* 0x000fea0003800000 */
.L_x_7086:
[----:B------:R-:W-:Y:S01]  /*f170*/  STG.E.128 desc[UR36][R6.64], R16 ;  /* 0x0000001006007986 */ /* 0x000fe2000c101d24 */
[----:B------:R-:W-:Y:S05]  /*f180*/  EXIT ;  /* 0x000000000000794d */ /* 0x000fea0003800000 */
.L_x_7084:
[----:B------:R-:W-:Y:S01]  /*f190*/  ISETP.NE.AND P0, PT, RZ, UR38, PT ;  /* 0x00000026ff007c0c */ /* 0x000fe2000bf05270 */
[----:B------:R-:W-:Y:S02]  /*f1a0*/  ULDC.U8 UR4, c[0x0][0x639] ;  /* 0x00018e4000047ab9 */ /* 0x000fe40000000000 */
[----:B------:R-:W-:-:S10]  /*f1b0*/  ISETP.NE.AND P1, PT, RZ, UR4, PT ;  /* 0x00000004ff007c0c */ /* 0x000fd4000bf25270 */
[----:B------:R-:W-:Y:S05]  /*f1c0*/  @!P0 BRA `(.L_x_7088) ;  /* 0x00000000000c8947 */ /* 0x000fea0003800000 */
[----:B------:R-:W2:Y:S02]  /*f1d0*/  LDG.E.128 R4, desc[UR36][R8.64] ;  /* 0x0000002408047981 */ /* 0x000ea4000c1e1d00 */
[----:B--2---:R-:W-:Y:S02]  /*f1e0*/  DADD R16, R16, R4 ;  /* 0x0000000010107229 */ /* 0x004fe40000000004 */
[----:B------:R-:W-:-:S11]  /*f1f0*/  DADD R18, R18, R6 ;  /* 0x0000000012127229 */ /* 0x000fd60000000006 */
.L_x_7088:
        /* <DEDUP_REMOVED lines=20> */
.L_x_7090:
[----:B------:R-:W-:Y:S02]  /*f340*/  ULDC.64 UR4, c[0x0][0x608] ;  /* 0x0001820000047ab9 */ /* 0x000fe40000000a00 */
[----:B------:R-:W-:-:S04]  /*f350*/  IADD3 R22, P0, R22, UR4, RZ ;  /* 0x0000000416167c10 */ /* 0x000fc8000ff1e0ff */
[----:B------:R-:W-:-:S05]  /*f360*/  IADD3.X R23, RZ, UR5, RZ, P0, !PT ;  /* 0x00000005ff177c10 */ /* 0x000fca00087fe4ff */
[----:B------:R-:W-:Y:S01]  /*f370*/  STG.E.128 desc[UR36][R22.64], R16 ;  /* 0x0000001016007986 */ /* 0x000fe2000c101d24 */
[----:B------:R-:W-:Y:S05]  /*f380*/  EXIT ;  /* 0x000000000000794d */ /* 0x000fea0003800000 */
.L_x_7089:
[----:B------:R-:W-:Y:S01]  /*f390*/  STG.E.128 desc[UR36][R8.64], R16 ;  /* 0x0000001008007986 */ /* 0x000fe2000c101d24 */
[----:B------:R-:W-:Y:S05]  /*f3a0*/  EXIT ;  /* 0x000000000000794d */ /* 0x000fea0003800000 */
.L_x_7091:
        /* <DEDUP_REMOVED lines=13> */
.L_x_9872:


//--------------------- .text._ZN2at6native13reduce_kernelILi128ELi2ENS0_8ReduceOpIN3c107complexIdEENS0_14func_wrapper_tIS5_ZNS0_11sum_functorIS5_S5_S5_EclERNS_14TensorIteratorEEUlS5_S5_E_EEjS5_Li4ELi4EEEEEvT1_ --------------------------
	.section	.text._ZN2at6native13reduce_kernelILi128ELi2ENS0_8ReduceOpIN3c107complexIdEENS0_14func_wrapper_tIS5_ZNS0_11sum_functorIS5_S5_S5_EclERNS_14TensorIteratorEEUlS5_S5_E_EEjS5_Li4ELi4EEEEEvT1_,"ax",@progbits
	.align	128
        .global         _ZN2at6native13reduce_kernelILi128ELi2ENS0_8ReduceOpIN3c107complexIdEENS0_14func_wrapper_tIS5_ZNS0_11sum_functorIS5_S5_S5_EclERNS_14TensorIteratorEEUlS5_S5_E_EEjS5_Li4ELi4EEEEEvT1_
        .type           _ZN2at6native13reduce_kernelILi128ELi2ENS0_8ReduceOpIN3c107complexIdEENS0_14func_wrapper_tIS5_ZNS0_11sum_functorIS5_S5_S5_EclERNS_14TensorIteratorEEUlS5_S5_E_EEjS5_Li4ELi4EEEEEvT1_,@function
        .size           _ZN2at6native13reduce_kernelILi128ELi2ENS0_8ReduceOpIN3c107complexIdEENS0_14func_wrapper_tIS5_ZNS0_11sum_functorIS5_S5_S5_EclERNS_14TensorIteratorEEUlS5_S5_E_EEjS5_Li4ELi4EEEEEvT1_,(.L_x_9873 - _ZN2at6native13reduce_kernelILi128ELi2ENS0_8ReduceOpIN3c107complexIdEENS0_14func_wrapper_tIS5_ZNS0_11sum_functorIS5_S5_S5_EclERNS_14TensorIteratorEEUlS5_S5_E_EEjS5_Li4ELi4EEEEEvT1_)
        .other          _ZN2at6native13reduce_kernelILi128ELi2ENS0_8ReduceOpIN3c107complexIdEENS0_14func_wrapper_tIS5_ZNS0_11sum_functorIS5_S5_S5_EclERNS_14TensorIteratorEEUlS5_S5_E_EEjS5_Li4ELi4EEEEEvT1_,@"STO_CUDA_ENTRY STV_DEFAULT"
_ZN2at6native13reduce_kernelILi128ELi2ENS0_8ReduceOpIN3c107complexIdEENS0_14func_wrapper_tIS5_ZNS0_11sum_functorIS5_S5_S5_EclERNS_14TensorIteratorEEUlS5_S5_E_EEjS5_Li4ELi4EEEEEvT1_:
.text._ZN2at6native13reduce_kernelILi128ELi2ENS0_8ReduceOpIN3c107complexIdEENS0_14func_wrapper_tIS5_ZNS0_11sum_functorIS5_S5_S5_EclERNS_14TensorIteratorEEUlS5_S5_E_EEjS5_Li4ELi4EEEEEvT1_:
        /* <DEDUP_REMOVED lines=293> */
.L_x_7092:
[----:B------:R-:W-:Y:S01]  /*1250*/  ULDC UR4, c[0x0][0x234] ;  /* 0x00008d0000047ab9 */ /* 0x000fe20000000800 */
[----:B------:R-:W-:Y:S01]  /*1260*/  ULDC.64 UR60, c[0x0][0x208] ;  /* 0x00008200003c7ab9 */ /* 0x000fe20000000a00 */
[----:B------:R-:W-:Y:S01]  /*1270*/  MOV R60, UR4 ;  /* 0x00000004003c7c02 */ /* 0x000fe20008000f00 */
[----:B------:R-:W-:Y:S01]  /*1280*/  ULDC UR4, c[0x0][0x238] ;  /* 0x00008e0000047ab9 */ /* 0x000fe20000000800 */
[----:B------:R-:W-:Y:S01]  /*1290*/  BSSY B6, `(.L_x_7093) ;  /* 0x0000b14000067945 */ /* 0x000fe20003800000 */
[----:B------:R-:W-:Y:S02]  /*12a0*/  CS2R R26, SRZ ;  /* 0x00000000001a7805 */ /* 0x000fe4000001ff00 */
[----:B------:R-:W-:Y:S02]  /*12b0*/  ISETP.GE.U32.AND P0, PT, R3, R60, PT ;  /* 0x0000003c0300720c */ /* 0x000fe40003f06070 */
[----:B------:R-:W-:Y:S02]  /*12c0*/  CS2R R24, SRZ ;  /* 0x0000000000187805 */ /* 0x000fe4000001ff00 */
[----:B------:R-:W-:-:S02]  /*12d0*/  CS2R R70, SRZ ;  /* 0x0000000000467805 */ /* 0x000fc4000001ff00 */
[----:B------:R-:W-:Y:S02]  /*12e0*/  CS2R R68, SRZ ;  /* 0x0000000000447805 */ /* 0x000fe4000001ff00 */
        /* <DEDUP_REMOVED lines=24> */
.L_x_7096:
[----:B------:R-:W0:Y:S01]  /*1470*/  LDC.64 R10, c[0x0][0x220] ;  /* 0x00008800ff0a7b82 */ /* 0x000e220000000a00 */
[----:B------:R-:W-:Y:S01]  /*1480*/  SHF.R.U64 R0, R18, 0x4, R19 ;  /* 0x0000000412007819 */ /* 0x000fe20000001213 */
[----:B------:R-:W-:Y:S01]  /*1490*/  ULDC UR4, c[0x0][0x234] ;  /* 0x00008d0000047ab9 */ /* 0x000fe20000000800 */
[----:B------:R-:W-:Y:S02]  /*14a0*/  BSSY B0, `(.L_x_7097) ;  /* 0x000002e000007945 */ /* 0x000fe40003800000 */
[----:B------:R-:W-:Y:S01]  /*14b0*/  LOP3.LUT R14, R0, 0x3, RZ, 0xc0, !PT ;  /* 0x00000003000e7812 */ /* 0x000fe200078ec0ff */
[----:B------:R-:W-:Y:S02]  /*14c0*/  IMAD.U32 R0, RZ, RZ, UR4 ;  /* 0x00000004ff007e24 */ /* 0x000fe4000f8e00ff */
        /* <DEDUP_REMOVED lines=23> */
.L_x_7102:
[----:B------:R-:W-:Y:S05]  /*1640*/  BSYNC B2 ;  /* 0x0000000000027941 */ /* 0x000fea0003800000 */
.L_x_7101:
        /* <DEDUP_REMOVED lines=8> */
[----:B------:R-:W-:-:S05]  /*16d0*/  LEA.HI.X R9, R3, R19, R0, 0x4, P0 ;  /* 0x0000001303097211 */ /* 0x000fca00000f2400 */
[----:B------:R-:W2:Y:S02]  /*16e0*/  LDG.E.128 R4, desc[UR60][R8.64] ;  /* 0x0000003c08047981 */ /* 0x000ea4000c1e1d00 */
[----:B--2---:R-:W-:Y:S02]  /*16f0*/  DADD R6, R6, UR4 ;  /* 0x0000000406067e29 */ /* 0x004fe40008000000 */
[----:B------:R-:W-:-:S11]  /*1700*/  DADD R4, R4, UR6 ;  /* 0x0000000604047e29 */ /* 0x000fd60008000000 */
.L_x_7100:
[----:B------:R-:W-:Y:S05]  /*1710*/  BSYNC B1 ;  /* 0x0000000000017941 */ /* 0x000fea0003800000 */
.L_x_7099:
[----:B------:R-:W0:Y:S01]  /*1720*/  LDC R9, c[0x0][0x234] ;  /* 0x00008d00ff097b82 */ /* 0x000e220000000800 */
[----:B------:R-:W-:-:S04]  /*1730*/  IADD3 R3, P0, -R14, 0x4, RZ ;  /* 0x000000040e037810 */ /* 0x000fc80007f1e1ff */
[----:B------:R-:W-:Y:S02]  /*1740*/  LEA R18, P1, R3, R18, 0x4 ;  /* 0x0000001203127211 */ /* 0x000fe400078220ff */
[----:B------:R-:W-:-:S04]  /*1750*/  IADD3.X R8, RZ, -0x1, RZ, P0, !PT ;  /* 0xffffffffff087810 */ /* 0x000fc800007fe4ff */
[----:B------:R-:W-:Y:S02]  /*1760*/  LEA.HI.X R19, R3, R19, R8, 0x4, P1 ;  /* 0x0000001303137211 */ /* 0x000fe400008f2408 */
[----:B0-----:R-:W-:-:S07]  /*1770*/  IADD3 R0, R14, -0x4, R9 ;  /* 0xfffffffc0e007810 */ /* 0x001fce0007ffe009 */
.L_x_7098:
[----:B------:R-:W-:Y:S05]  /*1780*/  BSYNC B0 ;  /* 0x0000000000007941 */ /* 0x000fea0003800000 */
.L_x_7097:
[----:B------:R-:W0:Y:S01]  /*1790*/  LDC.64 R8, c[0x0][0x248] ;  /* 0x00009200ff087b82 */ /* 0x000e220000000a00 */
[----:B------:R-:W-:Y:S01]  /*17a0*/  BSSY B0, `(.L_x_7103) ;  /* 0x0000029000007945 */ /* 0x000fe20003800000 */
[----:B------:R-:W-:Y:S01]  /*17b0*/  ISETP.NE.AND P2, PT, R2, RZ, PT ;  /* 0x000000ff0200720c */ /* 0x000fe20003f45270 */
[----:B------:R-:W-:Y:S01]  /*17c0*/  IMAD.MOV.U32 R68, RZ, RZ, R10 ;  /* 0x000000ffff447224 */ /* 0x000fe200078e000a */
[----:B------:R-:W-:Y:S01]  /*17d0*/  MOV R69, R11 ;  /* 0x0000000b00457202 */ /* 0x000fe20000000f00 */
[----:B------:R-:W-:Y:S01]  /*17e0*/  IMAD.MOV.U32 R70, RZ, RZ, R12 ;  /* 0x000000ffff467224 */ /* 0x000fe200078e000c */
[----:B------:R-:W-:Y:S01]  /*17f0*/  MOV R71, R13 ;  /* 0x0000000d00477202 */ /* 0x000fe20000000f00 */
[----:B------:R-:W-:Y:S01]  /*1800*/  IMAD.MOV.U32 R14, RZ, RZ, R10 ;  /* 0x000000ffff0e7224 */ /* 0x000fe200078e000a */
[----:B------:R-:W1:Y:S01]  /*1810*/  LDC R40, c[0x0][0x250] ;  /* 0x00009400ff287b82 */ /* 0x000e620000000800 */
[----:B------:R-:W-:Y:S01]  /*1820*/  MOV R15, R11 ;  /* 0x0000000b000f7202 */ /* 0x000fe20000000f00 */
        /* <DEDUP_REMOVED lines=11> */
[----:B------:R-:W-:Y:S01]  /*18e0*/  IMAD.MOV.U32 R9, RZ, RZ, R13 ;  /* 0x000000ffff097224 */ /* 0x000fe200078e000d */
[----:B------:R-:W-:Y:S01]  /*18f0*/  MOV R14, R10 ;  /* 0x0000000a000e7202 */ /* 0x000fe20000000f00 */
[----:B------:R-:W-:-:S07]  /*1900*/  IMAD.MOV.U32 R15, RZ, RZ, R11 ;  /* 0x000000ffff0f7224 */ /* 0x000fce00078e000b */
.L_x_7105:
        /* <DEDUP_REMOVED lines=18> */
.L_x_7104:
[----:B------:R-:W-:Y:S05]  /*1a30*/  BSYNC B0 ;  /* 0x0000000000007941 */ /* 0x000fea0003800000 */
.L_x_7103:
        /* <DEDUP_REMOVED lines=8> */
.L_x_7107:
[----:B------:R-:W-:Y:S05]  /*1ac0*/  BSYNC B0 ;  /* 0x0000000000007941 */ /* 0x000fea0003800000 */
.L_x_7106:
        /* <DEDUP_REMOVED lines=12> */
.L_x_7109:
[----:B------:R-:W-:Y:S05]  /*1b90*/  BSYNC B0 ;  /* 0x0000000000007941 */ /* 0x000fea0003800000 */
.L_x_7108:
[----:B------:R-:W-:Y:S01]  /*1ba0*/  DADD R6, R12, R6 ;  /* 0x000000000c067229 */ /* 0x000fe20000000006 */
[----:B------:R-:W-:Y:S01]  /*1bb0*/  CS2R R24, SRZ ;  /* 0x0000000000187805 */ /* 0x000fe2000001ff00 */
[----:B------:R-:W-:Y:S01]  /*1bc0*/  DADD R4, R14, R4 ;  /* 0x000000000e047229 */ /* 0x000fe20000000004 */
[----:B------:R-:W-:-:S05]  /*1bd0*/  CS2R R26, SRZ ;  /* 0x00000000001a7805 */ /* 0x000fca000001ff00 */
[----:B------:R-:W-:Y:S02]  /*1be0*/  DADD R6, R6, R8 ;  /* 0x0000000006067229 */ /* 0x000fe40000000008 */
[----:B------:R-:W-:-:S06]  /*1bf0*/  DADD R4, R4, R10 ;  /* 0x0000000004047229 */ /* 0x000fcc000000000a */
[----:B------:R-:W-:Y:S02]  /*1c00*/  DADD R70, R6, R70 ;  /* 0x0000000006467229 */ /* 0x000fe40000000046 */
[----:B------:R-:W-:Y:S01]  /*1c10*/  DADD R68, R4, R68 ;  /* 0x0000000004447229 */ /* 0x000fe20000000044 */
[----:B------:R-:W-:Y:S10]  /*1c20*/  BRA `(.L_x_7094) ;  /* 0x000000a400e87947 */ /* 0x000ff40003800000 */
.L_x_7095:
        /* <DEDUP_REMOVED lines=11> */
[----:B------:R-:W1:Y:S01]  /*1ce0*/  LDC.64 R6, c[0x0][0x228] ;  /* 0x00008a00ff067b82 */ /* 0x000e620000000a00 */
[----:B0-----:R-:W-:Y:S01]  /*1cf0*/  MOV R74, R4 ;  /* 0x00000004004a7202 */ /* 0x001fe20000000f00 */
[----:B------:R-:W-:Y:S01]  /*1d00*/  IMAD.MOV.U32 R75, RZ, RZ, R5 ;  /* 0x000000ffff4b7224 */ /* 0x000fe200078e0005 */
[----:B-1----:R-:W-:Y:S01]  /*1d10*/  MOV R72, R6 ;  /* 0x0000000600487202 */ /* 0x002fe20000000f00 */
[----:B------:R-:W-:Y:S01]  /*1d20*/  IMAD.MOV.U32 R73, RZ, RZ, R7 ;  /* 0x000000ffff497224 */ /* 0x000fe200078e0007 */
[----:B------:R-:W-:Y:S06]  /*1d30*/  @!P1 BRA `(.L_x_7111) ;  /* 0x0000008c00e09947 */ /* 0x000fec0003800000 */
[----:B------:R-:W-:Y:S01]  /*1d40*/  ISETP.GE.U32.AND P0, PT, R9, R60, PT ;  /* 0x0000003c0900720c */ /* 0x000fe20003f06070 */
[----:B------:R-:W-:Y:S01]  /*1d50*/  BSSY B0, `(.L_x_7112) ;  /* 0x0000462000007945 */ /* 0x000fe20003800000 */
        /* <DEDUP_REMOVED lines=68> */
.L_x_7118:
        /* <DEDUP_REMOVED lines=287> */
.L_x_7114:
[----:B------:R-:W-:Y:S01]  /*3390*/  LOP3.LUT R11, R0, 0xffffffe0, RZ, 0xc0, !PT ;  /* 0xffffffe0000b7812 */ /* 0x000fe200078ec0ff */
[----:B------:R-:W-:-:S03]  /*33a0*/  ULDC UR36, c[0x0][0x23c] ;  /* 0x00008f0000247ab9 */ /* 0x000fc60000000800 */
[----:B------:R-:W-:-:S05]  /*33b0*/  IADD3 R10, P1, R18, R11, RZ ;  /* 0x0000000b120a7210 */ /* 0x000fca0007f3e0ff */
[----:B------:R-:W-:-:S05]  /*33c0*/  IMAD.X R11, RZ, RZ, R19, P1 ;  /* 0x000000ffff0b7224 */ /* 0x000fca00008e0613 */
[----:B------:R1:W5:Y:S04]  /*33d0*/  LDG.E.128 R36, desc[UR60][R10.64] ;  /* 0x0000003c0a247981 */ /* 0x000368000c1e1d00 */
[----:B------:R1:W5:Y:S01]  /*33e0*/  LDG.E.128 R32, desc[UR60][R10.64+0x10] ;  /* 0x0000103c0a207981 */ /* 0x000362000c1e1d00 */
[----:B------:R-:W-:-:S05]  /*33f0*/  MOV R0, UR36 ;  /* 0x0000002400007c02 */ /* 0x000fca0008000f00 */
[----:B------:R-:W-:Y:S01]  /*3400*/  IMAD.IADD R3, R3, 0x1, R0 ;  /* 0x0000000103037824 */ /* 0x000fe200078e0200 */
[----:B------:R-:W-:Y:S06]  /*3410*/  @!P0 BRA `(.L_x_7115) ;  /* 0x0000000c00a88947 */ /* 0x000fec0003800000 */
[----:B------:R-:W-:Y:S01]  /*3420*/  HFMA2.MMA R8, -RZ, RZ, 0, 0 ;  /* 0x00000000ff087435 */ /* 0x000fe200000001ff */
[----:B------:R-:W-:Y:S01]  /*3430*/  IMAD.MOV.U32 R9, RZ, RZ, R3 ;  /* 0x000000ffff097224 */ /* 0x000fe200078e0003 */
[----:B0-----:R-:W-:-:S08]  /*3440*/  ISETP.NE.AND P1, PT, R76, 0x1, PT ;  /* 0x000000014c00780c */ /* 0x001fd00003f25270 */
[----:B------:R-:W-:-:S05]  /*3450*/  IMAD.HI.U32 R8, R3, UR30, R8 ;  /* 0x0000001e03087c27 */ /* 0x000fca000f8e0008 */
[----:B-1----:R-:W-:-:S04]  /*3460*/  SHF.R.U32.HI R11, RZ, UR31, R8 ;  /* 0x0000001fff0b7c19 */ /* 0x002fc80008011608 */
        /* <DEDUP_REMOVED lines=229> */
.L_x_7115:
[----:B-1----:R-:W-:-:S04]  /*42c0*/  LOP3.LUT R11, R8, 0xffffffe0, RZ, 0xc0, !PT ;  /* 0xffffffe0080b7812 */ /* 0x002fc800078ec0ff */
[----:B------:R-:W-:-:S05]  /*42d0*/  IADD3 R10, P1, R18, R11, RZ ;  /* 0x0000000b120a7210 */ /* 0x000fca0007f3e0ff */
[----:B------:R-:W-:-:S05]  /*42e0*/  IMAD.X R11, RZ, RZ, R19, P1 ;  /* 0x000000ffff0b7224 */ /* 0x000fca00008e0613 */
[----:B------:R1:W5:Y:S04]  /*42f0*/  LDG.E.128 R28, desc[UR60][R10.64] ;  /* 0x0000003c0a1c7981 */ /* 0x000368000c1e1d00 */
[----:B------:R1:W5:Y:S01]  /*4300*/  LDG.E.128 R24, desc[UR60][R10.64+0x10] ;  /* 0x0000103c0a187981 */ /* 0x000362000c1e1d00 */
        /* <DEDUP_REMOVED lines=238> */
.L_x_7116:
[----:B------:R-:W-:-:S04]  /*51f0*/  LOP3.LUT R41, R8, 0xffffffe0, RZ, 0xc0, !PT ;  /* 0xffffffe008297812 */ /* 0x000fc800078ec0ff */
[----:B------:R-:W-:-:S04]  /*5200*/  IADD3 R40, P1, R18, R41, RZ ;  /* 0x0000002912287210 */ /* 0x000fc80007f3e0ff */
[----:B------:R-:W-:-:S05]  /*5210*/  IADD3.X R41, RZ, R19, RZ, P1, !PT ;  /* 0x00000013ff297210 */ /* 0x000fca0000ffe4ff */
[----:B------:R2:W5:Y:S04]  /*5220*/  LDG.E.128 R12, desc[UR60][R40.64] ;  /* 0x0000003c280c7981 */ /* 0x000568000c1e1d00 */
[----:B-1----:R2:W5:Y:S01]  /*5230*/  LDG.E.128 R8, desc[UR60][R40.64+0x10] ;  /* 0x0000103c28087981 */ /* 0x002562000c1e1d00 */
[----:B------:R-:W-:Y:S01]  /*5240*/  IMAD.IADD R3, R3, 0x1, R0 ;  /* 0x0000000103037824 */ /* 0x000fe200078e0200 */
[----:B------:R-:W-:Y:S06]  /*5250*/  @!P0 BRA `(.L_x_7117) ;  /* 0x0000000c00d48947 */ /* 0x000fec0003800000 */
[----:B--2---:R-:W-:Y:S01]  /*5260*/  HFMA2.MMA R40, -RZ, RZ, 0, 0 ;  /* 0x00000000ff287435 */ /* 0x004fe200000001ff */
        /* <DEDUP_REMOVED lines=244> */
.L_x_7117:
[----:B------:R-:W-:Y:S01]  /*61b0*/  LOP3.LUT R61, R16, 0xffffffe0, RZ, 0xc0, !PT ;  /* 0xffffffe0103d7812 */ /* 0x000fe200078ec0ff */
[----:B------:R-:W-:Y:S01]  /*61c0*/  IMAD.IADD R3, R3, 0x1, R0 ;  /* 0x0000000103037824 */ /* 0x000fe200078e0200 */
[----:B------:R-:W-:Y:S02]  /*61d0*/  ULDC UR4, c[0x0][0x234] ;  /* 0x00008d0000047ab9 */ /* 0x000fe40000000800 */
[----:B------:R-:W-:-:S04]  /*61e0*/  IADD3 R60, P1, R18, R61, RZ ;  /* 0x0000003d123c7210 */ /* 0x000fc80007f3e0ff */
[----:B------:R-:W-:-:S05]  /*61f0*/  IADD3.X R61, RZ, R19, RZ, P1, !PT ;  /* 0x00000013ff3d7210 */ /* 0x000fca0000ffe4ff */
[----:B--2---:R-:W2:Y:S04]  /*6200*/  LDG.E.128 R40, desc[UR60][R60.64] ;  /* 0x0000003c3c287981 */ /* 0x004ea8000c1e1d00 */
[----:B------:R1:W3:Y:S01]  /*6210*/  LDG.E.128 R44, desc[UR60][R60.64+0x10] ;  /* 0x0000103c3c2c7981 */ /* 0x0002e2000c1e1d00 */
[----:B-----5:R-:W-:Y:S02]  /*6220*/  DADD R20, R36, R20 ;  /* 0x0000000024147229 */ /* 0x020fe40000000014 */
[----:B------:R-:W-:Y:S02]  /*6230*/  DADD R48, R38, R48 ;  /* 0x0000000026307229 */ /* 0x000fe40000000030 */
[----:B------:R-:W-:Y:S02]  /*6240*/  DADD R50, R32, R50 ;  /* 0x0000000020327229 */ /* 0x000fe40000000032 */
[----:B------:R-:W-:-:S02]  /*6250*/  DADD R52, R34, R52 ;  /* 0x0000000022347229 */ /* 0x000fc40000000034 */
[----:B------:R-:W-:Y:S01]  /*6260*/  DADD R54, R28, R54 ;  /* 0x000000001c367229 */ /* 0x000fe20000000036 */
[----:B-1----:R-:W-:Y:S01]  /*6270*/  IMAD R61, R0, 0x3, R3 ;  /* 0x00000003003d7824 */ /* 0x002fe200078e0203 */
[----:B------:R-:W-:Y:S01]  /*6280*/  MOV R60, UR4 ;  /* 0x00000004003c7c02 */ /* 0x000fe20008000f00 */
[----:B------:R-:W-:Y:S02]  /*6290*/  DADD R56, R30, R56 ;  /* 0x000000001e387229 */ /* 0x000fe40000000038 */
[----:B------:R-:W-:Y:S01]  /*62a0*/  DADD R58, R24, R58 ;  /* 0x00000000183a7229 */ /* 0x000fe2000000003a */
[----:B------:R-:W-:Y:S01]  /*62b0*/  ISETP.GE.U32.AND P1, PT, R61, R60, PT ;  /* 0x0000003c3d00720c */ /* 0x000fe20003f26070 */
[----:B------:R-:W-:Y:S02]  /*62c0*/  DADD R62, R26, R62 ;  /* 0x000000001a3e7229 */ /* 0x000fe4000000003e */
[----:B------:R-:W-:Y:S02]  /*62d0*/  DADD R64, R12, R64 ;  /* 0x000000000c407229 */ /* 0x000fe40000000040 */
[----:B------:R-:W-:-:S02]  /*62e0*/  DADD R66, R14, R66 ;  /* 0x000000000e427229 */ /* 0x000fc40000000042 */
[----:B------:R-:W-:Y:S02]  /*62f0*/  DADD R68, R8, R68 ;  /* 0x0000000008447229 */ /* 0x000fe40000000044 */
[----:B------:R-:W-:Y:S02]  /*6300*/  DADD R70, R10, R70 ;  /* 0x000000000a467229 */ /* 0x000fe40000000046 */
[----:B--2---:R-:W-:Y:S02]  /*6310*/  DADD R4, R40, R4 ;  /* 0x0000000028047229 */ /* 0x004fe40000000004 */
[----:B------:R-:W-:Y:S02]  /*6320*/  DADD R6, R42, R6 ;  /* 0x000000002a067229 */ /* 0x000fe40000000006 */
[----:B---3--:R-:W-:Y:S02]  /*6330*/  DADD R74, R44, R74 ;  /* 0x000000002c4a7229 */ /* 0x008fe4000000004a */
[----:B------:R-:W-:Y:S01]  /*6340*/  DADD R72, R46, R72 ;  /* 0x000000002e487229 */ /* 0x000fe20000000048 */
[----:B------:R-:W-:Y:S10]  /*6350*/  @!P1 BRA `(.L_x_7118) ;  /* 0xffffffbc00909947 */ /* 0x000ff4000383ffff */
[----:B------:R-:W-:Y:S05]  /*6360*/  BSYNC B1 ;  /* 0x0000000000017941 */ /* 0x000fea0003800000 */
.L_x_7113:
[----:B------:R-:W-:Y:S05]  /*6370*/  BSYNC B0 ;  /* 0x0000000000007941 */ /* 0x000fea0003800000 */
.L_x_7112:
        /* <DEDUP_REMOVED lines=272> */
[----:B0-----:R-:W0:Y:S02]  /*7480*/  @P2 LDC R77, c[0x0][0x394] ;  /* 0x0000e500ff4d2b82 */ /* 0x001e240000000800 */
[----:B------:R-:W-:-:S06]  /*7490*/  IMAD R16, R33, UR4, R16 ;  /* 0x0000000421107c24 */ /* 0x000fcc000f8e0210 */
[----:B------:R-:W2:Y:S01]  /*74a0*/  @P2 LDC R36, c[0x0][0x400] ;  /* 0x00010000ff242b82 */ /* 0x000ea20000000800 */
[----:B-1----:R-:W-:-:S05]  /*74b0*/  @P2 IMAD.HI.U32 R32, R35, R38, R34 ;  /* 0x0000002623202227 */ /* 0x002fca00078e0022 */
[----:B------:R-:W-:-:S04]  /*74c0*/  @P2 SHF.R.U32.HI R32, RZ, R39, R32 ;  /* 0x00000027ff202219 */ /* 0x000fc80000011620 */
[----:B------:R-:W-:-:S05]  /*74d0*/  @P2 IADD3 R34, -R32, RZ, RZ ;  /* 0x000000ff20222210 */ /* 0x000fca0007ffe1ff */
[----:B0-----:R-:W-:-:S04]  /*74e0*/  @P2 IMAD R35, R77, R34, R35 ;  /* 0x000000224d232224 */ /* 0x001fc800078e0223 */
[----:B--2---:R-:W-:-:S07]  /*74f0*/  @P2 IMAD R16, R35, R36, R16 ;  /* 0x0000002423102224 */ /* 0x004fce00078e0210 */
.L_x_7121:
[----:B------:R-:W-:-:S04]  /*7500*/  LOP3.LUT R79, R16, 0xffffffe0, RZ, 0xc0, !PT ;  /* 0xffffffe0104f7812 */ /* 0x000fc800078ec0ff */
[----:B------:R-:W-:-:S05]  /*7510*/  IADD3 R78, P2, R18, R79, RZ ;  /* 0x0000004f124e7210 */ /* 0x000fca0007f5e0ff */
[----:B------:R-:W-:-:S05]  /*7520*/  IMAD.X R79, RZ, RZ, R19, P2 ;  /* 0x000000ffff4f7224 */ /* 0x000fca00010e0613 */
[----:B------:R1:W5:Y:S04]  /*7530*/  LDG.E.128 R36, desc[UR60][R78.64] ;  /* 0x0000003c4e247981 */ /* 0x000368000c1e1d00 */
[----:B------:R1:W5:Y:S01]  /*7540*/  LDG.E.128 R32, desc[UR60][R78.64+0x10] ;  /* 0x0000103c4e207981 */ /* 0x000362000c1e1d00 */
[----:B0-----:R-:W-:-:S04]  /*7550*/  IADD3 R77, R3, R0, RZ ;  /* 0x00000000034d7210 */ /* 0x001fc80007ffe0ff */
        /* <DEDUP_REMOVED lines=276> */
.L_x_7122:
        /* <DEDUP_REMOVED lines=282> */
.L_x_7123:
        /* <DEDUP_REMOVED lines=282> */
.L_x_7124:
[----:B------:R-:W-:-:S04]  /*a9e0*/  LOP3.LUT R41, R16, 0xffffffe0, RZ, 0xc0, !PT ;  /* 0xffffffe010297812 */ /* 0x000fc800078ec0ff */
[----:B------:R-:W-:-:S04]  /*a9f0*/  IADD3 R18, P1, R18, R41, RZ ;  /* 0x0000002912127210 */ /* 0x000fc80007f3e0ff */
[----:B------:R-:W-:-:S05]  /*aa00*/  IADD3.X R19, RZ, R19, RZ, P1, !PT ;  /* 0x00000013ff137210 */ /* 0x000fca0000ffe4ff */
[----:B------:R1:W5:Y:S04]  /*aa10*/  LDG.E.128 R40, desc[UR60][R18.64] ;  /* 0x0000003c12287981 */ /* 0x000368000c1e1d00 */
[----:B------:R1:W5:Y:S02]  /*aa20*/  LDG.E.128 R44, desc[UR60][R18.64+0x10] ;  /* 0x0000103c122c7981 */ /* 0x000364000c1e1d00 */
.L_x_7120:
[----:B------:R-:W-:Y:S05]  /*aa30*/  BSYNC B0 ;  /* 0x0000000000007941 */ /* 0x000fea0003800000 */
.L_x_7119:
[----:B------:R-:W-:Y:S04]  /*aa40*/  BSSY B0, `(.L_x_7125) ;  /* 0x000001a000007945 */ /* 0x000fe80003800000 */
[----:B------:R-:W-:Y:S05]  /*aa50*/  @P0 BRA `(.L_x_7126) ;  /* 0x0000000000600947 */ /* 0x000fea0003800000 */
[----:B------:R-:W-:Y:S01]  /*aa60*/  IMAD.IADD R3, R3, 0x1, R0 ;  /* 0x0000000103037824 */ /* 0x000fe200078e0200 */
[----:B-----5:R-:W-:Y:S02]  /*aa70*/  DADD R20, R20, R36 ;  /* 0x0000000014147229 */ /* 0x020fe40000000024 */
[----:B------:R-:W-:Y:S02]  /*aa80*/  DADD R48, R48, R38 ;  /* 0x0000000030307229 */ /* 0x000fe40000000026 */
[----:B------:R-:W-:Y:S01]  /*aa90*/  ISETP.GE.U32.AND P0, PT, R3, R60, PT ;  /* 0x0000003c0300720c */ /* 0x000fe20003f06070 */
[----:B------:R-:W-:Y:S02]  /*aaa0*/  DADD R50, R50, R32 ;  /* 0x0000000032327229 */ /* 0x000fe40000000020 */
[----:B------:R-:W-:-:S10]  /*aab0*/  DADD R52, R52, R34 ;  /* 0x0000000034347229 */ /* 0x000fd40000000022 */
[----:B------:R-:W-:Y:S05]  /*aac0*/  @P0 BRA `(.L_x_7126) ;  /* 0x0000000000440947 */ /* 0x000fea0003800000 */
[----:B------:R-:W-:Y:S01]  /*aad0*/  IADD3 R3, R3, R0, RZ ;  /* 0x0000000003037210 */ /* 0x000fe20007ffe0ff */
[----:B------:R-:W-:Y:S02]  /*aae0*/  DADD R54, R54, R28 ;  /* 0x0000000036367229 */ /* 0x000fe4000000001c */
[----:B------:R-:W-:Y:S01]  /*aaf0*/  DADD R56, R56, R30 ;  /* 0x0000000038387229 */ /* 0x000fe2000000001e */
[----:B------:R-:W-:Y:S01]  /*ab00*/  ISETP.GE.U32.AND P0, PT, R3, R60, PT ;  /* 0x0000003c0300720c */ /* 0x000fe20003f06070 */
[----:B------:R-:W-:Y:S02]  /*ab10*/  DADD R58, R58, R24 ;  /* 0x000000003a3a7229 */ /* 0x000fe40000000018 */
[----:B------:R-:W-:-:S10]  /*ab20*/  DADD R62, R62, R26 ;  /* 0x000000003e3e7229 */ /* 0x000fd4000000001a */
[----:B------:R-:W-:Y:S05]  /*ab30*/  @P0 BRA `(.L_x_7126) ;  /* 0x0000000000280947 */ /* 0x000fea0003800000 */
[----:B------:R-:W-:Y:S01]  /*ab40*/  IMAD.IADD R3, R3, 0x1, R0 ;  /* 0x0000000103037824 */ /* 0x000fe200078e0200 */
[----:B------:R-:W-:Y:S02]  /*ab50*/  DADD R64, R64, R12 ;  /* 0x0000000040407229 */ /* 0x000fe4000000000c */
[----:B------:R-:W-:Y:S02]  /*ab60*/  DADD R66, R66, R14 ;  /* 0x0000000042427229 */ /* 0x000fe4000000000e */
[----:B------:R-:W-:Y:S01]  /*ab70*/  ISETP.GE.U32.AND P0, PT, R3, R60, PT ;  /* 0x0000003c0300720c */ /* 0x000fe20003f06070 */
[----:B------:R-:W-:Y:S02]  /*ab80*/  DADD R68, R68, R8 ;  /* 0x0000000044447229 */ /* 0x000fe40000000008 */
[----:B------:R-:W-:-:S10]  /*ab90*/  DADD R70, R70, R10 ;  /* 0x0000000046467229 */ /* 0x000fd4000000000a */
[----:B------:R-:W-:Y:S02]  /*aba0*/  @!P0 DADD R4, R4, R40 ;  /* 0x0000000004048229 */ /* 0x000fe40000000028 */
[----:B------:R-:W-:Y:S02]  /*abb0*/  @!P0 DADD R6, R6, R42 ;  /* 0x0000000006068229 */ /* 0x000fe4000000002a */
[----:B------:R-:W-:Y:S02]  /*abc0*/  @!P0 DADD R74, R74, R44 ;  /* 0x000000004a4a8229 */ /* 0x000fe4000000002c */
[----:B------:R-:W-:-:S11]  /*abd0*/  @!P0 DADD R72, R72, R46 ;  /* 0x0000000048488229 */ /* 0x000fd6000000002e */
.L_x_7126:
[----:B------:R-:W-:Y:S05]  /*abe0*/  BSYNC B0 ;  /* 0x0000000000007941 */ /* 0x000fea0003800000 */
.L_x_7125:
        /* <DEDUP_REMOVED lines=9> */
[----:B-----5:R-:W-:Y:S02]  /*ac80*/  DADD R26, R52, R72 ;  /* 0x00000000341a7229 */ /* 0x020fe40000000048 */
[----:B------:R-:W-:Y:S02]  /*ac90*/  DADD R24, R50, R74 ;  /* 0x0000000032187229 */ /* 0x000fe4000000004a */
[----:B------:R-:W-:Y:S01]  /*aca0*/  DADD R68, R20, R4 ;  /* 0x0000000014447229 */ /* 0x000fe20000000004 */
[----:B------:R-:W-:Y:S10]  /*acb0*/  BRA `(.L_x_7094) ;  /* 0x0000001400c47947 */ /* 0x000ff40003800000 */
.L_x_7111:
        /* <DEDUP_REMOVED lines=68> */
.L_x_7129:
[-C--:B------:R-:W-:Y:S01]  /*b100*/  IADD3 R29, R0, R3.reuse, RZ ;  /* 0x00000003001d7210 */ /* 0x080fe20007ffe0ff */
[----:B------:R-:W-:-:S04]  /*b110*/  IMAD R3, R16, R3, RZ ;  /* 0x0000000310037224 */ /* 0x000fc800078e02ff */
[----:B------:R-:W-:Y:S01]  /*b120*/  IMAD.IADD R31, R29, 0x1, R0 ;  /* 0x000000011d1f7824 */ /* 0x000fe200078e0200 */
[----:B------:R-:W-:Y:S01]  /*b130*/  SHF.R.U32.HI R3, RZ, 0x1, R3 ;  /* 0x00000001ff037819 */ /* 0x000fe20000011603 */
[----:B------:R-:W-:-:S03]  /*b140*/  IMAD R29, R16, R29, RZ ;  /* 0x0000001d101d7224 */ /* 0x000fc600078e02ff */
[----:B------:R-:W-:Y:S01]  /*b150*/  IADD3 R61, R31, R0, RZ ;  /* 0x000000001f3d7210 */ /* 0x000fe20007ffe0ff */
[----:B------:R-:W-:Y:S01]  /*b160*/  IMAD.WIDE.U32 R76, R3, 0x20, R18 ;  /* 0x00000020034c7825 */ /* 0x000fe200078e0012 */
[----:B------:R-:W-:-:S03]  /*b170*/  SHF.R.U32.HI R29, RZ, 0x1, R29 ;  /* 0x00000001ff1d7819 */ /* 0x000fc6000001161d */
[C---:B------:R-:W-:Y:S01]  /*b180*/  IMAD R31, R16.reuse, R31, RZ ;  /* 0x0000001f101f7224 */ /* 0x040fe200078e02ff */
[----:B------:R-:W2:Y:S01]  /*b190*/  LDG.E.128 R40, desc[UR60][R76.64] ;  /* 0x0000003c4c287981 */ /* 0x000ea2000c1e1d00 */
[----:B------:R-:W-:Y:S02]  /*b1a0*/  IMAD R3, R16, R61, RZ ;  /* 0x0000003d10037224 */ /* 0x000fe400078e02ff */
[----:B------:R-:W-:Y:S01]  /*b1b0*/  IMAD.WIDE.U32 R78, R29, 0x20, R18 ;  /* 0x000000201d4e7825 */ /* 0x000fe200078e0012 */
[----:B------:R-:W-:Y:S01]  /*b1c0*/  SHF.R.U32.HI R31, RZ, 0x1, R31 ;  /* 0x00000001ff1f7819 */ /* 0x000fe2000001161f */
[----:B------:R-:W3:Y:S01]  /*b1d0*/  LDG.E.128 R36, desc[UR60][R76.64+0x10] ;  /* 0x0000103c4c247981 */ /* 0x000ee2000c1e1d00 */
[----:B------:R-:W-:-:S03]  /*b1e0*/  SHF.R.U32.HI R3, RZ, 0x1, R3 ;  /* 0x00000001ff037819 */ /* 0x000fc60000011603 */
        /* <DEDUP_REMOVED lines=26> */
[----:B------:R-:W-:Y:S01]  /*b390*/  DADD R72, R54, R72 ;  /* 0x0000000036487229 */ /* 0x000fe20000000048 */
[----:B------:R-:W-:Y:S10]  /*b3a0*/  @!P0 BRA `(.L_x_7129) ;  /* 0xfffffffc00548947 */ /* 0x000ff4000383ffff */
[----:B------:R-:W-:Y:S05]  /*b3b0*/  BSYNC B1 ;  /* 0x0000000000017941 */ /* 0x000fea0003800000 */
.L_x_7128:
[----:B------:R-:W-:Y:S05]  /*b3c0*/  BSYNC B0 ;  /* 0x0000000000007941 */ /* 0x000fea0003800000 */
.L_x_7127:
        /* <DEDUP_REMOVED lines=19> */
[----:B------:R-:W-:Y:S01]  /*b500*/  IADD3 R45, R61, R0, RZ ;  /* 0x000000003d2d7210 */ /* 0x000fe20007ffe0ff */
        /* <DEDUP_REMOVED lines=11> */
.L_x_7131:
[----:B------:R-:W-:Y:S05]  /*b5c0*/  BSYNC B0 ;  /* 0x0000000000007941 */ /* 0x000fea0003800000 */
.L_x_7130:
        /* <DEDUP_REMOVED lines=26> */
.L_x_7133:
[----:B------:R-:W-:Y:S05]  /*b770*/  BSYNC B0 ;  /* 0x0000000000007941 */ /* 0x000fea0003800000 */
.L_x_7132:
        /* <DEDUP_REMOVED lines=13> */
.L_x_7110:
        /* <DEDUP_REMOVED lines=8> */
[----:B------:R-:W1:Y:S01]  /*b8d0*/  LDC.64 R4, c[0x0][0x220] ;  /* 0x00008800ff047b82 */ /* 0x000e620000000a00 */
[----:B------:R-:W-:Y:S02]  /*b8e0*/  CS2R R58, SRZ ;  /* 0x00000000003a7805 */ /* 0x000fe4000001ff00 */
[----:B------:R-:W-:Y:S02]  /*b8f0*/  CS2R R56, SRZ ;  /* 0x0000000000387805 */ /* 0x000fe4000001ff00 */
[----:B------:R-:W-:Y:S02]  /*b900*/  CS2R R30, SRZ ;  /* 0x00000000001e7805 */ /* 0x000fe4000001ff00 */
[----:B------:R-:W-:Y:S02]  /*b910*/  CS2R R28, SRZ ;  /* 0x00000000001c7805 */ /* 0x000fe4000001ff00 */
[----:B------:R-:W-:-:S02]  /*b920*/  CS2R R34, SRZ ;  /* 0x0000000000227805 */ /* 0x000fc4000001ff00 */
[----:B------:R-:W-:Y:S02]  /*b930*/  CS2R R32, SRZ ;  /* 0x0000000000207805 */ /* 0x000fe4000001ff00 */
[----:B------:R-:W-:Y:S01]  /*b940*/  CS2R R38, SRZ ;  /* 0x0000000000267805 */ /* 0x000fe2000001ff00 */
[----:B------:R-:W2:Y:S01]  /*b950*/  LDC.64 R14, c[0x0][0x228] ;  /* 0x00008a00ff0e7b82 */ /* 0x000ea20000000a00 */
[----:B------:R-:W-:Y:S02]  /*b960*/  CS2R R36, SRZ ;  /* 0x0000000000247805 */ /* 0x000fe4000001ff00 */
[----:B------:R-:W-:Y:S02]  /*b970*/  CS2R R42, SRZ ;  /* 0x00000000002a7805 */ /* 0x000fe4000001ff00 */
[----:B------:R-:W-:Y:S01]  /*b980*/  CS2R R40, SRZ ;  /* 0x0000000000287805 */ /* 0x000fe2000001ff00 */
        /* <DEDUP_REMOVED lines=56> */
.L_x_7136:
[----:B------:R-:W-:Y:S02]  /*bd10*/  IADD3 R29, R3, R0, RZ ;  /* 0x00000000031d7210 */ /* 0x000fe40007ffe0ff */
[----:B------:R-:W-:Y:S02]  /*bd20*/  SHF.R.U32.HI R77, RZ, 0x1, R3 ;  /* 0x00000001ff4d7819 */ /* 0x000fe40000011603 */
[----:B------:R-:W-:Y:S01]  /*bd30*/  SHF.R.U32.HI R79, RZ, 0x1, R29 ;  /* 0x00000001ff4f7819 */ /* 0x000fe2000001161d */
[----:B------:R-:W-:Y:S02]  /*bd40*/  IMAD.IADD R3, R29, 0x1, R0 ;  /* 0x000000011d037824 */ /* 0x000fe400078e0200 */
[----:B------:R-:W-:-:S03]  /*bd50*/  IMAD.WIDE.U32 R76, R77, 0x20, R18 ;  /* 0x000000204d4c7825 */ /* 0x000fc600078e0012 */
[----:B------:R-:W-:Y:S01]  /*bd60*/  SHF.R.U32.HI R81, RZ, 0x1, R3 ;  /* 0x00000001ff517819 */ /* 0x000fe20000011603 */
[----:B------:R-:W-:Y:S01]  /*bd70*/  IMAD.WIDE.U32 R78, R79, 0x20, R18 ;  /* 0x000000204f4e7825 */ /* 0x000fe200078e0012 */
[----:B------:R-:W-:Y:S01]  /*bd80*/  IADD3 R3, R3, R0, RZ ;  /* 0x0000000003037210 */ /* 0x000fe20007ffe0ff */
[----:B------:R-:W2:Y:S03]  /*bd90*/  LDG.E.128 R40, desc[UR60][R76.64] ;  /* 0x0000003c4c287981 */ /* 0x000ea6000c1e1d00 */
[----:B------:R-:W-:Y:S01]  /*bda0*/  SHF.R.U32.HI R83, RZ, 0x1, R3 ;  /* 0x00000001ff537819 */ /* 0x000fe20000011603 */
[--C-:B------:R-:W-:Y:S01]  /*bdb0*/  IMAD.WIDE.U32 R80, R81, 0x20, R18.reuse ;  /* 0x0000002051507825 */ /* 0x100fe200078e0012 */
[----:B------:R-:W3:Y:S03]  /*bdc0*/  LDG.E.128 R36, desc[UR60][R76.64+0x10] ;  /* 0x0000103c4c247981 */ /* 0x000ee6000c1e1d00 */
[----:B------:R-:W-:Y:S01]  /*bdd0*/  IMAD.WIDE.U32 R82, R83, 0x20, R18 ;  /* 0x0000002053527825 */ /* 0x000fe200078e0012 */
[----:B------:R-:W4:Y:S04]  /*bde0*/  LDG.E.128 R32, desc[UR60][R78.64] ;  /* 0x0000003c4e207981 */ /* 0x000f28000c1e1d00 */
        /* <DEDUP_REMOVED lines=26> */
.L_x_7135:
[----:B------:R-:W-:Y:S05]  /*bf90*/  BSYNC B0 ;  /* 0x0000000000007941 */ /* 0x000fea0003800000 */
.L_x_7134:
[----:B------:R-:W-:Y:S01]  /*bfa0*/  ISETP.GE.U32.AND P1, PT, R3, R60, PT ;  /* 0x0000003c0300720c */ /* 0x000fe20003f26070 */
[----:B------:R-:W-:-:S12]  /*bfb0*/  BSSY B0, `(.L_x_7137) ;  /* 0x000001a000007945 */ /* 0x000fd80003800000 */
[----:B------:R-:W-:Y:S05]  /*bfc0*/  @P1 BRA `(.L_x_7138) ;  /* 0x0000000000601947 */ /* 0x000fea0003800000 */
[----:B------:R-:W-:-:S05]  /*bfd0*/  SHF.R.U32.HI R77, RZ, 0x1, R3 ;  /* 0x00000001ff4d7819 */ /* 0x000fca0000011603 */
[----:B------:R-:W-:-:S05]  /*bfe0*/  IMAD.WIDE.U32 R76, R77, 0x20, R18 ;  /* 0x000000204d4c7825 */ /* 0x000fca00078e0012 */
[----:B------:R0:W5:Y:S04]  /*bff0*/  LDG.E.128 R40, desc[UR60][R76.64] ;  /* 0x0000003c4c287981 */ /* 0x000168000c1e1d00 */
[----:B------:R0:W5:Y:S01]  /*c000*/  LDG.E.128 R36, desc[UR60][R76.64+0x10] ;  /* 0x0000103c4c247981 */ /* 0x000162000c1e1d00 */
[----:B------:R-:W-:-:S04]  /*c010*/  IADD3 R61, R3, R0, RZ ;  /* 0x00000000033d7210 */ /* 0x000fc80007ffe0ff */
[----:B------:R-:W-:-:S13]  /*c020*/  ISETP.GE.U32.AND P0, PT, R61, R60, PT ;  /* 0x0000003c3d00720c */ /* 0x000fda0003f06070 */
[----:B0-----:R-:W-:Y:S05]  /*c030*/  @P0 BRA `(.L_x_7138) ;  /* 0x0000000000440947 */ /* 0x001fea0003800000 */
[----:B------:R-:W-:-:S05]  /*c040*/  SHF.R.U32.HI R77, RZ, 0x1, R61 ;  /* 0x00000001ff4d7819 */ /* 0x000fca000001163d */
[----:B------:R-:W-:-:S05]  /*c050*/  IMAD.WIDE.U32 R76, R77, 0x20, R18 ;  /* 0x000000204d4c7825 */ /* 0x000fca00078e0012 */
[----:B------:R0:W5:Y:S04]  /*c060*/  LDG.E.128 R32, desc[UR60][R76.64] ;  /* 0x0000003c4c207981 */ /* 0x000168000c1e1d00 */
[----:B------:R0:W5:Y:S01]  /*c070*/  LDG.E.128 R28, desc[UR60][R76.64+0x10] ;  /* 0x0000103c4c1c7981 */ /* 0x000162000c1e1d00 */
[----:B------:R-:W-:-:S05]  /*c080*/  IMAD.IADD R61, R61, 0x1, R0 ;  /* 0x000000013d3d7824 */ /* 0x000fca00078e0200 */
[----:B------:R-:W-:-:S13]  /*c090*/  ISETP.GE.U32.AND P0, PT, R61, R60, PT ;  /* 0x0000003c3d00720c */ /* 0x000fda0003f06070 */
[----:B0-----:R-:W-:Y:S05]  /*c0a0*/  @P0 BRA `(.L_x_7138) ;  /* 0x0000000000280947 */ /* 0x001fea0003800000 */
[----:B------:R-:W-:Y:S02]  /*c0b0*/  IADD3 R45, R61, R0, RZ ;  /* 0x000000003d2d7210 */ /* 0x000fe40007ffe0ff */
[----:B------:R-:W-:Y:S02]  /*c0c0*/  SHF.R.U32.HI R77, RZ, 0x1, R61 ;  /* 0x00000001ff4d7819 */ /* 0x000fe4000001163d */
[----:B------:R-:W-:-:S03]  /*c0d0*/  ISETP.GE.U32.AND P0, PT, R45, R60, PT ;  /* 0x0000003c2d00720c */ /* 0x000fc60003f06070 */
[----:B------:R-:W-:-:S05]  /*c0e0*/  IMAD.WIDE.U32 R76, R77, 0x20, R18 ;  /* 0x000000204d4c7825 */ /* 0x000fca00078e0012 */
[----:B------:R0:W5:Y:S05]  /*c0f0*/  LDG.E.128 R56, desc[UR60][R76.64] ;  /* 0x0000003c4c387981 */ /* 0x00016a000c1e1d00 */
[----:B------:R-:W-:-:S05]  /*c100*/  @!P0 SHF.R.U32.HI R45, RZ, 0x1, R45 ;  /* 0x00000001ff2d8819 */ /* 0x000fca000001162d */
[----:B------:R-:W-:Y:S02]  /*c110*/  @!P0 IMAD.WIDE.U32 R18, R45, 0x20, R18 ;  /* 0x000000202d128825 */ /* 0x000fe400078e0012 */
[----:B------:R0:W5:Y:S04]  /*c120*/  LDG.E.128 R44, desc[UR60][R76.64+0x10] ;  /* 0x0000103c4c2c7981 */ /* 0x000168000c1e1d00 */
[----:B------:R0:W5:Y:S04]  /*c130*/  @!P0 LDG.E.128 R48, desc[UR60][R18.64] ;  /* 0x0000003c12308981 */ /* 0x000168000c1e1d00 */
[----:B------:R0:W5:Y:S02]  /*c140*/  @!P0 LDG.E.128 R52, desc[UR60][R18.64+0x10] ;  /* 0x0000103c12348981 */ /* 0x000164000c1e1d00 */
.L_x_7138:
[----:B------:R-:W-:Y:S05]  /*c150*/  BSYNC B0 ;  /* 0x0000000000007941 */ /* 0x000fea0003800000 */
.L_x_7137:
        /* <DEDUP_REMOVED lines=26> */
.L_x_7140:
[----:B------:R-:W-:Y:S05]  /*c300*/  BSYNC B0 ;  /* 0x0000000000007941 */ /* 0x000fea0003800000 */
.L_x_7139:
        /* <DEDUP_REMOVED lines=12> */
.L_x_7094:
[----:B------:R-:W-:Y:S05]  /*c3d0*/  BSYNC B6 ;  /* 0x0000000000067941 */ /* 0x000fea0003800000 */
.L_x_7093:
[----:B------:R-:W-:Y:S02]  /*c3e0*/  ULDC UR4, c[0x0][0x24c] ;  /* 0x0000930000047ab9 */ /* 0x000fe40000000800 */
[----:B------:R-:W-:-:S13]  /*c3f0*/  ISETP.NE.AND P0, PT, RZ, UR4, PT ;  /* 0x00000004ff007c0c */ /* 0x000fda000bf05270 */
[----:B------:R-:W-:Y:S05]  /*c400*/  @!P0 BRA `(.L_x_7141) ;  /* 0x00000000008c8947 */ /* 0x000fea0003800000 */
[----:B------:R-:W2:Y:S01]  /*c410*/  S2R R4, SR_CgaCtaId ;  /* 0x0000000000047919 */ /* 0x000ea20000008800 */
[----:B------:R-:W3:Y:S01]  /*c420*/  LDC R14, c[0x0][RZ] ;  /* 0x00000000ff0e7b82 */ /* 0x000ee20000000800 */
[----:B------:R-:W-:-:S04]  /*c430*/  MOV R0, 0x400 ;  /* 0x0000040000007802 */ /* 0x000fc80000000f00 */
[----:B------:R-:W-:-:S03]  /*c440*/  IADD3 R3, R0, 0x10, RZ ;  /* 0x0000001000037810 */ /* 0x000fc60007ffe0ff */
[----:B------:R-:W4:Y:S01]  /*c450*/  LDC R15, c[0x0][0x4] ;  /* 0x00000100ff0f7b82 */ /* 0x000f220000000800 */
[----:B---3--:R-:W-:Y:S01]  /*c460*/  IMAD R0, R2, R14, R17 ;  /* 0x0000000e02007224 */ /* 0x008fe200078e0211 */
[----:B--2---:R-:W-:-:S05]  /*c470*/  LEA R3, R4, R3, 0x18 ;  /* 0x0000000304037211 */ /* 0x004fca00078ec0ff */
[----:B------:R-:W-:Y:S01]  /*c480*/  IMAD R13, R0, 0x20, R3 ;  /* 0x00000020000d7824 */ /* 0x000fe200078e0203 */
[----:B----4-:R-:W-:-:S04]  /*c490*/  SHF.R.U32.HI R0, RZ, 0x1, R15 ;  /* 0x00000001ff007819 */ /* 0x010fc8000001160f */
[----:B------:R2:W-:Y:S01]  /*c4a0*/  STS.128 [R13], R68 ;  /* 0x000000440d007388 */ /* 0x0005e20000000c00 */
[----:B------:R-:W-:-:S03]  /*c4b0*/  ISETP.NE.AND P0, PT, R0, RZ, PT ;  /* 0x000000ff0000720c */ /* 0x000fc60003f05270 */
[----:B------:R2:W-:Y:S10]  /*c4c0*/  STS.128 [R13+0x10], R24 ;  /* 0x000010180d007388 */ /* 0x0005f40000000c00 */
[----:B------:R-:W-:Y:S05]  /*c4d0*/  @!P0 BRA `(.L_x_7141) ;  /* 0x0000000000588947 */ /* 0x000fea0003800000 */
.L_x_7144:
        /* <DEDUP_REMOVED lines=9> */
[----:B------:R-:W-:-:S04]  /*c570*/  IMAD R0, R4, R14, R17 ;  /* 0x0000000e04007224 */ /* 0x000fc800078e0211 */
[----:B------:R-:W-:-:S05]  /*c580*/  IMAD R0, R0, 0x20, R3 ;  /* 0x0000002000007824 */ /* 0x000fca00078e0203 */
        /* <DEDUP_REMOVED lines=8> */
.L_x_7143:
[----:B------:R-:W-:Y:S05]  /*c610*/  BSYNC B0 ;  /* 0x0000000000007941 */ /* 0x000fea0003800000 */
.L_x_7142:
[----:B------:R-:W-:Y:S01]  /*c620*/  MOV R0, R12 ;  /* 0x0000000c00007202 */ /* 0x000fe20000000f00 */
[----:B------:R-:W-:Y:S06]  /*c630*/  @P1 BRA `(.L_x_7144) ;  /* 0xfffffffc00a81947 */ /* 0x000fec000383ffff */
.L_x_7141:
[----:B------:R-:W-:Y:S02]  /*c640*/  ULDC UR4, c[0x0][0x248] ;  /* 0x0000920000047ab9 */ /* 0x000fe40000000800 */
[----:B------:R-:W-:-:S13]  /*c650*/  ISETP.NE.AND P0, PT, RZ, UR4, PT ;  /* 0x00000004ff007c0c */ /* 0x000fda000bf05270 */
[----:B------:R-:W-:Y:S05]  /*c660*/  @!P0 BRA `(.L_x_7145) ;  /* 0x0000000000ec8947 */ /* 0x000fea0003800000 */
[----:B--23--:R-:W2:Y:S02]  /*c670*/  LDC R13, c[0x0][RZ] ;  /* 0x00000000ff0d7b82 */ /* 0x00cea40000000800 */
        /* <DEDUP_REMOVED lines=16> */
[----:B------:R-:W-:-:S07]  /*c780*/  IMAD.MOV.U32 R0, RZ, RZ, R4 ;  /* 0x000000ffff007224 */ /* 0x000fce00078e0004 */
.L_x_7149:
[----:B------:R-:W-:Y:S01]  /*c790*/  IADD3 R4, R17, R0, RZ ;  /* 0x0000000011047210 */ /* 0x000fe20007ffe0ff */
[----:B------:R-:W-:Y:S05]  /*c7a0*/  WARPSYNC.ALL ;  /* 0x0000000000007948 */ /* 0x000fea0003800000 */
[----:B------:R-:W-:Y:S01]  /*c7b0*/  BAR.SYNC.DEFER_BLOCKING 0x0 ;  /* 0x0000000000007b1d */ /* 0x000fe20000010000 */
[----:B------:R-:W-:-:S04]  /*c7c0*/  ISETP.GE.U32.AND P0, PT, R4, R13, PT ;  /* 0x0000000d0400720c */ /* 0x000fc80003f06070 */
[----:B------:R-:W-:Y:S01]  /*c7d0*/  ISETP.GE.U32.OR P0, PT, R17, R0, P0 ;  /* 0x000000001100720c */ /* 0x000fe20000706470 */
[----:B------:R-:W-:-:S12]  /*c7e0*/  BSSY B0, `(.L_x_7147) ;  /* 0x000000b000007945 */ /* 0x000fd80003800000 */
[----:B---3--:R-:W-:Y:S05]  /*c7f0*/  @P0 BRA `(.L_x_7148) ;  /* 0x0000000000240947 */ /* 0x008fea0003800000 */
        /* <DEDUP_REMOVED lines=9> */
.L_x_7148:
[----:B------:R-:W-:Y:S05]  /*c890*/  BSYNC B0 ;  /* 0x0000000000007941 */ /* 0x000fea0003800000 */
.L_x_7147:
[----:B------:R-:W-:-:S04]  /*c8a0*/  SHF.R.S32.HI R0, RZ, 0x1, R0 ;  /* 0x00000001ff007819 */ /* 0x000fc80000011400 */
[----:B------:R-:W-:-:S13]  /*c8b0*/  ISETP.GE.AND P0, PT, R0, 0x20, PT ;  /* 0x000000200000780c */ /* 0x000fda0003f06270 */
[----:B------:R-:W-:Y:S05]  /*c8c0*/  @P0 BRA `(.L_x_7149) ;  /* 0xfffffffc00b00947 */ /* 0x000fea000383ffff */
[----:B------:R-:W-:-:S07]  /*c8d0*/  MOV R0, 0x20 ;  /* 0x0000002000007802 */ /* 0x000fce0000000f00 */
.L_x_7146:
[----:B------:R-:W-:Y:S01]  /*c8e0*/  ISETP.GE.AND P0, PT, R0, 0x2, PT ;  /* 0x000000020000780c */ /* 0x000fe20003f06270 */
[----:B------:R-:W-:Y:S05]  /*c8f0*/  WARPSYNC.ALL ;  /* 0x0000000000007948 */ /* 0x000fea0003800000 */
[----:B------:R-:W-:Y:S07]  /*c900*/  BAR.SYNC.DEFER_BLOCKING 0x0 ;  /* 0x0000000000007b1d */ /* 0x000fee0000010000 */
[----:B------:R-:W-:Y:S05]  /*c910*/  @!P0 BRA `(.L_x_7145) ;  /* 0x0000000000408947 */ /* 0x000fea0003800000 */
[----:B--23--:R-:W-:-:S07]  /*c920*/  IMAD.MOV.U32 R3, RZ, RZ, 0x1 ;  /* 0x00000001ff037424 */ /* 0x00cfce00078e00ff */
.L_x_7150:
[----:B------:R-:W-:Y:S04]  /*c930*/  SHFL.DOWN PT, R5, R69, R3, 0x1f ;  /* 0x08001f0345057589 */ /* 0x000fe800000e0000 */
[----:B------:R-:W2:Y:S04]  /*c940*/  SHFL.DOWN PT, R4, R68, R3, 0x1f ;  /* 0x08001f0344047589 */ /* 0x000ea800000e0000 */
[----:B------:R-:W-:Y:S04]  /*c950*/  SHFL.DOWN PT, R7, R71, R3, 0x1f ;  /* 0x08001f0347077589 */ /* 0x000fe800000e0000 */
[----:B------:R-:W3:Y:S04]  /*c960*/  SHFL.DOWN PT, R6, R70, R3, 0x1f ;  /* 0x08001f0346067589 */ /* 0x000ee800000e0000 */
[----:B------:R-:W-:Y:S04]  /*c970*/  SHFL.DOWN PT, R9, R25, R3, 0x1f ;  /* 0x08001f0319097589 */ /* 0x000fe800000e0000 */
[----:B------:R-:W4:Y:S04]  /*c980*/  SHFL.DOWN PT, R8, R24, R3, 0x1f ;  /* 0x08001f0318087589 */ /* 0x000f2800000e0000 */
[----:B------:R-:W-:Y:S04]  /*c990*/  SHFL.DOWN PT, R11, R27, R3, 0x1f ;  /* 0x08001f031b0b7589 */ /* 0x000fe800000e0000 */
[----:B------:R0:W1:Y:S01]  /*c9a0*/  SHFL.DOWN PT, R10, R26, R3, 0x1f ;  /* 0x08001f031a0a7589 */ /* 0x00006200000e0000 */
[----:B--2---:R-:W-:-:S02]  /*c9b0*/  DADD R68, R4, R68 ;  /* 0x0000000004447229 */ /* 0x004fc40000000044 */
[----:B---3--:R-:W-:Y:S01]  /*c9c0*/  DADD R70, R6, R70 ;  /* 0x0000000006467229 */ /* 0x008fe20000000046 */
[----:B0-----:R-:W-:-:S04]  /*c9d0*/  SHF.L.U32 R3, R3, 0x1, RZ ;  /* 0x0000000103037819 */ /* 0x001fc800000006ff */
[----:B------:R-:W-:Y:S01]  /*c9e0*/  ISETP.GE.AND P0, PT, R3, R0, PT ;  /* 0x000000000300720c */ /* 0x000fe20003f06270 */
[----:B----4-:R-:W-:Y:S02]  /*c9f0*/  DADD R24, R8, R24 ;  /* 0x0000000008187229 */ /* 0x010fe40000000018 */
[----:B-1----:R-:W-:-:S10]  /*ca00*/  DADD R26, R10, R26 ;  /* 0x000000000a1a7229 */ /* 0x002fd4000000001a */
[----:B------:R-:W-:Y:S05]  /*ca10*/  @!P0 BRA `(.L_x_7150) ;  /* 0xfffffffc00c48947 */ /* 0x000fea000383ffff */
.L_x_7145:
[----:B--23--:R-:W2:Y:S01]  /*ca20*/  LDC R3, c[0x0][0x404] ;  /* 0x00010100ff037b82 */ /* 0x00cea20000000800 */
[----:B------:R-:W-:Y:S01]  /*ca30*/  MOV R16, RZ ;  /* 0x000000ff00107202 */ /* 0x000fe20000000f00 */
[----:B01----:R-:W-:Y:S01]  /*ca40*/  IMAD.MOV.U32 R18, RZ, RZ, RZ ;  /* 0x000000ffff127224 */ /* 0x003fe200078e00ff */
        /* <DEDUP_REMOVED lines=276> */
.L_x_7151:
        /* <DEDUP_REMOVED lines=278> */
.L_x_7152:
        /* <DEDUP_REMOVED lines=297> */
.L_x_7154:
        /* <DEDUP_REMOVED lines=277> */
.L_x_7155:
        /* <DEDUP_REMOVED lines=16> */
.L_x_7157:
[----:B------:R-:W-:Y:S05]  /*111d0*/  BSYNC B0 ;  /* 0x0000000000007941 */ /* 0x000fea0003800000 */
.L_x_7156:
        /* <DEDUP_REMOVED lines=13> */
[----:B------:R0:W-:Y:S04]  /*112b0*/  STG.E.128 desc[UR60][R10.64], R68 ;  /* 0x000000440a007986 */ /* 0x0001e8000c101d3c */
[----:B------:R0:W-:Y:S02]  /*112c0*/  STG.E.128 desc[UR60][R10.64+0x10], R24 ;  /* 0x000010180a007986 */ /* 0x0001e4000c101d3c */
.L_x_7159:
[----:B------:R-:W-:Y:S05]  /*112d0*/  BSYNC B0 ;  /* 0x0000000000007941 */ /* 0x000fea0003800000 */
.L_x_7158:
        /* <DEDUP_REMOVED lines=35> */
.L_x_7161:
[----:B------:R-:W-:Y:S05]  /*11510*/  BSYNC B0 ;  /* 0x0000000000007941 */ /* 0x000fea0003800000 */
.L_x_7160:
        /* <DEDUP_REMOVED lines=19> */
[----:B-----5:R-:W-:Y:S01]  /*11650*/  IMAD.U32 R28, RZ, RZ, UR10 ;  /* 0x0000000aff1c7e24 */ /* 0x020fe2000f8e00ff */
[----:B------:R-:W-:Y:S01]  /*11660*/  MOV R29, UR11 ;  /* 0x0000000b001d7c02 */ /* 0x000fe20008000f00 */
[----:B------:R-:W-:Y:S01]  /*11670*/  IMAD.U32 R31, RZ, RZ, UR13 ;  /* 0x0000000dff1f7e24 */ /* 0x000fe2000f8e00ff */
[----:B------:R-:W-:Y:S01]  /*11680*/  MOV R30, UR12 ;  /* 0x0000000c001e7c02 */ /* 0x000fe20008000f00 */
[----:B------:R-:W-:Y:S04]  /*11690*/  BSSY B0, `(.L_x_7162) ;  /* 0x000003f000007945 */ /* 0x000fe80003800000 */
[----:B------:R-:W-:Y:S05]  /*116a0*/  @!P0 BRA `(.L_x_7163) ;  /* 0x0000000000808947 */ /* 0x000fea0003800000 */
[----:B------:R-:W-:Y:S01]  /*116b0*/  ULDC UR6, c[0x0][0x0] ;  /* 0x0000000000067ab9 */ /* 0x000fe20000000800 */
[----:B------:R-:W-:Y:S01]  /*116c0*/  ULDC UR8, c[0x0][0x244] ;  /* 0x0000910000087ab9 */ /* 0x000fe20000000800 */
[----:B------:R-:W-:Y:S01]  /*116d0*/  IMAD R3, R2, UR6, R17 ;  /* 0x0000000602037c24 */ /* 0x000fe2000f8e0211 */
[----:B0-----:R-:W-:Y:S01]  /*116e0*/  MOV R24, UR10 ;  /* 0x0000000a00187c02 */ /* 0x001fe20008000f00 */
[----:B------:R-:W-:Y:S01]  /*116f0*/  IMAD.U32 R26, RZ, RZ, UR12 ;  /* 0x0000000cff1a7e24 */ /* 0x000fe2000f8e00ff */
[----:B------:R-:W-:Y:S02]  /*11700*/  MOV R25, UR11 ;  /* 0x0000000b00197c02 */ /* 0x000fe40008000f00 */
[----:B------:R-:W-:Y:S02]  /*11710*/  ISETP.GE.U32.AND P0, PT, R3, UR8, PT ;  /* 0x0000000803007c0c */ /* 0x000fe4000bf06070 */
[----:B------:R-:W-:-:S11]  /*11720*/  MOV R27, UR13 ;  /* 0x0000000d001b7c02 */ /* 0x000fd60008000f00 */
[----:B------:R-:W-:Y:S05]  /*11730*/  @P0 BRA `(.L_x_7164) ;  /* 0x0000000000d00947 */ /* 0x000fea0003800000 */
[----:B------:R-:W-:Y:S01]  /*11740*/  ULDC UR7, c[0x0][0x10] ;  /* 0x0000040000077ab9 */ /* 0x000fe20000000800 */
[----:B------:R-:W0:Y:S01]  /*11750*/  LDC R34, c[0x0][0x4] ;  /* 0x00000100ff227b82 */ /* 0x000e220000000800 */
[----:B------:R-:W-:Y:S01]  /*11760*/  BSSY B1, `(.L_x_7165) ;  /* 0x0000013000017945 */ /* 0x000fe20003800000 */
[----:B------:R-:W-:Y:S01]  /*11770*/  MOV R24, UR10 ;  /* 0x0000000a00187c02 */ /* 0x000fe20008000f00 */
[----:B------:R-:W-:Y:S01]  /*11780*/  IMAD.U32 R25, RZ, RZ, UR11 ;  /* 0x0000000bff197e24 */ /* 0x000fe2000f8e00ff */
[----:B------:R-:W-:Y:S01]  /*11790*/  MOV R26, UR12 ;  /* 0x0000000c001a7c02 */ /* 0x000fe20008000f00 */
[----:B------:R-:W-:Y:S01]  /*117a0*/  IMAD R0, R0, UR7, RZ ;  /* 0x0000000700007c24 */ /* 0x000fe2000f8e02ff */
[----:B------:R-:W-:Y:S02]  /*117b0*/  MOV R27, UR13 ;  /* 0x0000000d001b7c02 */ /* 0x000fe40008000f00 */
[----:B------:R-:W1:Y:S01]  /*117c0*/  LDC.64 R32, c[0x0][0x620] ;  /* 0x00018800ff207b82 */ /* 0x000e620000000a00 */
[----:B0-----:R-:W-:-:S07]  /*117d0*/  IMAD R34, R34, UR6, RZ ;  /* 0x0000000622227c24 */ /* 0x001fce000f8e02ff */
.L_x_7166:
[----:B------:R-:W-:-:S04]  /*117e0*/  IMAD.IADD R11, R0, 0x1, R3 ;  /* 0x00000001000b7824 */ /* 0x000fc800078e0203 */
[----:B-1----:R-:W-:-:S05]  /*117f0*/  IMAD.WIDE.U32 R10, R11, 0x20, R32 ;  /* 0x000000200b0a7825 */ /* 0x002fca00078e0020 */
[----:B------:R-:W2:Y:S04]  /*11800*/  LDG.E.128 R12, desc[UR60][R10.64] ;  /* 0x0000003c0a0c7981 */ /* 0x000ea8000c1e1d00 */
[----:B------:R-:W3:Y:S01]  /*11810*/  LDG.E.128 R20, desc[UR60][R10.64+0x10] ;  /* 0x0000103c0a147981 */ /* 0x000ee2000c1e1d00 */
[----:B------:R-:W-:-:S04]  /*11820*/  IADD3 R3, R34, R3, RZ ;  /* 0x0000000322037210 */ /* 0x000fc80007ffe0ff */
[----:B------:R-:W-:Y:S01]  /*11830*/  ISETP.GE.U32.AND P0, PT, R3, UR8, PT ;  /* 0x0000000803007c0c */ /* 0x000fe2000bf06070 */
[----:B--2---:R-:W-:Y:S02]  /*11840*/  DADD R28, R12, R28 ;  /* 0x000000000c1c7229 */ /* 0x004fe4000000001c */
[----:B------:R-:W-:Y:S02]  /*11850*/  DADD R30, R14, R30 ;  /* 0x000000000e1e7229 */ /* 0x000fe4000000001e */
[----:B---3--:R-:W-:Y:S02]  /*11860*/  DADD R24, R20, R24 ;  /* 0x0000000014187229 */ /* 0x008fe40000000018 */
[----:B------:R-:W-:-:S06]  /*11870*/  DADD R26, R22, R26 ;  /* 0x00000000161a7229 */ /* 0x000fcc000000001a */
[----:B------:R-:W-:Y:S05]  /*11880*/  @!P0 BRA `(.L_x_7166) ;  /* 0xfffffffc00d48947 */ /* 0x000fea000383ffff */
[----:B------:R-:W-:Y:S05]  /*11890*/  BSYNC B1 ;  /* 0x0000000000017941 */ /* 0x000fea0003800000 */
.L_x_7165:
[----:B------:R-:W-:Y:S05]  /*118a0*/  BRA `(.L_x_7164) ;  /* 0x0000000000747947 */ /* 0x000fea0003800000 */
.L_x_7163:
[----:B------:R-:W-:Y:S01]  /*118b0*/  ULDC UR7, c[0x0][0x244] ;  /* 0x0000910000077ab9 */ /* 0x000fe20000000800 */
[----:B0-----:R-:W-:Y:S01]  /*118c0*/  MOV R24, UR10 ;  /* 0x0000000a00187c02 */ /* 0x001fe20008000f00 */
        /* <DEDUP_REMOVED lines=11> */
[----:B------:R-:W-:Y:S01]  /*11980*/  IMAD R0, R0, UR6, RZ ;  /* 0x0000000600007c24 */ /* 0x000fe2000f8e02ff */
[----:B------:R-:W-:Y:S02]  /*11990*/  MOV R27, UR13 ;  /* 0x0000000d001b7c02 */ /* 0x000fe40008000f00 */
[----:B------:R-:W1:Y:S08]  /*119a0*/  LDC.64 R32, c[0x0][0x620] ;  /* 0x00018800ff207b82 */ /* 0x000e700000000a00 */
[----:B------:R-:W2:Y:S02]  /*119b0*/  LDC R36, c[0x0][0x4] ;  /* 0x00000100ff247b82 */ /* 0x000ea40000000800 */
.L_x_7167:
[----:B------:R-:W-:-:S05]  /*119c0*/  IADD3 R10, R0, R3, RZ ;  /* 0x00000003000a7210 */ /* 0x000fca0007ffe0ff */
[----:B0-----:R-:W-:-:S04]  /*119d0*/  IMAD R11, R10, R34, R17 ;  /* 0x000000220a0b7224 */ /* 0x001fc800078e0211 */
[----:B-1----:R-:W-:-:S05]  /*119e0*/  IMAD.WIDE.U32 R10, R11, 0x20, R32 ;  /* 0x000000200b0a7825 */ /* 0x002fca00078e0020 */
[----:B------:R-:W3:Y:S04]  /*119f0*/  LDG.E.128 R12, desc[UR60][R10.64] ;  /* 0x0000003c0a0c7981 */ /* 0x000ee8000c1e1d00 */
[----:B------:R-:W4:Y:S01]  /*11a00*/  LDG.E.128 R20, desc[UR60][R10.64+0x10] ;  /* 0x0000103c0a147981 */ /* 0x000f22000c1e1d00 */
[----:B--2---:R-:W-:-:S05]  /*11a10*/  IMAD.IADD R3, R36, 0x1, R3 ;  /* 0x0000000124037824 */ /* 0x004fca00078e0203 */
[----:B------:R-:W-:Y:S01]  /*11a20*/  ISETP.GE.U32.AND P0, PT, R3, UR7, PT ;  /* 0x0000000703007c0c */ /* 0x000fe2000bf06070 */
[----:B---3--:R-:W-:Y:S02]  /*11a30*/  DADD R28, R12, R28 ;  /* 0x000000000c1c7229 */ /* 0x008fe4000000001c */
[----:B------:R-:W-:Y:S02]  /*11a40*/  DADD R30, R14, R30 ;  /* 0x000000000e1e7229 */ /* 0x000fe4000000001e */
[----:B----4-:R-:W-:Y:S02]  /*11a50*/  DADD R24, R20, R24 ;  /* 0x0000000014187229 */ /* 0x010fe40000000018 */
[----:B------:R-:W-:-:S06]  /*11a60*/  DADD R26, R22, R26 ;  /* 0x00000000161a7229 */ /* 0x000fcc000000001a */
[----:B------:R-:W-:Y:S05]  /*11a70*/  @!P0 BRA `(.L_x_7167) ;  /* 0xfffffffc00d08947 */ /* 0x000fea000383ffff */
.L_x_7164:
[----:B------:R-:W-:Y:S05]  /*11a80*/  BSYNC B0 ;  /* 0x0000000000007941 */ /* 0x000fea0003800000 */
.L_x_7162:
        /* <DEDUP_REMOVED lines=12> */
.L_x_7171:
[----:B------:R-:W-:Y:S01]  /*11b50*/  IADD3 R0, R2, R11, RZ ;  /* 0x0000000b02007210 */ /* 0x000fe20007ffe0ff */
[----:B------:R-:W-:Y:S01]  /*11b60*/  BAR.SYNC.DEFER_BLOCKING 0x0 ;  /* 0x0000000000007b1d */ /* 0x000fe20000010000 */
[----:B------:R-:W-:Y:S02]  /*11b70*/  ISETP.GT.AND P2, PT, R11, 0x1, PT ;  /* 0x000000010b00780c */ /* 0x000fe40003f44270 */
[----:B------:R-:W-:-:S03]  /*11b80*/  ISETP.GE.U32.AND P0, PT, R0, UR6, PT ;  /* 0x0000000600007c0c */ /* 0x000fc6000bf06070 */
[----:B------:R-:W-:Y:S01]  /*11b90*/  BSSY B0, `(.L_x_7169) ;  /* 0x000000e000007945 */ /* 0x000fe20003800000 */
        /* <DEDUP_REMOVED lines=13> */
.L_x_7170:
[----:B------:R-:W-:Y:S05]  /*11c70*/  BSYNC B0 ;  /* 0x0000000000007941 */ /* 0x000fea0003800000 */
.L_x_7169:
[----:B------:R-:W-:Y:S05]  /*11c80*/  @P2 BRA `(.L_x_7171) ;  /* 0xfffffffc00b02947 */ /* 0x000fea000383ffff */
.L_x_7168:
[----:B------:R-:W-:Y:S02]  /*11c90*/  ULDC UR4, c[0x0][0x248] ;  /* 0x0000920000047ab9 */ /* 0x000fe40000000800 */
[----:B------:R-:W-:-:S13]  /*11ca0*/  ISETP.NE.AND P0, PT, RZ, UR4, PT ;  /* 0x00000004ff007c0c */ /* 0x000fda000bf05270 */
[----:B------:R-:W-:Y:S05]  /*11cb0*/  @!P0 BRA `(.L_x_7172) ;  /* 0x0000000000c48947 */ /* 0x000fea0003800000 */
[----:B------:R-:W-:Y:S01]  /*11cc0*/  ISETP.GT.AND P0, PT, R10, 0x20, PT ;  /* 0x000000200a00780c */ /* 0x000fe20003f04270 */
[----:B------:R-:W-:-:S12]  /*11cd0*/  IMAD.MOV.U32 R0, RZ, RZ, R10 ;  /* 0x000000ffff007224 */ /* 0x000fd800078e000a */
[----:B------:R-:W-:Y:S05]  /*11ce0*/  @!P0 BRA `(.L_x_7173) ;  /* 0x00000000006c8947 */ /* 0x000fea0003800000 */
[----:B------:R-:W-:Y:S01]  /*11cf0*/  LEA.HI R0, R10, R10, RZ, 0x1 ;  /* 0x0000000a0a007211 */ /* 0x000fe200078f08ff */
[----:B------:R2:W-:Y:S03]  /*11d00*/  STS.128 [R3], R28 ;  /* 0x0000001c03007388 */ /* 0x0005e60000000c00 */
[----:B------:R-:W-:Y:S01]  /*11d10*/  SHF.R.S32.HI R2, RZ, 0x1, R0 ;  /* 0x00000001ff027819 */ /* 0x000fe20000011400 */
[----:B------:R2:W-:Y:S01]  /*11d20*/  STS.128 [R3+0x10], R24 ;  /* 0x0000101803007388 */ /* 0x0005e20000000c00 */
[----:B------:R-:W-:Y:S02]  /*11d30*/  MOV R0, 0x20 ;  /* 0x0000002000007802 */ /* 0x000fe40000000f00 */
[----:B------:R-:W-:-:S13]  /*11d40*/  ISETP.GE.AND P0, PT, R2, 0x20, PT ;  /* 0x000000200200780c */ /* 0x000fda0003f06270 */
[----:B--2---:R-:W-:Y:S05]  /*11d50*/  @!P0 BRA `(.L_x_7173) ;  /* 0x0000000000508947 */ /* 0x004fea0003800000 */
.L_x_7176:
        /* <DEDUP_REMOVED lines=15> */
.L_x_7175:
[----:B------:R-:W-:Y:S05]  /*11e50*/  BSYNC B0 ;  /* 0x0000000000007941 */ /* 0x000fea0003800000 */
.L_x_7174:
[----:B------:R-:W-:-:S04]  /*11e60*/  SHF.R.S32.HI R2, RZ, 0x1, R2 ;  /* 0x00000001ff027819 */ /* 0x000fc80000011402 */
[----:B------:R-:W-:-:S13]  /*11e70*/  ISETP.GE.AND P0, PT, R2, 0x20, PT ;  /* 0x000000200200780c */ /* 0x000fda0003f06270 */
[----:B------:R-:W-:Y:S05]  /*11e80*/  @P0 BRA `(.L_x_7176) ;  /* 0xfffffffc00b40947 */ /* 0x000fea000383ffff */
[----:B------:R-:W-:-:S07]  /*11e90*/  MOV R0, 0x20 ;  /* 0x0000002000007802 */ /* 0x000fce0000000f00 */
.L_x_7173:
[----:B------:R-:W-:Y:S01]  /*11ea0*/  BAR.SYNC.DEFER_BLOCKING 0x0 ;  /* 0x0000000000007b1d */ /* 0x000fe20000010000 */
[----:B------:R-:W-:-:S13]  /*11eb0*/  ISETP.GE.AND P0, PT, R0, 0x2, PT ;  /* 0x000000020000780c */ /* 0x000fda0003f06270 */
[----:B------:R-:W-:Y:S05]  /*11ec0*/  @!P0 BRA `(.L_x_7172) ;  /* 0x0000000000408947 */ /* 0x000fea0003800000 */
[----:B------:R-:W-:-:S11]  /*11ed0*/  HFMA2.MMA R17, -RZ, RZ, 0, 5.9604644775390625e-08 ;  /* 0x00000001ff117435 */ /* 0x000fd600000001ff */
.L_x_7177:
        /* <DEDUP_REMOVED lines=10> */
[----:B---3--:R-:W-:-:S05]  /*11f80*/  IMAD.SHL.U32 R17, R17, 0x2, RZ ;  /* 0x0000000211117824 */ /* 0x008fca00078e00ff */
[----:B------:R-:W-:Y:S01]  /*11f90*/  ISETP.GE.AND P0, PT, R17, R0, PT ;  /* 0x000000001100720c */ /* 0x000fe20003f06270 */
[----:B--2---:R-:W-:Y:S02]  /*11fa0*/  DADD R24, R12, R24 ;  /* 0x000000000c187229 */ /* 0x004fe40000000018 */
[----:B----4-:R-:W-:-:S10]  /*11fb0*/  DADD R26, R14, R26 ;  /* 0x000000000e1a7229 */ /* 0x010fd4000000001a */
[----:B------:R-:W-:Y:S05]  /*11fc0*/  @!P0 BRA `(.L_x_7177) ;  /* 0xfffffffc00c48947 */ /* 0x000fea000383ffff */
.L_x_7172:
        /* <DEDUP_REMOVED lines=9> */
[----:B------:R-:W0:Y:S04]  /*12060*/  LDG.E.128 R8, desc[UR60][R4.64] ;  /* 0x0000003c04087981 */ /* 0x000e28000c1e1d00 */
[----:B------:R-:W3:Y:S01]  /*12070*/  LDG.E.128 R12, desc[UR60][R4.64+0x10] ;  /* 0x0000103c040c7981 */ /* 0x000ee2000c1e1d00 */
[----:B012---:R-:W-:Y:S02]  /*12080*/  DADD R28, R28, R8 ;  /* 0x000000001c1c7229 */ /* 0x007fe40000000008 */
[----:B------:R-:W-:Y:S02]  /*12090*/  DADD R30, R30, R10 ;  /* 0x000000001e1e7229 */ /* 0x000fe4000000000a */
[----:B---3--:R-:W-:Y:S02]  /*120a0*/  DADD R24, R24, R12 ;  /* 0x0000000018187229 */ /* 0x008fe4000000000c */
[----:B------:R-:W-:-:S11]  /*120b0*/  DADD R26, R26, R14 ;  /* 0x000000001a1a7229 */ /* 0x000fd6000000000e */
.L_x_7179:
        /* <DEDUP_REMOVED lines=9> */
[----:B012---:R0:W1:Y:S01]  /*12150*/  LDC.64 R2, c[0x4][R0] ;  /* 0x0100000000027b82 */ /* 0x0070620000000a00 */
        /* <DEDUP_REMOVED lines=11> */
.L_x_7181:
[----:B------:R-:W-:Y:S01]  /*12210*/  ULDC.64 UR4, c[0x0][0x608] ;  /* 0x0001820000047ab9 */ /* 0x000fe20000000a00 */
[----:B------:R-:W-:Y:S02]  /*12220*/  ISETP.NE.AND P6, PT, R17, 0x1, PT ;  /* 0x000000011100780c */ /* 0x000fe40003fc5270 */
[----:B------:R-:W-:-:S04]  /*12230*/  IADD3 R18, P0, R18, UR4, RZ ;  /* 0x0000000412127c10 */ /* 0x000fc8000ff1e0ff */
[----:B------:R-:W-:-:S05]  /*12240*/  IADD3.X R19, RZ, UR5, RZ, P0, !PT ;  /* 0x00000005ff137c10 */ /* 0x000fca00087fe4ff */
[----:B------:R3:W-:Y:S02]  /*12250*/  STG.E.128 desc[UR60][R18.64], R28 ;  /* 0x0000001c12007986 */ /* 0x0007e4000c101d3c */
[----:B------:R-:W-:Y:S05]  /*12260*/  @!P6 BRA `(.L_x_7182) ;  /* 0x000000000040e947 */ /* 0x000fea0003800000 */
[----:B------:R-:W-:Y:S01]  /*12270*/  MOV R0, 0x0 ;  /* 0x0000000000007802 */ /* 0x000fe20000000f00 */
[----:B------:R-:W-:Y:S01]  /*12280*/  ULDC.64 UR4, c[0x4][0x7c8] ;  /* 0x0101f20000047ab9 */ /* 0x000fe20000000a00 */
[----:B------:R-:W-:Y:S01]  /*12290*/  ULDC.64 UR6, c[0x4][0x1d8] ;  /* 0x0100760000067ab9 */ /* 0x000fe20000000a00 */
[----:B------:R-:W-:Y:S01]  /*122a0*/  MOV R4, UR4 ;  /* 0x0000000400047c02 */ /* 0x000fe20008000f00 */
[----:B012---:R0:W1:Y:S01]  /*122b0*/  LDC.64 R2, c[0x4][R0] ;  /* 0x0100000000027b82 */ /* 0x0070620000000a00 */
        /* <DEDUP_REMOVED lines=10> */
[----:B-1-3--:R-:W-:Y:S05]  /*12360*/  CALL.ABS.NOINC R2 ;  /* 0x0000000002007343 */ /* 0x00afea0003c00000 */
.L_x_7182:
[----:B------:R-:W-:Y:S02]  /*12370*/  ULDC.64 UR4, c[0x0][0x608] ;  /* 0x0001820000047ab9 */ /* 0x000fe40000000a00 */
[----:B------:R-:W-:-:S04]  /*12380*/  IADD3 R16, P0, R16, UR4, RZ ;  /* 0x0000000410107c10 */ /* 0x000fc8000ff1e0ff */
[----:B------:R-:W-:-:S05]  /*12390*/  IADD3.X R17, RZ, UR5, RZ, P0, !PT ;  /* 0x00000005ff117c10 */ /* 0x000fca00087fe4ff */
[----:B------:R-:W-:Y:S01]  /*123a0*/  STG.E.128 desc[UR60][R16.64], R24 ;  /* 0x0000001810007986 */ /* 0x000fe2000c101d3c */
[----:B------:R-:W-:Y:S05]  /*123b0*/  EXIT ;  /* 0x000000000000794d */ /* 0x000fea0003800000 */
.L_x_7180:
[----:B------:R-:W-:Y:S04]  /*123c0*/  STG.E.128 desc[UR60][R4.64], R28 ;  /* 0x0000001c04007986 */ /* 0x000fe8000c101d3c */
[----:B------:R-:W-:Y:S01]  /*123d0*/  STG.E.128 desc[UR60][R4.64+0x10], R24 ;  /* 0x0000101804007986 */ /* 0x000fe2000c101d3c */
[----:B------:R-:W-:Y:S05]  /*123e0*/  EXIT ;  /* 0x000000000000794d */ /* 0x000fea0003800000 */
.L_x_7178:
        /* <DEDUP_REMOVED lines=10> */
.L_x_7183:
        /* <DEDUP_REMOVED lines=21> */
.L_x_7185:
[----:B------:R-:W-:Y:S01]  /*125e0*/  ULDC.64 UR4, c[0x0][0x608] ;  /* 0x0001820000047ab9 */ /* 0x000fe20000000a00 */
[----:B------:R-:W-:Y:S02]  /*125f0*/  ISETP.NE.AND P6, PT, R17, 0x1, PT ;  /* 0x000000011100780c */ /* 0x000fe40003fc5270 */
[----:B------:R-:W-:-:S05]  /*12600*/  IADD3 R18, P0, R18, UR4, RZ ;  /* 0x0000000412127c10 */ /* 0x000fca000ff1e0ff */
[----:B------:R-:W-:-:S05]  /*12610*/  IMAD.X R19, RZ, RZ, UR5, P0 ;  /* 0x00000005ff137e24 */ /* 0x000fca00080e06ff */
[----:B------:R3:W-:Y:S01]  /*12620*/  STG.E.128 desc[UR60][R18.64], R28 ;  /* 0x0000001c12007986 */ /* 0x0007e2000c101d3c */
        /* <DEDUP_REMOVED lines=16> */
[----:B-1-3--:R-:W-:Y:S05]  /*12730*/  CALL.ABS.NOINC R2 ;  /* 0x0000000002007343 */ /* 0x00afea0003c00000 */
.L_x_7186:
[----:B------:R-:W-:Y:S02]  /*12740*/  ULDC.64 UR4, c[0x0][0x608] ;  /* 0x0001820000047ab9 */ /* 0x000fe40000000a00 */
[----:B------:R-:W-:-:S04]  /*12750*/  IADD3 R16, P0, R16, UR4, RZ ;  /* 0x0000000410107c10 */ /* 0x000fc8000ff1e0ff */
[----:B------:R-:W-:-:S05]  /*12760*/  IADD3.X R17, RZ, UR5, RZ, P0, !PT ;  /* 0x00000005ff117c10 */ /* 0x000fca00087fe4ff */
[----:B------:R-:W-:Y:S01]  /*12770*/  STG.E.128 desc[UR60][R16.64], R24 ;  /* 0x0000001810007986 */ /* 0x000fe2000c101d3c */
[----:B------:R-:W-:Y:S05]  /*12780*/  EXIT ;  /* 0x000000000000794d */ /* 0x000fea0003800000 */
.L_x_7184:
[----:B------:R-:W-:Y:S04]  /*12790*/  STG.E.128 desc[UR60][R6.64], R28 ;  /* 0x0000001c06007986 */ /* 0x000fe8000c101d3c */
[----:B------:R-:W-:Y:S01]  /*127a0*/  STG.E.128 desc[UR60][R8.64], R24 ;  /* 0x0000001808007986 */ /* 0x000fe2000c101d3c */
[----:B------:R-:W-:Y:S05]  /*127b0*/  EXIT ;  /* 0x000000000000794d */ /* 0x000fea0003800000 */
.L_x_7153:
        /* <DEDUP_REMOVED lines=19> */
[----:B------:R-:W2:Y:S04]  /*128f0*/  LDG.E.128 R8, desc[UR60][R4.64] ;  /* 0x0000003c04087981 */ /* 0x000ea8000c1e1d00 */
[----:B------:R-:W3:Y:S01]  /*12900*/  LDG.E.128 R12, desc[UR60][R4.64+0x10] ;  /* 0x0000103c040c7981 */ /* 0x000ee2000c1e1d00 */
[----:B--2---:R-:W-:Y:S02]  /*12910*/  DADD R68, R68, R8 ;  /* 0x0000000044447229 */ /* 0x004fe40000000008 */
[----:B------:R-:W-:Y:S02]  /*12920*/  DADD R70, R70, R10 ;  /* 0x0000000046467229 */ /* 0x000fe4000000000a */
[----:B---3--:R-:W-:Y:S02]  /*12930*/  DADD R24, R24, R12 ;  /* 0x0000000018187229 */ /* 0x008fe4000000000c */
[----:B------:R-:W-:-:S11]  /*12940*/  DADD R26, R26, R14 ;  /* 0x000000001a1a7229 */ /* 0x000fd6000000000e */
.L_x_7188:
        /* <DEDUP_REMOVED lines=20> */
[----:B-1---5:R-:W-:Y:S05]  /*12a90*/  CALL.ABS.NOINC R2 ;  /* 0x0000000002007343 */ /* 0x022fea0003c00000 */
.L_x_7190:
        /* <DEDUP_REMOVED lines=21> */
[----:B0-2--5:R-:W-:Y:S05]  /*12bf0*/  CALL.ABS.NOINC R2 ;  /* 0x0000000002007343 */ /* 0x025fea0003c00000 */
.L_x_7191:
[----:B------:R-:W-:Y:S02]  /*12c00*/  ULDC.64 UR4, c[0x0][0x608] ;  /* 0x0001820000047ab9 */ /* 0x000fe40000000a00 */
[----:B------:R-:W-:-:S05]  /*12c10*/  IADD3 R16, P0, R16, UR4, RZ ;  /* 0x0000000410107c10 */ /* 0x000fca000ff1e0ff */
[----:B------:R-:W-:-:S05]  /*12c20*/  IMAD.X R17, RZ, RZ, UR5, P0 ;  /* 0x00000005ff117e24 */ /* 0x000fca00080e06ff */
[----:B------:R-:W-:Y:S01]  /*12c30*/  STG.E.128 desc[UR60][R16.64], R24 ;  /* 0x0000001810007986 */ /* 0x000fe2000c101d3c */
[----:B------:R-:W-:Y:S05]  /*12c40*/  EXIT ;  /* 0x000000000000794d */ /* 0x000fea0003800000 */
.L_x_7189:
[----:B------:R-:W-:Y:S04]  /*12c50*/  STG.E.128 desc[UR60][R4.64], R68 ;  /* 0x0000004404007986 */ /* 0x000fe8000c101d3c */
[----:B------:R-:W-:Y:S01]  /*12c60*/  STG.E.128 desc[UR60][R4.64+0x10], R24 ;  /* 0x0000101804007986 */ /* 0x000fe2000c101d3c */
[----:B------:R-:W-:Y:S05]  /*12c70*/  EXIT ;  /* 0x000000000000794d */ /* 0x000fea0003800000 */
.L_x_7187:
        /* <DEDUP_REMOVED lines=10> */
.L_x_7192:
        /* <DEDUP_REMOVED lines=20> */
[----:B-1---5:R-:W-:Y:S05]  /*12e60*/  CALL.ABS.NOINC R2 ;  /* 0x0000000002007343 */ /* 0x022fea0003c00000 */
.L_x_7194:
        /* <DEDUP_REMOVED lines=22> */
.L_x_7195:
[----:B------:R-:W-:Y:S02]  /*12fd0*/  ULDC.64 UR4, c[0x0][0x608] ;  /* 0x0001820000047ab9 */ /* 0x000fe40000000a00 */
[----:B------:R-:W-:-:S04]  /*12fe0*/  IADD3 R16, P0, R16, UR4, RZ ;  /* 0x0000000410107c10 */ /* 0x000fc8000ff1e0ff */
[----:B------:R-:W-:-:S05]  /*12ff0*/  IADD3.X R17, RZ, UR5, RZ, P0, !PT ;  /* 0x00000005ff117c10 */ /* 0x000fca00087fe4ff */
[----:B------:R-:W-:Y:S01]  /*13000*/  STG.E.128 desc[UR60][R16.64], R24 ;  /* 0x0000001810007986 */ /* 0x000fe2000c101d3c */
[----:B------:R-:W-:Y:S05]  /*13010*/  EXIT ;  /* 0x000000000000794d */ /* 0x000fea0003800000 */
.L_x_7193:
[----:B------:R-:W-:Y:S04]  /*13020*/  STG.E.128 desc[UR60][R6.64], R68 ;  /* 0x0000004406007986 */ /* 0x000fe8000c101d3c */
[----:B------:R-:W-:Y:S01]  /*13030*/  STG.E.128 desc[UR60][R20.64], R24 ;  /* 0x0000001814007986 */ /* 0x000fe2000c101d3c */
[----:B------:R-:W-:Y:S05]  /*13040*/  EXIT ;  /* 0x000000000000794d */ /* 0x000fea0003800000 */
.L_x_7196:
        /* <DEDUP_REMOVED lines=11> */
.L_x_9873:


//--------------------- .text._ZN2at6native13reduce_kernelILi64ELi4ENS0_8ReduceOpIN3c107complexIdEENS0_14func_wrapper_tIS5_ZNS0_11sum_functorIS5_S5_S5_EclERNS_14TensorIteratorEEUlS5_S5_E_EEjS5_Li4ELi4EEEEEvT1_ --------------------------
	.section	.text._ZN2at6native13reduce_kernelILi64ELi4ENS0_8ReduceOpIN3c107complexIdEENS0_14func_wrapper_tIS5_ZNS0_11sum_functorIS5_S5_S5_EclERNS_14TensorIteratorEEUlS5_S5_E_EEjS5_Li4ELi4EEEEEvT1_,"ax",@progbits
	.align	128
        .global         _ZN2at6native13reduce_kernelILi64ELi4ENS0_8ReduceOpIN3c107complexIdEENS0_14func_wrapper_tIS5_ZNS0_11sum_functorIS5_S5_S5_EclERNS_14TensorIteratorEEUlS5_S5_E_EEjS5_Li4ELi4EEEEEvT1_
        .type           _ZN2at6native13reduce_kernelILi64ELi4ENS0_8ReduceOpIN3c107complexIdEENS0_14func_wrapper_tIS5_ZNS0_11sum_functorIS5_S5_S5_EclERNS_14TensorIteratorEEUlS5_S5_E_EEjS5_Li4ELi4EEEEEvT1_,@function
        .size           _ZN2at6native13reduce_kernelILi64ELi4ENS0_8ReduceOpIN3c107complexIdEENS0_14func_wrapper_tIS5_ZNS0_11sum_functorIS5_S5_S5_EclERNS_14TensorIteratorEEUlS5_S5_E_EEjS5_Li4ELi4EEEEEvT1_,(.L_x_9874 - _ZN2at6native13reduce_kernelILi64ELi4ENS0_8ReduceOpIN3c107complexIdEENS0_14func_wrapper_tIS5_ZNS0_11sum_functorIS5_S5_S5_EclERNS_14TensorIteratorEEUlS5_S5_E_EEjS5_Li4ELi4EEEEEvT1_)
        .other          _ZN2at6native13reduce_kernelILi64ELi4ENS0_8ReduceOpIN3c107complexIdEENS0_14func_wrapper_tIS5_ZNS0_11sum_functorIS5_S5_S5_EclERNS_14TensorIteratorEEUlS5_S5_E_EEjS5_Li4ELi4EEEEEvT1_,@"STO_CUDA_ENTRY STV_DEFAULT"
_ZN2at6native13reduce_kernelILi64ELi4ENS0_8ReduceOpIN3c107complexIdEENS0_14func_wrapper_tIS5_ZNS0_11sum_functorIS5_S5_S5_EclERNS_14TensorIteratorEEUlS5_S5_E_EEjS5_Li4ELi4EEEEEvT1_:
.text._ZN2at6native13reduce_kernelILi64ELi4ENS0_8ReduceOpIN3c107complexIdEENS0_14func_wrapper_tIS5_ZNS0_11sum_functorIS5_S5_S5_EclERNS_14TensorIteratorEEUlS5_S5_E_EEjS5_Li4ELi4EEEEEvT1_:
        /* <DEDUP_REMOVED lines=288> */
.L_x_7197:
        /* <DEDUP_REMOVED lines=19> */
[C---:B0-----:R-:W-:Y:S02]  /*1330*/  IMAD R3, R2.reuse, UR5, R3 ;  /* 0x0000000502037c24 */ /* 0x041fe4000f8e0203 */
        /* <DEDUP_REMOVED lines=32> */
.L_x_7201:
[----:B------:R-:W0:Y:S01]  /*1540*/  LDC.64 R10, c[0x0][0x220] ;  /* 0x00008800ff0a7b82 */ /* 0x000e220000000a00 */
[----:B------:R-:W-:Y:S01]  /*1550*/  SHF.R.U64 R0, R18, 0x4, R19 ;  /* 0x0000000412007819 */ /* 0x000fe20000001213 */
[----:B------:R-:W-:Y:S01]  /*1560*/  ULDC UR4, c[0x0][0x234] ;  /* 0x00008d0000047ab9 */ /* 0x000fe20000000800 */
[----:B------:R-:W-:Y:S02]  /*1570*/  BSSY B0, `(.L_x_7202) ;  /* 0x000002e000007945 */ /* 0x000fe40003800000 */
[----:B------:R-:W-:Y:S02]  /*1580*/  LOP3.LUT R14, R0, 0x3, RZ, 0xc0, !PT ;  /* 0x00000003000e7812 */ /* 0x000fe400078ec0ff */
[----:B------:R-:W-:Y:S01]  /*1590*/  MOV R0, UR4 ;  /* 0x0000000400007c02 */ /* 0x000fe20008000f00 */
[----:B------:R-:W1:Y:S01]  /*15a0*/  LDC.64 R12, c[0x0][0x228] ;  /* 0x00008a00ff0c7b82 */ /* 0x000e620000000a00 */
[----:B------:R-:W-:Y:S01]  /*15b0*/  ISETP.NE.AND P0, PT, R14, RZ, PT ;  /* 0x000000ff0e00720c */ /* 0x000fe20003f05270 */
[----:B0-----:R-:W-:Y:S01]  /*15c0*/  IMAD.MOV.U32 R4, RZ, RZ, R10 ;  /* 0x000000ffff047224 */ /* 0x001fe200078e000a */
[----:B------:R-:W-:Y:S01]  /*15d0*/  MOV R5, R11 ;  /* 0x0000000b00057202 */ /* 0x000fe20000000f00 */
[----:B-1----:R-:W-:Y:S01]  /*15e0*/  IMAD.MOV.U32 R6, RZ, RZ, R12 ;  /* 0x000000ffff067224 */ /* 0x002fe200078e000c */
[----:B------:R-:W-:-:S09]  /*15f0*/  MOV R7, R13 ;  /* 0x0000000d00077202 */ /* 0x000fd20000000f00 */
        /* <DEDUP_REMOVED lines=17> */
.L_x_7207:
[----:B------:R-:W-:Y:S05]  /*1710*/  BSYNC B2 ;  /* 0x0000000000027941 */ /* 0x000fea0003800000 */
.L_x_7206:
[----:B------:R-:W-:-:S04]  /*1720*/  PRMT R0, R0, 0x9910, RZ ;  /* 0x0000991000007816 */ /* 0x000fc800000000ff */
[----:B------:R-:W-:-:S13]  /*1730*/  ISETP.NE.AND P0, PT, R0, RZ, PT ;  /* 0x000000ff0000720c */ /* 0x000fda0003f05270 */
[----:B------:R-:W-:Y:S05]  /*1740*/  @!P0 BRA `(.L_x_7205) ;  /* 0x0000000000248947 */ /* 0x000fea0003800000 */
[----:B------:R-:W-:Y:S01]  /*1750*/  IADD3 R3, P0, R17, -R14, RZ ;  /* 0x8000000e11037210 */ /* 0x000fe20007f1e0ff */
[----:B------:R-:W-:Y:S01]  /*1760*/  ULDC.64 UR4, c[0x0][0x228] ;  /* 0x00008a0000047ab9 */ /* 0x000fe20000000a00 */
[----:B------:R-:W-:Y:S02]  /*1770*/  ULDC.64 UR6, c[0x0][0x220] ;  /* 0x0000880000067ab9 */ /* 0x000fe40000000a00 */
[----:B------:R-:W-:Y:S02]  /*1780*/  IADD3.X R0, RZ, -0x1, RZ, P0, !PT ;  /* 0xffffffffff007810 */ /* 0x000fe400007fe4ff */
[----:B------:R-:W-:-:S04]  /*1790*/  LEA R8, P0, R3, R18, 0x4 ;  /* 0x0000001203087211 */ /* 0x000fc800078020ff */
[----:B------:R-:W-:-:S05]  /*17a0*/  LEA.HI.X R9, R3, R19, R0, 0x4, P0 ;  /* 0x0000001303097211 */ /* 0x000fca00000f2400 */
[----:B------:R-:W2:Y:S02]  /*17b0*/  LDG.E.128 R4, desc[UR60][R8.64] ;  /* 0x0000003c08047981 */ /* 0x000ea4000c1e1d00 */
[----:B--2---:R-:W-:Y:S02]  /*17c0*/  DADD R6, R6, UR4 ;  /* 0x0000000406067e29 */ /* 0x004fe40008000000 */
[----:B------:R-:W-:-:S11]  /*17d0*/  DADD R4, R4, UR6 ;  /* 0x0000000604047e29 */ /* 0x000fd60008000000 */
.L_x_7205:
[----:B------:R-:W-:Y:S05]  /*17e0*/  BSYNC B1 ;  /* 0x0000000000017941 */ /* 0x000fea0003800000 */
.L_x_7204:
[----:B------:R-:W0:Y:S01]  /*17f0*/  LDC R9, c[0x0][0x234] ;  /* 0x00008d00ff097b82 */ /* 0x000e220000000800 */
[----:B------:R-:W-:-:S04]  /*1800*/  IADD3 R3, P0, -R14, 0x4, RZ ;  /* 0x000000040e037810 */ /* 0x000fc80007f1e1ff */
[----:B------:R-:W-:Y:S01]  /*1810*/  LEA R18, P1, R3, R18, 0x4 ;  /* 0x0000001203127211 */ /* 0x000fe200078220ff */
[----:B------:R-:W-:-:S05]  /*1820*/  IMAD.X R8, RZ, RZ, -0x1, P0 ;  /* 0xffffffffff087424 */ /* 0x000fca00000e06ff */
[----:B------:R-:W-:Y:S02]  /*1830*/  LEA.HI.X R19, R3, R19, R8, 0x4, P1 ;  /* 0x0000001303137211 */ /* 0x000fe400008f2408 */
[----:B0-----:R-:W-:-:S07]  /*1840*/  IADD3 R0, R14, -0x4, R9 ;  /* 0xfffffffc0e007810 */ /* 0x001fce0007ffe009 */
.L_x_7203:
[----:B------:R-:W-:Y:S05]  /*1850*/  BSYNC B0 ;  /* 0x0000000000007941 */ /* 0x000fea0003800000 */
.L_x_7202:
        /* <DEDUP_REMOVED lines=19> */
[----:B------:R-:W-:Y:S01]  /*1990*/  MOV R3, R20 ;  /* 0x0000001400037202 */ /* 0x000fe20000000f00 */
[----:B------:R-:W-:Y:S01]  /*19a0*/  IMAD.MOV.U32 R8, RZ, RZ, R12 ;  /* 0x000000ffff087224 */ /* 0x000fe200078e000c */
[----:B------:R-:W-:Y:S01]  /*19b0*/  MOV R9, R13 ;  /* 0x0000000d00097202 */ /* 0x000fe20000000f00 */
[----:B------:R-:W-:Y:S01]  /*19c0*/  IMAD.MOV.U32 R14, RZ, RZ, R10 ;  /* 0x000000ffff0e7224 */ /* 0x000fe200078e000a */
[----:B------:R-:W-:-:S07]  /*19d0*/  MOV R15, R11 ;  /* 0x0000000b000f7202 */ /* 0x000fce0000000f00 */
.L_x_7210:
[----:B------:R-:W-:Y:S01]  /*19e0*/  IMAD.WIDE.U32 R20, R3, 0x40, R18 ;  /* 0x0000004003147825 */ /* 0x000fe200078e0012 */
[----:B------:R-:W-:-:S04]  /*19f0*/  ULDC UR4, c[0x0][0x23c] ;  /* 0x00008f0000047ab9 */ /* 0x000fc80000000800 */
[----:B------:R-:W2:Y:S04]  /*1a00*/  LDG.E.128 R24, desc[UR60][R20.64] ;  /* 0x0000003c14187981 */ /* 0x000ea8000c1e1d00 */
[----:B------:R-:W3:Y:S04]  /*1a10*/  LDG.E.128 R32, desc[UR60][R20.64+0x10] ;  /* 0x0000103c14207981 */ /* 0x000ee8000c1e1d00 */
[----:B------:R-:W4:Y:S04]  /*1a20*/  LDG.E.128 R36, desc[UR60][R20.64+0x20] ;  /* 0x0000203c14247981 */ /* 0x000f28000c1e1d00 */
[----:B------:R-:W5:Y:S01]  /*1a30*/  LDG.E.128 R40, desc[UR60][R20.64+0x30] ;  /* 0x0000303c14287981 */ /* 0x000f62000c1e1d00 */
[----:B------:R-:W-:Y:S01]  /*1a40*/  VIADD R3, R3, UR4 ;  /* 0x0000000403037c36 */ /* 0x000fe20008000000 */
[----:B--2---:R-:W-:-:S04]  /*1a50*/  DADD R4, R24, R4 ;  /* 0x0000000018047229 */ /* 0x004fc80000000004 */
        /* <DEDUP_REMOVED lines=10> */
.L_x_7209:
[----:B------:R-:W-:Y:S05]  /*1b00*/  BSYNC B0 ;  /* 0x0000000000007941 */ /* 0x000fea0003800000 */
.L_x_7208:
        /* <DEDUP_REMOVED lines=8> */
.L_x_7212:
[----:B------:R-:W-:Y:S05]  /*1b90*/  BSYNC B0 ;  /* 0x0000000000007941 */ /* 0x000fea0003800000 */
.L_x_7211:
        /* <DEDUP_REMOVED lines=9> */
[----:B------:R-:W2:Y:S02]  /*1c30*/  LDG.E.128 R24, desc[UR60][R18.64] ;  /* 0x0000003c12187981 */ /* 0x000ea4000c1e1d00 */
[----:B--2---:R-:W-:Y:S02]  /*1c40*/  DADD R4, R4, R24 ;  /* 0x0000000004047229 */ /* 0x004fe40000000018 */
[----:B------:R-:W-:-:S11]  /*1c50*/  DADD R6, R6, R26 ;  /* 0x0000000006067229 */ /* 0x000fd6000000001a */
.L_x_7214:
[----:B------:R-:W-:Y:S05]  /*1c60*/  BSYNC B0 ;  /* 0x0000000000007941 */ /* 0x000fea0003800000 */
.L_x_7213:
[----:B------:R-:W-:Y:S01]  /*1c70*/  DADD R6, R12, R6 ;  /* 0x000000000c067229 */ /* 0x000fe20000000006 */
[----:B------:R-:W-:Y:S01]  /*1c80*/  CS2R R84, SRZ ;  /* 0x0000000000547805 */ /* 0x000fe2000001ff00 */
[----:B------:R-:W-:Y:S01]  /*1c90*/  DADD R4, R14, R4 ;  /* 0x000000000e047229 */ /* 0x000fe20000000004 */
[----:B------:R-:W-:Y:S02]  /*1ca0*/  CS2R R86, SRZ ;  /* 0x0000000000567805 */ /* 0x000fe4000001ff00 */
[----:B------:R-:W-:Y:S02]  /*1cb0*/  CS2R R24, SRZ ;  /* 0x0000000000187805 */ /* 0x000fe4000001ff00 */
[----:B------:R-:W-:Y:S02]  /*1cc0*/  CS2R R26, SRZ ;  /* 0x00000000001a7805 */ /* 0x000fe4000001ff00 */
[----:B------:R-:W-:Y:S02]  /*1cd0*/  CS2R R140, SRZ ;  /* 0x00000000008c7805 */ /* 0x000fe4000001ff00 */
[----:B------:R-:W-:Y:S01]  /*1ce0*/  CS2R R142, SRZ ;  /* 0x00000000008e7805 */ /* 0x000fe2000001ff00 */
[----:B------:R-:W-:-:S02]  /*1cf0*/  DADD R6, R6, R8 ;  /* 0x0000000006067229 */ /* 0x000fc40000000008 */
[----:B------:R-:W-:-:S06]  /*1d00*/  DADD R4, R4, R10 ;  /* 0x0000000004047229 */ /* 0x000fcc000000000a */
[----:B------:R-:W-:Y:S02]  /*1d10*/  DADD R30, R6, R30 ;  /* 0x00000000061e7229 */ /* 0x000fe4000000001e */
[----:B------:R-:W-:Y:S01]  /*1d20*/  DADD R28, R4, R28 ;  /* 0x00000000041c7229 */ /* 0x000fe2000000001c */
[----:B------:R-:W-:Y:S10]  /*1d30*/  BRA `(.L_x_7199) ;  /* 0x000000c000787947 */ /* 0x000ff40003800000 */
.L_x_7200:
        /* <DEDUP_REMOVED lines=10> */
[----:B------:R-:W1:Y:S01]  /*1de0*/  LDC.64 R10, c[0x0][0x228] ;  /* 0x00008a00ff0a7b82 */ /* 0x000e620000000a00 */
[----:B------:R-:W-:Y:S02]  /*1df0*/  IMAD R5, R0, 0x3, R3 ;  /* 0x0000000300057824 */ /* 0x000fe400078e0203 */
        /* <DEDUP_REMOVED lines=66> */
[----:B------:R-:W-:-:S02]  /*2220*/  MOV R93, R9 ;  /* 0x00000009005d7202 */ /* 0x000fc40000000f00 */
        /* <DEDUP_REMOVED lines=95> */
[----:B0-----:R-:W-:-:S07]  /*2820*/  MOV R93, R9 ;  /* 0x00000009005d7202 */ /* 0x001fce0000000f00 */
.L_x_7224:
        /* <DEDUP_REMOVED lines=287> */
.L_x_7220:
[----:B------:R-:W-:Y:S01]  /*3a20*/  LOP3.LUT R9, R0, 0xffffffc0, RZ, 0xc0, !PT ;  /* 0xffffffc000097812 */ /* 0x000fe200078ec0ff */
[----:B------:R-:W-:-:S03]  /*3a30*/  ULDC UR36, c[0x0][0x23c] ;  /* 0x00008f0000247ab9 */ /* 0x000fc60000000800 */
[----:B------:R-:W-:-:S04]  /*3a40*/  IADD3 R8, P1, R18, R9, RZ ;  /* 0x0000000912087210 */ /* 0x000fc80007f3e0ff */
[----:B------:R-:W-:-:S05]  /*3a50*/  IADD3.X R9, RZ, R19, RZ, P1, !PT ;  /* 0x00000013ff097210 */ /* 0x000fca0000ffe4ff */
[----:B------:R0:W5:Y:S04]  /*3a60*/  LDG.E.128 R64, desc[UR60][R8.64] ;  /* 0x0000003c08407981 */ /* 0x000168000c1e1d00 */
[----:B------:R0:W5:Y:S04]  /*3a70*/  LDG.E.128 R60, desc[UR60][R8.64+0x10] ;  /* 0x0000103c083c7981 */ /* 0x000168000c1e1d00 */
[----:B------:R0:W5:Y:S04]  /*3a80*/  LDG.E.128 R56, desc[UR60][R8.64+0x20] ;  /* 0x0000203c08387981 */ /* 0x000168000c1e1d00 */
[----:B------:R0:W5:Y:S01]  /*3a90*/  LDG.E.128 R52, desc[UR60][R8.64+0x30] ;  /* 0x0000303c08347981 */ /* 0x000162000c1e1d00 */
[----:B------:R-:W-:-:S05]  /*3aa0*/  IMAD.U32 R0, RZ, RZ, UR36 ;  /* 0x00000024ff007e24 */ /* 0x000fca000f8e00ff */
        /* <DEDUP_REMOVED lines=236> */
.L_x_7221:
[----:B0-----:R-:W-:-:S04]  /*4970*/  LOP3.LUT R9, R6, 0xffffffc0, RZ, 0xc0, !PT ;  /* 0xffffffc006097812 */ /* 0x001fc800078ec0ff */
[----:B------:R-:W-:-:S04]  /*4980*/  IADD3 R8, P1, R18, R9, RZ ;  /* 0x0000000912087210 */ /* 0x000fc80007f3e0ff */
[----:B------:R-:W-:-:S05]  /*4990*/  IADD3.X R9, RZ, R19, RZ, P1, !PT ;  /* 0x00000013ff097210 */ /* 0x000fca0000ffe4ff */
[----:B------:R0:W5:Y:S04]  /*49a0*/  LDG.E.128 R48, desc[UR60][R8.64] ;  /* 0x0000003c08307981 */ /* 0x000168000c1e1d00 */
[----:B------:R0:W5:Y:S04]  /*49b0*/  LDG.E.128 R44, desc[UR60][R8.64+0x10] ;  /* 0x0000103c082c7981 */ /* 0x000168000c1e1d00 */
[----:B------:R0:W5:Y:S04]  /*49c0*/  LDG.E.128 R40, desc[UR60][R8.64+0x20] ;  /* 0x0000203c08287981 */ /* 0x000168000c1e1d00 */
[----:B------:R0:W5:Y:S01]  /*49d0*/  LDG.E.128 R36, desc[UR60][R8.64+0x30] ;  /* 0x0000303c08247981 */ /* 0x000162000c1e1d00 */
[----:B------:R-:W-:Y:S01]  /*49e0*/  IMAD.IADD R3, R3, 0x1, R0 ;  /* 0x0000000103037824 */ /* 0x000fe200078e0200 */
[----:B------:R-:W-:Y:S01]  /*49f0*/  CS2R R6, SRZ ;  /* 0x0000000000067805 */ /* 0x000fe2000001ff00 */
[----:B------:R-:W-:Y:S06]  /*4a00*/  @!P0 BRA `(.L_x_7222) ;  /* 0x0000000c00a88947 */ /* 0x000fec0003800000 */
[----:B0-----:R-:W-:Y:S01]  /*4a10*/  HFMA2.MMA R8, -RZ, RZ, 0, 0 ;  /* 0x00000000ff087435 */ /* 0x001fe200000001ff */
        /* <DEDUP_REMOVED lines=233> */
.L_x_7222:
[----:B------:R-:W-:-:S04]  /*58b0*/  LOP3.LUT R7, R7, 0xffffffc0, RZ, 0xc0, !PT ;  /* 0xffffffc007077812 */ /* 0x000fc800078ec0ff */
[----:B0-----:R-:W-:-:S05]  /*58c0*/  IADD3 R8, P1, R18, R7, RZ ;  /* 0x0000000712087210 */ /* 0x001fca0007f3e0ff */
[----:B------:R-:W-:-:S05]  /*58d0*/  IMAD.X R9, RZ, RZ, R19, P1 ;  /* 0x000000ffff097224 */ /* 0x000fca00008e0613 */
[----:B------:R0:W5:Y:S04]  /*58e0*/  LDG.E.128 R32, desc[UR60][R8.64] ;  /* 0x0000003c08207981 */ /* 0x000168000c1e1d00 */
[----:B------:R0:W5:Y:S04]  /*58f0*/  LDG.E.128 R28, desc[UR60][R8.64+0x10] ;  /* 0x0000103c081c7981 */ /* 0x000168000c1e1d00 */
[----:B------:R0:W5:Y:S04]  /*5900*/  LDG.E.128 R24, desc[UR60][R8.64+0x20] ;  /* 0x0000203c08187981 */ /* 0x000168000c1e1d00 */
[----:B------:R0:W5:Y:S01]  /*5910*/  LDG.E.128 R12, desc[UR60][R8.64+0x30] ;  /* 0x0000303c080c7981 */ /* 0x000162000c1e1d00 */
        /* <DEDUP_REMOVED lines=236> */
.L_x_7223:
[----:B------:R-:W-:Y:S01]  /*67e0*/  LOP3.LUT R7, R6, 0xffffffc0, RZ, 0xc0, !PT ;  /* 0xffffffc006077812 */ /* 0x000fe200078ec0ff */
[----:B------:R-:W-:Y:S01]  /*67f0*/  IMAD.IADD R3, R3, 0x1, R0 ;  /* 0x0000000103037824 */ /* 0x000fe200078e0200 */
[----:B------:R-:W-:Y:S02]  /*6800*/  ULDC UR4, c[0x0][0x234] ;  /* 0x00008d0000047ab9 */ /* 0x000fe40000000800 */
[----:B------:R-:W-:-:S04]  /*6810*/  IADD3 R6, P1, R18, R7, RZ ;  /* 0x0000000712067210 */ /* 0x000fc80007f3e0ff */
[----:B------:R-:W-:-:S05]  /*6820*/  IADD3.X R7, RZ, R19, RZ, P1, !PT ;  /* 0x00000013ff077210 */ /* 0x000fca0000ffe4ff */
[----:B------:R-:W2:Y:S04]  /*6830*/  LDG.E.128 R68, desc[UR60][R6.64] ;  /* 0x0000003c06447981 */ /* 0x000ea8000c1e1d00 */
[----:B------:R-:W3:Y:S04]  /*6840*/  LDG.E.128 R72, desc[UR60][R6.64+0x10] ;  /* 0x0000103c06487981 */ /* 0x000ee8000c1e1d00 */
[----:B------:R-:W4:Y:S04]  /*6850*/  LDG.E.128 R76, desc[UR60][R6.64+0x20] ;  /* 0x0000203c064c7981 */ /* 0x000f28000c1e1d00 */
[----:B0-----:R0:W4:Y:S01]  /*6860*/  LDG.E.128 R8, desc[UR60][R6.64+0x30] ;  /* 0x0000303c06087981 */ /* 0x001122000c1e1d00 */
[----:B-----5:R-:W-:-:S02]  /*6870*/  DADD R92, R64, R92 ;  /* 0x00000000405c7229 */ /* 0x020fc4000000005c */
[----:B------:R-:W-:Y:S02]  /*6880*/  DADD R94, R66, R94 ;  /* 0x00000000425e7229 */ /* 0x000fe4000000005e */
[----:B------:R-:W-:Y:S02]  /*6890*/  DADD R96, R60, R96 ;  /* 0x000000003c607229 */ /* 0x000fe40000000060 */
[----:B------:R-:W-:Y:S02]  /*68a0*/  DADD R98, R62, R98 ;  /* 0x000000003e627229 */ /* 0x000fe40000000062 */
[----:B------:R-:W-:Y:S01]  /*68b0*/  DADD R100, R56, R100 ;  /* 0x0000000038647229 */ /* 0x000fe20000000064 */
[----:B0-----:R-:W-:Y:S01]  /*68c0*/  IMAD R7, R0, 0x3, R3 ;  /* 0x0000000300077824 */ /* 0x001fe200078e0203 */
[----:B------:R-:W-:Y:S01]  /*68d0*/  MOV R6, UR4 ;  /* 0x0000000400067c02 */ /* 0x000fe20008000f00 */
[----:B------:R-:W-:Y:S02]  /*68e0*/  DADD R102, R58, R102 ;  /* 0x000000003a667229 */ /* 0x000fe40000000066 */
[----:B------:R-:W-:Y:S01]  /*68f0*/  DADD R104, R52, R104 ;  /* 0x0000000034687229 */ /* 0x000fe20000000068 */
[----:B------:R-:W-:Y:S01]  /*6900*/  ISETP.GE.U32.AND P1, PT, R7, R6, PT ;  /* 0x000000060700720c */ /* 0x000fe20003f26070 */
[----:B------:R-:W-:-:S02]  /*6910*/  DADD R106, R54, R106 ;  /* 0x00000000366a7229 */ /* 0x000fc4000000006a */
        /* <DEDUP_REMOVED lines=16> */
[----:B--2---:R-:W-:Y:S02]  /*6a20*/  DADD R4, R68, R4 ;  /* 0x0000000044047229 */ /* 0x004fe40000000004 */
[----:B------:R-:W-:-:S02]  /*6a30*/  DADD R20, R70, R20 ;  /* 0x0000000046147229 */ /* 0x000fc40000000014 */
[----:B---3--:R-:W-:Y:S02]  /*6a40*/  DADD R84, R72, R84 ;  /* 0x0000000048547229 */ /* 0x008fe40000000054 */
[----:B------:R-:W-:Y:S02]  /*6a50*/  DADD R86, R74, R86 ;  /* 0x000000004a567229 */ /* 0x000fe40000000056 */
[----:B----4-:R-:W-:Y:S02]  /*6a60*/  DADD R88, R76, R88 ;  /* 0x000000004c587229 */ /* 0x010fe40000000058 */
[----:B------:R-:W-:Y:S02]  /*6a70*/  DADD R90, R78, R90 ;  /* 0x000000004e5a7229 */ /* 0x000fe4000000005a */
[----:B------:R-:W-:Y:S02]  /*6a80*/  DADD R140, R8, R140 ;  /* 0x00000000088c7229 */ /* 0x000fe4000000008c */
[----:B------:R-:W-:Y:S01]  /*6a90*/  DADD R138, R10, R138 ;  /* 0x000000000a8a7229 */ /* 0x000fe2000000008a */
[----:B------:R-:W-:Y:S10]  /*6aa0*/  @!P1 BRA `(.L_x_7224) ;  /* 0xffffffbc00609947 */ /* 0x000ff4000383ffff */
[----:B------:R-:W-:Y:S05]  /*6ab0*/  BSYNC B1 ;  /* 0x0000000000017941 */ /* 0x000fea0003800000 */
.L_x_7219:
[----:B------:R-:W-:Y:S01]  /*6ac0*/  IMAD.MOV.U32 R80, RZ, RZ, R8 ;  /* 0x000000ffff507224 */ /* 0x000fe200078e0008 */
[----:B------:R-:W-:Y:S01]  /*6ad0*/  MOV R81, R9 ;  /* 0x0000000900517202 */ /* 0x000fe20000000f00 */
[----:B------:R-:W-:Y:S01]  /*6ae0*/  IMAD.MOV.U32 R82, RZ, RZ, R10 ;  /* 0x000000ffff527224 */ /* 0x000fe200078e000a */
[----:B------:R-:W-:-:S07]  /*6af0*/  MOV R83, R11 ;  /* 0x0000000b00537202 */ /* 0x000fce0000000f00 */
.L_x_7218:
[----:B------:R-:W-:Y:S05]  /*6b00*/  BSYNC B0 ;  /* 0x0000000000007941 */ /* 0x000fea0003800000 */
.L_x_7217:
        /* <DEDUP_REMOVED lines=280> */
.L_x_7227:
[----:B------:R-:W-:-:S04]  /*7c90*/  LOP3.LUT R7, R7, 0xffffffc0, RZ, 0xc0, !PT ;  /* 0xffffffc007077812 */ /* 0x000fc800078ec0ff */
[----:B------:R-:W-:-:S05]  /*7ca0*/  IADD3 R10, P2, R18, R7, RZ ;  /* 0x00000007120a7210 */ /* 0x000fca0007f5e0ff */
[----:B------:R-:W-:-:S05]  /*7cb0*/  IMAD.X R11, RZ, RZ, R19, P2 ;  /* 0x000000ffff0b7224 */ /* 0x000fca00010e0613 */
[----:B------:R0:W5:Y:S04]  /*7cc0*/  LDG.E.128 R64, desc[UR60][R10.64] ;  /* 0x0000003c0a407981 */ /* 0x000168000c1e1d00 */
[----:B------:R0:W5:Y:S04]  /*7cd0*/  LDG.E.128 R60, desc[UR60][R10.64+0x10] ;  /* 0x0000103c0a3c7981 */ /* 0x000168000c1e1d00 */
[----:B------:R0:W5:Y:S04]  /*7ce0*/  LDG.E.128 R56, desc[UR60][R10.64+0x20] ;  /* 0x0000203c0a387981 */ /* 0x000168000c1e1d00 */
[----:B------:R0:W5:Y:S01]  /*7cf0*/  LDG.E.128 R52, desc[UR60][R10.64+0x30] ;  /* 0x0000303c0a347981 */ /* 0x000162000c1e1d00 */
        /* <DEDUP_REMOVED lines=277> */
.L_x_7228:
[----:B------:R-:W-:-:S04]  /*8e50*/  LOP3.LUT R7, R7, 0xffffffc0, RZ, 0xc0, !PT ;  /* 0xffffffc007077812 */ /* 0x000fc800078ec0ff */
[----:B------:R-:W-:-:S04]  /*8e60*/  IADD3 R10, P2, R18, R7, RZ ;  /* 0x00000007120a7210 */ /* 0x000fc80007f5e0ff */
[----:B------:R-:W-:-:S05]  /*8e70*/  IADD3.X R11, RZ, R19, RZ, P2, !PT ;  /* 0x00000013ff0b7210 */ /* 0x000fca00017fe4ff */
[----:B------:R0:W5:Y:S04]  /*8e80*/  LDG.E.128 R48, desc[UR60][R10.64] ;  /* 0x0000003c0a307981 */ /* 0x000168000c1e1d00 */
[----:B------:R0:W5:Y:S04]  /*8e90*/  LDG.E.128 R44, desc[UR60][R10.64+0x10] ;  /* 0x0000103c0a2c7981 */ /* 0x000168000c1e1d00 */
[----:B------:R0:W5:Y:S04]  /*8ea0*/  LDG.E.128 R40, desc[UR60][R10.64+0x20] ;  /* 0x0000203c0a287981 */ /* 0x000168000c1e1d00 */
[----:B------:R0:W5:Y:S01]  /*8eb0*/  LDG.E.128 R36, desc[UR60][R10.64+0x30] ;  /* 0x0000303c0a247981 */ /* 0x000162000c1e1d00 */
        /* <DEDUP_REMOVED lines=277> */
.L_x_7229:
        /* <DEDUP_REMOVED lines=284> */
.L_x_7230:
[----:B------:R-:W-:-:S04]  /*b1d0*/  LOP3.LUT R7, R7, 0xffffffc0, RZ, 0xc0, !PT ;  /* 0xffffffc007077812 */ /* 0x000fc800078ec0ff */
[----:B------:R-:W-:-:S04]  /*b1e0*/  IADD3 R8, P1, R18, R7, RZ ;  /* 0x0000000712087210 */ /* 0x000fc80007f3e0ff */
[----:B------:R-:W-:-:S05]  /*b1f0*/  IADD3.X R9, RZ, R19, RZ, P1, !PT ;  /* 0x00000013ff097210 */ /* 0x000fca0000ffe4ff */
[----:B------:R0:W5:Y:S04]  /*b200*/  LDG.E.128 R68, desc[UR60][R8.64] ;  /* 0x0000003c08447981 */ /* 0x000168000c1e1d00 */
[----:B------:R0:W5:Y:S04]  /*b210*/  LDG.E.128 R72, desc[UR60][R8.64+0x10] ;  /* 0x0000103c08487981 */ /* 0x000168000c1e1d00 */
[----:B------:R0:W5:Y:S04]  /*b220*/  LDG.E.128 R76, desc[UR60][R8.64+0x20] ;  /* 0x0000203c084c7981 */ /* 0x000168000c1e1d00 */
[----:B------:R0:W5:Y:S02]  /*b230*/  LDG.E.128 R80, desc[UR60][R8.64+0x30] ;  /* 0x0000303c08507981 */ /* 0x000164000c1e1d00 */
.L_x_7226:
[----:B------:R-:W-:Y:S05]  /*b240*/  BSYNC B0 ;  /* 0x0000000000007941 */ /* 0x000fea0003800000 */
.L_x_7225:
[----:B------:R-:W-:Y:S04]  /*b250*/  BSSY B0, `(.L_x_7231) ;  /* 0x000002a000007945 */ /* 0x000fe80003800000 */
[----:B------:R-:W-:Y:S05]  /*b260*/  @P0 BRA `(.L_x_7232) ;  /* 0x0000000000a00947 */ /* 0x000fea0003800000 */
[----:B------:R-:W-:Y:S01]  /*b270*/  IMAD.IADD R3, R3, 0x1, R0 ;  /* 0x0000000103037824 */ /* 0x000fe200078e0200 */
[----:B-----5:R-:W-:Y:S02]  /*b280*/  DADD R92, R92, R64 ;  /* 0x000000005c5c7229 */ /* 0x020fe40000000040 */
[----:B------:R-:W-:Y:S02]  /*b290*/  DADD R94, R94, R66 ;  /* 0x000000005e5e7229 */ /* 0x000fe40000000042 */
[----:B------:R-:W-:Y:S01]  /*b2a0*/  ISETP.GE.U32.AND P0, PT, R3, R6, PT ;  /* 0x000000060300720c */ /* 0x000fe20003f06070 */
[----:B------:R-:W-:Y:S02]  /*b2b0*/  DADD R96, R96, R60 ;  /* 0x0000000060607229 */ /* 0x000fe4000000003c */
[----:B------:R-:W-:Y:S02]  /*b2c0*/  DADD R98, R98, R62 ;  /* 0x0000000062627229 */ /* 0x000fe4000000003e */
[----:B------:R-:W-:-:S02]  /*b2d0*/  DADD R100, R100, R56 ;  /* 0x0000000064647229 */ /* 0x000fc40000000038 */
[----:B------:R-:W-:Y:S02]  /*b2e0*/  DADD R102, R102, R58 ;  /* 0x0000000066667229 */ /* 0x000fe4000000003a */
[----:B------:R-:W-:Y:S02]  /*b2f0*/  DADD R104, R104, R52 ;  /* 0x0000000068687229 */ /* 0x000fe40000000034 */
[----:B------:R-:W-:Y:S02]  /*b300*/  DADD R106, R106, R54 ;  /* 0x000000006a6a7229 */ /* 0x000fe40000000036 */
[----:B------:R-:W-:Y:S09]  /*b310*/  @P0 BRA `(.L_x_7232) ;  /* 0x0000000000740947 */ /* 0x000ff20003800000 */
[----:B------:R-:W-:Y:S01]  /*b320*/  IADD3 R3, R3, R0, RZ ;  /* 0x0000000003037210 */ /* 0x000fe20007ffe0ff */
[----:B------:R-:W-:Y:S02]  /*b330*/  DADD R108, R108, R48 ;  /* 0x000000006c6c7229 */ /* 0x000fe40000000030 */
[----:B------:R-:W-:Y:S01]  /*b340*/  DADD R110, R110, R50 ;  /* 0x000000006e6e7229 */ /* 0x000fe20000000032 */
[----:B------:R-:W-:Y:S01]  /*b350*/  ISETP.GE.U32.AND P0, PT, R3, R6, PT ;  /* 0x000000060300720c */ /* 0x000fe20003f06070 */
[----:B------:R-:W-:Y:S02]  /*b360*/  DADD R112, R112, R44 ;  /* 0x0000000070707229 */ /* 0x000fe4000000002c */
[----:B------:R-:W-:Y:S02]  /*b370*/  DADD R114, R114, R46 ;  /* 0x0000000072727229 */ /* 0x000fe4000000002e */
[----:B------:R-:W-:Y:S02]  /*b380*/  DADD R116, R116, R40 ;  /* 0x0000000074747229 */ /* 0x000fe40000000028 */
[----:B------:R-:W-:-:S02]  /*b390*/  DADD R118, R118, R42 ;  /* 0x0000000076767229 */ /* 0x000fc4000000002a */
[----:B------:R-:W-:Y:S02]  /*b3a0*/  DADD R120, R120, R36 ;  /* 0x0000000078787229 */ /* 0x000fe40000000024 */
[----:B------:R-:W-:Y:S02]  /*b3b0*/  DADD R122, R122, R38 ;  /* 0x000000007a7a7229 */ /* 0x000fe40000000026 */
[----:B------:R-:W-:Y:S09]  /*b3c0*/  @P0 BRA `(.L_x_7232) ;  /* 0x0000000000480947 */ /* 0x000ff20003800000 */
[----:B------:R-:W-:Y:S01]  /*b3d0*/  IMAD.IADD R3, R3, 0x1, R0 ;  /* 0x0000000103037824 */ /* 0x000fe200078e0200 */
[----:B------:R-:W-:Y:S02]  /*b3e0*/  DADD R124, R124, R32 ;  /* 0x000000007c7c7229 */ /* 0x000fe40000000020 */
        /* <DEDUP_REMOVED lines=8> */
[----:B------:R-:W-:Y:S02]  /*b470*/  @!P0 DADD R4, R4, R68 ;  /* 0x0000000004048229 */ /* 0x000fe40000000044 */
[----:B------:R-:W-:Y:S02]  /*b480*/  @!P0 DADD R20, R20, R70 ;  /* 0x0000000014148229 */ /* 0x000fe40000000046 */
[----:B------:R-:W-:-:S02]  /*b490*/  @!P0 DADD R84, R84, R72 ;  /* 0x0000000054548229 */ /* 0x000fc40000000048 */
[----:B------:R-:W-:Y:S02]  /*b4a0*/  @!P0 DADD R86, R86, R74 ;  /* 0x0000000056568229 */ /* 0x000fe4000000004a */
[----:B------:R-:W-:Y:S02]  /*b4b0*/  @!P0 DADD R88, R88, R76 ;  /* 0x0000000058588229 */ /* 0x000fe4000000004c */
[----:B------:R-:W-:Y:S02]  /*b4c0*/  @!P0 DADD R90, R90, R78 ;  /* 0x000000005a5a8229 */ /* 0x000fe4000000004e */
[----:B------:R-:W-:Y:S02]  /*b4d0*/  @!P0 DADD R140, R140, R80 ;  /* 0x000000008c8c8229 */ /* 0x000fe40000000050 */
[----:B------:R-:W-:-:S11]  /*b4e0*/  @!P0 DADD R138, R138, R82 ;  /* 0x000000008a8a8229 */ /* 0x000fd60000000052 */
.L_x_7232:
[----:B------:R-:W-:Y:S05]  /*b4f0*/  BSYNC B0 ;  /* 0x0000000000007941 */ /* 0x000fea0003800000 */
.L_x_7231:
        /* <DEDUP_REMOVED lines=18> */
[----:B-----5:R-:W-:Y:S02]  /*b620*/  DADD R26, R102, R90 ;  /* 0x00000000661a7229 */ /* 0x020fe4000000005a */
[----:B------:R-:W-:Y:S02]  /*b630*/  DADD R24, R100, R88 ;  /* 0x0000000064187229 */ /* 0x000fe40000000058 */
[----:B------:R-:W-:Y:S02]  /*b640*/  DADD R86, R98, R86 ;  /* 0x0000000062567229 */ /* 0x000fe40000000056 */
[----:B------:R-:W-:Y:S02]  /*b650*/  DADD R84, R96, R84 ;  /* 0x0000000060547229 */ /* 0x000fe40000000054 */
[----:B------:R-:W-:Y:S02]  /*b660*/  DADD R30, R94, R20 ;  /* 0x000000005e1e7229 */ /* 0x000fe40000000014 */
[----:B------:R-:W-:Y:S01]  /*b670*/  DADD R28, R92, R4 ;  /* 0x000000005c1c7229 */ /* 0x000fe20000000004 */
[----:B------:R-:W-:Y:S10]  /*b680*/  BRA `(.L_x_7199) ;  /* 0x0000002800247947 */ /* 0x000ff40003800000 */
.L_x_7216:
        /* <DEDUP_REMOVED lines=148> */
.L_x_7235:
        /* <DEDUP_REMOVED lines=10> */
[----:B------:R-:W2:Y:S03]  /*c070*/  LDG.E.128 R76, desc[UR60][R84.64] ;  /* 0x0000003c544c7981 */ /* 0x000ea6000c1e1d00 */
        /* <DEDUP_REMOVED lines=54> */
[----:B------:R-:W-:Y:S01]  /*c3e0*/  DADD R138, R106, R138 ;  /* 0x000000006a8a7229 */ /* 0x000fe2000000008a */
[----:B------:R-:W-:Y:S10]  /*c3f0*/  @!P0 BRA `(.L_x_7235) ;  /* 0xfffffff800f48947 */ /* 0x000ff4000383ffff */
[----:B------:R-:W-:Y:S05]  /*c400*/  BSYNC B1 ;  /* 0x0000000000017941 */ /* 0x000fea0003800000 */
.L_x_7234:
[----:B------:R-:W-:Y:S05]  /*c410*/  BSYNC B0 ;  /* 0x0000000000007941 */ /* 0x000fea0003800000 */
.L_x_7233:
[----:B------:R-:W-:Y:S01]  /*c420*/  ISETP.GE.U32.AND P1, PT, R3, R6, PT ;  /* 0x000000060300720c */ /* 0x000fe20003f26070 */
[----:B------:R-:W-:-:S12]  /*c430*/  BSSY B0, `(.L_x_7236) ;  /* 0x0000026000007945 */ /* 0x000fd80003800000 */
[----:B------:R-:W-:Y:S05]  /*c440*/  @P1 BRA `(.L_x_7237) ;  /* 0x0000000000901947 */ /* 0x000fea0003800000 */
[----:B------:R-:W-:-:S05]  /*c450*/  IMAD R5, R4, R3, RZ ;  /* 0x0000000304057224 */ /* 0x000fca00078e02ff */
[----:B------:R-:W-:-:S05]  /*c460*/  SHF.R.U32.HI R5, RZ, 0x2, R5 ;  /* 0x00000002ff057819 */ /* 0x000fca0000011605 */
[----:B------:R-:W-:-:S05]  /*c470*/  IMAD.WIDE.U32 R142, R5, 0x40, R18 ;  /* 0x00000040058e7825 */ /* 0x000fca00078e0012 */
[----:B------:R0:W5:Y:S04]  /*c480*/  LDG.E.128 R76, desc[UR60][R142.64] ;  /* 0x0000003c8e4c7981 */ /* 0x000168000c1e1d00 */
[----:B------:R0:W5:Y:S04]  /*c490*/  LDG.E.128 R72, desc[UR60][R142.64+0x10] ;  /* 0x0000103c8e487981 */ /* 0x000168000c1e1d00 */
        /* <DEDUP_REMOVED lines=9> */
[----:B------:R0:W5:Y:S04]  /*c530*/  LDG.E.128 R56, desc[UR60][R142.64+0x10] ;  /* 0x0000103c8e387981 */ /* 0x000168000c1e1d00 */
[----:B------:R0:W5:Y:S04]  /*c540*/  LDG.E.128 R52, desc[UR60][R142.64+0x20] ;  /* 0x0000203c8e347981 */ /* 0x000168000c1e1d00 */
[----:B------:R0:W5:Y:S01]  /*c550*/  LDG.E.128 R48, desc[UR60][R142.64+0x30] ;  /* 0x0000303c8e307981 */ /* 0x000162000c1e1d00 */
[----:B------:R-:W-:-:S05]  /*c560*/  IMAD.IADD R7, R7, 0x1, R0 ;  /* 0x0000000107077824 */ /* 0x000fca00078e0200 */
[----:B------:R-:W-:-:S13]  /*c570*/  ISETP.GE.U32.AND P0, PT, R7, R6, PT ;  /* 0x000000060700720c */ /* 0x000fda0003f06070 */
[----:B0-----:R-:W-:Y:S05]  /*c580*/  @P0 BRA `(.L_x_7237) ;  /* 0x0000000000400947 */ /* 0x001fea0003800000 */
[----:B------:R-:W-:-:S04]  /*c590*/  IADD3 R5, R7, R0, RZ ;  /* 0x0000000007057210 */ /* 0x000fc80007ffe0ff */
[----:B------:R-:W-:-:S13]  /*c5a0*/  ISETP.GE.U32.AND P0, PT, R5, R6, PT ;  /* 0x000000060500720c */ /* 0x000fda0003f06070 */
[C---:B------:R-:W-:Y:S02]  /*c5b0*/  @!P0 IMAD R5, R4.reuse, R5, RZ ;  /* 0x0000000504058224 */ /* 0x040fe400078e02ff */
[----:B------:R-:W-:-:S03]  /*c5c0*/  IMAD R4, R4, R7, RZ ;  /* 0x0000000704047224 */ /* 0x000fc600078e02ff */
[----:B------:R-:W-:Y:S02]  /*c5d0*/  @!P0 SHF.R.U32.HI R5, RZ, 0x2, R5 ;  /* 0x00000002ff058819 */ /* 0x000fe40000011605 */
[----:B------:R-:W-:-:S03]  /*c5e0*/  SHF.R.U32.HI R7, RZ, 0x2, R4 ;  /* 0x00000002ff077819 */ /* 0x000fc60000011604 */
[----:B------:R-:W-:-:S04]  /*c5f0*/  @!P0 IMAD.WIDE.U32 R4, R5, 0x40, R18 ;  /* 0x0000004005048825 */ /* 0x000fc800078e0012 */
[----:B------:R-:W-:Y:S01]  /*c600*/  IMAD.WIDE.U32 R18, R7, 0x40, R18 ;  /* 0x0000004007127825 */ /* 0x000fe200078e0012 */
[----:B------:R0:W5:Y:S04]  /*c610*/  @!P0 LDG.E.128 R92, desc[UR60][R4.64] ;  /* 0x0000003c045c8981 */ /* 0x000168000c1e1d00 */
[----:B------:R0:W5:Y:S04]  /*c620*/  @!P0 LDG.E.128 R96, desc[UR60][R4.64+0x10] ;  /* 0x0000103c04608981 */ /* 0x000168000c1e1d00 */
[----:B------:R0:W5:Y:S04]  /*c630*/  @!P0 LDG.E.128 R100, desc[UR60][R4.64+0x20] ;  /* 0x0000203c04648981 */ /* 0x000168000c1e1d00 */
[----:B------:R0:W5:Y:S04]  /*c640*/  @!P0 LDG.E.128 R104, desc[UR60][R4.64+0x30] ;  /* 0x0000303c04688981 */ /* 0x000168000c1e1d00 */
[----:B------:R0:W5:Y:S04]  /*c650*/  LDG.E.128 R108, desc[UR60][R18.64] ;  /* 0x0000003c126c7981 */ /* 0x000168000c1e1d00 */
[----:B------:R0:W5:Y:S04]  /*c660*/  LDG.E.128 R80, desc[UR60][R18.64+0x10] ;  /* 0x0000103c12507981 */ /* 0x000168000c1e1d00 */
[----:B------:R0:W5:Y:S04]  /*c670*/  LDG.E.128 R84, desc[UR60][R18.64+0x20] ;  /* 0x0000203c12547981 */ /* 0x000168000c1e1d00 */
[----:B------:R0:W5:Y:S02]  /*c680*/  LDG.E.128 R88, desc[UR60][R18.64+0x30] ;  /* 0x0000303c12587981 */ /* 0x000164000c1e1d00 */
.L_x_7237:
[----:B------:R-:W-:Y:S05]  /*c690*/  BSYNC B0 ;  /* 0x0000000000007941 */ /* 0x000fea0003800000 */
.L_x_7236:
        /* <DEDUP_REMOVED lines=42> */
.L_x_7239:
[----:B------:R-:W-:Y:S05]  /*c940*/  BSYNC B0 ;  /* 0x0000000000007941 */ /* 0x000fea0003800000 */
.L_x_7238:
        /* <DEDUP_REMOVED lines=20> */
[----:B-----5:R-:W-:Y:S02]  /*ca90*/  DADD R86, R14, R132 ;  /* 0x000000000e567229 */ /* 0x020fe40000000084 */
[----:B------:R-:W-:Y:S02]  /*caa0*/  DADD R84, R12, R130 ;  /* 0x000000000c547229 */ /* 0x000fe40000000082 */
[----:B------:R-:W-:Y:S02]  /*cab0*/  DADD R30, R10, R128 ;  /* 0x000000000a1e7229 */ /* 0x000fe40000000080 */
[----:B------:R-:W-:Y:S01]  /*cac0*/  DADD R28, R8, R126 ;  /* 0x00000000081c7229 */ /* 0x000fe2000000007e */
[----:B------:R-:W-:Y:S10]  /*cad0*/  BRA `(.L_x_7199) ;  /* 0x0000001400107947 */ /* 0x000ff40003800000 */
.L_x_7215:
        /* <DEDUP_REMOVED lines=24> */
[----:B0-----:R-:W-:Y:S01]  /*cc60*/  IMAD R5, R0, 0x3, R3 ;  /* 0x0000000300057824 */ /* 0x001fe200078e0203 */
[----:B------:R-:W-:Y:S02]  /*cc70*/  CS2R R56, SRZ ;  /* 0x0000000000387805 */ /* 0x000fe4000001ff00 */
[----:B------:R-:W-:-:S02]  /*cc80*/  CS2R R62, SRZ ;  /* 0x00000000003e7805 */ /* 0x000fc4000001ff00 */
[----:B------:R-:W-:Y:S02]  /*cc90*/  CS2R R60, SRZ ;  /* 0x00000000003c7805 */ /* 0x000fe4000001ff00 */
[----:B------:R-:W-:Y:S02]  /*cca0*/  CS2R R66, SRZ ;  /* 0x0000000000427805 */ /* 0x000fe4000001ff00 */
[----:B------:R-:W-:Y:S02]  /*ccb0*/  ISETP.GE.U32.AND P0, PT, R5, R6, PT ;  /* 0x000000060500720c */ /* 0x000fe40003f06070 */
[----:B------:R-:W-:Y:S01]  /*ccc0*/  CS2R R64, SRZ ;  /* 0x0000000000407805 */ /* 0x000fe2000001ff00 */
[----:B------:R-:W0:Y:S01]  /*ccd0*/  LDC.64 R4, c[0x0][0x228] ;  /* 0x00008a00ff047b82 */ /* 0x000e220000000a00 */
[----:B------:R-:W-:Y:S02]  /*cce0*/  CS2R R70, SRZ ;  /* 0x0000000000467805 */ /* 0x000fe4000001ff00 */
[----:B------:R-:W-:-:S02]  /*ccf0*/  CS2R R68, SRZ ;  /* 0x0000000000447805 */ /* 0x000fc4000001ff00 */
[----:B------:R-:W-:Y:S02]  /*cd00*/  CS2R R74, SRZ ;  /* 0x00000000004a7805 */ /* 0x000fe4000001ff00 */
[----:B------:R-:W-:Y:S02]  /*cd10*/  CS2R R72, SRZ ;  /* 0x0000000000487805 */ /* 0x000fe4000001ff00 */
[----:B------:R-:W-:Y:S02]  /*cd20*/  CS2R R78, SRZ ;  /* 0x00000000004e7805 */ /* 0x000fe4000001ff00 */
[----:B------:R-:W-:Y:S02]  /*cd30*/  CS2R R76, SRZ ;  /* 0x00000000004c7805 */ /* 0x000fe4000001ff00 */
        /* <DEDUP_REMOVED lines=118> */
.L_x_7242:
[----:B------:R-:W-:Y:S02]  /*d4a0*/  SHF.R.U32.HI R85, RZ, 0x2, R3 ;  /* 0x00000002ff557819 */ /* 0x000fe40000011603 */
[----:B------:R-:W-:-:S03]  /*d4b0*/  IADD3 R3, R3, R0, RZ ;  /* 0x0000000003037210 */ /* 0x000fc60007ffe0ff */
[----:B------:R-:W-:Y:S01]  /*d4c0*/  IMAD.WIDE.U32 R84, R85, 0x40, R18 ;  /* 0x0000004055547825 */ /* 0x000fe200078e0012 */
[----:B------:R-:W-:-:S03]  /*d4d0*/  SHF.R.U32.HI R141, RZ, 0x2, R3 ;  /* 0x00000002ff8d7819 */ /* 0x000fc60000011603 */
[----:B------:R-:W-:Y:S01]  /*d4e0*/  IMAD.IADD R3, R3, 0x1, R0 ;  /* 0x0000000103037824 */ /* 0x000fe200078e0200 */
[----:B------:R-:W2:Y:S04]  /*d4f0*/  LDG.E.128 R76, desc[UR60][R84.64] ;  /* 0x0000003c544c7981 */ /* 0x000ea8000c1e1d00 */
[----:B------:R-:W-:Y:S01]  /*d500*/  SHF.R.U32.HI R143, RZ, 0x2, R3 ;  /* 0x00000002ff8f7819 */ /* 0x000fe20000011603 */
[----:B------:R-:W3:Y:S01]  /*d510*/  LDG.E.128 R72, desc[UR60][R84.64+0x10] ;  /* 0x0000103c54487981 */ /* 0x000ee2000c1e1d00 */
[----:B------:R-:W-:Y:S01]  /*d520*/  IADD3 R3, R3, R0, RZ ;  /* 0x0000000003037210 */ /* 0x000fe20007ffe0ff */
[----:B------:R-:W-:Y:S02]  /*d530*/  IMAD.WIDE.U32 R140, R141, 0x40, R18 ;  /* 0x000000408d8c7825 */ /* 0x000fe400078e0012 */
[----:B------:R-:W4:Y:S01]  /*d540*/  LDG.E.128 R68, desc[UR60][R84.64+0x20] ;  /* 0x0000203c54447981 */ /* 0x000f22000c1e1d00 */
[----:B------:R-:W-:Y:S01]  /*d550*/  SHF.R.U32.HI R145, RZ, 0x2, R3 ;  /* 0x00000002ff917819 */ /* 0x000fe20000011603 */
[----:B------:R-:W-:-:S02]  /*d560*/  IMAD.WIDE.U32 R142, R143, 0x40, R18 ;  /* 0x000000408f8e7825 */ /* 0x000fc400078e0012 */
[----:B------:R-:W5:Y:S02]  /*d570*/  LDG.E.128 R64, desc[UR60][R84.64+0x30] ;  /* 0x0000303c54407981 */ /* 0x000f64000c1e1d00 */
[----:B------:R-:W-:Y:S02]  /*d580*/  IMAD.WIDE.U32 R144, R145, 0x40, R18 ;  /* 0x0000004091907825 */ /* 0x000fe400078e0012 */
        /* <DEDUP_REMOVED lines=49> */
.L_x_7241:
[----:B------:R-:W-:Y:S05]  /*d8a0*/  BSYNC B0 ;  /* 0x0000000000007941 */ /* 0x000fea0003800000 */
.L_x_7240:
[----:B------:R-:W-:Y:S01]  /*d8b0*/  ISETP.GE.U32.AND P1, PT, R3, R6, PT ;  /* 0x000000060300720c */ /* 0x000fe20003f26070 */
[----:B------:R-:W-:-:S12]  /*d8c0*/  BSSY B0, `(.L_x_7243) ;  /* 0x0000022000007945 */ /* 0x000fd80003800000 */
[----:B------:R-:W-:Y:S05]  /*d8d0*/  @P1 BRA `(.L_x_7244) ;  /* 0x0000000000801947 */ /* 0x000fea0003800000 */
        /* <DEDUP_REMOVED lines=18> */
[----:B------:R-:W-:Y:S02]  /*da00*/  IADD3 R141, R7, R0, RZ ;  /* 0x00000000078d7210 */ /* 0x000fe40007ffe0ff */
[----:B------:R-:W-:Y:S02]  /*da10*/  SHF.R.U32.HI R7, RZ, 0x2, R7 ;  /* 0x00000002ff077819 */ /* 0x000fe40000011607 */
[----:B------:R-:W-:-:S13]  /*da20*/  ISETP.GE.U32.AND P0, PT, R141, R6, PT ;  /* 0x000000068d00720c */ /* 0x000fda0003f06070 */
[----:B------:R-:W-:-:S05]  /*da30*/  @!P0 SHF.R.U32.HI R141, RZ, 0x2, R141 ;  /* 0x00000002ff8d8819 */ /* 0x000fca000001168d */
        /* <DEDUP_REMOVED lines=10> */
.L_x_7244:
[----:B------:R-:W-:Y:S05]  /*dae0*/  BSYNC B0 ;  /* 0x0000000000007941 */ /* 0x000fea0003800000 */
.L_x_7243:
        /* <DEDUP_REMOVED lines=42> */
.L_x_7246:
[----:B------:R-:W-:Y:S05]  /*dd90*/  BSYNC B0 ;  /* 0x0000000000007941 */ /* 0x000fea0003800000 */
.L_x_7245:
        /* <DEDUP_REMOVED lines=16> */
[----:B-----5:R-:W-:Y:S02]  /*dea0*/  DADD R84, R30, R128 ;  /* 0x000000001e547229 */ /* 0x020fe40000000080 */
[----:B------:R-:W-:-:S02]  /*deb0*/  DADD R142, R12, R136 ;  /* 0x000000000c8e7229 */ /* 0x000fc40000000088 */
[----:B0-----:R-:W-:Y:S02]  /*dec0*/  DADD R140, R34, R138 ;  /* 0x00000000228c7229 */ /* 0x001fe4000000008a */
[----:B------:R-:W-:Y:S02]  /*ded0*/  DADD R26, R10, R134 ;  /* 0x000000000a1a7229 */ /* 0x000fe40000000086 */
[----:B------:R-:W-:Y:S02]  /*dee0*/  DADD R24, R32, R132 ;  /* 0x0000000020187229 */ /* 0x000fe40000000084 */
[----:B------:R-:W-:Y:S02]  /*def0*/  DADD R86, R8, R130 ;  /* 0x0000000008567229 */ /* 0x000fe40000000082 */
[----:B------:R-:W-:Y:S02]  /*df00*/  DADD R30, R4, R126 ;  /* 0x00000000041e7229 */ /* 0x000fe4000000007e */
[----:B------:R-:W-:-:S11]  /*df10*/  DADD R28, R28, R124 ;  /* 0x000000001c1c7229 */ /* 0x000fd6000000007c */
.L_x_7199:
[----:B------:R-:W-:Y:S05]  /*df20*/  BSYNC B6 ;  /* 0x0000000000067941 */ /* 0x000fea0003800000 */
.L_x_7198:
[----:B------:R-:W-:Y:S02]  /*df30*/  ULDC UR4, c[0x0][0x24c] ;  /* 0x0000930000047ab9 */ /* 0x000fe40000000800 */
[----:B------:R-:W-:-:S13]  /*df40*/  ISETP.NE.AND P0, PT, RZ, UR4, PT ;  /* 0x00000004ff007c0c */ /* 0x000fda000bf05270 */
[----:B------:R-:W-:Y:S05]  /*df50*/  @!P0 BRA `(.L_x_7247) ;  /* 0x0000000000b48947 */ /* 0x000fea0003800000 */
[----:B0-----:R-:W0:Y:S01]  /*df60*/  S2R R4, SR_CgaCtaId ;  /* 0x0000000000047919 */ /* 0x001e220000008800 */
[----:B------:R-:W1:Y:S01]  /*df70*/  LDC R18, c[0x0][RZ] ;  /* 0x00000000ff127b82 */ /* 0x000e620000000800 */
[----:B------:R-:W-:-:S04]  /*df80*/  MOV R0, 0x400 ;  /* 0x0000040000007802 */ /* 0x000fc80000000f00 */
[----:B------:R-:W-:-:S03]  /*df90*/  IADD3 R3, R0, 0x10, RZ ;  /* 0x0000001000037810 */ /* 0x000fc60007ffe0ff */
[----:B------:R-:W2:Y:S01]  /*dfa0*/  LDC R20, c[0x0][0x4] ;  /* 0x00000100ff147b82 */ /* 0x000ea20000000800 */
[----:B-1----:R-:W-:Y:S01]  /*dfb0*/  IMAD R0, R2, R18, R17 ;  /* 0x0000001202007224 */ /* 0x002fe200078e0211 */
[----:B0-----:R-:W-:-:S05]  /*dfc0*/  LEA R3, R4, R3, 0x18 ;  /* 0x0000000304037211 */ /* 0x001fca00078ec0ff */
[----:B------:R-:W-:Y:S01]  /*dfd0*/  IMAD R19, R0, 0x40, R3 ;  /* 0x0000004000137824 */ /* 0x000fe200078e0203 */
[----:B--2---:R-:W-:-:S04]  /*dfe0*/  SHF.R.U32.HI R0, RZ, 0x1, R20 ;  /* 0x00000001ff007819 */ /* 0x004fc80000011614 */
[----:B------:R1:W-:Y:S01]  /*dff0*/  STS.128 [R19], R28 ;  /* 0x0000001c13007388 */ /* 0x0003e20000000c00 */
[----:B------:R-:W-:-:S03]  /*e000*/  ISETP.NE.AND P0, PT, R0, RZ, PT ;  /* 0x000000ff0000720c */ /* 0x000fc60003f05270 */
[----:B------:R1:W-:Y:S04]  /*e010*/  STS.128 [R19+0x10], R84 ;  /* 0x0000105413007388 */ /* 0x0003e80000000c00 */
[----:B------:R1:W-:Y:S04]  /*e020*/  STS.128 [R19+0x20], R24 ;  /* 0x0000201813007388 */ /* 0x0003e80000000c00 */
[----:B------:R1:W-:Y:S02]  /*e030*/  STS.128 [R19+0x30], R140 ;  /* 0x0000308c13007388 */ /* 0x0003e40000000c00 */
[----:B------:R-:W-:Y:S05]  /*e040*/  @!P0 BRA `(.L_x_7247) ;  /* 0x0000000000788947 */ /* 0x000fea0003800000 */
.L_x_7250:
        /* <DEDUP_REMOVED lines=9> */
[----:B------:R-:W-:-:S04]  /*e0e0*/  IMAD R0, R5, R18, R17 ;  /* 0x0000001205007224 */ /* 0x000fc800078e0211 */
[----:B------:R-:W-:-:S05]  /*e0f0*/  IMAD R0, R0, 0x40, R3 ;  /* 0x0000004000007824 */ /* 0x000fca00078e0203 */
[----:B------:R-:W1:Y:S04]  /*e100*/  LDS.128 R4, [R0] ;  /* 0x0000000000047984 */ /* 0x000e680000000c00 */
[----:B------:R-:W0:Y:S04]  /*e110*/  LDS.128 R8, [R0+0x10] ;  /* 0x0000100000087984 */ /* 0x000e280000000c00 */
[----:B------:R-:W2:Y:S04]  /*e120*/  LDS.128 R12, [R0+0x20] ;  /* 0x00002000000c7984 */ /* 0x000ea80000000c00 */
[----:B------:R-:W3:Y:S01]  /*e130*/  LDS.128 R32, [R0+0x30] ;  /* 0x0000300000207984 */ /* 0x000ee20000000c00 */
[----:B-1----:R-:W-:-:S02]  /*e140*/  DADD R28, R28, R4 ;  /* 0x000000001c1c7229 */ /* 0x002fc40000000004 */
[----:B------:R-:W-:Y:S02]  /*e150*/  DADD R30, R30, R6 ;  /* 0x000000001e1e7229 */ /* 0x000fe40000000006 */
[----:B0-----:R-:W-:Y:S02]  /*e160*/  DADD R84, R84, R8 ;  /* 0x0000000054547229 */ /* 0x001fe40000000008 */
[----:B------:R-:W-:Y:S02]  /*e170*/  DADD R86, R86, R10 ;  /* 0x0000000056567229 */ /* 0x000fe4000000000a */
[----:B--2---:R-:W-:Y:S01]  /*e180*/  DADD R24, R24, R12 ;  /* 0x0000000018187229 */ /* 0x004fe2000000000c */
[----:B------:R0:W-:Y:S01]  /*e190*/  STS.128 [R19], R28 ;  /* 0x0000001c13007388 */ /* 0x0001e20000000c00 */
[----:B------:R-:W-:Y:S02]  /*e1a0*/  DADD R26, R26, R14 ;  /* 0x000000001a1a7229 */ /* 0x000fe4000000000e */
[----:B---3--:R-:W-:Y:S01]  /*e1b0*/  DADD R140, R140, R32 ;  /* 0x000000008c8c7229 */ /* 0x008fe20000000020 */
[----:B------:R0:W-:Y:S01]  /*e1c0*/  STS.128 [R19+0x10], R84 ;  /* 0x0000105413007388 */ /* 0x0001e20000000c00 */
[----:B------:R-:W-:-:S03]  /*e1d0*/  DADD R142, R142, R34 ;  /* 0x000000008e8e7229 */ /* 0x000fc60000000022 */
[----:B------:R0:W-:Y:S04]  /*e1e0*/  STS.128 [R19+0x20], R24 ;  /* 0x0000201813007388 */ /* 0x0001e80000000c00 */
[----:B------:R0:W-:Y:S04]  /*e1f0*/  STS.128 [R19+0x30], R140 ;  /* 0x0000308c13007388 */ /* 0x0001e80000000c00 */
.L_x_7249:
[----:B------:R-:W-:Y:S05]  /*e200*/  BSYNC B0 ;  /* 0x0000000000007941 */ /* 0x000fea0003800000 */
.L_x_7248:
[----:B------:R-:W-:Y:S01]  /*e210*/  MOV R0, R16 ;  /* 0x0000001000007202 */ /* 0x000fe20000000f00 */
[----:B------:R-:W-:Y:S06]  /*e220*/  @P1 BRA `(.L_x_7250) ;  /* 0xfffffffc00881947 */ /* 0x000fec000383ffff */
.L_x_7247:
        /* <DEDUP_REMOVED lines=16> */
[----:B------:R-:W-:Y:S02]  /*e330*/  HFMA2.MMA R0, -RZ, RZ, 0, 1.9073486328125e-06 ;  /* 0x00000020ff007435 */ /* 0x000fe400000001ff */
[----:B------:R0:W-:Y:S01]  /*e340*/  STS.128 [R3+0x10], R84 ;  /* 0x0000105403007388 */ /* 0x0001e20000000c00 */
[----:B------:R-:W-:-:S03]  /*e350*/  ISETP.GE.AND P0, PT, R4, 0x20, PT ;  /* 0x000000200400780c */ /* 0x000fc60003f06270 */
[----:B------:R0:W-:Y:S04]  /*e360*/  STS.128 [R3+0x20], R24 ;  /* 0x0000201803007388 */ /* 0x0001e80000000c00 */
[----:B------:R0:W-:Y:S06]  /*e370*/  STS.128 [R3+0x30], R140 ;  /* 0x0000308c03007388 */ /* 0x0001ec0000000c00 */
[----:B------:R-:W-:Y:S05]  /*e380*/  @!P0 BRA `(.L_x_7252) ;  /* 0x0000000000788947 */ /* 0x000fea0003800000 */
[----:B------:R-:W-:-:S07]  /*e390*/  IMAD.MOV.U32 R0, RZ, RZ, R4 ;  /* 0x000000ffff007224 */ /* 0x000fce00078e0004 */
.L_x_7255:
[----:B------:R-:W-:Y:S01]  /*e3a0*/  IADD3 R4, R17, R0, RZ ;  /* 0x0000000011047210 */ /* 0x000fe20007ffe0ff */
[----:B------:R-:W-:Y:S05]  /*e3b0*/  WARPSYNC.ALL ;  /* 0x0000000000007948 */ /* 0x000fea0003800000 */
[----:B------:R-:W-:Y:S01]  /*e3c0*/  BAR.SYNC.DEFER_BLOCKING 0x0 ;  /* 0x0000000000007b1d */ /* 0x000fe20000010000 */
[----:B------:R-:W-:-:S04]  /*e3d0*/  ISETP.GE.U32.AND P0, PT, R4, R19, PT ;  /* 0x000000130400720c */ /* 0x000fc80003f06070 */
[----:B------:R-:W-:Y:S01]  /*e3e0*/  ISETP.GE.U32.OR P0, PT, R17, R0, P0 ;  /* 0x000000001100720c */ /* 0x000fe20000706470 */
[----:B------:R-:W-:-:S12]  /*e3f0*/  BSSY B0, `(.L_x_7253) ;  /* 0x0000013000007945 */ /* 0x000fd80003800000 */
[----:B-1----:R-:W-:Y:S05]  /*e400*/  @P0 BRA `(.L_x_7254) ;  /* 0x0000000000440947 */ /* 0x002fea0003800000 */
[----:B------:R-:W-:-:S05]  /*e410*/  IMAD R16, R0, 0x40, R3 ;  /* 0x0000004000107824 */ /* 0x000fca00078e0203 */
[----:B------:R-:W0:Y:S04]  /*e420*/  LDS.128 R4, [R16] ;  /* 0x0000000010047984 */ /* 0x000e280000000c00 */
[----:B------:R-:W1:Y:S04]  /*e430*/  LDS.128 R8, [R16+0x10] ;  /* 0x0000100010087984 */ /* 0x000e680000000c00 */
[----:B------:R-:W2:Y:S04]  /*e440*/  LDS.128 R12, [R16+0x20] ;  /* 0x00002000100c7984 */ /* 0x000ea80000000c00 */
[----:B------:R-:W3:Y:S01]  /*e450*/  LDS.128 R32, [R16+0x30] ;  /* 0x0000300010207984 */ /* 0x000ee20000000c00 */
[----:B0-----:R-:W-:-:S02]  /*e460*/  DADD R28, R28, R4 ;  /* 0x000000001c1c7229 */ /* 0x001fc40000000004 */
[----:B------:R-:W-:Y:S02]  /*e470*/  DADD R30, R30, R6 ;  /* 0x000000001e1e7229 */ /* 0x000fe40000000006 */
[----:B-1----:R-:W-:Y:S02]  /*e480*/  DADD R84, R84, R8 ;  /* 0x0000000054547229 */ /* 0x002fe40000000008 */
        /* <DEDUP_REMOVED lines=9> */
.L_x_7254:
[----:B------:R-:W-:Y:S05]  /*e520*/  BSYNC B0 ;  /* 0x0000000000007941 */ /* 0x000fea0003800000 */
.L_x_7253:
[----:B------:R-:W-:-:S04]  /*e530*/  SHF.R.S32.HI R0, RZ, 0x1, R0 ;  /* 0x00000001ff007819 */ /* 0x000fc80000011400 */
[----:B------:R-:W-:-:S13]  /*e540*/  ISETP.GE.AND P0, PT, R0, 0x20, PT ;  /* 0x000000200000780c */ /* 0x000fda0003f06270 */
[----:B------:R-:W-:Y:S05]  /*e550*/  @P0 BRA `(.L_x_7255) ;  /* 0xfffffffc00900947 */ /* 0x000fea000383ffff */
[----:B------:R-:W-:-:S07]  /*e560*/  MOV R0, 0x20 ;  /* 0x0000002000007802 */ /* 0x000fce0000000f00 */
.L_x_7252:
[----:B------:R-:W-:Y:S01]  /*e570*/  ISETP.GE.AND P0, PT, R0, 0x2, PT ;  /* 0x000000020000780c */ /* 0x000fe20003f06270 */
[----:B------:R-:W-:Y:S05]  /*e580*/  WARPSYNC.ALL ;  /* 0x0000000000007948 */ /* 0x000fea0003800000 */
[----:B------:R-:W-:Y:S07]  /*e590*/  BAR.SYNC.DEFER_BLOCKING 0x0 ;  /* 0x0000000000007b1d */ /* 0x000fee0000010000 */
[----:B------:R-:W-:Y:S05]  /*e5a0*/  @!P0 BRA `(.L_x_7251) ;  /* 0x0000000000708947 */ /* 0x000fea0003800000 */
[----:B01----:R-:W-:-:S07]  /*e5b0*/  IMAD.MOV.U32 R3, RZ, RZ, 0x1 ;  /* 0x00000001ff037424 */ /* 0x003fce00078e00ff */
.L_x_7256:
[----:B------:R-:W-:Y:S04]  /*e5c0*/  SHFL.DOWN PT, R5, R29, R3, 0x1f ;  /* 0x08001f031d057589 */ /* 0x000fe800000e0000 */
[----:B------:R-:W0:Y:S04]  /*e5d0*/  SHFL.DOWN PT, R4, R28, R3, 0x1f ;  /* 0x08001f031c047589 */ /* 0x000e2800000e0000 */
[----:B------:R-:W-:Y:S04]  /*e5e0*/  SHFL.DOWN PT, R7, R31, R3, 0x1f ;  /* 0x08001f031f077589 */ /* 0x000fe800000e0000 */
[----:B------:R-:W1:Y:S04]  /*e5f0*/  SHFL.DOWN PT, R6, R30, R3, 0x1f ;  /* 0x08001f031e067589 */ /* 0x000e6800000e0000 */
[----:B------:R-:W-:Y:S04]  /*e600*/  SHFL.DOWN PT, R9, R85, R3, 0x1f ;  /* 0x08001f0355097589 */ /* 0x000fe800000e0000 */
[----:B------:R-:W2:Y:S04]  /*e610*/  SHFL.DOWN PT, R8, R84, R3, 0x1f ;  /* 0x08001f0354087589 */ /* 0x000ea800000e0000 */
[----:B------:R-:W-:Y:S04]  /*e620*/  SHFL.DOWN PT, R11, R87, R3, 0x1f ;  /* 0x08001f03570b7589 */ /* 0x000fe800000e0000 */
[----:B------:R-:W3:Y:S01]  /*e630*/  SHFL.DOWN PT, R10, R86, R3, 0x1f ;  /* 0x08001f03560a7589 */ /* 0x000ee200000e0000 */
[----:B0-----:R-:W-:-:S03]  /*e640*/  DADD R28, R4, R28 ;  /* 0x00000000041c7229 */ /* 0x001fc6000000001c */
[----:B------:R-:W-:Y:S04]  /*e650*/  SHFL.DOWN PT, R13, R25, R3, 0x1f ;  /* 0x08001f03190d7589 */ /* 0x000fe800000e0000 */
[----:B------:R-:W0:Y:S01]  /*e660*/  SHFL.DOWN PT, R12, R24, R3, 0x1f ;  /* 0x08001f03180c7589 */ /* 0x000e2200000e0000 */
[----:B-1----:R-:W-:-:S03]  /*e670*/  DADD R30, R6, R30 ;  /* 0x00000000061e7229 */ /* 0x002fc6000000001e */
[----:B------:R-:W-:Y:S04]  /*e680*/  SHFL.DOWN PT, R15, R27, R3, 0x1f ;  /* 0x08001f031b0f7589 */ /* 0x000fe800000e0000 */
[----:B------:R-:W1:Y:S01]  /*e690*/  SHFL.DOWN PT, R14, R26, R3, 0x1f ;  /* 0x08001f031a0e7589 */ /* 0x000e6200000e0000 */
[----:B--2---:R-:W-:-:S03]  /*e6a0*/  DADD R84, R8, R84 ;  /* 0x0000000008547229 */ /* 0x004fc60000000054 */
[----:B------:R-:W-:Y:S04]  /*e6b0*/  SHFL.DOWN PT, R19, R141, R3, 0x1f ;  /* 0x08001f038d137589 */ /* 0x000fe800000e0000 */
[----:B------:R-:W2:Y:S01]  /*e6c0*/  SHFL.DOWN PT, R18, R140, R3, 0x1f ;  /* 0x08001f038c127589 */ /* 0x000ea200000e0000 */
[----:B---3--:R-:W-:-:S03]  /*e6d0*/  DADD R86, R10, R86 ;  /* 0x000000000a567229 */ /* 0x008fc60000000056 */
[----:B------:R-:W-:Y:S04]  /*e6e0*/  SHFL.DOWN PT, R21, R143, R3, 0x1f ;  /* 0x08001f038f157589 */ /* 0x000fe800000e0000 */
[----:B------:R3:W4:Y:S01]  /*e6f0*/  SHFL.DOWN PT, R20, R142, R3, 0x1f ;  /* 0x08001f038e147589 */ /* 0x00072200000e0000 */
[----:B0-----:R-:W-:Y:S02]  /*e700*/  DADD R24, R12, R24 ;  /* 0x000000000c187229 */ /* 0x001fe40000000018 */
[----:B-1----:R-:W-:Y:S01]  /*e710*/  DADD R26, R14, R26 ;  /* 0x000000000e1a7229 */ /* 0x002fe2000000001a */
[----:B---3--:R-:W-:-:S04]  /*e720*/  SHF.L.U32 R3, R3, 0x1, RZ ;  /* 0x0000000103037819 */ /* 0x008fc800000006ff */
[----:B------:R-:W-:Y:S01]  /*e730*/  ISETP.GE.AND P0, PT, R3, R0, PT ;  /* 0x000000000300720c */ /* 0x000fe20003f06270 */
[----:B--2---:R-:W-:Y:S02]  /*e740*/  DADD R140, R18, R140 ;  /* 0x00000000128c7229 */ /* 0x004fe4000000008c */
[----:B----4-:R-:W-:-:S10]  /*e750*/  DADD R142, R20, R142 ;  /* 0x00000000148e7229 */ /* 0x010fd4000000008e */
[----:B------:R-:W-:Y:S05]  /*e760*/  @!P0 BRA `(.L_x_7256) ;  /* 0xfffffffc00948947 */ /* 0x000fea000383ffff */
.L_x_7251:
[----:B01----:R-:W0:Y:S01]  /*e770*/  LDC R3, c[0x0][0x404] ;  /* 0x00010100ff037b82 */ /* 0x003e220000000800 */
        /* <DEDUP_REMOVED lines=277> */
.L_x_7257:
        /* <DEDUP_REMOVED lines=278> */
.L_x_7258:
        /* <DEDUP_REMOVED lines=279> */
.L_x_7259:
        /* <DEDUP_REMOVED lines=277> */
.L_x_7260:
        /* <DEDUP_REMOVED lines=297> */
.L_x_7262:
        /* <DEDUP_REMOVED lines=277> */
.L_x_7263:
        /* <DEDUP_REMOVED lines=279> */
.L_x_7264:
        /* <DEDUP_REMOVED lines=277> */
.L_x_7265:
        /* <DEDUP_REMOVED lines=16> */
.L_x_7267:
[----:B------:R-:W-:Y:S05]  /*17490*/  BSYNC B0 ;  /* 0x0000000000007941 */ /* 0x000fea0003800000 */
.L_x_7266:
        /* <DEDUP_REMOVED lines=14> */
[----:B------:R0:W-:Y:S04]  /*17580*/  STG.E.128 desc[UR60][R14.64+0x10], R84 ;  /* 0x000010540e007986 */ /* 0x0001e8000c101d3c */
[----:B------:R0:W-:Y:S04]  /*17590*/  STG.E.128 desc[UR60][R14.64+0x20], R24 ;  /* 0x000020180e007986 */ /* 0x0001e8000c101d3c */
[----:B------:R0:W-:Y:S02]  /*175a0*/  STG.E.128 desc[UR60][R14.64+0x30], R140 ;  /* 0x0000308c0e007986 */ /* 0x0001e4000c101d3c */
.L_x_7269:
[----:B------:R-:W-:Y:S05]  /*175b0*/  BSYNC B0 ;  /* 0x0000000000007941 */ /* 0x000fea0003800000 */
.L_x_7268:
        /* <DEDUP_REMOVED lines=35> */
.L_x_7271:
[----:B------:R-:W-:Y:S05]  /*177f0*/  BSYNC B0 ;  /* 0x0000000000007941 */ /* 0x000fea0003800000 */
.L_x_7270:
        /* <DEDUP_REMOVED lines=33> */
[----:B0-----:R-:W-:Y:S01]  /*17a10*/  IMAD.U32 R30, RZ, RZ, UR12 ;  /* 0x0000000cff1e7e24 */ /* 0x001fe2000f8e00ff */
[----:B------:R-:W-:Y:S01]  /*17a20*/  MOV R28, UR10 ;  /* 0x0000000a001c7c02 */ /* 0x000fe20008000f00 */
[----:B------:R-:W-:Y:S01]  /*17a30*/  IMAD.U32 R25, RZ, RZ, UR11 ;  /* 0x0000000bff197e24 */ /* 0x000fe2000f8e00ff */
[----:B------:R-:W-:-:S02]  /*17a40*/  MOV R29, UR11 ;  /* 0x0000000b001d7c02 */ /* 0x000fc40008000f00 */
[----:B------:R-:W-:Y:S02]  /*17a50*/  MOV R31, UR13 ;  /* 0x0000000d001f7c02 */ /* 0x000fe40008000f00 */
[----:B------:R-:W-:Y:S02]  /*17a60*/  MOV R24, UR10 ;  /* 0x0000000a00187c02 */ /* 0x000fe40008000f00 */
[----:B------:R-:W-:Y:S02]  /*17a70*/  MOV R26, UR12 ;  /* 0x0000000c001a7c02 */ /* 0x000fe40008000f00 */
[----:B------:R-:W-:Y:S01]  /*17a80*/  MOV R27, UR13 ;  /* 0x0000000d001b7c02 */ /* 0x000fe20008000f00 */
[----:B------:R-:W-:Y:S06]  /*17a90*/  @P0 BRA `(.L_x_7274) ;  /* 0x0000000400600947 */ /* 0x000fec0003800000 */
[----:B------:R-:W-:Y:S01]  /*17aa0*/  ULDC UR7, c[0x0][0x10] ;  /* 0x0000040000077ab9 */ /* 0x000fe20000000800 */
[----:B------:R-:W0:Y:S01]  /*17ab0*/  LDC R58, c[0x0][0x4] ;  /* 0x00000100ff3a7b82 */ /* 0x000e220000000800 */
[----:B------:R-:W-:Y:S01]  /*17ac0*/  BSSY B1, `(.L_x_7275) ;  /* 0x0000021000017945 */ /* 0x000fe20003800000 */
[----:B------:R-:W-:Y:S01]  /*17ad0*/  IMAD.U32 R32, RZ, RZ, UR10 ;  /* 0x0000000aff207e24 */ /* 0x000fe2000f8e00ff */
[----:B------:R-:W-:Y:S01]  /*17ae0*/  MOV R33, UR11 ;  /* 0x0000000b00217c02 */ /* 0x000fe20008000f00 */
[----:B------:R-:W-:Y:S01]  /*17af0*/  IMAD.U32 R35, RZ, RZ, UR13 ;  /* 0x0000000dff237e24 */ /* 0x000fe2000f8e00ff */
[----:B------:R-:W-:Y:S01]  /*17b00*/  MOV R34, UR12 ;  /* 0x0000000c00227c02 */ /* 0x000fe20008000f00 */
[----:B------:R-:W-:Y:S01]  /*17b10*/  IMAD.U32 R30, RZ, RZ, UR12 ;  /* 0x0000000cff1e7e24 */ /* 0x000fe2000f8e00ff */
[----:B------:R-:W-:Y:S01]  /*17b20*/  MOV R28, UR10 ;  /* 0x0000000a001c7c02 */ /* 0x000fe20008000f00 */
[----:B------:R-:W1:Y:S01]  /*17b30*/  LDC.64 R20, c[0x0][0x620] ;  /* 0x00018800ff147b82 */ /* 0x000e620000000a00 */
[----:B------:R-:W-:Y:S01]  /*17b40*/  MOV R29, UR11 ;  /* 0x0000000b001d7c02 */ /* 0x000fe20008000f00 */
[----:B------:R-:W-:Y:S01]  /*17b50*/  IMAD.U32 R25, RZ, RZ, UR11 ;  /* 0x0000000bff197e24 */ /* 0x000fe2000f8e00ff */
[----:B------:R-:W-:Y:S01]  /*17b60*/  MOV R31, UR13 ;  /* 0x0000000d001f7c02 */ /* 0x000fe20008000f00 */
[----:B------:R-:W-:Y:S01]  /*17b70*/  IMAD R0, R0, UR7, RZ ;  /* 0x0000000700007c24 */ /* 0x000fe2000f8e02ff */
[----:B------:R-:W-:-:S02]  /*17b80*/  MOV R24, UR10 ;  /* 0x0000000a00187c02 */ /* 0x000fc40008000f00 */
[----:B------:R-:W-:Y:S02]  /*17b90*/  MOV R26, UR12 ;  /* 0x0000000c001a7c02 */ /* 0x000fe40008000f00 */
[----:B------:R-:W-:Y:S01]  /*17ba0*/  MOV R27, UR13 ;  /* 0x0000000d001b7c02 */ /* 0x000fe20008000f00 */
[----:B0-----:R-:W-:-:S07]  /*17bb0*/  IMAD R58, R58, UR6, RZ ;  /* 0x000000063a3a7c24 */ /* 0x001fce000f8e02ff */
.L_x_7276:
[----:B------:R-:W-:-:S04]  /*17bc0*/  IMAD.IADD R15, R0, 0x1, R3 ;  /* 0x00000001000f7824 */ /* 0x000fc800078e0203 */
[----:B-1----:R-:W-:-:S05]  /*17bd0*/  IMAD.WIDE.U32 R14, R15, 0x40, R20 ;  /* 0x000000400f0e7825 */ /* 0x002fca00078e0014 */
[----:B------:R-:W2:Y:S04]  /*17be0*/  LDG.E.128 R40, desc[UR60][R14.64] ;  /* 0x0000003c0e287981 */ /* 0x000ea8000c1e1d00 */
[----:B------:R-:W3:Y:S04]  /*17bf0*/  LDG.E.128 R44, desc[UR60][R14.64+0x10] ;  /* 0x0000103c0e2c7981 */ /* 0x000ee8000c1e1d00 */
[----:B------:R-:W4:Y:S04]  /*17c00*/  LDG.E.128 R48, desc[UR60][R14.64+0x20] ;  /* 0x0000203c0e307981 */ /* 0x000f28000c1e1d00 */
[----:B------:R-:W5:Y:S01]  /*17c10*/  LDG.E.128 R52, desc[UR60][R14.64+0x30] ;  /* 0x0000303c0e347981 */ /* 0x000f62000c1e1d00 */
[----:B------:R-:W-:-:S04]  /*17c20*/  IADD3 R3, R58, R3, RZ ;  /* 0x000000033a037210 */ /* 0x000fc80007ffe0ff */
[----:B------:R-:W-:Y:S01]  /*17c30*/  ISETP.GE.U32.AND P0, PT, R3, UR8, PT ;  /* 0x0000000803007c0c */ /* 0x000fe2000bf06070 */
        /* <DEDUP_REMOVED lines=10> */
.L_x_7275:
[----:B------:R-:W-:Y:S05]  /*17ce0*/  BRA `(.L_x_7274) ;  /* 0x0000000000cc7947 */ /* 0x000fea0003800000 */
.L_x_7273:
[----:B------:R-:W-:Y:S01]  /*17cf0*/  ULDC UR7, c[0x0][0x244] ;  /* 0x0000910000077ab9 */ /* 0x000fe20000000800 */
[----:B------:R-:W-:Y:S01]  /*17d00*/  MOV R32, UR10 ;  /* 0x0000000a00207c02 */ /* 0x000fe20008000f00 */
[----:B------:R-:W-:Y:S01]  /*17d10*/  IMAD.U32 R33, RZ, RZ, UR11 ;  /* 0x0000000bff217e24 */ /* 0x000fe2000f8e00ff */
[----:B------:R-:W-:Y:S01]  /*17d20*/  ISETP.GE.U32.AND P0, PT, R2, UR7, PT ;  /* 0x0000000702007c0c */ /* 0x000fe2000bf06070 */
[----:B0-----:R-:W-:Y:S01]  /*17d30*/  IMAD.U32 R28, RZ, RZ, UR10 ;  /* 0x0000000aff1c7e24 */ /* 0x001fe2000f8e00ff */
[----:B------:R-:W-:Y:S01]  /*17d40*/  MOV R34, UR12 ;  /* 0x0000000c00227c02 */ /* 0x000fe20008000f00 */
[----:B------:R-:W-:Y:S01]  /*17d50*/  IMAD.U32 R31, RZ, RZ, UR13 ;  /* 0x0000000dff1f7e24 */ /* 0x000fe2000f8e00ff */
[----:B------:R-:W-:Y:S01]  /*17d60*/  MOV R35, UR13 ;  /* 0x0000000d00237c02 */ /* 0x000fe20008000f00 */
[----:B------:R-:W-:Y:S01]  /*17d70*/  IMAD.U32 R26, RZ, RZ, UR12 ;  /* 0x0000000cff1a7e24 */ /* 0x000fe2000f8e00ff */
[----:B------:R-:W-:Y:S02]  /*17d80*/  MOV R29, UR11 ;  /* 0x0000000b001d7c02 */ /* 0x000fe40008000f00 */
[----:B------:R-:W-:-:S02]  /*17d90*/  MOV R30, UR12 ;  /* 0x0000000c001e7c02 */ /* 0x000fc40008000f00 */
[----:B------:R-:W-:Y:S02]  /*17da0*/  MOV R24, UR10 ;  /* 0x0000000a00187c02 */ /* 0x000fe40008000f00 */
[----:B------:R-:W-:Y:S02]  /*17db0*/  MOV R25, UR11 ;  /* 0x0000000b00197c02 */ /* 0x000fe40008000f00 */
[----:B------:R-:W-:Y:S01]  /*17dc0*/  MOV R27, UR13 ;  /* 0x0000000d001b7c02 */ /* 0x000fe20008000f00 */
[----:B------:R-:W-:Y:S06]  /*17dd0*/  @P0 BRA `(.L_x_7274) ;  /* 0x0000000000900947 */ /* 0x000fec0003800000 */
[----:B------:R-:W-:Y:S01]  /*17de0*/  ULDC UR6, c[0x0][0x10] ;  /* 0x0000040000067ab9 */ /* 0x000fe20000000800 */
[----:B------:R-:W0:Y:S01]  /*17df0*/  LDC R23, c[0x0][RZ] ;  /* 0x00000000ff177b82 */ /* 0x000e220000000800 */
[----:B------:R-:W-:Y:S01]  /*17e00*/  MOV R3, R2 ;  /* 0x0000000200037202 */ /* 0x000fe20000000f00 */
        /* <DEDUP_REMOVED lines=12> */
[----:B------:R-:W-:Y:S01]  /*17ed0*/  MOV R26, UR12 ;  /* 0x0000000c001a7c02 */ /* 0x000fe20008000f00 */
[----:B------:R-:W2:Y:S01]  /*17ee0*/  LDC R58, c[0x0][0x4] ;  /* 0x00000100ff3a7b82 */ /* 0x000ea20000000800 */
[----:B------:R-:W-:-:S07]  /*17ef0*/  MOV R27, UR13 ;  /* 0x0000000d001b7c02 */ /* 0x000fce0008000f00 */
.L_x_7277:
[----:B------:R-:W-:-:S04]  /*17f00*/  IMAD.IADD R14, R0, 0x1, R3 ;  /* 0x00000001000e7824 */ /* 0x000fc800078e0203 */
[----:B0-----:R-:W-:-:S04]  /*17f10*/  IMAD R15, R14, R23, R17 ;  /* 0x000000170e0f7224 */ /* 0x001fc800078e0211 */
[----:B-1----:R-:W-:-:S05]  /*17f20*/  IMAD.WIDE.U32 R14, R15, 0x40, R20 ;  /* 0x000000400f0e7825 */ /* 0x002fca00078e0014 */
[----:B------:R-:W3:Y:S04]  /*17f30*/  LDG.E.128 R40, desc[UR60][R14.64] ;  /* 0x0000003c0e287981 */ /* 0x000ee8000c1e1d00 */
[----:B------:R-:W4:Y:S04]  /*17f40*/  LDG.E.128 R44, desc[UR60][R14.64+0x10] ;  /* 0x0000103c0e2c7981 */ /* 0x000f28000c1e1d00 */
[----:B------:R-:W5:Y:S04]  /*17f50*/  LDG.E.128 R48, desc[UR60][R14.64+0x20] ;  /* 0x0000203c0e307981 */ /* 0x000f68000c1e1d00 */
[----:B------:R-:W5:Y:S01]  /*17f60*/  LDG.E.128 R52, desc[UR60][R14.64+0x30] ;  /* 0x0000303c0e347981 */ /* 0x000f62000c1e1d00 */
[----:B--2---:R-:W-:-:S04]  /*17f70*/  IADD3 R3, R58, R3, RZ ;  /* 0x000000033a037210 */ /* 0x004fc80007ffe0ff */
[----:B------:R-:W-:Y:S01]  /*17f80*/  ISETP.GE.U32.AND P0, PT, R3, UR7, PT ;  /* 0x0000000703007c0c */ /* 0x000fe2000bf06070 */
[----:B---3--:R-:W-:Y:S02]  /*17f90*/  DADD R36, R40, R36 ;  /* 0x0000000028247229 */ /* 0x008fe40000000024 */
[----:B------:R-:W-:Y:S02]  /*17fa0*/  DADD R38, R42, R38 ;  /* 0x000000002a267229 */ /* 0x000fe40000000026 */
[----:B----4-:R-:W-:Y:S02]  /*17fb0*/  DADD R32, R44, R32 ;  /* 0x000000002c207229 */ /* 0x010fe40000000020 */
[----:B------:R-:W-:Y:S02]  /*17fc0*/  DADD R34, R46, R34 ;  /* 0x000000002e227229 */ /* 0x000fe40000000022 */
[----:B-----5:R-:W-:Y:S02]  /*17fd0*/  DADD R28, R48, R28 ;  /* 0x00000000301c7229 */ /* 0x020fe4000000001c */
[----:B------:R-:W-:-:S02]  /*17fe0*/  DADD R30, R50, R30 ;  /* 0x00000000321e7229 */ /* 0x000fc4000000001e */
[----:B------:R-:W-:Y:S02]  /*17ff0*/  DADD R24, R52, R24 ;  /* 0x0000000034187229 */ /* 0x000fe40000000018 */
[----:B------:R-:W-:Y:S01]  /*18000*/  DADD R26, R54, R26 ;  /* 0x00000000361a7229 */ /* 0x000fe2000000001a */
[----:B------:R-:W-:Y:S10]  /*18010*/  @!P0 BRA `(.L_x_7277) ;  /* 0xfffffffc00b88947 */ /* 0x000ff4000383ffff */
.L_x_7274:
[----:B------:R-:W-:Y:S05]  /*18020*/  BSYNC B0 ;  /* 0x0000000000007941 */ /* 0x000fea0003800000 */
.L_x_7272:
        /* <DEDUP_REMOVED lines=9> */
[----:B------:R0:W-:Y:S04]  /*180c0*/  STS.128 [R3+0x10], R32 ;  /* 0x0000102003007388 */ /* 0x0001e80000000c00 */
[----:B------:R0:W-:Y:S04]  /*180d0*/  STS.128 [R3+0x20], R28 ;  /* 0x0000201c03007388 */ /* 0x0001e80000000c00 */
[----:B------:R0:W-:Y:S01]  /*180e0*/  STS.128 [R3+0x30], R24 ;  /* 0x0000301803007388 */ /* 0x0001e20000000c00 */
[----:B------:R-:W-:Y:S05]  /*180f0*/  @!P0 BRA `(.L_x_7278) ;  /* 0x0000000000748947 */ /* 0x000fea0003800000 */
[----:B------:R-:W-:-:S07]  /*18100*/  MOV R15, UR5 ;  /* 0x00000005000f7c02 */ /* 0x000fce0008000f00 */
.L_x_7281:
        /* <DEDUP_REMOVED lines=26> */
.L_x_7280:
[----:B------:R-:W-:Y:S05]  /*182b0*/  BSYNC B0 ;  /* 0x0000000000007941 */ /* 0x000fea0003800000 */
.L_x_7279:
[----:B------:R-:W-:Y:S05]  /*182c0*/  @P2 BRA `(.L_x_7281) ;  /* 0xfffffffc00902947 */ /* 0x000fea000383ffff */
.L_x_7278:
        /* <DEDUP_REMOVED lines=11> */
[----:B------:R-:W-:Y:S01]  /*18380*/  ISETP.GE.AND P0, PT, R2, 0x20, PT ;  /* 0x000000200200780c */ /* 0x000fe20003f06270 */
[----:B------:R2:W-:Y:S04]  /*18390*/  STS.128 [R3+0x20], R28 ;  /* 0x0000201c03007388 */ /* 0x0005e80000000c00 */
[----:B------:R2:W-:Y:S08]  /*183a0*/  STS.128 [R3+0x30], R24 ;  /* 0x0000301803007388 */ /* 0x0005f00000000c00 */
[----:B------:R-:W-:Y:S05]  /*183b0*/  @!P0 BRA `(.L_x_7283) ;  /* 0x0000000000708947 */ /* 0x000fea0003800000 */
.L_x_7286:
[C---:B------:R-:W-:Y:S01]  /*183c0*/  IMAD.IADD R0, R17.reuse, 0x1, R2 ;  /* 0x0000000111007824 */ /* 0x040fe200078e0202 */
[----:B------:R-:W-:Y:S04]  /*183d0*/  BAR.SYNC.DEFER_BLOCKING 0x0 ;  /* 0x0000000000007b1d */ /* 0x000fe80000010000 */
[----:B------:R-:W-:Y:S02]  /*183e0*/  ISETP.GE.U32.AND P0, PT, R0, R14, PT ;  /* 0x0000000e0000720c */ /* 0x000fe40003f06070 */
[----:B------:R-:W-:Y:S02]  /*183f0*/  BSSY B0, `(.L_x_7284) ;  /* 0x0000014000007945 */ /* 0x000fe40003800000 */
[----:B------:R-:W-:-:S13]  /*18400*/  ISETP.GE.U32.OR P0, PT, R17, R2, P0 ;  /* 0x000000021100720c */ /* 0x000fda0000706470 */
[----:B---3--:R-:W-:Y:S05]  /*18410*/  @P0 BRA `(.L_x_7285) ;  /* 0x0000000000440947 */ /* 0x008fea0003800000 */
[----:B------:R-:W-:-:S05]  /*18420*/  LEA R0, R2, R3, 0x6 ;  /* 0x0000000302007211 */ /* 0x000fca00078e30ff */
[----:B------:R-:W0:Y:S04]  /*18430*/  LDS.128 R40, [R0] ;  /* 0x0000000000287984 */ /* 0x000e280000000c00 */
[----:B------:R-:W3:Y:S04]  /*18440*/  LDS.128 R44, [R0+0x10] ;  /* 0x00001000002c7984 */ /* 0x000ee80000000c00 */
[----:B------:R-:W4:Y:S04]  /*18450*/  LDS.128 R48, [R0+0x20] ;  /* 0x0000200000307984 */ /* 0x000f280000000c00 */
[----:B------:R-:W5:Y:S01]  /*18460*/  LDS.128 R52, [R0+0x30] ;  /* 0x0000300000347984 */ /* 0x000f620000000c00 */
[----:B012---:R-:W-:-:S02]  /*18470*/  DADD R36, R36, R40 ;  /* 0x0000000024247229 */ /* 0x007fc40000000028 */
[----:B------:R-:W-:Y:S02]  /*18480*/  DADD R38, R38, R42 ;  /* 0x0000000026267229 */ /* 0x000fe4000000002a */
[----:B---3--:R-:W-:Y:S02]  /*18490*/  DADD R32, R32, R44 ;  /* 0x0000000020207229 */ /* 0x008fe4000000002c */
[----:B------:R-:W-:Y:S02]  /*184a0*/  DADD R34, R34, R46 ;  /* 0x0000000022227229 */ /* 0x000fe4000000002e */
[----:B----4-:R-:W-:Y:S01]  /*184b0*/  DADD R28, R28, R48 ;  /* 0x000000001c1c7229 */ /* 0x010fe20000000030 */
[----:B------:R3:W-:Y:S01]  /*184c0*/  STS.128 [R3], R36 ;  /* 0x0000002403007388 */ /* 0x0007e20000000c00 */
[----:B------:R-:W-:Y:S02]  /*184d0*/  DADD R30, R30, R50 ;  /* 0x000000001e1e7229 */ /* 0x000fe40000000032 */
[----:B-----5:R-:W-:Y:S01]  /*184e0*/  DADD R24, R24, R52 ;  /* 0x0000000018187229 */ /* 0x020fe20000000034 */
[----:B------:R3:W-:Y:S01]  /*184f0*/  STS.128 [R3+0x10], R32 ;  /* 0x0000102003007388 */ /* 0x0007e20000000c00 */
[----:B------:R-:W-:-:S03]  /*18500*/  DADD R26, R26, R54 ;  /* 0x000000001a1a7229 */ /* 0x000fc60000000036 */
[----:B------:R3:W-:Y:S04]  /*18510*/  STS.128 [R3+0x20], R28 ;  /* 0x0000201c03007388 */ /* 0x0007e80000000c00 */
[----:B------:R3:W-:Y:S04]  /*18520*/  STS.128 [R3+0x30], R24 ;  /* 0x0000301803007388 */ /* 0x0007e80000000c00 */
.L_x_7285:
[----:B------:R-:W-:Y:S05]  /*18530*/  BSYNC B0 ;  /* 0x0000000000007941 */ /* 0x000fea0003800000 */
.L_x_7284:
[----:B------:R-:W-:-:S04]  /*18540*/  SHF.R.S32.HI R2, RZ, 0x1, R2 ;  /* 0x00000001ff027819 */ /* 0x000fc80000011402 */
[----:B------:R-:W-:-:S13]  /*18550*/  ISETP.GE.AND P0, PT, R2, 0x20, PT ;  /* 0x000000200200780c */ /* 0x000fda0003f06270 */
[----:B------:R-:W-:Y:S05]  /*18560*/  @P0 BRA `(.L_x_7286) ;  /* 0xfffffffc00940947 */ /* 0x000fea000383ffff */
[----:B------:R-:W-:-:S07]  /*18570*/  MOV R0, 0x20 ;  /* 0x0000002000007802 */ /* 0x000fce0000000f00 */
.L_x_7283:
[----:B------:R-:W-:Y:S01]  /*18580*/  BAR.SYNC.DEFER_BLOCKING 0x0 ;  /* 0x0000000000007b1d */ /* 0x000fe20000010000 */
[----:B------:R-:W-:-:S13]  /*18590*/  ISETP.GE.AND P0, PT, R0, 0x2, PT ;  /* 0x000000020000780c */ /* 0x000fda0003f06270 */
[----:B------:R-:W-:Y:S05]  /*185a0*/  @!P0 BRA `(.L_x_7282) ;  /* 0x0000000000708947 */ /* 0x000fea0003800000 */
[----:B------:R-:W-:-:S07]  /*185b0*/  IMAD.MOV.U32 R17, RZ, RZ, 0x1 ;  /* 0x00000001ff117424 */ /* 0x000fce00078e00ff */
.L_x_7287:
[----:B0123--:R-:W-:Y:S04]  /*185c0*/  SHFL.DOWN PT, R3, R37, R17, 0x1f ;  /* 0x08001f1125037589 */ /* 0x00ffe800000e0000 */
        /* <DEDUP_REMOVED lines=26> */
.L_x_7282:
        /* <DEDUP_REMOVED lines=10> */
[----:B------:R-:W4:Y:S04]  /*18810*/  LDG.E.128 R12, desc[UR60][R4.64+0x10] ;  /* 0x0000103c040c7981 */ /* 0x000f28000c1e1d00 */
[----:B------:R-:W5:Y:S04]  /*18820*/  LDG.E.128 R40, desc[UR60][R4.64+0x20] ;  /* 0x0000203c04287981 */ /* 0x000f68000c1e1d00 */
[----:B------:R-:W5:Y:S01]  /*18830*/  LDG.E.128 R44, desc[UR60][R4.64+0x30] ;  /* 0x0000303c042c7981 */ /* 0x000f62000c1e1d00 */
[----:B0123--:R-:W-:-:S02]  /*18840*/  DADD R36, R36, R8 ;  /* 0x0000000024247229 */ /* 0x00ffc40000000008 */
[----:B------:R-:W-:Y:S02]  /*18850*/  DADD R38, R38, R10 ;  /* 0x0000000026267229 */ /* 0x000fe4000000000a */
[----:B----4-:R-:W-:Y:S02]  /*18860*/  DADD R32, R32, R12 ;  /* 0x0000000020207229 */ /* 0x010fe4000000000c */
[----:B------:R-:W-:Y:S02]  /*18870*/  DADD R34, R34, R14 ;  /* 0x0000000022227229 */ /* 0x000fe4000000000e */
[----:B-----5:R-:W-:Y:S02]  /*18880*/  DADD R28, R28, R40 ;  /* 0x000000001c1c7229 */ /* 0x020fe40000000028 */
[----:B------:R-:W-:Y:S02]  /*18890*/  DADD R30, R30, R42 ;  /* 0x000000001e1e7229 */ /* 0x000fe4000000002a */
[----:B------:R-:W-:-:S02]  /*188a0*/  DADD R24, R24, R44 ;  /* 0x0000000018187229 */ /* 0x000fc4000000002c */
[----:B------:R-:W-:-:S11]  /*188b0*/  DADD R26, R26, R46 ;  /* 0x000000001a1a7229 */ /* 0x000fd6000000002e */
.L_x_7289:
[----:B------:R-:W-:Y:S05]  /*188c0*/  @!P1 BRA `(.L_x_7290) ;  /* 0x00000004006c9947 */ /* 0x000fea0003800000 */
[----:B------:R-:W4:Y:S02]  /*188d0*/  LDC R17, c[0x0][0x63c] ;  /* 0x00018f00ff117b82 */ /* 0x000f240000000800 */
[----:B----4-:R-:W-:-:S04]  /*188e0*/  ISETP.NE.AND P0, PT, R17, 0x1, PT ;  /* 0x000000011100780c */ /* 0x010fc80003f05270 */
[----:B------:R-:W-:-:S09]  /*188f0*/  P2R R0, PR, RZ, 0x1 ;  /* 0x00000001ff007803 */ /* 0x000fd20000000000 */
[----:B------:R-:W-:Y:S05]  /*18900*/  @!P0 BRA `(.L_x_7291) ;  /* 0x0000000000408947 */ /* 0x000fea0003800000 */
[----:B------:R-:W-:Y:S01]  /*18910*/  MOV R0, 0x0 ;  /* 0x0000000000007802 */ /* 0x000fe20000000f00 */
[----:B------:R-:W-:Y:S01]  /*18920*/  ULDC.64 UR4, c[0x4][0x7c8] ;  /* 0x0101f20000047ab9 */ /* 0x000fe20000000a00 */
[----:B------:R-:W-:Y:S01]  /*18930*/  ULDC.64 UR6, c[0x4][0x7b8] ;  /* 0x0101ee0000067ab9 */ /* 0x000fe20000000a00 */
[----:B------:R-:W-:Y:S01]  /*18940*/  MOV R4, UR4 ;  /* 0x0000000400047c02 */ /* 0x000fe20008000f00 */
[----:B0123--:R0:W1:Y:S01]  /*18950*/  LDC.64 R2, c[0x4][R0] ;  /* 0x0100000000027b82 */ /* 0x00f0620000000a00 */
        /* <DEDUP_REMOVED lines=11> */
.L_x_7291:
        /* <DEDUP_REMOVED lines=10> */
[----:B0123--:R0:W1:Y:S01]  /*18ab0*/  LDC.64 R2, c[0x4][R0] ;  /* 0x0100000000027b82 */ /* 0x00f0620000000a00 */
        /* <DEDUP_REMOVED lines=10> */
[----:B-1--4-:R-:W-:Y:S05]  /*18b60*/  CALL.ABS.NOINC R2 ;  /* 0x0000000002007343 */ /* 0x012fea0003c00000 */
.L_x_7292:
[----:B------:R-:W-:Y:S01]  /*18b70*/  ULDC.64 UR4, c[0x0][0x608] ;  /* 0x0001820000047ab9 */ /* 0x000fe20000000a00 */
[----:B------:R-:W-:Y:S02]  /*18b80*/  ISETP.NE.AND P6, PT, R17, 0x1, PT ;  /* 0x000000011100780c */ /* 0x000fe40003fc5270 */
[----:B------:R-:W-:-:S05]  /*18b90*/  IADD3 R2, P0, R19, UR4, RZ ;  /* 0x0000000413027c10 */ /* 0x000fca000ff1e0ff */
[----:B0123--:R-:W-:-:S05]  /*18ba0*/  IMAD.X R3, RZ, RZ, UR5, P0 ;  /* 0x00000005ff037e24 */ /* 0x00ffca00080e06ff */
[----:B------:R0:W-:Y:S01]  /*18bb0*/  STG.E.128 desc[UR60][R2.64], R32 ;  /* 0x0000002002007986 */ /* 0x0001e2000c101d3c */
        /* <DEDUP_REMOVED lines=16> */
[----:B-1--4-:R-:W-:Y:S05]  /*18cc0*/  CALL.ABS.NOINC R2 ;  /* 0x0000000002007343 */ /* 0x012fea0003c00000 */
.L_x_7293:
        /* <DEDUP_REMOVED lines=21> */
[----:B-12-4-:R-:W-:Y:S05]  /*18e20*/  CALL.ABS.NOINC R2 ;  /* 0x0000000002007343 */ /* 0x016fea0003c00000 */
.L_x_7294:
[----:B------:R-:W-:Y:S02]  /*18e30*/  ULDC.64 UR4, c[0x0][0x608] ;  /* 0x0001820000047ab9 */ /* 0x000fe40000000a00 */
[----:B------:R-:W-:-:S04]  /*18e40*/  IADD3 R16, P0, R16, UR4, RZ ;  /* 0x0000000410107c10 */ /* 0x000fc8000ff1e0ff */
[----:B------:R-:W-:-:S05]  /*18e50*/  IADD3.X R17, RZ, UR5, RZ, P0, !PT ;  /* 0x00000005ff117c10 */ /* 0x000fca00087fe4ff */
[----:B------:R-:W-:Y:S01]  /*18e60*/  STG.E.128 desc[UR60][R16.64], R24 ;  /* 0x0000001810007986 */ /* 0x000fe2000c101d3c */
[----:B------:R-:W-:Y:S05]  /*18e70*/  EXIT ;  /* 0x000000000000794d */ /* 0x000fea0003800000 */
.L_x_7290:
[----:B------:R-:W-:Y:S04]  /*18e80*/  STG.E.128 desc[UR60][R4.64], R36 ;  /* 0x0000002404007986 */ /* 0x000fe8000c101d3c */
[----:B------:R-:W-:Y:S04]  /*18e90*/  STG.E.128 desc[UR60][R4.64+0x10], R32 ;  /* 0x0000102004007986 */ /* 0x000fe8000c101d3c */
[----:B------:R-:W-:Y:S04]  /*18ea0*/  STG.E.128 desc[UR60][R4.64+0x20], R28 ;  /* 0x0000201c04007986 */ /* 0x000fe8000c101d3c */
[----:B------:R-:W-:Y:S01]  /*18eb0*/  STG.E.128 desc[UR60][R4.64+0x30], R24 ;  /* 0x0000301804007986 */ /* 0x000fe2000c101d3c */
[----:B------:R-:W-:Y:S05]  /*18ec0*/  EXIT ;  /* 0x000000000000794d */ /* 0x000fea0003800000 */
.L_x_7288:
        /* <DEDUP_REMOVED lines=16> */
.L_x_7295:
        /* <DEDUP_REMOVED lines=21> */
.L_x_7297:
        /* <DEDUP_REMOVED lines=10> */
[----:B0123--:R0:W1:Y:S01]  /*191c0*/  LDC.64 R2, c[0x4][R0] ;  /* 0x0100000000027b82 */ /* 0x00f0620000000a00 */
        /* <DEDUP_REMOVED lines=11> */
.L_x_7298:
[----:B------:R-:W-:Y:S01]  /*19280*/  ULDC.64 UR4, c[0x0][0x608] ;  /* 0x0001820000047ab9 */ /* 0x000fe20000000a00 */
[----:B------:R-:W-:Y:S02]  /*19290*/  ISETP.NE.AND P6, PT, R17, 0x1, PT ;  /* 0x000000011100780c */ /* 0x000fe40003fc5270 */
[----:B------:R-:W-:-:S04]  /*192a0*/  IADD3 R2, P0, R19, UR4, RZ ;  /* 0x0000000413027c10 */ /* 0x000fc8000ff1e0ff */
[----:B0123--:R-:W-:-:S05]  /*192b0*/  IADD3.X R3, RZ, UR5, RZ, P0, !PT ;  /* 0x00000005ff037c10 */ /* 0x00ffca00087fe4ff */
[----:B------:R0:W-:Y:S02]  /*192c0*/  STG.E.128 desc[UR60][R2.64], R32 ;  /* 0x0000002002007986 */ /* 0x0001e4000c101d3c */
        /* <DEDUP_REMOVED lines=17> */
.L_x_7299:
        /* <DEDUP_REMOVED lines=22> */
.L_x_7300:
[----:B------:R-:W-:Y:S02]  /*19540*/  ULDC.64 UR4, c[0x0][0x608] ;  /* 0x0001820000047ab9 */ /* 0x000fe40000000a00 */
[----:B------:R-:W-:-:S05]  /*19550*/  IADD3 R16, P0, R16, UR4, RZ ;  /* 0x0000000410107c10 */ /* 0x000fca000ff1e0ff */
[----:B------:R-:W-:-:S05]  /*19560*/  IMAD.X R17, RZ, RZ, UR5, P0 ;  /* 0x00000005ff117e24 */ /* 0x000fca00080e06ff */
[----:B------:R-:W-:Y:S01]  /*19570*/  STG.E.128 desc[UR60][R16.64], R24 ;  /* 0x0000001810007986 */ /* 0x000fe2000c101d3c */
[----:B------:R-:W-:Y:S05]  /*19580*/  EXIT ;  /* 0x000000000000794d */ /* 0x000fea0003800000 */
.L_x_7296:
[----:B------:R-:W-:Y:S04]  /*19590*/  STG.E.128 desc[UR60][R6.64], R36 ;  /* 0x0000002406007986 */ /* 0x000fe8000c101d3c */
[----:B------:R-:W-:Y:S04]  /*195a0*/  STG.E.128 desc[UR60][R8.64], R32 ;  /* 0x0000002008007986 */ /* 0x000fe8000c101d3c */
[----:B------:R-:W-:Y:S04]  /*195b0*/  STG.E.128 desc[UR60][R10.64], R28 ;  /* 0x0000001c0a007986 */ /* 0x000fe8000c101d3c */
[----:B------:R-:W-:Y:S01]  /*195c0*/  STG.E.128 desc[UR60][R12.64], R24 ;  /* 0x000000180c007986 */ /* 0x000fe2000c101d3c */
[----:B------:R-:W-:Y:S05]  /*195d0*/  EXIT ;  /* 0x000000000000794d */ /* 0x000fea0003800000 */
.L_x_7261:
        /* <DEDUP_REMOVED lines=20> */
[----:B------:R-:W3:Y:S04]  /*19720*/  LDG.E.128 R12, desc[UR60][R4.64+0x10] ;  /* 0x0000103c040c7981 */ /* 0x000ee8000c1e1d00 */
[----:B------:R-:W4:Y:S04]  /*19730*/  LDG.E.128 R20, desc[UR60][R4.64+0x20] ;  /* 0x0000203c04147981 */ /* 0x000f28000c1e1d00 */
[----:B------:R-:W5:Y:S01]  /*19740*/  LDG.E.128 R36, desc[UR60][R4.64+0x30] ;  /* 0x0000303c04247981 */ /* 0x000f62000c1e1d00 */
[----:B--2---:R-:W-:-:S02]  /*19750*/  DADD R28, R28, R8 ;  /* 0x000000001c1c7229 */ /* 0x004fc40000000008 */
[----:B------:R-:W-:Y:S02]  /*19760*/  DADD R30, R30, R10 ;  /* 0x000000001e1e7229 */ /* 0x000fe4000000000a */
[----:B---3--:R-:W-:Y:S02]  /*19770*/  DADD R84, R84, R12 ;  /* 0x0000000054547229 */ /* 0x008fe4000000000c */
[----:B------:R-:W-:Y:S02]  /*19780*/  DADD R86, R86, R14 ;  /* 0x0000000056567229 */ /* 0x000fe4000000000e */
[----:B----4-:R-:W-:Y:S02]  /*19790*/  DADD R24, R24, R20 ;  /* 0x0000000018187229 */ /* 0x010fe40000000014 */
[----:B------:R-:W-:Y:S02]  /*197a0*/  DADD R26, R26, R22 ;  /* 0x000000001a1a7229 */ /* 0x000fe40000000016 */
[----:B-----5:R-:W-:-:S02]  /*197b0*/  DADD R140, R140, R36 ;  /* 0x000000008c8c7229 */ /* 0x020fc40000000024 */
[----:B------:R-:W-:-:S11]  /*197c0*/  DADD R142, R142, R38 ;  /* 0x000000008e8e7229 */ /* 0x000fd60000000026 */
.L_x_7302:
        /* <DEDUP_REMOVED lines=21> */
.L_x_7304:
        /* <DEDUP_REMOVED lines=22> */
.L_x_7305:
        /* <DEDUP_REMOVED lines=22> */
.L_x_7306:
        /* <DEDUP_REMOVED lines=22> */
.L_x_7307:
[----:B------:R-:W-:Y:S02]  /*19d40*/  ULDC.64 UR4, c[0x0][0x608] ;  /* 0x0001820000047ab9 */ /* 0x000fe40000000a00 */
[----:B0-----:R-:W-:-:S04]  /*19d50*/  IADD3 R2, P0, R19, UR4, RZ ;  /* 0x0000000413027c10 */ /* 0x001fc8000ff1e0ff */
[----:B------:R-:W-:-:S05]  /*19d60*/  IADD3.X R3, RZ, UR5, RZ, P0, !PT ;  /* 0x00000005ff037c10 */ /* 0x000fca00087fe4ff */
[----:B------:R-:W-:Y:S01]  /*19d70*/  STG.E.128 desc[UR60][R2.64], R140 ;  /* 0x0000008c02007986 */ /* 0x000fe2000c101d3c */
[----:B------:R-:W-:Y:S05]  /*19d80*/  EXIT ;  /* 0x000000000000794d */ /* 0x000fea0003800000 */
.L_x_7303:
[----:B------:R-:W-:Y:S04]  /*19d90*/  STG.E.128 desc[UR60][R4.64], R28 ;  /* 0x0000001c04007986 */ /* 0x000fe8000c101d3c */
[----:B------:R-:W-:Y:S04]  /*19da0*/  STG.E.128 desc[UR60][R4.64+0x10], R84 ;  /* 0x0000105404007986 */ /* 0x000fe8000c101d3c */
[----:B------:R-:W-:Y:S04]  /*19db0*/  STG.E.128 desc[UR60][R4.64+0x20], R24 ;  /* 0x0000201804007986 */ /* 0x000fe8000c101d3c */
[----:B------:R-:W-:Y:S01]  /*19dc0*/  STG.E.128 desc[UR60][R4.64+0x30], R140 ;  /* 0x0000308c04007986 */ /* 0x000fe2000c101d3c */
[----:B------:R-:W-:Y:S05]  /*19dd0*/  EXIT ;  /* 0x000000000000794d */ /* 0x000fea0003800000 */
.L_x_7301:
        /* <DEDUP_REMOVED lines=16> */
.L_x_7308:
        /* <DEDUP_REMOVED lines=21> */
.L_x_7310:
        /* <DEDUP_REMOVED lines=22> */
.L_x_7311:
        /* <DEDUP_REMOVED lines=22> */
.L_x_7312:
        /* <DEDUP_REMOVED lines=22> */
.L_x_7313:
[----:B------:R-:W-:Y:S02]  /*1a450*/  ULDC.64 UR4, c[0x0][0x608] ;  /* 0x0001820000047ab9 */ /* 0x000fe40000000a00 */
[----:B0-----:R-:W-:-:S04]  /*1a460*/  IADD3 R2, P0, R19, UR4, RZ ;  /* 0x0000000413027c10 */ /* 0x001fc8000ff1e0ff */
[----:B------:R-:W-:-:S05]  /*1a470*/  IADD3.X R3, RZ, UR5, RZ, P0, !PT ;  /* 0x00000005ff037c10 */ /* 0x000fca00087fe4ff */
[----:B------:R-:W-:Y:S01]  /*1a480*/  STG.E.128 desc[UR60][R2.64], R140 ;  /* 0x0000008c02007986 */ /* 0x000fe2000c101d3c */
[----:B------:R-:W-:Y:S05]  /*1a490*/  EXIT ;  /* 0x000000000000794d */ /* 0x000fea0003800000 */
.L_x_7309:
[----:B------:R-:W-:Y:S04]  /*1a4a0*/  STG.E.128 desc[UR60][R6.64], R28 ;  /* 0x0000001c06007986 */ /* 0x000fe8000c101d3c */
[----:B------:R-:W-:Y:S04]  /*1a4b0*/  STG.E.128 desc[UR60][R8.64], R84 ;  /* 0x0000005408007986 */ /* 0x000fe8000c101d3c */
[----:B------:R-:W-:Y:S04]  /*1a4c0*/  STG.E.128 desc[UR60][R10.64], R24 ;  /* 0x000000180a007986 */ /* 0x000fe8000c101d3c */
[----:B------:R-:W-:Y:S01]  /*1a4d0*/  STG.E.128 desc[UR60][R34.64], R140 ;  /* 0x0000008c22007986 */ /* 0x000fe2000c101d3c */
[----:B------:R-:W-:Y:S05]  /*1a4e0*/  EXIT ;  /* 0x000000000000794d */ /* 0x000fea0003800000 */
.L_x_7314:
        /* <DEDUP_REMOVED lines=9> */
.L_x_9874:


//--------------------- .text._ZN2at6native13reduce_kernelILi512ELi1ENS0_8ReduceOpIfNS0_14func_wrapper_tIfZNS0_11sum_functorIfffEclERNS_14TensorIteratorEEUlffE_EEjfLi4ELi4EEEEEvT1_ --------------------------
	.section	.text._ZN2at6native13reduce_kernelILi512ELi1ENS0_8ReduceOpIfNS0_14func_wrapper_tIfZNS0_11sum_functorIfffEclERNS_14TensorIteratorEEUlffE_EEjfLi4ELi4EEEEEvT1_,"ax",@progbits
	.align	128
        .global         _ZN2at6native13reduce_kernelILi512ELi1ENS0_8ReduceOpIfNS0_14func_wrapper_tIfZNS0_11sum_functorIfffEclERNS_14TensorIteratorEEUlffE_EEjfLi4ELi4EEEEEvT1_
        .type           _ZN2at6native13reduce_kernelILi512ELi1ENS0_8ReduceOpIfNS0_14func_wrapper_tIfZNS0_11sum_functorIfffEclERNS_14TensorIteratorEEUlffE_EEjfLi4ELi4EEEEEvT1_,@function
        .size           _ZN2at6native13reduce_kernelILi512ELi1ENS0_8ReduceOpIfNS0_14func_wrapper_tIfZNS0_11sum_functorIfffEclERNS_14TensorIteratorEEUlffE_EEjfLi4ELi4EEEEEvT1_,(.L_x_9875 - _ZN2at6native13reduce_kernelILi512ELi1ENS0_8ReduceOpIfNS0_14func_wrapper_tIfZNS0_11sum_functorIfffEclERNS_14TensorIteratorEEUlffE_EEjfLi4ELi4EEEEEvT1_)
        .other          _ZN2at6native13reduce_kernelILi512ELi1ENS0_8ReduceOpIfNS0_14func_wrapper_tIfZNS0_11sum_functorIfffEclERNS_14TensorIteratorEEUlffE_EEjfLi4ELi4EEEEEvT1_,@"STO_CUDA_ENTRY STV_DEFAULT"
_ZN2at6native13reduce_kernelILi512ELi1ENS0_8ReduceOpIfNS0_14func_wrapper_tIfZNS0_11sum_functorIfffEclERNS_14TensorIteratorEEUlffE_EEjfLi4ELi4EEEEEvT1_:
.text._ZN2at6native13reduce_kernelILi512ELi1ENS0_8ReduceOpIfNS0_14func_wrapper_tIfZNS0_11sum_functorIfffEclERNS_14TensorIteratorEEUlffE_EEjfLi4ELi4EEEEEvT1_:
        /* <DEDUP_REMOVED lines=287> */
.L_x_7315:
        /* <DEDUP_REMOVED lines=50> */
.L_x_7324:
[----:B------:R-:W-:Y:S05]  /*1510*/  BSYNC B3 ;  /* 0x0000000000037941 */ /* 0x000fea0003800000 */
.L_x_7323:
        /* <DEDUP_REMOVED lines=9> */
[----:B--2---:R-:W-:-:S07]  /*15b0*/  FADD.FTZ R9, R4, UR4 ;  /* 0x0000000404097e21 */ /* 0x004fce0008010000 */
.L_x_7322:
[----:B------:R-:W-:Y:S05]  /*15c0*/  BSYNC B2 ;  /* 0x0000000000027941 */ /* 0x000fea0003800000 */
.L_x_7321:
[C---:B------:R-:W-:Y:S02]  /*15d0*/  IADD3 R5, P0, -R7.reuse, 0x4, RZ ;  /* 0x0000000407057810 */ /* 0x040fe40007f1e1ff */
[----:B------:R-:W-:Y:S02]  /*15e0*/  IADD3 R10, R7, -0x4, R2 ;  /* 0xfffffffc070a7810 */ /* 0x000fe40007ffe002 */
[----:B------:R-:W-:Y:S01]  /*15f0*/  LEA R12, P1, R5, R12, 0x2 ;  /* 0x0000000c050c7211 */ /* 0x000fe200078210ff */
[----:B------:R-:W-:-:S05]  /*1600*/  IMAD.X R4, RZ, RZ, -0x1, P0 ;  /* 0xffffffffff047424 */ /* 0x000fca00000e06ff */
[----:B------:R-:W-:-:S07]  /*1610*/  LEA.HI.X R13, R5, R13, R4, 0x2, P1 ;  /* 0x0000000d050d7211 */ /* 0x000fce00008f1404 */
.L_x_7320:
[----:B------:R-:W-:Y:S05]  /*1620*/  BSYNC B1 ;  /* 0x0000000000017941 */ /* 0x000fea0003800000 */
.L_x_7319:
        /* <DEDUP_REMOVED lines=8> */
[----:B------:R-:W-:Y:S01]  /*16b0*/  MOV R11, R16 ;  /* 0x00000010000b7202 */ /* 0x000fe20000000f00 */
[----:B------:R-:W-:-:S07]  /*16c0*/  IMAD.MOV.U32 R2, RZ, RZ, R16 ;  /* 0x000000ffff027224 */ /* 0x000fce00078e0010 */
.L_x_7327:
[----:B------:R-:W-:Y:S01]  /*16d0*/  IMAD.WIDE.U32 R4, R17, 0x10, R12 ;  /* 0x0000001011047825 */ /* 0x000fe200078e000c */
[----:B------:R-:W-:-:S05]  /*16e0*/  ULDC UR4, c[0x0][0x224] ;  /* 0x0000890000047ab9 */ /* 0x000fca0000000800 */
[----:B------:R-:W2:Y:S01]  /*16f0*/  LDG.E.128 R4, desc[UR36][R4.64] ;  /* 0x0000002404047981 */ /* 0x000ea2000c1e1d00 */
[----:B------:R-:W-:-:S04]  /*1700*/  IADD3 R17, R17, UR4, RZ ;  /* 0x0000000411117c10 */ /* 0x000fc8000fffe0ff */
[----:B------:R-:W-:-:S04]  /*1710*/  LEA R19, R17, 0x3, 0x2 ;  /* 0x0000000311137811 */ /* 0x000fc800078e10ff */
[----:B------:R-:W-:Y:S01]  /*1720*/  ISETP.GE.U32.AND P0, PT, R19, R10, PT ;  /* 0x0000000a1300720c */ /* 0x000fe20003f06070 */
[----:B--2---:R-:W-:Y:S01]  /*1730*/  FADD.FTZ R9, R4, R9 ;  /* 0x0000000904097221 */ /* 0x004fe20000010000 */
[----:B------:R-:W-:Y:S01]  /*1740*/  FADD.FTZ R2, R5, R2 ;  /* 0x0000000205027221 */ /* 0x000fe20000010000 */
[----:B------:R-:W-:Y:S01]  /*1750*/  FADD.FTZ R11, R6, R11 ;  /* 0x0000000b060b7221 */ /* 0x000fe20000010000 */
[----:B------:R-:W-:-:S09]  /*1760*/  FADD.FTZ R16, R7, R16 ;  /* 0x0000001007107221 */ /* 0x000fd20000010000 */
[----:B------:R-:W-:Y:S05]  /*1770*/  @!P0 BRA `(.L_x_7327) ;  /* 0xfffffffc00d48947 */ /* 0x000fea000383ffff */
.L_x_7326:
[----:B------:R-:W-:Y:S05]  /*1780*/  BSYNC B1 ;  /* 0x0000000000017941 */ /* 0x000fea0003800000 */
.L_x_7325:
        /* <DEDUP_REMOVED lines=8> */
.L_x_7329:
[----:B------:R-:W-:Y:S05]  /*1810*/  BSYNC B1 ;  /* 0x0000000000017941 */ /* 0x000fea0003800000 */
.L_x_7328:
        /* <DEDUP_REMOVED lines=9> */
[----:B------:R-:W2:Y:S02]  /*18b0*/  LDG.E R12, desc[UR36][R12.64] ;  /* 0x000000240c0c7981 */ /* 0x000ea4000c1e1900 */
[----:B--2---:R-:W-:-:S07]  /*18c0*/  FADD.FTZ R9, R9, R12 ;  /* 0x0000000c09097221 */ /* 0x004fce0000010000 */
.L_x_7331:
[----:B------:R-:W-:Y:S05]  /*18d0*/  BSYNC B1 ;  /* 0x0000000000017941 */ /* 0x000fea0003800000 */
.L_x_7330:
[----:B------:R-:W-:-:S04]  /*18e0*/  FADD.FTZ R2, R2, R9 ;  /* 0x0000000902027221 */ /* 0x000fc80000010000 */
[----:B------:R-:W-:-:S04]  /*18f0*/  FADD.FTZ R11, R2, R11 ;  /* 0x0000000b020b7221 */ /* 0x000fc80000010000 */
[----:B------:R-:W-:Y:S01]  /*1900*/  FADD.FTZ R16, R11, R16 ;  /* 0x000000100b107221 */ /* 0x000fe20000010000 */
[----:B------:R-:W-:Y:S06]  /*1910*/  BRA `(.L_x_7317) ;  /* 0x0000009400407947 */ /* 0x000fec0003800000 */
.L_x_7318:
        /* <DEDUP_REMOVED lines=16> */
[----:B------:R-:W-:Y:S01]  /*1a20*/  MOV R7, R8 ;  /* 0x0000000800077202 */ /* 0x000fe20000000f00 */
[----:B------:R-:W-:-:S10]  /*1a30*/  IMAD.MOV.U32 R9, RZ, RZ, R8 ;  /* 0x000000ffff097224 */ /* 0x000fd400078e0008 */
[----:B------:R-:W-:Y:S05]  /*1a40*/  @P0 BRA `(.L_x_7335) ;  /* 0x0000004000a80947 */ /* 0x000fea0003800000 */
[----:B------:R-:W0:Y:S01]  /*1a50*/  LDC.64 R16, c[0x0][0x258] ;  /* 0x00009600ff107b82 */ /* 0x000e220000000a00 */
[----:B------:R-:W-:Y:S01]  /*1a60*/  BSSY B2, `(.L_x_7335) ;  /* 0x0000428000027945 */ /* 0x000fe20003800000 */
[----:B------:R-:W-:Y:S01]  /*1a70*/  ISETP.NE.AND P0, PT, R10, RZ, PT ;  /* 0x000000ff0a00720c */ /* 0x000fe20003f05270 */
[----:B------:R-:W-:Y:S01]  /*1a80*/  IMAD.MOV.U32 R9, RZ, RZ, R8 ;  /* 0x000000ffff097224 */ /* 0x000fe200078e0008 */
[----:B------:R-:W-:-:S11]  /*1a90*/  MOV R7, R8 ;  /* 0x0000000800077202 */ /* 0x000fd60000000f00 */
.L_x_7340:
        /* <DEDUP_REMOVED lines=286> */
.L_x_7336:
[----:B------:R-:W-:Y:S01]  /*2c80*/  LOP3.LUT R21, R10, 0xfffffffc, RZ, 0xc0, !PT ;  /* 0xfffffffc0a157812 */ /* 0x000fe200078ec0ff */
[----:B------:R-:W-:Y:S02]  /*2c90*/  ULDC UR38, c[0x0][0x224] ;  /* 0x0000890000267ab9 */ /* 0x000fe40000000800 */
[----:B------:R-:W-:Y:S02]  /*2ca0*/  MOV R4, UR38 ;  /* 0x0000002600047c02 */ /* 0x000fe40008000f00 */
[----:B------:R-:W-:-:S05]  /*2cb0*/  IADD3 R20, P1, R12, R21, RZ ;  /* 0x000000150c147210 */ /* 0x000fca0007f3e0ff */
[----:B------:R-:W-:-:S05]  /*2cc0*/  IMAD.X R21, RZ, RZ, R13, P1 ;  /* 0x000000ffff157224 */ /* 0x000fca00008e060d */
[----:B------:R1:W5:Y:S01]  /*2cd0*/  LDG.E R20, desc[UR36][R20.64] ;  /* 0x0000002414147981 */ /* 0x000362000c1e1900 */
        /* <DEDUP_REMOVED lines=113> */
[----:B------:R-:W-:Y:S01]  /*33f0*/  IMAD.HI.U32 R10, R18, UR39, R10 ;  /* 0x00000027120a7c27 */ /* 0x000fe2000f8e000a */
[----:B------:R-:W-:-:S04]  /*3400*/  ULDC UR39, c[0x0][0x2e8] ;  /* 0x0000ba0000277ab9 */ /* 0x000fc80000000800 */
        /* <DEDUP_REMOVED lines=121> */
[----:B-1----:R-:W-:Y:S02]  /*3ba0*/  IMAD.MOV R21, RZ, RZ, -R11 ;  /* 0x000000ffff157224 */ /* 0x002fe400078e0a0b */
[----:B------:R-:W0:Y:S01]  /*3bb0*/  @P1 LDC R23, c[0x0][0x37c] ;  /* 0x0000df00ff171b82 */ /* 0x000e220000000800 */
[----:B------:R-:W-:Y:S01]  /*3bc0*/  @P1 MOV R10, RZ ;  /* 0x000000ff000a1202 */ /* 0x000fe20000000f00 */
[----:B------:R-:W-:-:S04]  /*3bd0*/  IMAD R21, R21, UR38, R18 ;  /* 0x0000002615157c24 */ /* 0x000fc8000f8e0212 */
[----:B------:R-:W-:Y:S02]  /*3be0*/  IMAD R2, R21, UR25, R2 ;  /* 0x0000001915027c24 */ /* 0x000fe4000f8e0202 */
[----:B------:R-:W1:Y:S08]  /*3bf0*/  @P1 LDC.64 R18, c[0x0][0x380] ;  /* 0x0000e000ff121b82 */ /* 0x000e700000000a00 */
[----:B------:R-:W2:Y:S01]  /*3c00*/  @P1 LDC R22, c[0x0][0x3e8] ;  /* 0x0000fa00ff161b82 */ /* 0x000ea20000000800 */
[----:B-1----:R-:W-:-:S05]  /*3c10*/  @P1 IMAD.HI.U32 R18, R11, R18, R10 ;  /* 0x000000120b121227 */ /* 0x002fca00078e000a */
[----:B------:R-:W-:-:S04]  /*3c20*/  @P1 SHF.R.U32.HI R18, RZ, R19, R18 ;  /* 0x00000013ff121219 */ /* 0x000fc80000011612 */
[----:B------:R-:W-:-:S05]  /*3c30*/  @P1 IADD3 R10, -R18, RZ, RZ ;  /* 0x000000ff120a1210 */ /* 0x000fca0007ffe1ff */
[----:B0-----:R-:W-:-:S04]  /*3c40*/  @P1 IMAD R11, R23, R10, R11 ;  /* 0x0000000a170b1224 */ /* 0x001fc800078e020b */
[----:B--2---:R-:W-:-:S07]  /*3c50*/  @P1 IMAD R2, R11, R22, R2 ;  /* 0x000000160b021224 */ /* 0x004fce00078e0202 */
.L_x_7337:
[----:B------:R-:W-:-:S04]  /*3c60*/  LOP3.LUT R19, R2, 0xfffffffc, RZ, 0xc0, !PT ;  /* 0xfffffffc02137812 */ /* 0x000fc800078ec0ff */
[----:B------:R-:W-:-:S05]  /*3c70*/  IADD3 R18, P1, R12, R19, RZ ;  /* 0x000000130c127210 */ /* 0x000fca0007f3e0ff */
[----:B------:R-:W-:-:S05]  /*3c80*/  IMAD.X R19, RZ, RZ, R13, P1 ;  /* 0x000000ffff137224 */ /* 0x000fca00008e060d */
[----:B------:R2:W5:Y:S01]  /*3c90*/  LDG.E R11, desc[UR36][R18.64] ;  /* 0x00000024120b7981 */ /* 0x000562000c1e1900 */
[----:B------:R-:W-:Y:S01]  /*3ca0*/  IADD3 R5, R5, R4, RZ ;  /* 0x0000000405057210 */ /* 0x000fe20007ffe0ff */
[----:B------:R-:W-:Y:S01]  /*3cb0*/  IMAD.MOV.U32 R10, RZ, RZ, RZ ;  /* 0x000000ffff0a7224 */ /* 0x000fe200078e00ff */
[----:B------:R-:W-:Y:S01]  /*3cc0*/  MOV R2, RZ ;  /* 0x000000ff00027202 */ /* 0x000fe20000000f00 */
[----:B------:R-:W-:Y:S06]  /*3cd0*/  @!P0 BRA `(.L_x_7338) ;  /* 0x0000000c00d88947 */ /* 0x000fec0003800000 */
[----:B--2---:R-:W-:Y:S01]  /*3ce0*/  HFMA2.MMA R18, -RZ, RZ, 0, 0 ;  /* 0x00000000ff127435 */ /* 0x004fe200000001ff */
[----:B------:R-:W-:Y:S02]  /*3cf0*/  MOV R19, R5 ;  /* 0x0000000500137202 */ /* 0x000fe40000000f00 */
[----:B0-----:R-:W-:-:S07]  /*3d00*/  ISETP.NE.AND P1, PT, R16, 0x1, PT ;  /* 0x000000011000780c */ /* 0x001fce0003f25270 */
[----:B------:R-:W-:-:S05]  /*3d10*/  IMAD.HI.U32 R10, R5, UR30, R18 ;  /* 0x0000001e050a7c27 */ /* 0x000fca000f8e0012 */
[----:B-1----:R-:W-:-:S05]  /*3d20*/  SHF.R.U32.HI R21, RZ, UR31, R10 ;  /* 0x0000001fff157c19 */ /* 0x002fca000801160a */
        /* <DEDUP_REMOVED lines=229> */
[----:B------:R-:W-:Y:S02]  /*4b80*/  SHF.R.U32.HI R23, RZ, UR24, R22 ;  /* 0x00000018ff177c19 */ /* 0x000fe40008011616 */
[----:B------:R-:W-:-:S03]  /*4b90*/  @P1 MOV R22, RZ ;  /* 0x000000ff00161202 */ /* 0x000fc60000000f00 */
[----:B------:R-:W-:Y:S02]  /*4ba0*/  IMAD.MOV R21, RZ, RZ, -R23 ;  /* 0x000000ffff157224 */ /* 0x000fe400078e0a17 */
[----:B------:R-:W1:Y:S02]  /*4bb0*/  @P1 LDC R25, c[0x0][0x3e8] ;  /* 0x0000fa00ff191b82 */ /* 0x000e640000000800 */
[----:B------:R-:W-:-:S04]  /*4bc0*/  IMAD R21, R21, UR38, R24 ;  /* 0x0000002615157c24 */ /* 0x000fc8000f8e0218 */
[----:B------:R-:W-:Y:S02]  /*4bd0*/  IMAD R10, R21, UR25, R10 ;  /* 0x00000019150a7c24 */ /* 0x000fe4000f8e020a */
[----:B------:R-:W2:Y:S01]  /*4be0*/  @P1 LDC R24, c[0x0][0x37c] ;  /* 0x0000df00ff181b82 */ /* 0x000ea20000000800 */
[----:B0-----:R-:W-:-:S05]  /*4bf0*/  @P1 IMAD.HI.U32 R18, R23, R18, R22 ;  /* 0x0000001217121227 */ /* 0x001fca00078e0016 */
[----:B------:R-:W-:-:S04]  /*4c00*/  @P1 SHF.R.U32.HI R18, RZ, R19, R18 ;  /* 0x00000013ff121219 */ /* 0x000fc80000011612 */
[----:B------:R-:W-:-:S05]  /*4c10*/  @P1 IADD3 R19, -R18, RZ, RZ ;  /* 0x000000ff12131210 */ /* 0x000fca0007ffe1ff */
[----:B--2---:R-:W-:-:S04]  /*4c20*/  @P1 IMAD R23, R24, R19, R23 ;  /* 0x0000001318171224 */ /* 0x004fc800078e0217 */
[----:B-1----:R-:W-:-:S07]  /*4c30*/  @P1 IMAD R10, R23, R25, R10 ;  /* 0x00000019170a1224 */ /* 0x002fce00078e020a */
.L_x_7338:
[----:B--2---:R-:W-:-:S04]  /*4c40*/  LOP3.LUT R19, R10, 0xfffffffc, RZ, 0xc0, !PT ;  /* 0xfffffffc0a137812 */ /* 0x004fc800078ec0ff */
[----:B------:R-:W-:-:S05]  /*4c50*/  IADD3 R18, P1, R12, R19, RZ ;  /* 0x000000130c127210 */ /* 0x000fca0007f3e0ff */
[----:B------:R-:W-:-:S05]  /*4c60*/  IMAD.X R19, RZ, RZ, R13, P1 ;  /* 0x000000ffff137224 */ /* 0x000fca00008e060d */
[----:B------:R2:W5:Y:S01]  /*4c70*/  LDG.E R10, desc[UR36][R18.64] ;  /* 0x00000024120a7981 */ /* 0x000562000c1e1900 */
[----:B------:R-:W-:Y:S01]  /*4c80*/  IADD3 R5, R5, R4, RZ ;  /* 0x0000000405057210 */ /* 0x000fe20007ffe0ff */
[----:B------:R-:W-:Y:S06]  /*4c90*/  @!P0 BRA `(.L_x_7339) ;  /* 0x0000000c00d88947 */ /* 0x000fec0003800000 */
[----:B--2---:R-:W-:Y:S01]  /*4ca0*/  HFMA2.MMA R18, -RZ, RZ, 0, 0 ;  /* 0x00000000ff127435 */ /* 0x004fe200000001ff */
        /* <DEDUP_REMOVED lines=245> */
.L_x_7339:
[----:B--2---:R-:W-:Y:S01]  /*5c00*/  LOP3.LUT R19, R2, 0xfffffffc, RZ, 0xc0, !PT ;  /* 0xfffffffc02137812 */ /* 0x004fe200078ec0ff */
[----:B------:R-:W-:-:S03]  /*5c10*/  ULDC UR4, c[0x0][0x21c] ;  /* 0x0000870000047ab9 */ /* 0x000fc60000000800 */
[----:B------:R-:W-:-:S04]  /*5c20*/  IADD3 R18, P1, R12, R19, RZ ;  /* 0x000000130c127210 */ /* 0x000fc80007f3e0ff */
[----:B------:R-:W-:-:S05]  /*5c30*/  IADD3.X R19, RZ, R13, RZ, P1, !PT ;  /* 0x0000000dff137210 */ /* 0x000fca0000ffe4ff */
[----:B------:R-:W2:Y:S01]  /*5c40*/  LDG.E R23, desc[UR36][R18.64] ;  /* 0x0000002412177981 */ /* 0x000ea2000c1e1900 */
[----:B------:R-:W-:Y:S01]  /*5c50*/  IADD3 R5, R5, R4, RZ ;  /* 0x0000000405057210 */ /* 0x000fe20007ffe0ff */
[----:B------:R-:W-:Y:S02]  /*5c60*/  IMAD.U32 R2, RZ, RZ, UR4 ;  /* 0x00000004ff027e24 */ /* 0x000fe4000f8e00ff */
[----:B-----5:R-:W-:Y:S01]  /*5c70*/  FADD.FTZ R9, R20, R9 ;  /* 0x0000000914097221 */ /* 0x020fe20000010000 */
[----:B------:R-:W-:Y:S01]  /*5c80*/  FADD.FTZ R8, R11, R8 ;  /* 0x000000080b087221 */ /* 0x000fe20000010000 */
[----:B------:R-:W-:Y:S01]  /*5c90*/  FADD.FTZ R7, R10, R7 ;  /* 0x000000070a077221 */ /* 0x000fe20000010000 */
[----:B-1----:R-:W-:-:S05]  /*5ca0*/  IMAD R21, R4, 0x3, R5 ;  /* 0x0000000304157824 */ /* 0x002fca00078e0205 */
[----:B------:R-:W-:Y:S01]  /*5cb0*/  ISETP.GE.U32.AND P1, PT, R21, R2, PT ;  /* 0x000000021500720c */ /* 0x000fe20003f26070 */
[----:B--2---:R-:W-:-:S12]  /*5cc0*/  FADD.FTZ R6, R23, R6 ;  /* 0x0000000617067221 */ /* 0x004fd80000010000 */
[----:B------:R-:W-:Y:S05]  /*5cd0*/  @!P1 BRA `(.L_x_7340) ;  /* 0xffffffbc00709947 */ /* 0x000fea000383ffff */
[----:B------:R-:W-:Y:S05]  /*5ce0*/  BSYNC B2 ;  /* 0x0000000000027941 */ /* 0x000fea0003800000 */
.L_x_7335:
[----:B------:R-:W-:Y:S05]  /*5cf0*/  BSYNC B1 ;  /* 0x0000000000017941 */ /* 0x000fea0003800000 */
.L_x_7334:
        /* <DEDUP_REMOVED lines=280> */
.L_x_7343:
[----:B0-----:R-:W-:-:S04]  /*6e80*/  LOP3.LUT R17, R20, 0xfffffffc, RZ, 0xc0, !PT ;  /* 0xfffffffc14117812 */ /* 0x001fc800078ec0ff */
        /* <DEDUP_REMOVED lines=280> */
.L_x_7344:
[----:B------:R-:W-:-:S04]  /*8010*/  LOP3.LUT R11, R11, 0xfffffffc, RZ, 0xc0, !PT ;  /* 0xfffffffc0b0b7812 */ /* 0x000fc800078ec0ff */
[----:B------:R-:W-:-:S04]  /*8020*/  IADD3 R16, P2, R12, R11, RZ ;  /* 0x0000000b0c107210 */ /* 0x000fc80007f5e0ff */
        /* <DEDUP_REMOVED lines=279> */
.L_x_7345:
        /* <DEDUP_REMOVED lines=281> */
.L_x_7346:
[----:B------:R-:W-:-:S04]  /*a330*/  LOP3.LUT R17, R22, 0xfffffffc, RZ, 0xc0, !PT ;  /* 0xfffffffc16117812 */ /* 0x000fc800078ec0ff */
[----:B------:R-:W-:-:S04]  /*a340*/  IADD3 R12, P1, R12, R17, RZ ;  /* 0x000000110c0c7210 */ /* 0x000fc80007f3e0ff */
[----:B------:R-:W-:-:S05]  /*a350*/  IADD3.X R13, RZ, R13, RZ, P1, !PT ;  /* 0x0000000dff0d7210 */ /* 0x000fca0000ffe4ff */
[----:B------:R1:W5:Y:S04]  /*a360*/  LDG.E R23, desc[UR36][R12.64] ;  /* 0x000000240c177981 */ /* 0x000368000c1e1900 */
.L_x_7342:
[----:B------:R-:W-:Y:S05]  /*a370*/  BSYNC B1 ;  /* 0x0000000000017941 */ /* 0x000fea0003800000 */
.L_x_7341:
[----:B------:R-:W-:Y:S04]  /*a380*/  BSSY B1, `(.L_x_7347) ;  /* 0x000000d000017945 */ /* 0x000fe80003800000 */
[----:B------:R-:W-:Y:S05]  /*a390*/  @P0 BRA `(.L_x_7348) ;  /* 0x00000000002c0947 */ /* 0x000fea0003800000 */
[----:B------:R-:W-:Y:S02]  /*a3a0*/  IMAD.IADD R5, R5, 0x1, R4 ;  /* 0x0000000105057824 */ /* 0x000fe400078e0204 */
[----:B-----5:R-:W-:-:S03]  /*a3b0*/  FADD.FTZ R9, R9, R20 ;  /* 0x0000001409097221 */ /* 0x020fc60000010000 */
[----:B------:R-:W-:-:S13]  /*a3c0*/  ISETP.GE.U32.AND P0, PT, R5, R2, PT ;  /* 0x000000020500720c */ /* 0x000fda0003f06070 */
[----:B------:R-:W-:Y:S05]  /*a3d0*/  @P0 BRA `(.L_x_7348) ;  /* 0x00000000001c0947 */ /* 0x000fea0003800000 */
[----:B------:R-:W-:Y:S01]  /*a3e0*/  IADD3 R5, R5, R4, RZ ;  /* 0x0000000405057210 */ /* 0x000fe20007ffe0ff */
[----:B------:R-:W-:-:S03]  /*a3f0*/  FADD.FTZ R8, R8, R11 ;  /* 0x0000000b08087221 */ /* 0x000fc60000010000 */
[----:B------:R-:W-:-:S13]  /*a400*/  ISETP.GE.U32.AND P0, PT, R5, R2, PT ;  /* 0x000000020500720c */ /* 0x000fda0003f06070 */
[----:B------:R-:W-:Y:S01]  /*a410*/  @!P0 IADD3 R5, R5, R4, RZ ;  /* 0x0000000405058210 */ /* 0x000fe20007ffe0ff */
[----:B------:R-:W-:-:S03]  /*a420*/  @!P0 FADD.FTZ R7, R7, R10 ;  /* 0x0000000a07078221 */ /* 0x000fc60000010000 */
[----:B------:R-:W-:-:S13]  /*a430*/  ISETP.GE.U32.OR P1, PT, R5, R2, P0 ;  /* 0x000000020500720c */ /* 0x000fda0000726470 */
[----:B------:R-:W-:-:S07]  /*a440*/  @!P1 FADD.FTZ R6, R6, R23 ;  /* 0x0000001706069221 */ /* 0x000fce0000010000 */
.L_x_7348:
[----:B------:R-:W-:Y:S05]  /*a450*/  BSYNC B1 ;  /* 0x0000000000017941 */ /* 0x000fea0003800000 */
.L_x_7347:
[----:B------:R-:W-:-:S04]  /*a460*/  FADD.FTZ R8, R8, R9 ;  /* 0x0000000908087221 */ /* 0x000fc80000010000 */
[----:B------:R-:W-:-:S04]  /*a470*/  FADD.FTZ R7, R8, R7 ;  /* 0x0000000708077221 */ /* 0x000fc80000010000 */
[----:B0-----:R-:W-:Y:S01]  /*a480*/  FADD.FTZ R16, R7, R6 ;  /* 0x0000000607107221 */ /* 0x001fe20000010000 */
[----:B------:R-:W-:Y:S06]  /*a490*/  BRA `(.L_x_7317) ;  /* 0x0000000800607947 */ /* 0x000fec0003800000 */
.L_x_7333:
        /* <DEDUP_REMOVED lines=10> */
.L_x_7352:
        /* <DEDUP_REMOVED lines=15> */
[----:B------:R-:W-:-:S04]  /*a630*/  IMAD.IADD R5, R23, 0x1, R4 ;  /* 0x0000000117057824 */ /* 0x000fc800078e0204 */
[----:B------:R-:W-:-:S05]  /*a640*/  IMAD R23, R4, 0x3, R5 ;  /* 0x0000000304177824 */ /* 0x000fca00078e0205 */
[----:B------:R-:W-:Y:S01]  /*a650*/  ISETP.GE.U32.AND P0, PT, R23, R2, PT ;  /* 0x000000021700720c */ /* 0x000fe20003f06070 */
[----:B--2---:R-:W-:Y:S01]  /*a660*/  FADD.FTZ R21, R8, R21 ;  /* 0x0000001508157221 */ /* 0x004fe20000010000 */
[----:B---3--:R-:W-:Y:S01]  /*a670*/  FADD.FTZ R20, R11, R20 ;  /* 0x000000140b147221 */ /* 0x008fe20000010000 */
[----:B----4-:R-:W-:Y:S01]  /*a680*/  FADD.FTZ R7, R16, R7 ;  /* 0x0000000710077221 */ /* 0x010fe20000010000 */
[----:B-----5:R-:W-:-:S09]  /*a690*/  FADD.FTZ R6, R19, R6 ;  /* 0x0000000613067221 */ /* 0x020fd20000010000 */
[----:B------:R-:W-:Y:S05]  /*a6a0*/  @!P0 BRA `(.L_x_7352) ;  /* 0xfffffffc00a48947 */ /* 0x000fea000383ffff */
[----:B------:R-:W-:Y:S05]  /*a6b0*/  BSYNC B2 ;  /* 0x0000000000027941 */ /* 0x000fea0003800000 */
.L_x_7351:
[----:B------:R-:W-:Y:S01]  /*a6c0*/  MOV R17, R11 ;  /* 0x0000000b00117202 */ /* 0x000fe20000000f00 */
[----:B------:R-:W-:Y:S01]  /*a6d0*/  IMAD.MOV.U32 R11, RZ, RZ, R19 ;  /* 0x000000ffff0b7224 */ /* 0x000fe200078e0013 */
[----:B------:R-:W-:-:S07]  /*a6e0*/  MOV R10, R8 ;  /* 0x00000008000a7202 */ /* 0x000fce0000000f00 */
.L_x_7350:
[----:B------:R-:W-:Y:S05]  /*a6f0*/  BSYNC B1 ;  /* 0x0000000000017941 */ /* 0x000fea0003800000 */
.L_x_7349:
        /* <DEDUP_REMOVED lines=15> */
[----:B------:R-:W-:Y:S02]  /*a7f0*/  IMAD.IADD R23, R19, 0x1, R4 ;  /* 0x0000000113177824 */ /* 0x000fe400078e0204 */
[----:B------:R-:W-:-:S03]  /*a800*/  IMAD R9, R22, R19, RZ ;  /* 0x0000001316097224 */ /* 0x000fc600078e02ff */
[----:B------:R-:W-:Y:S01]  /*a810*/  ISETP.GE.U32.AND P0, PT, R23, R2, PT ;  /* 0x000000021700720c */ /* 0x000fe20003f06070 */
[----:B------:R-:W-:-:S05]  /*a820*/  IMAD.WIDE.U32 R8, R9, 0x4, R12 ;  /* 0x0000000409087825 */ /* 0x000fca00078e000c */
[----:B------:R0:W5:Y:S07]  /*a830*/  LDG.E R16, desc[UR36][R8.64] ;  /* 0x0000002408107981 */ /* 0x00016e000c1e1900 */
[----:B------:R-:W-:-:S04]  /*a840*/  @!P0 IMAD R19, R22, R23, RZ ;  /* 0x0000001716138224 */ /* 0x000fc800078e02ff */
[----:B------:R-:W-:-:S05]  /*a850*/  @!P0 IMAD.WIDE.U32 R12, R19, 0x4, R12 ;  /* 0x00000004130c8825 */ /* 0x000fca00078e000c */
[----:B------:R0:W5:Y:S02]  /*a860*/  @!P0 LDG.E R11, desc[UR36][R12.64] ;  /* 0x000000240c0b8981 */ /* 0x000164000c1e1900 */
.L_x_7354:
[----:B------:R-:W-:Y:S05]  /*a870*/  BSYNC B1 ;  /* 0x0000000000017941 */ /* 0x000fea0003800000 */
.L_x_7353:
[----:B------:R-:W-:Y:S04]  /*a880*/  BSSY B1, `(.L_x_7355) ;  /* 0x000000d000017945 */ /* 0x000fe80003800000 */
[----:B------:R-:W-:Y:S05]  /*a890*/  @P1 BRA `(.L_x_7356) ;  /* 0x00000000002c1947 */ /* 0x000fea0003800000 */
[----:B------:R-:W-:Y:S01]  /*a8a0*/  IADD3 R5, R5, R4, RZ ;  /* 0x0000000405057210 */ /* 0x000fe20007ffe0ff */
[----:B-----5:R-:W-:-:S03]  /*a8b0*/  FADD.FTZ R21, R21, R10 ;  /* 0x0000000a15157221 */ /* 0x020fc60000010000 */
[----:B------:R-:W-:-:S13]  /*a8c0*/  ISETP.GE.U32.AND P0, PT, R5, R2, PT ;  /* 0x000000020500720c */ /* 0x000fda0003f06070 */
[----:B------:R-:W-:Y:S05]  /*a8d0*/  @P0 BRA `(.L_x_7356) ;  /* 0x00000000001c0947 */ /* 0x000fea0003800000 */
[----:B------:R-:W-:Y:S01]  /*a8e0*/  IADD3 R5, R5, R4, RZ ;  /* 0x0000000405057210 */ /* 0x000fe20007ffe0ff */
[----:B------:R-:W-:-:S03]  /*a8f0*/  FADD.FTZ R20, R20, R17 ;  /* 0x0000001114147221 */ /* 0x000fc60000010000 */
[----:B------:R-:W-:-:S13]  /*a900*/  ISETP.GE.U32.AND P0, PT, R5, R2, PT ;  /* 0x000000020500720c */ /* 0x000fda0003f06070 */
[----:B------:R-:W-:Y:S02]  /*a910*/  @!P0 IMAD.IADD R5, R5, 0x1, R4 ;  /* 0x0000000105058824 */ /* 0x000fe400078e0204 */
[----:B------:R-:W-:-:S03]  /*a920*/  @!P0 FADD.FTZ R7, R7, R16 ;  /* 0x0000001007078221 */ /* 0x000fc60000010000 */
[----:B------:R-:W-:-:S13]  /*a930*/  ISETP.GE.U32.OR P1, PT, R5, R2, P0 ;  /* 0x000000020500720c */ /* 0x000fda0000726470 */
[----:B------:R-:W-:-:S07]  /*a940*/  @!P1 FADD.FTZ R6, R6, R11 ;  /* 0x0000000b06069221 */ /* 0x000fce0000010000 */
.L_x_7356:
[----:B------:R-:W-:Y:S05]  /*a950*/  BSYNC B1 ;  /* 0x0000000000017941 */ /* 0x000fea0003800000 */
.L_x_7355:
[----:B------:R-:W-:-:S04]  /*a960*/  FADD.FTZ R20, R21, R20 ;  /* 0x0000001415147221 */ /* 0x000fc80000010000 */
[----:B------:R-:W-:-:S04]  /*a970*/  FADD.FTZ R7, R20, R7 ;  /* 0x0000000714077221 */ /* 0x000fc80000010000 */
[----:B-----5:R-:W-:Y:S01]  /*a980*/  FADD.FTZ R16, R7, R6 ;  /* 0x0000000607107221 */ /* 0x020fe20000010000 */
[----:B------:R-:W-:Y:S06]  /*a990*/  BRA `(.L_x_7317) ;  /* 0x0000000400207947 */ /* 0x000fec0003800000 */
.L_x_7332:
        /* <DEDUP_REMOVED lines=12> */
.L_x_7360:
[C---:B------:R-:W-:Y:S02]  /*aa60*/  IMAD.IADD R11, R17.reuse, 0x1, R4 ;  /* 0x00000001110b7824 */ /* 0x040fe400078e0204 */
[----:B------:R-:W-:-:S03]  /*aa70*/  IMAD.WIDE.U32 R8, R17, 0x4, R12 ;  /* 0x0000000411087825 */ /* 0x000fc600078e000c */
[CC--:B------:R-:W-:Y:S01]  /*aa80*/  IADD3 R19, R11.reuse, R4.reuse, RZ ;  /* 0x000000040b137210 */ /* 0x0c0fe20007ffe0ff */
[--C-:B------:R-:W-:Y:S02]  /*aa90*/  IMAD.WIDE.U32 R10, R11, 0x4, R12.reuse ;  /* 0x000000040b0a7825 */ /* 0x100fe400078e000c */
[----:B------:R-:W2:Y:S01]  /*aaa0*/  LDG.E R8, desc[UR36][R8.64] ;  /* 0x0000002408087981 */ /* 0x000ea2000c1e1900 */
[C---:B------:R-:W-:Y:S01]  /*aab0*/  IADD3 R23, R19.reuse, R4, RZ ;  /* 0x0000000413177210 */ /* 0x040fe20007ffe0ff */
[--C-:B------:R-:W-:Y:S02]  /*aac0*/  IMAD.WIDE.U32 R18, R19, 0x4, R12.reuse ;  /* 0x0000000413127825 */ /* 0x100fe400078e000c */
[----:B------:R-:W3:Y:S02]  /*aad0*/  LDG.E R11, desc[UR36][R10.64] ;  /* 0x000000240a0b7981 */ /* 0x000ee4000c1e1900 */
[C---:B------:R-:W-:Y:S02]  /*aae0*/  IMAD.WIDE.U32 R20, R23.reuse, 0x4, R12 ;  /* 0x0000000417147825 */ /* 0x040fe400078e000c */
        /* <DEDUP_REMOVED lines=11> */
.L_x_7359:
[----:B------:R-:W-:Y:S02]  /*aba0*/  MOV R10, R8 ;  /* 0x00000008000a7202 */ /* 0x000fe40000000f00 */
[----:B------:R-:W-:-:S07]  /*abb0*/  MOV R19, R21 ;  /* 0x0000001500137202 */ /* 0x000fce0000000f00 */
.L_x_7358:
[----:B------:R-:W-:Y:S05]  /*abc0*/  BSYNC B1 ;  /* 0x0000000000017941 */ /* 0x000fea0003800000 */
.L_x_7357:
        /* <DEDUP_REMOVED lines=15> */
[C---:B------:R-:W-:Y:S02]  /*acc0*/  ISETP.GE.U32.AND P0, PT, R23.reuse, R2, PT ;  /* 0x000000021700720c */ /* 0x040fe40003f06070 */
[----:B------:R0:W5:Y:S11]  /*acd0*/  LDG.E R18, desc[UR36][R8.64] ;  /* 0x0000002408127981 */ /* 0x000176000c1e1900 */
[----:B------:R-:W-:-:S05]  /*ace0*/  @!P0 IMAD.WIDE.U32 R12, R23, 0x4, R12 ;  /* 0x00000004170c8825 */ /* 0x000fca00078e000c */
[----:B------:R0:W5:Y:S02]  /*acf0*/  @!P0 LDG.E R19, desc[UR36][R12.64] ;  /* 0x000000240c138981 */ /* 0x000164000c1e1900 */
.L_x_7362:
[----:B------:R-:W-:Y:S05]  /*ad00*/  BSYNC B1 ;  /* 0x0000000000017941 */ /* 0x000fea0003800000 */
.L_x_7361:
[----:B------:R-:W-:Y:S04]  /*ad10*/  BSSY B1, `(.L_x_7363) ;  /* 0x000000d000017945 */ /* 0x000fe80003800000 */
[----:B------:R-:W-:Y:S05]  /*ad20*/  @P1 BRA `(.L_x_7364) ;  /* 0x00000000002c1947 */ /* 0x000fea0003800000 */
[----:B0-----:R-:W-:Y:S02]  /*ad30*/  IMAD.IADD R9, R17, 0x1, R4 ;  /* 0x0000000111097824 */ /* 0x001fe400078e0204 */
        /* <DEDUP_REMOVED lines=10> */
.L_x_7364:
[----:B------:R-:W-:Y:S05]  /*ade0*/  BSYNC B1 ;  /* 0x0000000000017941 */ /* 0x000fea0003800000 */
.L_x_7363:
[----:B------:R-:W-:-:S04]  /*adf0*/  FADD.FTZ R6, R5, R6 ;  /* 0x0000000605067221 */ /* 0x000fc80000010000 */
[----:B------:R-:W-:-:S04]  /*ae00*/  FADD.FTZ R7, R6, R7 ;  /* 0x0000000706077221 */ /* 0x000fc80000010000 */
[----:B------:R-:W-:-:S07]  /*ae10*/  FADD.FTZ R16, R7, R16 ;  /* 0x0000001007107221 */ /* 0x000fce0000010000 */
.L_x_7317:
[----:B------:R-:W-:Y:S05]  /*ae20*/  BSYNC B0 ;  /* 0x0000000000007941 */ /* 0x000fea0003800000 */
.L_x_7316:
        /* <DEDUP_REMOVED lines=16> */
.L_x_7366:
        /* <DEDUP_REMOVED lines=12> */
.L_x_7365:
        /* <DEDUP_REMOVED lines=19> */
.L_x_7369:
        /* <DEDUP_REMOVED lines=12> */
.L_x_7368:
[----:B------:R-:W-:Y:S01]  /*b1e0*/  BAR.SYNC.DEFER_BLOCKING 0x0 ;  /* 0x0000000000007b1d */ /* 0x000fe20000010000 */
[----:B------:R-:W-:-:S13]  /*b1f0*/  ISETP.GE.AND P0, PT, R2, 0x2, PT ;  /* 0x000000020200780c */ /* 0x000fda0003f06270 */
[----:B------:R-:W-:Y:S05]  /*b200*/  @!P0 BRA `(.L_x_7367) ;  /* 0x0000000000188947 */ /* 0x000fea0003800000 */
[----:B------:R-:W-:-:S11]  /*b210*/  HFMA2.MMA R5, -RZ, RZ, 0, 5.9604644775390625e-08 ;  /* 0x00000001ff057435 */ /* 0x000fd600000001ff */
.L_x_7370:
[----:B------:R0:W2:Y:S02]  /*b220*/  SHFL.DOWN PT, R7, R16, R5, 0x1f ;  /* 0x08001f0510077589 */ /* 0x0000a400000e0000 */
[----:B0-----:R-:W-:-:S04]  /*b230*/  SHF.L.U32 R5, R5, 0x1, RZ ;  /* 0x0000000105057819 */ /* 0x001fc800000006ff */
[----:B------:R-:W-:Y:S01]  /*b240*/  ISETP.GE.AND P0, PT, R5, R2, PT ;  /* 0x000000020500720c */ /* 0x000fe20003f06270 */
[----:B--2---:R-:W-:-:S12]  /*b250*/  FADD.FTZ R16, R7, R16 ;  /* 0x0000001007107221 */ /* 0x004fd80000010000 */
[----:B------:R-:W-:Y:S05]  /*b260*/  @!P0 BRA `(.L_x_7370) ;  /* 0xfffffffc00ec8947 */ /* 0x000fea000383ffff */
.L_x_7367:
[----:B01----:R-:W0:Y:S01]  /*b270*/  LDC R13, c[0x0][0x3ec] ;  /* 0x0000fb00ff0d7b82 */ /* 0x003e220000000800 */
        /* <DEDUP_REMOVED lines=276> */
.L_x_7371:
        /* <DEDUP_REMOVED lines=296> */
.L_x_7373:
        /* <DEDUP_REMOVED lines=17> */
.L_x_7375:
[----:B0-----:R-:W-:Y:S05]  /*d750*/  BSYNC B0 ;  /* 0x0000000000007941 */ /* 0x001fea0003800000 */
.L_x_7374:
        /* <DEDUP_REMOVED lines=8> */
[----:B------:R-:W1:Y:S01]  /*d7e0*/  LDC.64 R8, c[0x0][0x608] ;  /* 0x00018200ff087b82 */ /* 0x000e620000000a00 */
[----:B0-----:R-:W-:Y:S01]  /*d7f0*/  IMAD R11, R2, R11, UR4 ;  /* 0x00000004020b7e24 */ /* 0x001fe2000f8e020b */
[----:B------:R-:W-:-:S03]  /*d800*/  ULDC UR4, c[0x0][0x0] ;  /* 0x0000000000047ab9 */ /* 0x000fc60000000800 */
[----:B------:R-:W-:-:S04]  /*d810*/  @!P2 IMAD R11, R11, UR4, R0 ;  /* 0x000000040b0bac24 */ /* 0x000fc8000f8e0200 */
[----:B-1----:R-:W-:-:S05]  /*d820*/  IMAD.WIDE.U32 R8, R11, 0x4, R8 ;  /* 0x000000040b087825 */ /* 0x002fca00078e0008 */
[----:B------:R0:W-:Y:S02]  /*d830*/  STG.E desc[UR36][R8.64], R16 ;  /* 0x0000001008007986 */ /* 0x0001e4000c101924 */
.L_x_7377:
[----:B------:R-:W-:Y:S05]  /*d840*/  BSYNC B0 ;  /* 0x0000000000007941 */ /* 0x000fea0003800000 */
.L_x_7376:
        /* <DEDUP_REMOVED lines=14> */
[----:B-----5:R-:W1:Y:S01]  /*d930*/  S2R R10, SR_LANEID ;  /* 0x00000000000a7919 */ /* 0x020e620000000000 */
        /* <DEDUP_REMOVED lines=20> */
.L_x_7379:
[----:B------:R-:W-:Y:S05]  /*da80*/  BSYNC B0 ;  /* 0x0000000000007941 */ /* 0x000fea0003800000 */
.L_x_7378:
        /* <DEDUP_REMOVED lines=31> */
.L_x_7384:
        /* <DEDUP_REMOVED lines=8> */
.L_x_7383:
[----:B------:R-:W-:Y:S05]  /*dd00*/  BRA `(.L_x_7382) ;  /* 0x0000000000447947 */ /* 0x000fea0003800000 */
.L_x_7381:
        /* <DEDUP_REMOVED lines=8> */
[----:B-----5:R-:W2:Y:S02]  /*dd90*/  LDC R18, c[0x0][0x4] ;  /* 0x00000100ff127b82 */ /* 0x020ea40000000800 */
.L_x_7385:
[----:B------:R-:W-:-:S04]  /*dda0*/  IMAD.IADD R11, R2, 0x1, R13 ;  /* 0x00000001020b7824 */ /* 0x000fc800078e020d */
[----:B0-----:R-:W-:-:S04]  /*ddb0*/  IMAD R11, R11, R14, R0 ;  /* 0x0000000e0b0b7224 */ /* 0x001fc800078e0200 */
[----:B-1----:R-:W-:-:S06]  /*ddc0*/  IMAD.WIDE.U32 R10, R11, 0x4, R8 ;  /* 0x000000040b0a7825 */ /* 0x002fcc00078e0008 */
[----:B------:R-:W3:Y:S01]  /*ddd0*/  LDG.E R11, desc[UR36][R10.64] ;  /* 0x000000240a0b7981 */ /* 0x000ee2000c1e1900 */
[----:B--2---:R-:W-:-:S04]  /*dde0*/  IADD3 R13, R18, R13, RZ ;  /* 0x0000000d120d7210 */ /* 0x004fc80007ffe0ff */
[----:B------:R-:W-:Y:S01]  /*ddf0*/  ISETP.GE.U32.AND P0, PT, R13, UR5, PT ;  /* 0x000000050d007c0c */ /* 0x000fe2000bf06070 */
[----:B---3--:R-:W-:-:S12]  /*de00*/  FADD.FTZ R16, R11, R16 ;  /* 0x000000100b107221 */ /* 0x008fd80000010000 */
[----:B------:R-:W-:Y:S05]  /*de10*/  @!P0 BRA `(.L_x_7385) ;  /* 0xfffffffc00e08947 */ /* 0x000fea000383ffff */
.L_x_7382:
[----:B------:R-:W-:Y:S05]  /*de20*/  BSYNC B0 ;  /* 0x0000000000007941 */ /* 0x000fea0003800000 */
.L_x_7380:
        /* <DEDUP_REMOVED lines=13> */
.L_x_7387:
        /* <DEDUP_REMOVED lines=11> */
[----:B-1----:R-:W-:Y:S05]  /*dfb0*/  @P0 BRA `(.L_x_7387) ;  /* 0xfffffffc00d00947 */ /* 0x002fea000383ffff */
.L_x_7386:
        /* <DEDUP_REMOVED lines=9> */
[----:B-1----:R-:W-:Y:S05]  /*e050*/  @!P0 BRA `(.L_x_7389) ;  /* 0x0000000000308947 */ /* 0x002fea0003800000 */
.L_x_7390:
        /* <DEDUP_REMOVED lines=10> */
[----:B-1----:R-:W-:Y:S05]  /*e100*/  @P0 BRA `(.L_x_7390) ;  /* 0xfffffffc00d40947 */ /* 0x002fea000383ffff */
[----:B------:R-:W-:-:S07]  /*e110*/  MOV R2, 0x20 ;  /* 0x0000002000027802 */ /* 0x000fce0000000f00 */
.L_x_7389:
[----:B------:R-:W-:Y:S01]  /*e120*/  BAR.SYNC.DEFER_BLOCKING 0x0 ;  /* 0x0000000000007b1d */ /* 0x000fe20000010000 */
[----:B------:R-:W-:-:S13]  /*e130*/  ISETP.GE.AND P0, PT, R2, 0x2, PT ;  /* 0x000000020200780c */ /* 0x000fda0003f06270 */
[----:B------:R-:W-:Y:S05]  /*e140*/  @!P0 BRA `(.L_x_7388) ;  /* 0x0000000000188947 */ /* 0x000fea0003800000 */
[----:B------:R-:W-:-:S07]  /*e150*/  IMAD.MOV.U32 R3, RZ, RZ, 0x1 ;  /* 0x00000001ff037424 */ /* 0x000fce00078e00ff */
.L_x_7391:
[----:B0-----:R0:W1:Y:S02]  /*e160*/  SHFL.DOWN PT, R9, R16, R3, 0x1f ;  /* 0x08001f0310097589 */ /* 0x00106400000e0000 */
[----:B0-----:R-:W-:-:S04]  /*e170*/  SHF.L.U32 R3, R3, 0x1, RZ ;  /* 0x0000000103037819 */ /* 0x001fc800000006ff */
[----:B------:R-:W-:Y:S01]  /*e180*/  ISETP.GE.AND P0, PT, R3, R2, PT ;  /* 0x000000020300720c */ /* 0x000fe20003f06270 */
[----:B-1----:R-:W-:-:S12]  /*e190*/  FADD.FTZ R16, R9, R16 ;  /* 0x0000001009107221 */ /* 0x002fd80000010000 */
[----:B------:R-:W-:Y:S05]  /*e1a0*/  @!P0 BRA `(.L_x_7391) ;  /* 0xfffffffc00ec8947 */ /* 0x000fea000383ffff */
.L_x_7388:
        /* <DEDUP_REMOVED lines=11> */
.L_x_7393:
        /* <DEDUP_REMOVED lines=20> */
.L_x_7395:
[----:B------:R-:W-:Y:S02]  /*e3a0*/  ULDC.64 UR4, c[0x0][0x5f0] ;  /* 0x00017c0000047ab9 */ /* 0x000fe40000000a00 */
[----:B------:R-:W-:-:S04]  /*e3b0*/  IADD3 R2, P0, R17, UR4, RZ ;  /* 0x0000000411027c10 */ /* 0x000fc8000ff1e0ff */
[----:B------:R-:W-:-:S05]  /*e3c0*/  IADD3.X R3, RZ, UR5, RZ, P0, !PT ;  /* 0x00000005ff037c10 */ /* 0x000fca00087fe4ff */
[----:B------:R-:W-:Y:S01]  /*e3d0*/  STG.E desc[UR36][R2.64], R16 ;  /* 0x0000001002007986 */ /* 0x000fe2000c101924 */
[----:B------:R-:W-:Y:S05]  /*e3e0*/  EXIT ;  /* 0x000000000000794d */ /* 0x000fea0003800000 */
.L_x_7394:
[----:B------:R-:W-:Y:S01]  /*e3f0*/  STG.E desc[UR36][R4.64], R16 ;  /* 0x0000001004007986 */ /* 0x000fe2000c101924 */
[----:B------:R-:W-:Y:S05]  /*e400*/  EXIT ;  /* 0x000000000000794d */ /* 0x000fea0003800000 */
.L_x_7392:
[----:B------:R-:W-:Y:S01]  /*e410*/  ISETP.NE.AND P0, PT, RZ, UR38, PT ;  /* 0x00000026ff007c0c */ /* 0x000fe2000bf05270 */
[----:B------:R-:W-:Y:S02]  /*e420*/  ULDC.U8 UR4, c[0x0][0x621] ;  /* 0x0001884000047ab9 */ /* 0x000fe40000000000 */
[----:B------:R-:W-:-:S10]  /*e430*/  ISETP.NE.AND P1, PT, RZ, UR4, PT ;  /* 0x00000004ff007c0c */ /* 0x000fd4000bf25270 */
[----:B------:R-:W-:Y:S05]  /*e440*/  @!P0 BRA `(.L_x_7396) ;  /* 0x0000000000088947 */ /* 0x000fea0003800000 */
[----:B------:R-:W0:Y:S02]  /*e450*/  LDG.E R3, desc[UR36][R6.64] ;  /* 0x0000002406037981 */ /* 0x000e24000c1e1900 */
[----:B0-----:R-:W-:-:S07]  /*e460*/  FADD.FTZ R16, R16, R3 ;  /* 0x0000000310107221 */ /* 0x001fce0000010000 */
.L_x_7396:
        /* <DEDUP_REMOVED lines=19> */
[----:B01----:R-:W-:Y:S05]  /*e5a0*/  CALL.ABS.NOINC R2 ;  /* 0x0000000002007343 */ /* 0x003fea0003c00000 */
.L_x_7398:
[----:B------:R-:W-:Y:S02]  /*e5b0*/  ULDC.64 UR4, c[0x0][0x5f0] ;  /* 0x00017c0000047ab9 */ /* 0x000fe40000000a00 */
[----:B------:R-:W-:-:S05]  /*e5c0*/  IADD3 R2, P0, R17, UR4, RZ ;  /* 0x0000000411027c10 */ /* 0x000fca000ff1e0ff */
[----:B------:R-:W-:-:S05]  /*e5d0*/  IMAD.X R3, RZ, RZ, UR5, P0 ;  /* 0x00000005ff037e24 */ /* 0x000fca00080e06ff */
[----:B------:R-:W-:Y:S01]  /*e5e0*/  STG.E desc[UR36][R2.64], R16 ;  /* 0x0000001002007986 */ /* 0x000fe2000c101924 */
[----:B------:R-:W-:Y:S05]  /*e5f0*/  EXIT ;  /* 0x000000000000794d */ /* 0x000fea0003800000 */
.L_x_7397:
[----:B------:R-:W-:Y:S01]  /*e600*/  STG.E desc[UR36][R6.64], R16 ;  /* 0x0000001006007986 */ /* 0x000fe2000c101924 */
[----:B------:R-:W-:Y:S05]  /*e610*/  EXIT ;  /* 0x000000000000794d */ /* 0x000fea0003800000 */
.L_x_7372:
        /* <DEDUP_REMOVED lines=21> */
.L_x_7400:
        /* <DEDUP_REMOVED lines=19> */
[----:B0-----:R-:W-:Y:S05]  /*e8a0*/  CALL.ABS.NOINC R2 ;  /* 0x0000000002007343 */ /* 0x001fea0003c00000 */
.L_x_7402:
[----:B------:R-:W-:Y:S02]  /*e8b0*/  ULDC.64 UR4, c[0x0][0x5f0] ;  /* 0x00017c0000047ab9 */ /* 0x000fe40000000a00 */
[----:B------:R-:W-:-:S04]  /*e8c0*/  IADD3 R2, P0, R17, UR4, RZ ;  /* 0x0000000411027c10 */ /* 0x000fc8000ff1e0ff */
[----:B------:R-:W-:-:S05]  /*e8d0*/  IADD3.X R3, RZ, UR5, RZ, P0, !PT ;  /* 0x00000005ff037c10 */ /* 0x000fca00087fe4ff */
[----:B------:R-:W-:Y:S01]  /*e8e0*/  STG.E desc[UR36][R2.64], R16 ;  /* 0x0000001002007986 */ /* 0x000fe2000c101924 */
[----:B------:R-:W-:Y:S05]  /*e8f0*/  EXIT ;  /* 0x000000000000794d */ /* 0x000fea0003800000 */
.L_x_7401:
[----:B------:R-:W-:Y:S01]  /*e900*/  STG.E desc[UR36][R4.64], R16 ;  /* 0x0000001004007986 */ /* 0x000fe2000c101924 */
[----:B------:R-:W-:Y:S05]  /*e910*/  EXIT ;  /* 0x000000000000794d */ /* 0x000fea0003800000 */
.L_x_7399:
[----:B------:R-:W-:Y:S01]  /*e920*/  ISETP.NE.AND P0, PT, RZ, UR38, PT ;  /* 0x00000026ff007c0c */ /* 0x000fe2000bf05270 */
[----:B------:R-:W-:Y:S02]  /*e930*/  ULDC.U8 UR4, c[0x0][0x621] ;  /* 0x0001884000047ab9 */ /* 0x000fe40000000000 */
[----:B------:R-:W-:-:S10]  /*e940*/  ISETP.NE.AND P1, PT, RZ, UR4, PT ;  /* 0x00000004ff007c0c */ /* 0x000fd4000bf25270 */
[----:B------:R-:W-:Y:S05]  /*e950*/  @!P0 BRA `(.L_x_7403) ;  /* 0x0000000000088947 */ /* 0x000fea0003800000 */
[----:B------:R-:W2:Y:S02]  /*e960*/  LDG.E R3, desc[UR36][R6.64] ;  /* 0x0000002406037981 */ /* 0x000ea4000c1e1900 */
[----:B--2---:R-:W-:-:S07]  /*e970*/  FADD.FTZ R16, R16, R3 ;  /* 0x0000000310107221 */ /* 0x004fce0000010000 */
.L_x_7403:
        /* <DEDUP_REMOVED lines=19> */
[----:B0-----:R-:W-:Y:S05]  /*eab0*/  CALL.ABS.NOINC R2 ;  /* 0x0000000002007343 */ /* 0x001fea0003c00000 */
.L_x_7405:
[----:B------:R-:W-:Y:S02]  /*eac0*/  ULDC.64 UR4, c[0x0][0x5f0] ;  /* 0x00017c0000047ab9 */ /* 0x000fe40000000a00 */
[----:B------:R-:W-:-:S04]  /*ead0*/  IADD3 R2, P0, R17, UR4, RZ ;  /* 0x0000000411027c10 */ /* 0x000fc8000ff1e0ff */
[----:B------:R-:W-:-:S05]  /*eae0*/  IADD3.X R3, RZ, UR5, RZ, P0, !PT ;  /* 0x00000005ff037c10 */ /* 0x000fca00087fe4ff */
[----:B------:R-:W-:Y:S01]  /*eaf0*/  STG.E desc[UR36][R2.64], R16 ;  /* 0x0000001002007986 */ /* 0x000fe2000c101924 */
[----:B------:R-:W-:Y:S05]  /*eb00*/  EXIT ;  /* 0x000000000000794d */ /* 0x000fea0003800000 */
.L_x_7404:
[----:B------:R-:W-:Y:S01]  /*eb10*/  STG.E desc[UR36][R6.64], R16 ;  /* 0x0000001006007986 */ /* 0x000fe2000c101924 */
[----:B------:R-:W-:Y:S05]  /*eb20*/  EXIT ;  /* 0x000000000000794d */ /* 0x000fea0003800000 */
.L_x_7406:
        /* <DEDUP_REMOVED lines=13> */
.L_x_9875:


//--------------------- .text._ZN2at6native13reduce_kernelILi256ELi2ENS0_8ReduceOpIfNS0_14func_wrapper_tIfZNS0_11sum_functorIfffEclERNS_14TensorIteratorEEUlffE_EEjfLi4ELi4EEEEEvT1_ --------------------------
	.section	.text._ZN2at6native13reduce_kernelILi256ELi2ENS0_8ReduceOpIfNS0_14func_wrapper_tIfZNS0_11sum_functorIfffEclERNS_14TensorIteratorEEUlffE_EEjfLi4ELi4EEEEEvT1_,"ax",@progbits
	.align	128
        .global         _ZN2at6native13reduce_kernelILi256ELi2ENS0_8ReduceOpIfNS0_14func_wrapper_tIfZNS0_11sum_functorIfffEclERNS_14TensorIteratorEEUlffE_EEjfLi4ELi4EEEEEvT1_
        .type           _ZN2at6native13reduce_kernelILi256ELi2ENS0_8ReduceOpIfNS0_14func_wrapper_tIfZNS0_11sum_functorIfffEclERNS_14TensorIteratorEEUlffE_EEjfLi4ELi4EEEEEvT1_,@function
        .size           _ZN2at6native13reduce_kernelILi256ELi2ENS0_8ReduceOpIfNS0_14func_wrapper_tIfZNS0_11sum_functorIfffEclERNS_14TensorIteratorEEUlffE_EEjfLi4ELi4EEEEEvT1_,(.L_x_9876 - _ZN2at6native13reduce_kernelILi256ELi2ENS0_8ReduceOpIfNS0_14func_wrapper_tIfZNS0_11sum_functorIfffEclERNS_14TensorIteratorEEUlffE_EEjfLi4ELi4EEEEEvT1_)
        .other          _ZN2at6native13reduce_kernelILi256ELi2ENS0_8ReduceOpIfNS0_14func_wrapper_tIfZNS0_11sum_functorIfffEclERNS_14TensorIteratorEEUlffE_EEjfLi4ELi4EEEEEvT1_,@"STO_CUDA_ENTRY STV_DEFAULT"
_ZN2at6native13reduce_kernelILi256ELi2ENS0_8ReduceOpIfNS0_14func_wrapper_tIfZNS0_11sum_functorIfffEclERNS_14TensorIteratorEEUlffE_EEjfLi4ELi4EEEEEvT1_:
.text._ZN2at6native13reduce_kernelILi256ELi2ENS0_8ReduceOpIfNS0_14func_wrapper_tIfZNS0_11sum_functorIfffEclERNS_14TensorIteratorEEUlffE_EEjfLi4ELi4EEEEEvT1_:
        /* <DEDUP_REMOVED lines=288> */
.L_x_7407:
        /* <DEDUP_REMOVED lines=44> */
.L_x_7411:
[----:B------:R-:W0:Y:S01]  /*14c0*/  LDC R10, c[0x0][0x214] ;  /* 0x00008500ff0a7b82 */ /* 0x000e220000000800 */
[----:B------:R-:W-:Y:S01]  /*14d0*/  SHF.R.U64 R0, R18, 0x2, R19 ;  /* 0x0000000212007819 */ /* 0x000fe20000001213 */
[----:B------:R-:W-:Y:S01]  /*14e0*/  ULDC UR4, c[0x0][0x21c] ;  /* 0x0000870000047ab9 */ /* 0x000fe20000000800 */
[----:B------:R-:W-:Y:S02]  /*14f0*/  BSSY B0, `(.L_x_7412) ;  /* 0x0000028000007945 */ /* 0x000fe40003800000 */
[----:B------:R-:W-:Y:S02]  /*1500*/  LOP3.LUT R6, R0, 0x3, RZ, 0xc0, !PT ;  /* 0x0000000300067812 */ /* 0x000fe400078ec0ff */
[----:B------:R-:W-:Y:S02]  /*1510*/  MOV R0, UR4 ;  /* 0x0000000400007c02 */ /* 0x000fe40008000f00 */
        /* <DEDUP_REMOVED lines=19> */
.L_x_7417:
[----:B------:R-:W-:Y:S05]  /*1650*/  BSYNC B2 ;  /* 0x0000000000027941 */ /* 0x000fea0003800000 */
.L_x_7416:
        /* <DEDUP_REMOVED lines=9> */
[----:B--2---:R-:W-:-:S07]  /*16f0*/  FADD.FTZ R3, R4, UR4 ;  /* 0x0000000404037e21 */ /* 0x004fce0008010000 */
.L_x_7415:
[----:B------:R-:W-:Y:S05]  /*1700*/  BSYNC B1 ;  /* 0x0000000000017941 */ /* 0x000fea0003800000 */
.L_x_7414:
[----:B------:R-:W0:Y:S01]  /*1710*/  LDC R7, c[0x0][0x21c] ;  /* 0x00008700ff077b82 */ /* 0x000e220000000800 */
[----:B------:R-:W-:-:S04]  /*1720*/  IADD3 R5, P0, -R6, 0x4, RZ ;  /* 0x0000000406057810 */ /* 0x000fc80007f1e1ff */
[----:B------:R-:W-:Y:S02]  /*1730*/  LEA R18, P1, R5, R18, 0x2 ;  /* 0x0000001205127211 */ /* 0x000fe400078210ff */
[----:B------:R-:W-:-:S04]  /*1740*/  IADD3.X R4, RZ, -0x1, RZ, P0, !PT ;  /* 0xffffffffff047810 */ /* 0x000fc800007fe4ff */
[----:B------:R-:W-:Y:S02]  /*1750*/  LEA.HI.X R19, R5, R19, R4, 0x2, P1 ;  /* 0x0000001305137211 */ /* 0x000fe400008f1404 */
[----:B0-----:R-:W-:-:S07]  /*1760*/  IADD3 R0, R6, -0x4, R7 ;  /* 0xfffffffc06007810 */ /* 0x001fce0007ffe007 */
.L_x_7413:
[----:B------:R-:W-:Y:S05]  /*1770*/  BSYNC B0 ;  /* 0x0000000000007941 */ /* 0x000fea0003800000 */
.L_x_7412:
        /* <DEDUP_REMOVED lines=14> */
.L_x_7420:
        /* <DEDUP_REMOVED lines=11> */
.L_x_7419:
[----:B------:R-:W-:Y:S05]  /*1910*/  BSYNC B0 ;  /* 0x0000000000007941 */ /* 0x000fea0003800000 */
.L_x_7418:
        /* <DEDUP_REMOVED lines=8> */
.L_x_7422:
[----:B------:R-:W-:Y:S05]  /*19a0*/  BSYNC B0 ;  /* 0x0000000000007941 */ /* 0x000fea0003800000 */
.L_x_7421:
        /* <DEDUP_REMOVED lines=11> */
.L_x_7424:
[----:B------:R-:W-:Y:S05]  /*1a60*/  BSYNC B0 ;  /* 0x0000000000007941 */ /* 0x000fea0003800000 */
.L_x_7423:
[----:B------:R-:W-:Y:S01]  /*1a70*/  FADD.FTZ R10, R10, R3 ;  /* 0x000000030a0a7221 */ /* 0x000fe20000010000 */
[----:B------:R-:W-:-:S03]  /*1a80*/  IMAD.MOV.U32 R19, RZ, RZ, RZ ;  /* 0x000000ffff137224 */ /* 0x000fc600078e00ff */
[----:B------:R-:W-:-:S04]  /*1a90*/  FADD.FTZ R11, R10, R11 ;  /* 0x0000000b0a0b7221 */ /* 0x000fc80000010000 */
[----:B------:R-:W-:Y:S01]  /*1aa0*/  FADD.FTZ R18, R11, R8 ;  /* 0x000000080b127221 */ /* 0x000fe20000010000 */
[----:B------:R-:W-:Y:S06]  /*1ab0*/  BRA `(.L_x_7409) ;  /* 0x0000009800747947 */ /* 0x000fec0003800000 */
.L_x_7410:
        /* <DEDUP_REMOVED lines=32> */
.L_x_7433:
        /* <DEDUP_REMOVED lines=297> */
.L_x_7429:
        /* <DEDUP_REMOVED lines=253> */
.L_x_7430:
        /* <DEDUP_REMOVED lines=253> */
.L_x_7431:
[----:B------:R-:W-:-:S04]  /*4ef0*/  LOP3.LUT R25, R28, 0xfffffff8, RZ, 0xc0, !PT ;  /* 0xfffffff81c197812 */ /* 0x000fc800078ec0ff */
[----:B------:R-:W-:-:S05]  /*4f00*/  IADD3 R24, P1, R18, R25, RZ ;  /* 0x0000001912187210 */ /* 0x000fca0007f3e0ff */
[----:B------:R-:W-:-:S06]  /*4f10*/  IMAD.X R25, RZ, RZ, R19, P1 ;  /* 0x000000ffff197224 */ /* 0x000fcc00008e0613 */
[----:B------:R-:W5:Y:S01]  /*4f20*/  LDG.E.64 R24, desc[UR60][R24.64] ;  /* 0x0000003c18187981 */ /* 0x000f62000c1e1b00 */
        /* <DEDUP_REMOVED lines=247> */
.L_x_7432:
        /* <DEDUP_REMOVED lines=19> */
.L_x_7428:
[----:B------:R-:W-:Y:S05]  /*5fd0*/  BSYNC B0 ;  /* 0x0000000000007941 */ /* 0x000fea0003800000 */
.L_x_7427:
        /* <DEDUP_REMOVED lines=280> */
.L_x_7436:
        /* <DEDUP_REMOVED lines=281> */
.L_x_7437:
        /* <DEDUP_REMOVED lines=281> */
.L_x_7438:
        /* <DEDUP_REMOVED lines=281> */
.L_x_7439:
[----:B------:R-:W-:-:S04]  /*a610*/  LOP3.LUT R27, R29, 0xfffffff8, RZ, 0xc0, !PT ;  /* 0xfffffff81d1b7812 */ /* 0x000fc800078ec0ff */
[----:B------:R-:W-:-:S04]  /*a620*/  IADD3 R26, P1, R18, R27, RZ ;  /* 0x0000001b121a7210 */ /* 0x000fc80007f3e0ff */
[----:B------:R-:W-:-:S06]  /*a630*/  IADD3.X R27, RZ, R19, RZ, P1, !PT ;  /* 0x00000013ff1b7210 */ /* 0x000fcc0000ffe4ff */
[----:B------:R-:W5:Y:S03]  /*a640*/  LDG.E.64 R26, desc[UR60][R26.64] ;  /* 0x0000003c1a1a7981 */ /* 0x000f66000c1e1b00 */
.L_x_7435:
[----:B------:R-:W-:Y:S05]  /*a650*/  BSYNC B0 ;  /* 0x0000000000007941 */ /* 0x000fea0003800000 */
.L_x_7434:
[----:B------:R-:W-:Y:S04]  /*a660*/  BSSY B0, `(.L_x_7440) ;  /* 0x0000012000007945 */ /* 0x000fe80003800000 */
[----:B------:R-:W-:Y:S05]  /*a670*/  @P0 BRA `(.L_x_7441) ;  /* 0x0000000000400947 */ /* 0x000fea0003800000 */
[----:B------:R-:W-:Y:S02]  /*a680*/  IMAD.IADD R11, R11, 0x1, R10 ;  /* 0x000000010b0b7824 */ /* 0x000fe400078e020a */
[----:B-----5:R-:W-:Y:S01]  /*a690*/  FADD.FTZ R3, R3, R14 ;  /* 0x0000000e03037221 */ /* 0x020fe20000010000 */
[----:B------:R-:W-:Y:S02]  /*a6a0*/  FADD.FTZ R0, R0, R15 ;  /* 0x0000000f00007221 */ /* 0x000fe40000010000 */
[----:B------:R-:W-:-:S13]  /*a6b0*/  ISETP.GE.U32.AND P0, PT, R11, R22, PT ;  /* 0x000000160b00720c */ /* 0x000fda0003f06070 */
[----:B------:R-:W-:Y:S05]  /*a6c0*/  @P0 BRA `(.L_x_7441) ;  /* 0x00000000002c0947 */ /* 0x000fea0003800000 */
[----:B------:R-:W-:Y:S01]  /*a6d0*/  IADD3 R11, R11, R10, RZ ;  /* 0x0000000a0b0b7210 */ /* 0x000fe20007ffe0ff */
        /* <DEDUP_REMOVED lines=10> */
.L_x_7441:
[----:B------:R-:W-:Y:S05]  /*a780*/  BSYNC B0 ;  /* 0x0000000000007941 */ /* 0x000fea0003800000 */
.L_x_7440:
[----:B------:R-:W-:Y:S01]  /*a790*/  FADD.FTZ R11, R4, R0 ;  /* 0x00000000040b7221 */ /* 0x000fe20000010000 */
[----:B------:R-:W-:-:S03]  /*a7a0*/  FADD.FTZ R0, R5, R3 ;  /* 0x0000000305007221 */ /* 0x000fc60000010000 */
[----:B------:R-:W-:Y:S01]  /*a7b0*/  FADD.FTZ R11, R11, R6 ;  /* 0x000000060b0b7221 */ /* 0x000fe20000010000 */
[----:B------:R-:W-:-:S03]  /*a7c0*/  FADD.FTZ R0, R0, R7 ;  /* 0x0000000700007221 */ /* 0x000fc60000010000 */
[----:B------:R-:W-:Y:S01]  /*a7d0*/  FADD.FTZ R19, R11, R8 ;  /* 0x000000080b137221 */ /* 0x000fe20000010000 */
[----:B------:R-:W-:Y:S01]  /*a7e0*/  FADD.FTZ R18, R0, R9 ;  /* 0x0000000900127221 */ /* 0x000fe20000010000 */
[----:B------:R-:W-:Y:S06]  /*a7f0*/  BRA `(.L_x_7409) ;  /* 0x0000000c00247947 */ /* 0x000fec0003800000 */
.L_x_7426:
        /* <DEDUP_REMOVED lines=16> */
.L_x_7444:
        /* <DEDUP_REMOVED lines=32> */
.L_x_7443:
[----:B------:R-:W-:Y:S05]  /*ab00*/  BSYNC B0 ;  /* 0x0000000000007941 */ /* 0x000fea0003800000 */
.L_x_7442:
        /* <DEDUP_REMOVED lines=27> */
.L_x_7446:
[----:B------:R-:W-:Y:S05]  /*acc0*/  BSYNC B0 ;  /* 0x0000000000007941 */ /* 0x000fea0003800000 */
.L_x_7445:
[----:B------:R-:W-:Y:S04]  /*acd0*/  BSSY B0, `(.L_x_7447) ;  /* 0x0000012000007945 */ /* 0x000fe80003800000 */
[----:B------:R-:W-:Y:S05]  /*ace0*/  @P1 BRA `(.L_x_7448) ;  /* 0x0000000000401947 */ /* 0x000fea0003800000 */
[----:B------:R-:W-:Y:S01]  /*acf0*/  IADD3 R11, R11, R10, RZ ;  /* 0x0000000a0b0b7210 */ /* 0x000fe20007ffe0ff */
        /* <DEDUP_REMOVED lines=9> */
[----:B------:R-:W-:Y:S02]  /*ad90*/  IMAD.IADD R11, R11, 0x1, R10 ;  /* 0x000000010b0b7824 */ /* 0x000fe400078e020a */
[----:B------:R-:W-:Y:S01]  /*ada0*/  FADD.FTZ R5, R5, R24 ;  /* 0x0000001805057221 */ /* 0x000fe20000010000 */
[----:B------:R-:W-:Y:S02]  /*adb0*/  FADD.FTZ R0, R0, R25 ;  /* 0x0000001900007221 */ /* 0x000fe40000010000 */
[----:B------:R-:W-:-:S13]  /*adc0*/  ISETP.GE.U32.AND P0, PT, R11, R22, PT ;  /* 0x000000160b00720c */ /* 0x000fda0003f06070 */
[----:B------:R-:W-:Y:S01]  /*add0*/  @!P0 FADD.FTZ R3, R3, R20 ;  /* 0x0000001403038221 */ /* 0x000fe20000010000 */
[----:B------:R-:W-:-:S07]  /*ade0*/  @!P0 FADD.FTZ R8, R8, R21 ;  /* 0x0000001508088221 */ /* 0x000fce0000010000 */
.L_x_7448:
[----:B------:R-:W-:Y:S05]  /*adf0*/  BSYNC B0 ;  /* 0x0000000000007941 */ /* 0x000fea0003800000 */
.L_x_7447:
[----:B------:R-:W-:Y:S01]  /*ae00*/  FADD.FTZ R11, R6, R4 ;  /* 0x00000004060b7221 */ /* 0x000fe20000010000 */
[----:B------:R-:W-:-:S03]  /*ae10*/  FADD.FTZ R4, R9, R7 ;  /* 0x0000000709047221 */ /* 0x000fc60000010000 */
[----:B------:R-:W-:Y:S01]  /*ae20*/  FADD.FTZ R11, R11, R0 ;  /* 0x000000000b0b7221 */ /* 0x000fe20000010000 */
[----:B------:R-:W-:-:S03]  /*ae30*/  FADD.FTZ R4, R4, R5 ;  /* 0x0000000504047221 */ /* 0x000fc60000010000 */
[----:B0-----:R-:W-:Y:S01]  /*ae40*/  FADD.FTZ R19, R11, R8 ;  /* 0x000000080b137221 */ /* 0x001fe20000010000 */
[----:B------:R-:W-:Y:S01]  /*ae50*/  FADD.FTZ R18, R4, R3 ;  /* 0x0000000304127221 */ /* 0x000fe20000010000 */
[----:B------:R-:W-:Y:S06]  /*ae60*/  BRA `(.L_x_7409) ;  /* 0x0000000400887947 */ /* 0x000fec0003800000 */
.L_x_7425:
        /* <DEDUP_REMOVED lines=20> */
.L_x_7451:
[----:B------:R-:W-:Y:S02]  /*afb0*/  IADD3 R13, R3, R0, RZ ;  /* 0x00000000030d7210 */ /* 0x000fe40007ffe0ff */
[----:B------:R-:W-:-:S03]  /*afc0*/  SHF.R.U32.HI R11, RZ, 0x1, R3 ;  /* 0x00000001ff0b7819 */ /* 0x000fc60000011603 */
[----:B------:R-:W-:Y:S01]  /*afd0*/  IMAD.IADD R15, R13, 0x1, R0 ;  /* 0x000000010d0f7824 */ /* 0x000fe200078e0200 */
[----:B------:R-:W-:Y:S01]  /*afe0*/  SHF.R.U32.HI R13, RZ, 0x1, R13 ;  /* 0x00000001ff0d7819 */ /* 0x000fe2000001160d */
[----:B------:R-:W-:-:S03]  /*aff0*/  IMAD.WIDE.U32 R10, R11, 0x8, R18 ;  /* 0x000000080b0a7825 */ /* 0x000fc600078e0012 */
[----:B------:R-:W-:Y:S01]  /*b000*/  IADD3 R3, R15, R0, RZ ;  /* 0x000000000f037210 */ /* 0x000fe20007ffe0ff */
[----:B------:R-:W-:Y:S01]  /*b010*/  IMAD.WIDE.U32 R12, R13, 0x8, R18 ;  /* 0x000000080d0c7825 */ /* 0x000fe200078e0012 */
[----:B------:R-:W-:Y:S01]  /*b020*/  SHF.R.U32.HI R21, RZ, 0x1, R15 ;  /* 0x00000001ff157819 */ /* 0x000fe2000001160f */
[----:B------:R-:W2:Y:S01]  /*b030*/  LDG.E.64 R10, desc[UR60][R10.64] ;  /* 0x0000003c0a0a7981 */ /* 0x000ea2000c1e1b00 */
[----:B------:R-:W-:-:S03]  /*b040*/  SHF.R.U32.HI R15, RZ, 0x1, R3 ;  /* 0x00000001ff0f7819 */ /* 0x000fc60000011603 */
[--C-:B------:R-:W-:Y:S01]  /*b050*/  IMAD.WIDE.U32 R20, R21, 0x8, R18.reuse ;  /* 0x0000000815147825 */ /* 0x100fe200078e0012 */
[----:B------:R-:W3:Y:S03]  /*b060*/  LDG.E.64 R12, desc[UR60][R12.64] ;  /* 0x0000003c0c0c7981 */ /* 0x000ee6000c1e1b00 */
        /* <DEDUP_REMOVED lines=16> */
.L_x_7450:
[----:B------:R-:W-:Y:S05]  /*b170*/  BSYNC B0 ;  /* 0x0000000000007941 */ /* 0x000fea0003800000 */
.L_x_7449:
        /* <DEDUP_REMOVED lines=23> */
.L_x_7453:
[----:B------:R-:W-:Y:S05]  /*b2f0*/  BSYNC B0 ;  /* 0x0000000000007941 */ /* 0x000fea0003800000 */
.L_x_7452:
        /* <DEDUP_REMOVED lines=18> */
.L_x_7455:
[----:B------:R-:W-:Y:S05]  /*b420*/  BSYNC B0 ;  /* 0x0000000000007941 */ /* 0x000fea0003800000 */
.L_x_7454:
[----:B------:R-:W-:Y:S01]  /*b430*/  FADD.FTZ R3, R24, R8 ;  /* 0x0000000818037221 */ /* 0x000fe20000010000 */
[----:B------:R-:W-:-:S03]  /*b440*/  FADD.FTZ R0, R25, R9 ;  /* 0x0000000919007221 */ /* 0x000fc60000010000 */
[----:B------:R-:W-:Y:S01]  /*b450*/  FADD.FTZ R3, R3, R6 ;  /* 0x0000000603037221 */ /* 0x000fe20000010000 */
[----:B------:R-:W-:-:S03]  /*b460*/  FADD.FTZ R0, R0, R7 ;  /* 0x0000000700007221 */ /* 0x000fc60000010000 */
[----:B0-----:R-:W-:Y:S01]  /*b470*/  FADD.FTZ R19, R3, R4 ;  /* 0x0000000403137221 */ /* 0x001fe20000010000 */
[----:B------:R-:W-:-:S07]  /*b480*/  FADD.FTZ R18, R0, R5 ;  /* 0x0000000500127221 */ /* 0x000fce0000010000 */
.L_x_7409:
[----:B------:R-:W-:Y:S05]  /*b490*/  BSYNC B6 ;  /* 0x0000000000067941 */ /* 0x000fea0003800000 */
.L_x_7408:
        /* <DEDUP_REMOVED lines=15> */
.L_x_7457:
        /* <DEDUP_REMOVED lines=14> */
.L_x_7456:
        /* <DEDUP_REMOVED lines=19> */
.L_x_7460:
        /* <DEDUP_REMOVED lines=14> */
.L_x_7459:
[----:B------:R-:W-:Y:S01]  /*b880*/  ISETP.GE.AND P0, PT, R0, 0x2, PT ;  /* 0x000000020000780c */ /* 0x000fe20003f06270 */
[----:B------:R-:W-:Y:S05]  /*b890*/  WARPSYNC.ALL ;  /* 0x0000000000007948 */ /* 0x000fea0003800000 */
[----:B------:R-:W-:Y:S07]  /*b8a0*/  BAR.SYNC.DEFER_BLOCKING 0x0 ;  /* 0x0000000000007b1d */ /* 0x000fee0000010000 */
[----:B------:R-:W-:Y:S05]  /*b8b0*/  @!P0 BRA `(.L_x_7458) ;  /* 0x0000000000208947 */ /* 0x000fea0003800000 */
[----:B------:R-:W-:-:S07]  /*b8c0*/  IMAD.MOV.U32 R3, RZ, RZ, 0x1 ;  /* 0x00000001ff037424 */ /* 0x000fce00078e00ff */
.L_x_7461:
[----:B------:R-:W1:Y:S04]  /*b8d0*/  SHFL.DOWN PT, R5, R18, R3, 0x1f ;  /* 0x08001f0312057589 */ /* 0x000e6800000e0000 */
[----:B------:R2:W3:Y:S02]  /*b8e0*/  SHFL.DOWN PT, R4, R19, R3, 0x1f ;  /* 0x08001f0313047589 */ /* 0x0004e400000e0000 */
[----:B--2---:R-:W-:-:S04]  /*b8f0*/  SHF.L.U32 R3, R3, 0x1, RZ ;  /* 0x0000000103037819 */ /* 0x004fc800000006ff */
[----:B------:R-:W-:Y:S01]  /*b900*/  ISETP.GE.AND P0, PT, R3, R0, PT ;  /* 0x000000000300720c */ /* 0x000fe20003f06270 */
[----:B-1----:R-:W-:Y:S01]  /*b910*/  FADD.FTZ R18, R5, R18 ;  /* 0x0000001205127221 */ /* 0x002fe20000010000 */
[----:B---3--:R-:W-:-:S11]  /*b920*/  FADD.FTZ R19, R4, R19 ;  /* 0x0000001304137221 */ /* 0x008fd60000010000 */
[----:B------:R-:W-:Y:S05]  /*b930*/  @!P0 BRA `(.L_x_7461) ;  /* 0xfffffffc00e48947 */ /* 0x000fea000383ffff */
.L_x_7458:
        /* <DEDUP_REMOVED lines=278> */
.L_x_7462:
        /* <DEDUP_REMOVED lines=278> */
.L_x_7463:
        /* <DEDUP_REMOVED lines=297> */
.L_x_7465:
        /* <DEDUP_REMOVED lines=277> */
.L_x_7466:
        /* <DEDUP_REMOVED lines=16> */
.L_x_7468:
[----:B------:R-:W-:Y:S05]  /*100e0*/  BSYNC B0 ;  /* 0x0000000000007941 */ /* 0x000fea0003800000 */
.L_x_7467:
        /* <DEDUP_REMOVED lines=15> */
.L_x_7470:
[----:B------:R-:W-:Y:S05]  /*101e0*/  BSYNC B0 ;  /* 0x0000000000007941 */ /* 0x000fea0003800000 */
.L_x_7469:
        /* <DEDUP_REMOVED lines=35> */
.L_x_7472:
[----:B------:R-:W-:Y:S05]  /*10420*/  BSYNC B0 ;  /* 0x0000000000007941 */ /* 0x000fea0003800000 */
.L_x_7471:
        /* <DEDUP_REMOVED lines=35> */
.L_x_7477:
        /* <DEDUP_REMOVED lines=10> */
.L_x_7476:
[----:B------:R-:W-:Y:S05]  /*10700*/  BRA `(.L_x_7475) ;  /* 0x0000000000547947 */ /* 0x000fea0003800000 */
.L_x_7474:
        /* <DEDUP_REMOVED lines=11> */
.L_x_7478:
        /* <DEDUP_REMOVED lines=10> */
.L_x_7475:
[----:B------:R-:W-:Y:S05]  /*10860*/  BSYNC B0 ;  /* 0x0000000000007941 */ /* 0x000fea0003800000 */
.L_x_7473:
        /* <DEDUP_REMOVED lines=13> */
.L_x_7480:
        /* <DEDUP_REMOVED lines=13> */
.L_x_7479:
        /* <DEDUP_REMOVED lines=10> */
.L_x_7483:
        /* <DEDUP_REMOVED lines=13> */
.L_x_7482:
[----:B------:R-:W-:Y:S01]  /*10b80*/  BAR.SYNC.DEFER_BLOCKING 0x0 ;  /* 0x0000000000007b1d */ /* 0x000fe20000010000 */
[----:B------:R-:W-:-:S13]  /*10b90*/  ISETP.GE.AND P0, PT, R2, 0x2, PT ;  /* 0x000000020200780c */ /* 0x000fda0003f06270 */
[----:B------:R-:W-:Y:S05]  /*10ba0*/  @!P0 BRA `(.L_x_7481) ;  /* 0x0000000000208947 */ /* 0x000fea0003800000 */
[----:B------:R-:W-:-:S11]  /*10bb0*/  HFMA2.MMA R11, -RZ, RZ, 0, 5.9604644775390625e-08 ;  /* 0x00000001ff0b7435 */ /* 0x000fd600000001ff */
.L_x_7484:
[----:B0-----:R-:W0:Y:S04]  /*10bc0*/  SHFL.DOWN PT, R13, R16, R11, 0x1f ;  /* 0x08001f0b100d7589 */ /* 0x001e2800000e0000 */
[----:B-1----:R1:W2:Y:S02]  /*10bd0*/  SHFL.DOWN PT, R0, R17, R11, 0x1f ;  /* 0x08001f0b11007589 */ /* 0x0022a400000e0000 */
[----:B-1----:R-:W-:-:S05]  /*10be0*/  IMAD.SHL.U32 R11, R11, 0x2, RZ ;  /* 0x000000020b0b7824 */ /* 0x002fca00078e00ff */
[----:B------:R-:W-:Y:S01]  /*10bf0*/  ISETP.GE.AND P0, PT, R11, R2, PT ;  /* 0x000000020b00720c */ /* 0x000fe20003f06270 */
[----:B0-----:R-:W-:Y:S01]  /*10c00*/  FADD.FTZ R16, R13, R16 ;  /* 0x000000100d107221 */ /* 0x001fe20000010000 */
[----:B--2---:R-:W-:-:S11]  /*10c10*/  FADD.FTZ R17, R0, R17 ;  /* 0x0000001100117221 */ /* 0x004fd60000010000 */
[----:B------:R-:W-:Y:S05]  /*10c20*/  @!P0 BRA `(.L_x_7484) ;  /* 0xfffffffc00e48947 */ /* 0x000fea000383ffff */
.L_x_7481:
        /* <DEDUP_REMOVED lines=13> */
.L_x_7486:
        /* <DEDUP_REMOVED lines=21> */
.L_x_7488:
        /* <DEDUP_REMOVED lines=22> */
.L_x_7489:
[----:B------:R-:W-:Y:S02]  /*10fb0*/  ULDC.64 UR4, c[0x0][0x5f0] ;  /* 0x00017c0000047ab9 */ /* 0x000fe40000000a00 */
[----:B------:R-:W-:-:S04]  /*10fc0*/  IADD3 R22, P0, R22, UR4, RZ ;  /* 0x0000000416167c10 */ /* 0x000fc8000ff1e0ff */
[----:B------:R-:W-:-:S05]  /*10fd0*/  IADD3.X R23, RZ, UR5, RZ, P0, !PT ;  /* 0x00000005ff177c10 */ /* 0x000fca00087fe4ff */
[----:B------:R-:W-:Y:S01]  /*10fe0*/  STG.E desc[UR60][R22.64], R17 ;  /* 0x0000001116007986 */ /* 0x000fe2000c10193c */
[----:B------:R-:W-:Y:S05]  /*10ff0*/  EXIT ;  /* 0x000000000000794d */ /* 0x000fea0003800000 */
.L_x_7487:
[----:B------:R-:W-:Y:S04]  /*11000*/  STG.E desc[UR60][R4.64], R16 ;  /* 0x0000001004007986 */ /* 0x000fe8000c10193c */
[----:B------:R-:W-:Y:S01]  /*11010*/  STG.E desc[UR60][R4.64+0x4], R17 ;  /* 0x0000041104007986 */ /* 0x000fe2000c10193c */
[----:B------:R-:W-:Y:S05]  /*11020*/  EXIT ;  /* 0x000000000000794d */ /* 0x000fea0003800000 */
.L_x_7485:
        /* <DEDUP_REMOVED lines=8> */
.L_x_7490:
        /* <DEDUP_REMOVED lines=21> */
.L_x_7492:
        /* <DEDUP_REMOVED lines=22> */
.L_x_7493:
[----:B------:R-:W-:Y:S02]  /*11360*/  ULDC.64 UR4, c[0x0][0x5f0] ;  /* 0x00017c0000047ab9 */ /* 0x000fe40000000a00 */
[----:B------:R-:W-:-:S04]  /*11370*/  IADD3 R22, P0, R22, UR4, RZ ;  /* 0x0000000416167c10 */ /* 0x000fc8000ff1e0ff */
[----:B------:R-:W-:-:S05]  /*11380*/  IADD3.X R23, RZ, UR5, RZ, P0, !PT ;  /* 0x00000005ff177c10 */ /* 0x000fca00087fe4ff */
[----:B------:R-:W-:Y:S01]  /*11390*/  STG.E desc[UR60][R22.64], R17 ;  /* 0x0000001116007986 */ /* 0x000fe2000c10193c */
[----:B------:R-:W-:Y:S05]  /*113a0*/  EXIT ;  /* 0x000000000000794d */ /* 0x000fea0003800000 */
.L_x_7491:
[----:B------:R-:W-:Y:S04]  /*113b0*/  STG.E desc[UR60][R6.64], R16 ;  /* 0x0000001006007986 */ /* 0x000fe8000c10193c */
[----:B------:R-:W-:Y:S01]  /*113c0*/  STG.E desc[UR60][R8.64], R17 ;  /* 0x0000001108007986 */ /* 0x000fe2000c10193c */
[----:B------:R-:W-:Y:S05]  /*113d0*/  EXIT ;  /* 0x000000000000794d */ /* 0x000fea0003800000 */
.L_x_7464:
        /* <DEDUP_REMOVED lines=23> */
.L_x_7495:
        /* <DEDUP_REMOVED lines=21> */
.L_x_7497:
        /* <DEDUP_REMOVED lines=22> */
.L_x_7498:
[----:B------:R-:W-:Y:S02]  /*11800*/  ULDC.64 UR4, c[0x0][0x5f0] ;  /* 0x00017c0000047ab9 */ /* 0x000fe40000000a00 */
[----:B------:R-:W-:-:S05]  /*11810*/  IADD3 R22, P0, R22, UR4, RZ ;  /* 0x0000000416167c10 */ /* 0x000fca000ff1e0ff */
[----:B------:R-:W-:-:S05]  /*11820*/  IMAD.X R23, RZ, RZ, UR5, P0 ;  /* 0x00000005ff177e24 */ /* 0x000fca00080e06ff */
[----:B------:R-:W-:Y:S01]  /*11830*/  STG.E desc[UR60][R22.64], R19 ;  /* 0x0000001316007986 */ /* 0x000fe2000c10193c */
[----:B------:R-:W-:Y:S05]  /*11840*/  EXIT ;  /* 0x000000000000794d */ /* 0x000fea0003800000 */
.L_x_7496:
[----:B------:R-:W-:Y:S04]  /*11850*/  STG.E desc[UR60][R4.64], R18 ;  /* 0x0000001204007986 */ /* 0x000fe8000c10193c */
[----:B------:R-:W-:Y:S01]  /*11860*/  STG.E desc[UR60][R4.64+0x4], R19 ;  /* 0x0000041304007986 */ /* 0x000fe2000c10193c */
[----:B------:R-:W-:Y:S05]  /*11870*/  EXIT ;  /* 0x000000000000794d */ /* 0x000fea0003800000 */
.L_x_7494:
        /* <DEDUP_REMOVED lines=8> */
.L_x_7499:
        /* <DEDUP_REMOVED lines=21> */
.L_x_7501:
        /* <DEDUP_REMOVED lines=22> */
.L_x_7502:
[----:B------:R-:W-:Y:S02]  /*11bb0*/  ULDC.64 UR4, c[0x0][0x5f0] ;  /* 0x00017c0000047ab9 */ /* 0x000fe40000000a00 */
[----:B------:R-:W-:-:S04]  /*11bc0*/  IADD3 R22, P0, R22, UR4, RZ ;  /* 0x0000000416167c10 */ /* 0x000fc8000ff1e0ff */
[----:B------:R-:W-:-:S05]  /*11bd0*/  IADD3.X R23, RZ, UR5, RZ, P0, !PT ;  /* 0x00000005ff177c10 */ /* 0x000fca00087fe4ff */
[----:B------:R-:W-:Y:S01]  /*11be0*/  STG.E desc[UR60][R22.64], R19 ;  /* 0x0000001316007986 */ /* 0x000fe2000c10193c */
[----:B------:R-:W-:Y:S05]  /*11bf0*/  EXIT ;  /* 0x000000000000794d */ /* 0x000fea0003800000 */
.L_x_7500:
[----:B------:R-:W-:Y:S04]  /*11c00*/  STG.E desc[UR60][R6.64], R18 ;  /* 0x0000001206007986 */ /* 0x000fe8000c10193c */
[----:B------:R-:W-:Y:S01]  /*11c10*/  STG.E desc[UR60][R8.64], R19 ;  /* 0x0000001308007986 */ /* 0x000fe2000c10193c */
[----:B------:R-:W-:Y:S05]  /*11c20*/  EXIT ;  /* 0x000000000000794d */ /* 0x000fea0003800000 */
.L_x_7503:
        /* <DEDUP_REMOVED lines=13> */
.L_x_9876:


//--------------------- .text._ZN2at6native13reduce_kernelILi128ELi4ENS0_8ReduceOpIfNS0_14func_wrapper_tIfZNS0_11sum_functorIfffEclERNS_14TensorIteratorEEUlffE_EEjfLi4ELi4EEEEEvT1_ --------------------------
	.section	.text._ZN2at6native13reduce_kernelILi128ELi4ENS0_8ReduceOpIfNS0_14func_wrapper_tIfZNS0_11sum_functorIfffEclERNS_14TensorIteratorEEUlffE_EEjfLi4ELi4EEEEEvT1_,"ax",@progbits
	.align	128
        .global         _ZN2at6native13reduce_kernelILi128ELi4ENS0_8ReduceOpIfNS0_14func_wrapper_tIfZNS0_11sum_functorIfffEclERNS_14TensorIteratorEEUlffE_EEjfLi4ELi4EEEEEvT1_
        .type           _ZN2at6native13reduce_kernelILi128ELi4ENS0_8ReduceOpIfNS0_14func_wrapper_tIfZNS0_11sum_functorIfffEclERNS_14TensorIteratorEEUlffE_EEjfLi4ELi4EEEEEvT1_,@function
        .size           _ZN2at6native13reduce_kernelILi128ELi4ENS0_8ReduceOpIfNS0_14func_wrapper_tIfZNS0_11sum_functorIfffEclERNS_14TensorIteratorEEUlffE_EEjfLi4ELi4EEEEEvT1_,(.L_x_9877 - _ZN2at6native13reduce_kernelILi128ELi4ENS0_8ReduceOpIfNS0_14func_wrapper_tIfZNS0_11sum_functorIfffEclERNS_14TensorIteratorEEUlffE_EEjfLi4ELi4EEEEEvT1_)
        .other          _ZN2at6native13reduce_kernelILi128ELi4ENS0_8ReduceOpIfNS0_14func_wrapper_tIfZNS0_11sum_functorIfffEclERNS_14TensorIteratorEEUlffE_EEjfLi4ELi4EEEEEvT1_,@"STO_CUDA_ENTRY STV_DEFAULT"
_ZN2at6native13reduce_kernelILi128ELi4ENS0_8ReduceOpIfNS0_14func_wrapper_tIfZNS0_11sum_functorIfffEclERNS_14TensorIteratorEEUlffE_EEjfLi4ELi4EEEEEvT1_:
.text._ZN2at6native13reduce_kernelILi128ELi4ENS0_8ReduceOpIfNS0_14func_wrapper_tIfZNS0_11sum_functorIfffEclERNS_14TensorIteratorEEUlffE_EEjfLi4ELi4EEEEEvT1_:
        /* <DEDUP_REMOVED lines=293> */
.L_x_7504:
        /* <DEDUP_REMOVED lines=30> */
.L_x_7508:
        /* <DEDUP_REMOVED lines=25> */
.L_x_7514:
[----:B------:R-:W-:Y:S05]  /*15c0*/  BSYNC B2 ;  /* 0x0000000000027941 */ /* 0x000fea0003800000 */
.L_x_7513:
        /* <DEDUP_REMOVED lines=10> */
.L_x_7512:
[----:B------:R-:W-:Y:S05]  /*1670*/  BSYNC B1 ;  /* 0x0000000000017941 */ /* 0x000fea0003800000 */
.L_x_7511:
[----:B------:R-:W0:Y:S01]  /*1680*/  LDC R7, c[0x0][0x21c] ;  /* 0x00008700ff077b82 */ /* 0x000e220000000800 */
[----:B------:R-:W-:-:S04]  /*1690*/  IADD3 R5, P0, -R6, 0x4, RZ ;  /* 0x0000000406057810 */ /* 0x000fc80007f1e1ff */
[----:B------:R-:W-:Y:S01]  /*16a0*/  LEA R40, P1, R5, R40, 0x2 ;  /* 0x0000002805287211 */ /* 0x000fe200078210ff */
[----:B------:R-:W-:-:S05]  /*16b0*/  IMAD.X R4, RZ, RZ, -0x1, P0 ;  /* 0xffffffffff047424 */ /* 0x000fca00000e06ff */
[----:B------:R-:W-:Y:S02]  /*16c0*/  LEA.HI.X R41, R5, R41, R4, 0x2, P1 ;  /* 0x0000002905297211 */ /* 0x000fe400008f1404 */
[----:B0-----:R-:W-:-:S07]  /*16d0*/  IADD3 R0, R6, -0x4, R7 ;  /* 0xfffffffc06007810 */ /* 0x001fce0007ffe007 */
.L_x_7510:
[----:B------:R-:W-:Y:S05]  /*16e0*/  BSYNC B0 ;  /* 0x0000000000007941 */ /* 0x000fea0003800000 */
.L_x_7509:
        /* <DEDUP_REMOVED lines=14> */
.L_x_7517:
[----:B------:R-:W-:Y:S01]  /*17d0*/  IMAD.WIDE.U32 R4, R9, 0x10, R40 ;  /* 0x0000001009047825 */ /* 0x000fe200078e0028 */
[----:B------:R-:W-:-:S05]  /*17e0*/  ULDC UR4, c[0x0][0x224] ;  /* 0x0000890000047ab9 */ /* 0x000fca0000000800 */
[----:B------:R-:W2:Y:S01]  /*17f0*/  LDG.E.128 R4, desc[UR60][R4.64] ;  /* 0x0000003c04047981 */ /* 0x000ea2000c1e1d00 */
[----:B------:R-:W-:-:S05]  /*1800*/  VIADD R9, R9, UR4 ;  /* 0x0000000409097c36 */ /* 0x000fca0008000000 */
[----:B------:R-:W-:-:S04]  /*1810*/  LEA R13, R9, 0x3, 0x2 ;  /* 0x00000003090d7811 */ /* 0x000fc800078e10ff */
[----:B------:R-:W-:Y:S01]  /*1820*/  ISETP.GE.U32.AND P0, PT, R13, R0, PT ;  /* 0x000000000d00720c */ /* 0x000fe20003f06070 */
[----:B--2---:R-:W-:Y:S01]  /*1830*/  FADD.FTZ R3, R4, R3 ;  /* 0x0000000304037221 */ /* 0x004fe20000010000 */
[----:B------:R-:W-:Y:S01]  /*1840*/  FADD.FTZ R8, R5, R8 ;  /* 0x0000000805087221 */ /* 0x000fe20000010000 */
[----:B------:R-:W-:Y:S01]  /*1850*/  FADD.FTZ R11, R6, R11 ;  /* 0x0000000b060b7221 */ /* 0x000fe20000010000 */
[----:B------:R-:W-:-:S09]  /*1860*/  FADD.FTZ R24, R7, R24 ;  /* 0x0000001807187221 */ /* 0x000fd20000010000 */
[----:B------:R-:W-:Y:S05]  /*1870*/  @!P0 BRA `(.L_x_7517) ;  /* 0xfffffffc00d48947 */ /* 0x000fea000383ffff */
.L_x_7516:
[----:B------:R-:W-:Y:S05]  /*1880*/  BSYNC B0 ;  /* 0x0000000000007941 */ /* 0x000fea0003800000 */
.L_x_7515:
        /* <DEDUP_REMOVED lines=8> */
.L_x_7519:
[----:B------:R-:W-:Y:S05]  /*1910*/  BSYNC B0 ;  /* 0x0000000000007941 */ /* 0x000fea0003800000 */
.L_x_7518:
        /* <DEDUP_REMOVED lines=11> */
.L_x_7521:
[----:B------:R-:W-:Y:S05]  /*19d0*/  BSYNC B0 ;  /* 0x0000000000007941 */ /* 0x000fea0003800000 */
.L_x_7520:
[----:B------:R-:W-:Y:S01]  /*19e0*/  FADD.FTZ R8, R8, R3 ;  /* 0x0000000308087221 */ /* 0x000fe20000010000 */
[----:B------:R-:W-:Y:S01]  /*19f0*/  IMAD.MOV.U32 R25, RZ, RZ, RZ ;  /* 0x000000ffff197224 */ /* 0x000fe200078e00ff */
[----:B------:R-:W-:Y:S02]  /*1a00*/  CS2R R26, SRZ ;  /* 0x00000000001a7805 */ /* 0x000fe4000001ff00 */
[----:B------:R-:W-:-:S04]  /*1a10*/  FADD.FTZ R11, R8, R11 ;  /* 0x0000000b080b7221 */ /* 0x000fc80000010000 */
[----:B------:R-:W-:Y:S01]  /*1a20*/  FADD.FTZ R24, R11, R24 ;  /* 0x000000180b187221 */ /* 0x000fe20000010000 */
[----:B------:R-:W-:Y:S06]  /*1a30*/  BRA `(.L_x_7506) ;  /* 0x000000a000347947 */ /* 0x000fec0003800000 */
.L_x_7507:
        /* <DEDUP_REMOVED lines=9> */
[----:B------:R-:W-:Y:S02]  /*1ad0*/  MOV R43, R39 ;  /* 0x00000027002b7202 */ /* 0x000fe40000000f00 */
        /* <DEDUP_REMOVED lines=38> */
.L_x_7530:
        /* <DEDUP_REMOVED lines=297> */
.L_x_7526:
        /* <DEDUP_REMOVED lines=252> */
.L_x_7527:
        /* <DEDUP_REMOVED lines=253> */
.L_x_7528:
[----:B------:R-:W-:-:S04]  /*4f60*/  LOP3.LUT R9, R24, 0xfffffff0, RZ, 0xc0, !PT ;  /* 0xfffffff018097812 */ /* 0x000fc800078ec0ff */
[----:B------:R-:W-:-:S05]  /*4f70*/  IADD3 R8, P1, R40, R9, RZ ;  /* 0x0000000928087210 */ /* 0x000fca0007f3e0ff */
[----:B------:R-:W-:-:S06]  /*4f80*/  IMAD.X R9, RZ, RZ, R41, P1 ;  /* 0x000000ffff097224 */ /* 0x000fcc00008e0629 */
[----:B------:R-:W5:Y:S01]  /*4f90*/  LDG.E.128 R8, desc[UR60][R8.64] ;  /* 0x0000003c08087981 */ /* 0x000f62000c1e1d00 */
        /* <DEDUP_REMOVED lines=246> */
.L_x_7529:
[----:B------:R-:W-:Y:S01]  /*5f00*/  LOP3.LUT R25, R42, 0xfffffff0, RZ, 0xc0, !PT ;  /* 0xfffffff02a197812 */ /* 0x000fe200078ec0ff */
[----:B------:R-:W-:-:S03]  /*5f10*/  ULDC UR4, c[0x0][0x21c] ;  /* 0x0000870000047ab9 */ /* 0x000fc60000000800 */
[----:B------:R-:W-:-:S05]  /*5f20*/  IADD3 R24, P1, R40, R25, RZ ;  /* 0x0000001928187210 */ /* 0x000fca0007f3e0ff */
[----:B------:R-:W-:-:S06]  /*5f30*/  IMAD.X R25, RZ, RZ, R41, P1 ;  /* 0x000000ffff197224 */ /* 0x000fcc00008e0629 */
[----:B------:R-:W2:Y:S01]  /*5f40*/  LDG.E.128 R24, desc[UR60][R24.64] ;  /* 0x0000003c18187981 */ /* 0x000ea2000c1e1d00 */
[----:B------:R-:W-:Y:S01]  /*5f50*/  IADD3 R43, R43, R0, RZ ;  /* 0x000000002b2b7210 */ /* 0x000fe20007ffe0ff */
[----:B-----5:R-:W-:Y:S01]  /*5f60*/  FADD.FTZ R39, R20, R39 ;  /* 0x0000002714277221 */ /* 0x020fe20000010000 */
[----:B------:R-:W-:Y:S01]  /*5f70*/  MOV R42, UR4 ;  /* 0x00000004002a7c02 */ /* 0x000fe20008000f00 */
        /* <DEDUP_REMOVED lines=19> */
.L_x_7525:
[----:B------:R-:W-:Y:S05]  /*60b0*/  BSYNC B0 ;  /* 0x0000000000007941 */ /* 0x000fea0003800000 */
.L_x_7524:
        /* <DEDUP_REMOVED lines=280> */
.L_x_7533:
[----:B------:R-:W-:-:S04]  /*7240*/  LOP3.LUT R21, R45, 0xfffffff0, RZ, 0xc0, !PT ;  /* 0xfffffff02d157812 */ /* 0x000fc800078ec0ff */
[----:B------:R-:W-:-:S04]  /*7250*/  IADD3 R20, P2, R40, R21, RZ ;  /* 0x0000001528147210 */ /* 0x000fc80007f5e0ff */
[----:B------:R-:W-:-:S06]  /*7260*/  IADD3.X R21, RZ, R41, RZ, P2, !PT ;  /* 0x00000029ff157210 */ /* 0x000fcc00017fe4ff */
[----:B------:R-:W5:Y:S01]  /*7270*/  LDG.E.128 R20, desc[UR60][R20.64] ;  /* 0x0000003c14147981 */ /* 0x000f62000c1e1d00 */
[----:B0-----:R-:W-:-:S04]  /*7280*/  IADD3 R37, R43, R0, RZ ;  /* 0x000000002b257210 */ /* 0x001fc80007ffe0ff */
        /* <DEDUP_REMOVED lines=276> */
.L_x_7534:
        /* <DEDUP_REMOVED lines=281> */
.L_x_7535:
        /* <DEDUP_REMOVED lines=281> */
.L_x_7536:
[----:B------:R-:W-:-:S04]  /*a6f0*/  LOP3.LUT R25, R45, 0xfffffff0, RZ, 0xc0, !PT ;  /* 0xfffffff02d197812 */ /* 0x000fc800078ec0ff */
[----:B------:R-:W-:-:S04]  /*a700*/  IADD3 R24, P1, R40, R25, RZ ;  /* 0x0000001928187210 */ /* 0x000fc80007f3e0ff */
[----:B------:R-:W-:-:S06]  /*a710*/  IADD3.X R25, RZ, R41, RZ, P1, !PT ;  /* 0x00000029ff197210 */ /* 0x000fcc0000ffe4ff */
[----:B------:R-:W5:Y:S03]  /*a720*/  LDG.E.128 R24, desc[UR60][R24.64] ;  /* 0x0000003c18187981 */ /* 0x000f66000c1e1d00 */
.L_x_7532:
[----:B------:R-:W-:Y:S05]  /*a730*/  BSYNC B0 ;  /* 0x0000000000007941 */ /* 0x000fea0003800000 */
.L_x_7531:
        /* <DEDUP_REMOVED lines=26> */
.L_x_7538:
[----:B------:R-:W-:Y:S05]  /*a8e0*/  BSYNC B0 ;  /* 0x0000000000007941 */ /* 0x000fea0003800000 */
.L_x_7537:
        /* <DEDUP_REMOVED lines=13> */
.L_x_7523:
        /* <DEDUP_REMOVED lines=32> */
.L_x_7541:
        /* <DEDUP_REMOVED lines=40> */
.L_x_7540:
[----:B------:R-:W-:Y:S05]  /*ae40*/  BSYNC B0 ;  /* 0x0000000000007941 */ /* 0x000fea0003800000 */
.L_x_7539:
        /* <DEDUP_REMOVED lines=27> */
.L_x_7543:
[----:B------:R-:W-:Y:S05]  /*b000*/  BSYNC B0 ;  /* 0x0000000000007941 */ /* 0x000fea0003800000 */
.L_x_7542:
        /* <DEDUP_REMOVED lines=26> */
.L_x_7545:
[----:B------:R-:W-:Y:S05]  /*b1b0*/  BSYNC B0 ;  /* 0x0000000000007941 */ /* 0x000fea0003800000 */
.L_x_7544:
        /* <DEDUP_REMOVED lines=13> */
.L_x_7522:
        /* <DEDUP_REMOVED lines=36> */
.L_x_7548:
        /* <DEDUP_REMOVED lines=36> */
.L_x_7547:
[----:B------:R-:W-:Y:S05]  /*b710*/  BSYNC B0 ;  /* 0x0000000000007941 */ /* 0x000fea0003800000 */
.L_x_7546:
        /* <DEDUP_REMOVED lines=23> */
.L_x_7550:
[----:B------:R-:W-:Y:S05]  /*b890*/  BSYNC B0 ;  /* 0x0000000000007941 */ /* 0x000fea0003800000 */
.L_x_7549:
        /* <DEDUP_REMOVED lines=26> */
.L_x_7552:
[----:B------:R-:W-:Y:S05]  /*ba40*/  BSYNC B0 ;  /* 0x0000000000007941 */ /* 0x000fea0003800000 */
.L_x_7551:
        /* <DEDUP_REMOVED lines=12> */
.L_x_7506:
[----:B------:R-:W-:Y:S05]  /*bb10*/  BSYNC B6 ;  /* 0x0000000000067941 */ /* 0x000fea0003800000 */
.L_x_7505:
        /* <DEDUP_REMOVED lines=15> */
.L_x_7554:
        /* <DEDUP_REMOVED lines=16> */
.L_x_7553:
        /* <DEDUP_REMOVED lines=19> */
.L_x_7557:
        /* <DEDUP_REMOVED lines=16> */
.L_x_7556:
[----:B------:R-:W-:Y:S01]  /*bf40*/  ISETP.GE.AND P0, PT, R0, 0x2, PT ;  /* 0x000000020000780c */ /* 0x000fe20003f06270 */
[----:B------:R-:W-:Y:S05]  /*bf50*/  WARPSYNC.ALL ;  /* 0x0000000000007948 */ /* 0x000fea0003800000 */
[----:B------:R-:W-:Y:S07]  /*bf60*/  BAR.SYNC.DEFER_BLOCKING 0x0 ;  /* 0x0000000000007b1d */ /* 0x000fee0000010000 */
[----:B------:R-:W-:Y:S05]  /*bf70*/  @!P0 BRA `(.L_x_7555) ;  /* 0x0000000000308947 */ /* 0x000fea0003800000 */
[----:B-1----:R-:W-:-:S11]  /*bf80*/  HFMA2.MMA R3, -RZ, RZ, 0, 5.9604644775390625e-08 ;  /* 0x00000001ff037435 */ /* 0x002fd600000001ff */
.L_x_7558:
        /* <DEDUP_REMOVED lines=11> */
.L_x_7555:
[----:B------:R-:W3:Y:S01]  /*c040*/  LDC R20, c[0x0][0x3ec] ;  /* 0x0000fb00ff147b82 */ /* 0x000ee20000000800 */
        /* <DEDUP_REMOVED lines=278> */
.L_x_7559:
        /* <DEDUP_REMOVED lines=278> */
.L_x_7560:
        /* <DEDUP_REMOVED lines=279> */
.L_x_7561:
        /* <DEDUP_REMOVED lines=277> */
.L_x_7562:
        /* <DEDUP_REMOVED lines=297> */
.L_x_7564:
        /* <DEDUP_REMOVED lines=277> */
.L_x_7565:
        /* <DEDUP_REMOVED lines=279> */
.L_x_7566:
        /* <DEDUP_REMOVED lines=277> */
.L_x_7567:
        /* <DEDUP_REMOVED lines=16> */
.L_x_7569:
[----:B------:R-:W-:Y:S05]  /*14d70*/  BSYNC B0 ;  /* 0x0000000000007941 */ /* 0x000fea0003800000 */
.L_x_7568:
        /* <DEDUP_REMOVED lines=17> */
.L_x_7571:
[----:B------:R-:W-:Y:S05]  /*14e90*/  BSYNC B0 ;  /* 0x0000000000007941 */ /* 0x000fea0003800000 */
.L_x_7570:
        /* <DEDUP_REMOVED lines=35> */
.L_x_7573:
[----:B------:R-:W-:Y:S05]  /*150d0*/  BSYNC B0 ;  /* 0x0000000000007941 */ /* 0x000fea0003800000 */
.L_x_7572:
        /* <DEDUP_REMOVED lines=38> */
.L_x_7578:
        /* <DEDUP_REMOVED lines=15> */
.L_x_7577:
[----:B------:R-:W-:Y:S05]  /*15430*/  BRA `(.L_x_7576) ;  /* 0x0000000000747947 */ /* 0x000fea0003800000 */
.L_x_7575:
        /* <DEDUP_REMOVED lines=15> */
.L_x_7579:
        /* <DEDUP_REMOVED lines=14> */
.L_x_7576:
[----:B------:R-:W-:Y:S05]  /*15610*/  BSYNC B0 ;  /* 0x0000000000007941 */ /* 0x000fea0003800000 */
.L_x_7574:
        /* <DEDUP_REMOVED lines=13> */
.L_x_7581:
        /* <DEDUP_REMOVED lines=15> */
.L_x_7580:
        /* <DEDUP_REMOVED lines=11> */
.L_x_7584:
        /* <DEDUP_REMOVED lines=15> */
.L_x_7583:
[----:B------:R-:W-:Y:S01]  /*15980*/  BAR.SYNC.DEFER_BLOCKING 0x0 ;  /* 0x0000000000007b1d */ /* 0x000fe20000010000 */
[----:B------:R-:W-:-:S13]  /*15990*/  ISETP.GE.AND P0, PT, R2, 0x2, PT ;  /* 0x000000020200780c */ /* 0x000fda0003f06270 */
[----:B------:R-:W-:Y:S05]  /*159a0*/  @!P0 BRA `(.L_x_7582) ;  /* 0x0000000000308947 */ /* 0x000fea0003800000 */
[----:B------:R-:W-:-:S07]  /*159b0*/  IMAD.MOV.U32 R5, RZ, RZ, 0x1 ;  /* 0x00000001ff057424 */ /* 0x000fce00078e00ff */
.L_x_7585:
        /* <DEDUP_REMOVED lines=11> */
.L_x_7582:
        /* <DEDUP_REMOVED lines=17> */
.L_x_7587:
        /* <DEDUP_REMOVED lines=21> */
.L_x_7589:
        /* <DEDUP_REMOVED lines=22> */
.L_x_7590:
        /* <DEDUP_REMOVED lines=22> */
.L_x_7591:
        /* <DEDUP_REMOVED lines=22> */
.L_x_7592:
[----:B------:R-:W-:Y:S02]  /*160f0*/  ULDC.64 UR4, c[0x0][0x5f0] ;  /* 0x00017c0000047ab9 */ /* 0x000fe40000000a00 */
[----:B------:R-:W-:-:S04]  /*16100*/  IADD3 R16, P0, R16, UR4, RZ ;  /* 0x0000000410107c10 */ /* 0x000fc8000ff1e0ff */
[----:B------:R-:W-:-:S05]  /*16110*/  IADD3.X R17, RZ, UR5, RZ, P0, !PT ;  /* 0x00000005ff117c10 */ /* 0x000fca00087fe4ff */
[----:B------:R-:W-:Y:S01]  /*16120*/  STG.E desc[UR60][R16.64], R27 ;  /* 0x0000001b10007986 */ /* 0x000fe2000c10193c */
[----:B------:R-:W-:Y:S05]  /*16130*/  EXIT ;  /* 0x000000000000794d */ /* 0x000fea0003800000 */
.L_x_7588:
[----:B------:R-:W-:Y:S04]  /*16140*/  STG.E desc[UR60][R8.64], R24 ;  /* 0x0000001808007986 */ /* 0x000fe8000c10193c */
[----:B------:R-:W-:Y:S04]  /*16150*/  STG.E desc[UR60][R8.64+0x4], R25 ;  /* 0x0000041908007986 */ /* 0x000fe8000c10193c */
[----:B------:R-:W-:Y:S04]  /*16160*/  STG.E desc[UR60][R8.64+0x8], R26 ;  /* 0x0000081a08007986 */ /* 0x000fe8000c10193c */
[----:B------:R-:W-:Y:S01]  /*16170*/  STG.E desc[UR60][R8.64+0xc], R27 ;  /* 0x00000c1b08007986 */ /* 0x000fe2000c10193c */
[----:B------:R-:W-:Y:S05]  /*16180*/  EXIT ;  /* 0x000000000000794d */ /* 0x000fea0003800000 */
.L_x_7586:
        /* <DEDUP_REMOVED lines=12> */
.L_x_7593:
        /* <DEDUP_REMOVED lines=21> */
.L_x_7595:
        /* <DEDUP_REMOVED lines=22> */
.L_x_7596:
        /* <DEDUP_REMOVED lines=22> */
.L_x_7597:
        /* <DEDUP_REMOVED lines=22> */
.L_x_7598:
[----:B------:R-:W-:Y:S02]  /*167c0*/  ULDC.64 UR4, c[0x0][0x5f0] ;  /* 0x00017c0000047ab9 */ /* 0x000fe40000000a00 */
[----:B------:R-:W-:-:S05]  /*167d0*/  IADD3 R16, P0, R16, UR4, RZ ;  /* 0x0000000410107c10 */ /* 0x000fca000ff1e0ff */
[----:B------:R-:W-:-:S05]  /*167e0*/  IMAD.X R17, RZ, RZ, UR5, P0 ;  /* 0x00000005ff117e24 */ /* 0x000fca00080e06ff */
[----:B------:R-:W-:Y:S01]  /*167f0*/  STG.E desc[UR60][R16.64], R27 ;  /* 0x0000001b10007986 */ /* 0x000fe2000c10193c */
[----:B------:R-:W-:Y:S05]  /*16800*/  EXIT ;  /* 0x000000000000794d */ /* 0x000fea0003800000 */
.L_x_7594:
[----:B------:R-:W-:Y:S04]  /*16810*/  STG.E desc[UR60][R10.64], R24 ;  /* 0x000000180a007986 */ /* 0x000fe8000c10193c */
[----:B------:R-:W-:Y:S04]  /*16820*/  STG.E desc[UR60][R12.64], R25 ;  /* 0x000000190c007986 */ /* 0x000fe8000c10193c */
[----:B------:R-:W-:Y:S04]  /*16830*/  STG.E desc[UR60][R14.64], R26 ;  /* 0x0000001a0e007986 */ /* 0x000fe8000c10193c */
[----:B------:R-:W-:Y:S01]  /*16840*/  STG.E desc[UR60][R20.64], R27 ;  /* 0x0000001b14007986 */ /* 0x000fe2000c10193c */
[----:B------:R-:W-:Y:S05]  /*16850*/  EXIT ;  /* 0x000000000000794d */ /* 0x000fea0003800000 */
.L_x_7563:
        /* <DEDUP_REMOVED lines=27> */
.L_x_7600:
        /* <DEDUP_REMOVED lines=21> */
.L_x_7602:
        /* <DEDUP_REMOVED lines=22> */
.L_x_7603:
        /* <DEDUP_REMOVED lines=22> */
.L_x_7604:
        /* <DEDUP_REMOVED lines=22> */
.L_x_7605:
[----:B------:R-:W-:Y:S02]  /*16f80*/  ULDC.64 UR4, c[0x0][0x5f0] ;  /* 0x00017c0000047ab9 */ /* 0x000fe40000000a00 */
[----:B------:R-:W-:-:S04]  /*16f90*/  IADD3 R16, P0, R16, UR4, RZ ;  /* 0x0000000410107c10 */ /* 0x000fc8000ff1e0ff */
[----:B------:R-:W-:-:S05]  /*16fa0*/  IADD3.X R17, RZ, UR5, RZ, P0, !PT ;  /* 0x00000005ff117c10 */ /* 0x000fca00087fe4ff */
[----:B------:R-:W-:Y:S01]  /*16fb0*/  STG.E desc[UR60][R16.64], R27 ;  /* 0x0000001b10007986 */ /* 0x000fe2000c10193c */
[----:B------:R-:W-:Y:S05]  /*16fc0*/  EXIT ;  /* 0x000000000000794d */ /* 0x000fea0003800000 */
.L_x_7601:
[----:B------:R-:W-:Y:S04]  /*16fd0*/  STG.E desc[UR60][R8.64], R24 ;  /* 0x0000001808007986 */ /* 0x000fe8000c10193c */
[----:B------:R-:W-:Y:S04]  /*16fe0*/  STG.E desc[UR60][R8.64+0x4], R25 ;  /* 0x0000041908007986 */ /* 0x000fe8000c10193c */
[----:B------:R-:W-:Y:S04]  /*16ff0*/  STG.E desc[UR60][R8.64+0x8], R26 ;  /* 0x0000081a08007986 */ /* 0x000fe8000c10193c */
[----:B------:R-:W-:Y:S01]  /*17000*/  STG.E desc[UR60][R8.64+0xc], R27 ;  /* 0x00000c1b08007986 */ /* 0x000fe2000c10193c */
[----:B------:R-:W-:Y:S05]  /*17010*/  EXIT ;  /* 0x000000000000794d */ /* 0x000fea0003800000 */
.L_x_7599:
        /* <DEDUP_REMOVED lines=12> */
.L_x_7606:
        /* <DEDUP_REMOVED lines=21> */
.L_x_7608:
        /* <DEDUP_REMOVED lines=22> */
.L_x_7609:
        /* <DEDUP_REMOVED lines=22> */
.L_x_7610:
        /* <DEDUP_REMOVED lines=22> */
.L_x_7611:
[----:B------:R-:W-:Y:S02]  /*17650*/  ULDC.64 UR4, c[0x0][0x5f0] ;  /* 0x00017c0000047ab9 */ /* 0x000fe40000000a00 */
[----:B------:R-:W-:-:S04]  /*17660*/  IADD3 R16, P0, R16, UR4, RZ ;  /* 0x0000000410107c10 */ /* 0x000fc8000ff1e0ff */
[----:B------:R-:W-:-:S05]  /*17670*/  IADD3.X R17, RZ, UR5, RZ, P0, !PT ;  /* 0x00000005ff117c10 */ /* 0x000fca00087fe4ff */
[----:B------:R-:W-:Y:S01]  /*17680*/  STG.E desc[UR60][R16.64], R27 ;  /* 0x0000001b10007986 */ /* 0x000fe2000c10193c */
[----:B------:R-:W-:Y:S05]  /*17690*/  EXIT ;  /* 0x000000000000794d */ /* 0x000fea0003800000 */
.L_x_7607:
[----:B------:R-:W-:Y:S04]  /*176a0*/  STG.E desc[UR60][R4.64], R24 ;  /* 0x0000001804007986 */ /* 0x000fe8000c10193c */
[----:B------:R-:W-:Y:S04]  /*176b0*/  STG.E desc[UR60][R6.64], R25 ;  /* 0x0000001906007986 */ /* 0x000fe8000c10193c */
[----:B------:R-:W-:Y:S04]  /*176c0*/  STG.E desc[UR60][R10.64], R26 ;  /* 0x0000001a0a007986 */ /* 0x000fe8000c10193c */
[----:B------:R-:W-:Y:S01]  /*176d0*/  STG.E desc[UR60][R12.64], R27 ;  /* 0x0000001b0c007986 */ /* 0x000fe2000c10193c */
[----:B------:R-:W-:Y:S05]  /*176e0*/  EXIT ;  /* 0x000000000000794d */ /* 0x000fea0003800000 */
.L_x_7612:
        /* <DEDUP_REMOVED lines=9> */
.L_x_9877:


//--------------------- .text._ZN2at6native13reduce_kernelILi512ELi1ENS0_8ReduceOpIdNS0_14func_wrapper_tIdZNS0_11sum_functorIdddEclERNS_14TensorIteratorEEUlddE_EEjdLi4ELi4EEEEEvT1_ --------------------------
	.section	.text._ZN2at6native13reduce_kernelILi512ELi1ENS0_8ReduceOpIdNS0_14func_wrapper_tIdZNS0_11sum_functorIdddEclERNS_14TensorIteratorEEUlddE_EEjdLi4ELi4EEEEEvT1_,"ax",@progbits
	.align	128
        .global         _ZN2at6native13reduce_kernelILi512ELi1ENS0_8ReduceOpIdNS0_14func_wrapper_tIdZNS0_11sum_functorIdddEclERNS_14TensorIteratorEEUlddE_EEjdLi4ELi4EEEEEvT1_
        .type           _ZN2at6native13reduce_kernelILi512ELi1ENS0_8ReduceOpIdNS0_14func_wrapper_tIdZNS0_11sum_functorIdddEclERNS_14TensorIteratorEEUlddE_EEjdLi4ELi4EEEEEvT1_,@function
        .size           _ZN2at6native13reduce_kernelILi512ELi1ENS0_8ReduceOpIdNS0_14func_wrapper_tIdZNS0_11sum_functorIdddEclERNS_14TensorIteratorEEUlddE_EEjdLi4ELi4EEEEEvT1_,(.L_x_9878 - _ZN2at6native13reduce_kernelILi512ELi1ENS0_8ReduceOpIdNS0_14func_wrapper_tIdZNS0_11sum_functorIdddEclERNS_14TensorIteratorEEUlddE_EEjdLi4ELi4EEEEEvT1_)
        .other          _ZN2at6native13reduce_kernelILi512ELi1ENS0_8ReduceOpIdNS0_14func_wrapper_tIdZNS0_11sum_functorIdddEclERNS_14TensorIteratorEEUlddE_EEjdLi4ELi4EEEEEvT1_,@"STO_CUDA_ENTRY STV_DEFAULT"
_ZN2at6native13reduce_kernelILi512ELi1ENS0_8ReduceOpIdNS0_14func_wrapper_tIdZNS0_11sum_functorIdddEclERNS_14TensorIteratorEEUlddE_EEjdLi4ELi4EEEEEvT1_:
.text._ZN2at6native13reduce_kernelILi512ELi1ENS0_8ReduceOpIdNS0_14func_wrapper_tIdZNS0_11sum_functorIdddEclERNS_14TensorIteratorEEUlddE_EEjdLi4ELi4EEEEEvT1_:
        /* <DEDUP_REMOVED lines=17> */
[----:B------:R-:W-:Y:S01]  /*0110*/  HFMA2.MMA R2, -RZ, RZ, 0, 0 ;  /* 0x00000000ff027435 */ /* 0x000fe200000001ff */
[----:B------:R-:W-:-:S09]  /*0120*/  ULDC UR4, c[0x0][0x400] ;  /* 0x0001000000047ab9 */ /* 0x000fd20000000800 */
        /* <DEDUP_REMOVED lines=269> */
.L_x_7613:
        /* <DEDUP_REMOVED lines=15> */
[----:B--2---:R-:W-:Y:S01]  /*12f0*/  IMAD R5, R0, UR28, R3 ;  /* 0x0000001c00057c24 */ /* 0x004fe2000f8e0203 */
[----:B------:R-:W-:Y:S01]  /*1300*/  MOV R3, UR6 ;  /* 0x0000000600037c02 */ /* 0x000fe20008000f00 */
        /* <DEDUP_REMOVED lines=34> */
.L_x_7622:
[----:B------:R-:W-:Y:S05]  /*1530*/  BSYNC B3 ;  /* 0x0000000000037941 */ /* 0x000fea0003800000 */
.L_x_7621:
        /* <DEDUP_REMOVED lines=8> */
[----:B------:R-:W2:Y:S02]  /*15c0*/  LDG.E.64 R12, desc[UR36][R6.64] ;  /* 0x00000024060c7981 */ /* 0x000ea4000c1e1b00 */
[----:B--2---:R-:W-:-:S11]  /*15d0*/  DADD R12, R12, UR4 ;  /* 0x000000040c0c7e29 */ /* 0x004fd60008000000 */
.L_x_7620:
[----:B------:R-:W-:Y:S05]  /*15e0*/  BSYNC B2 ;  /* 0x0000000000027941 */ /* 0x000fea0003800000 */
.L_x_7619:
[C---:B------:R-:W-:Y:S02]  /*15f0*/  IADD3 R7, P0, -R4.reuse, 0x4, RZ ;  /* 0x0000000404077810 */ /* 0x040fe40007f1e1ff */
[----:B------:R-:W-:Y:S02]  /*1600*/  IADD3 R20, R4, -0x4, R3 ;  /* 0xfffffffc04147810 */ /* 0x000fe40007ffe003 */
[----:B------:R-:W-:Y:S01]  /*1610*/  LEA R18, P1, R7, R18, 0x3 ;  /* 0x0000001207127211 */ /* 0x000fe200078218ff */
[----:B------:R-:W-:-:S05]  /*1620*/  IMAD.X R2, RZ, RZ, -0x1, P0 ;  /* 0xffffffffff027424 */ /* 0x000fca00000e06ff */
[----:B------:R-:W-:-:S07]  /*1630*/  LEA.HI.X R19, R7, R19, R2, 0x3, P1 ;  /* 0x0000001307137211 */ /* 0x000fce00008f1c02 */
.L_x_7618:
[----:B------:R-:W-:Y:S05]  /*1640*/  BSYNC B1 ;  /* 0x0000000000017941 */ /* 0x000fea0003800000 */
.L_x_7617:
        /* <DEDUP_REMOVED lines=11> */
[----:B------:R-:W-:Y:S01]  /*1700*/  IMAD.MOV.U32 R2, RZ, RZ, R14 ;  /* 0x000000ffff027224 */ /* 0x000fe200078e000e */
[----:B------:R-:W-:-:S07]  /*1710*/  MOV R3, R15 ;  /* 0x0000000f00037202 */ /* 0x000fce0000000f00 */
.L_x_7625:
[----:B------:R-:W-:Y:S01]  /*1720*/  IMAD.WIDE.U32 R22, R21, 0x20, R18 ;  /* 0x0000002015167825 */ /* 0x000fe200078e0012 */
[----:B------:R-:W-:-:S04]  /*1730*/  ULDC UR4, c[0x0][0x22c] ;  /* 0x00008b0000047ab9 */ /* 0x000fc80000000800 */
[----:B------:R-:W2:Y:S04]  /*1740*/  LDG.E.128 R4, desc[UR36][R22.64] ;  /* 0x0000002416047981 */ /* 0x000ea8000c1e1d00 */
[----:B------:R-:W3:Y:S01]  /*1750*/  LDG.E.128 R8, desc[UR36][R22.64+0x10] ;  /* 0x0000102416087981 */ /* 0x000ee2000c1e1d00 */
[----:B------:R-:W-:-:S05]  /*1760*/  VIADD R21, R21, UR4 ;  /* 0x0000000415157c36 */ /* 0x000fca0008000000 */
[----:B------:R-:W-:-:S04]  /*1770*/  LEA R25, R21, 0x3, 0x2 ;  /* 0x0000000315197811 */ /* 0x000fc800078e10ff */
[----:B------:R-:W-:Y:S01]  /*1780*/  ISETP.GE.U32.AND P0, PT, R25, R20, PT ;  /* 0x000000141900720c */ /* 0x000fe20003f06070 */
[----:B--2---:R-:W-:Y:S02]  /*1790*/  DADD R12, R4, R12 ;  /* 0x00000000040c7229 */ /* 0x004fe4000000000c */
[----:B------:R-:W-:Y:S02]  /*17a0*/  DADD R14, R6, R14 ;  /* 0x00000000060e7229 */ /* 0x000fe4000000000e */
[----:B---3--:R-:W-:Y:S02]  /*17b0*/  DADD R2, R8, R2 ;  /* 0x0000000008027229 */ /* 0x008fe40000000002 */
[----:B------:R-:W-:-:S06]  /*17c0*/  DADD R16, R10, R16 ;  /* 0x000000000a107229 */ /* 0x000fcc0000000010 */
[----:B------:R-:W-:Y:S05]  /*17d0*/  @!P0 BRA `(.L_x_7625) ;  /* 0xfffffffc00d08947 */ /* 0x000fea000383ffff */
.L_x_7624:
[----:B------:R-:W-:Y:S05]  /*17e0*/  BSYNC B1 ;  /* 0x0000000000017941 */ /* 0x000fea0003800000 */
.L_x_7623:
        /* <DEDUP_REMOVED lines=8> */
.L_x_7627:
[----:B------:R-:W-:Y:S05]  /*1870*/  BSYNC B1 ;  /* 0x0000000000017941 */ /* 0x000fea0003800000 */
.L_x_7626:
        /* <DEDUP_REMOVED lines=9> */
[----:B------:R-:W-:-:S06]  /*1910*/  IMAD.WIDE R18, R5, 0x8, R18 ;  /* 0x0000000805127825 */ /* 0x000fcc00078e0212 */
[----:B------:R-:W2:Y:S02]  /*1920*/  LDG.E.64 R18, desc[UR36][R18.64] ;  /* 0x0000002412127981 */ /* 0x000ea4000c1e1b00 */
[----:B--2---:R-:W-:-:S11]  /*1930*/  DADD R12, R12, R18 ;  /* 0x000000000c0c7229 */ /* 0x004fd60000000012 */
.L_x_7629:
[----:B------:R-:W-:Y:S05]  /*1940*/  BSYNC B1 ;  /* 0x0000000000017941 */ /* 0x000fea0003800000 */
.L_x_7628:
[----:B------:R-:W-:-:S08]  /*1950*/  DADD R12, R14, R12 ;  /* 0x000000000e0c7229 */ /* 0x000fd0000000000c */
[----:B------:R-:W-:-:S08]  /*1960*/  DADD R12, R12, R2 ;  /* 0x000000000c0c7229 */ /* 0x000fd00000000002 */
[----:B------:R-:W-:Y:S01]  /*1970*/  DADD R16, R12, R16 ;  /* 0x000000000c107229 */ /* 0x000fe20000000010 */
[----:B------:R-:W-:Y:S10]  /*1980*/  BRA `(.L_x_7615) ;  /* 0x0000009c005c7947 */ /* 0x000ff40003800000 */
.L_x_7616:
        /* <DEDUP_REMOVED lines=9> */
[----:B------:R-:W-:Y:S01]  /*1a20*/  IMAD.MOV.U32 R0, RZ, RZ, R5 ;  /* 0x000000ffff007224 */ /* 0x000fe200078e0005 */
[----:B------:R-:W-:-:S05]  /*1a30*/  MOV R2, UR4 ;  /* 0x0000000400027c02 */ /* 0x000fca0008000f00 */
        /* <DEDUP_REMOVED lines=13> */
[--C-:B------:R-:W-:Y:S01]  /*1b10*/  IMAD.MOV.U32 R13, RZ, RZ, R15.reuse ;  /* 0x000000ffff0d7224 */ /* 0x100fe200078e000f */
[-C--:B------:R-:W-:Y:S01]  /*1b20*/  MOV R12, R14.reuse ;  /* 0x0000000e000c7202 */ /* 0x080fe20000000f00 */
[----:B------:R-:W-:Y:S01]  /*1b30*/  IMAD.MOV.U32 R11, RZ, RZ, R15 ;  /* 0x000000ffff0b7224 */ /* 0x000fe200078e000f */
[----:B------:R-:W-:-:S09]  /*1b40*/  MOV R10, R14 ;  /* 0x0000000e000a7202 */ /* 0x000fd20000000f00 */
.L_x_7638:
        /* <DEDUP_REMOVED lines=299> */
.L_x_7634:
        /* <DEDUP_REMOVED lines=241> */
.L_x_7635:
        /* <DEDUP_REMOVED lines=234> */
[----:B0-----:R-:W-:-:S04]  /*4bb0*/  @P1 IMAD.HI.U32 R20, R23, R20, R22 ;  /* 0x0000001417141227 */ /* 0x001fc800078e0016 */
[----:B------:R-:W-:Y:S01]  /*4bc0*/  IMAD.MOV R22, RZ, RZ, -R23 ;  /* 0x000000ffff167224 */ /* 0x000fe200078e0a17 */
[----:B------:R-:W-:Y:S02]  /*4bd0*/  @P1 SHF.R.U32.HI R20, RZ, R21, R20 ;  /* 0x00000015ff141219 */ /* 0x000fe40000011614 */
[----:B------:R-:W0:Y:S01]  /*4be0*/  @P1 LDC R21, c[0x0][0x3f0] ;  /* 0x0000fc00ff151b82 */ /* 0x000e220000000800 */
[----:B------:R-:W-:Y:S01]  /*4bf0*/  IMAD R5, R22, UR38, R5 ;  /* 0x0000002616057c24 */ /* 0x000fe2000f8e0205 */
[----:B------:R-:W-:-:S03]  /*4c00*/  @P1 IADD3 R25, -R20, RZ, RZ ;  /* 0x000000ff14191210 */ /* 0x000fc60007ffe1ff */
[----:B------:R-:W-:-:S03]  /*4c10*/  IMAD R4, R5, UR25, R4 ;  /* 0x0000001905047c24 */ /* 0x000fc6000f8e0204 */
[----:B------:R-:W1:Y:S02]  /*4c20*/  @P1 LDC R22, c[0x0][0x384] ;  /* 0x0000e100ff161b82 */ /* 0x000e640000000800 */
[----:B-1----:R-:W-:-:S04]  /*4c30*/  @P1 IMAD R22, R22, R25, R23 ;  /* 0x0000001916161224 */ /* 0x002fc800078e0217 */
[----:B0-----:R-:W-:-:S07]  /*4c40*/  @P1 IMAD R4, R22, R21, R4 ;  /* 0x0000001516041224 */ /* 0x001fce00078e0204 */
.L_x_7636:
[----:B------:R-:W-:-:S04]  /*4c50*/  LOP3.LUT R5, R4, 0xfffffff8, RZ, 0xc0, !PT ;  /* 0xfffffff804057812 */ /* 0x000fc800078ec0ff */
[----:B------:R-:W-:-:S05]  /*4c60*/  IADD3 R4, P1, R18, R5, RZ ;  /* 0x0000000512047210 */ /* 0x000fca0007f3e0ff */
[----:B------:R-:W-:-:S06]  /*4c70*/  IMAD.X R5, RZ, RZ, R19, P1 ;  /* 0x000000ffff057224 */ /* 0x000fcc00008e0613 */
[----:B------:R-:W5:Y:S01]  /*4c80*/  LDG.E.64 R4, desc[UR36][R4.64] ;  /* 0x0000002404047981 */ /* 0x000f62000c1e1b00 */
[----:B------:R-:W-:Y:S01]  /*4c90*/  IADD3 R0, R0, R2, RZ ;  /* 0x0000000200007210 */ /* 0x000fe20007ffe0ff */
        /* <DEDUP_REMOVED lines=237> */
.L_x_7637:
[----:B------:R-:W-:Y:S01]  /*5b70*/  LOP3.LUT R3, R3, 0xfffffff8, RZ, 0xc0, !PT ;  /* 0xfffffff803037812 */ /* 0x000fe200078ec0ff */
[----:B------:R-:W-:-:S03]  /*5b80*/  ULDC UR4, c[0x0][0x224] ;  /* 0x0000890000047ab9 */ /* 0x000fc60000000800 */
[----:B------:R-:W-:-:S04]  /*5b90*/  IADD3 R26, P1, R18, R3, RZ ;  /* 0x00000003121a7210 */ /* 0x000fc80007f3e0ff */
[----:B------:R-:W-:-:S06]  /*5ba0*/  IADD3.X R27, RZ, R19, RZ, P1, !PT ;  /* 0x00000013ff1b7210 */ /* 0x000fcc0000ffe4ff */
[----:B------:R-:W2:Y:S01]  /*5bb0*/  LDG.E.64 R26, desc[UR36][R26.64] ;  /* 0x000000241a1a7981 */ /* 0x000ea2000c1e1b00 */
[----:B------:R-:W-:Y:S01]  /*5bc0*/  IADD3 R0, R0, R2, RZ ;  /* 0x0000000200007210 */ /* 0x000fe20007ffe0ff */
[----:B------:R-:W-:Y:S01]  /*5bd0*/  IMAD.U32 R3, RZ, RZ, UR4 ;  /* 0x00000004ff037e24 */ /* 0x000fe2000f8e00ff */
[----:B-----5:R-:W-:Y:S02]  /*5be0*/  DADD R10, R8, R10 ;  /* 0x00000000080a7229 */ /* 0x020fe4000000000a */
[----:B------:R-:W-:Y:S01]  /*5bf0*/  DADD R12, R6, R12 ;  /* 0x00000000060c7229 */ /* 0x000fe2000000000c */
[----:B------:R-:W-:Y:S01]  /*5c00*/  IMAD R20, R2, 0x3, R0 ;  /* 0x0000000302147824 */ /* 0x000fe200078e0200 */
[----:B------:R-:W-:-:S04]  /*5c10*/  DADD R14, R4, R14 ;  /* 0x00000000040e7229 */ /* 0x000fc8000000000e */
[----:B------:R-:W-:Y:S01]  /*5c20*/  ISETP.GE.U32.AND P1, PT, R20, R3, PT ;  /* 0x000000031400720c */ /* 0x000fe20003f26070 */
[----:B--2---:R-:W-:-:S12]  /*5c30*/  DADD R16, R26, R16 ;  /* 0x000000001a107229 */ /* 0x004fd80000000010 */
[----:B------:R-:W-:Y:S05]  /*5c40*/  @!P1 BRA `(.L_x_7638) ;  /* 0xffffffbc00c09947 */ /* 0x000fea000383ffff */
[----:B------:R-:W-:Y:S05]  /*5c50*/  BSYNC B2 ;  /* 0x0000000000027941 */ /* 0x000fea0003800000 */
.L_x_7633:
[----:B------:R-:W-:Y:S05]  /*5c60*/  BSYNC B1 ;  /* 0x0000000000017941 */ /* 0x000fea0003800000 */
.L_x_7632:
[----:B------:R-:W-:Y:S01]  /*5c70*/  ISETP.GE.U32.AND P0, PT, R0, R3, PT ;  /* 0x000000030000720c */ /* 0x000fe20003f06070 */
[----:B------:R-:W-:-:S12]  /*5c80*/  BSSY B1, `(.L_x_7639) ;  /* 0x00004ee000017945 */ /* 0x000fd80003800000 */
[----:B------:R-:W-:Y:S05]  /*5c90*/  @P0 BRA `(.L_x_7640) ;  /* 0x0000004c00b00947 */ /* 0x000fea0003800000 */
[----:B------:R-:W0:Y:S01]  /*5ca0*/  LDC R24, c[0x0][0x260] ;  /* 0x00009800ff187b82 */ /* 0x000e220000000800 */
[----:B------:R-:W-:Y:S02]  /*5cb0*/  MOV R8, RZ ;  /* 0x000000ff00087202 */ /* 0x000fe40000000f00 */
        /* <DEDUP_REMOVED lines=275> */
.L_x_7641:
        /* <DEDUP_REMOVED lines=329> */
[----:B------:R-:W-:Y:S01]  /*8280*/  IMAD.MOV.U32 R22, RZ, RZ, RZ ;  /* 0x000000ffff167224 */ /* 0x000fe200078e00ff */
[----:B------:R-:W-:Y:S01]  /*8290*/  ULDC.64 UR6, c[0x0][0x378] ;  /* 0x0000de0000067ab9 */ /* 0x000fe20000000a00 */
[----:B------:R-:W-:Y:S02]  /*82a0*/  ULDC UR4, c[0x0][0x380] ;  /* 0x0000e00000047ab9 */ /* 0x000fe40000000800 */
[----:B------:R-:W-:-:S05]  /*82b0*/  IMAD.HI.U32 R24, R23, UR7, R22 ;  /* 0x0000000717187c27 */ /* 0x000fca000f8e0016 */
[----:B------:R-:W-:Y:S01]  /*82c0*/  SHF.R.U32.HI R25, RZ, UR4, R24 ;  /* 0x00000004ff197c19 */ /* 0x000fe20008011618 */
[----:B------:R-:W-:Y:S01]  /*82d0*/  ULDC UR4, c[0x0][0x3ec] ;  /* 0x0000fb0000047ab9 */ /* 0x000fe20000000800 */
[----:B0-----:R-:W-:Y:S02]  /*82e0*/  ISETP.NE.AND P2, PT, R7, 0x18, PT ;  /* 0x000000180700780c */ /* 0x001fe40003f45270 */
[----:B------:R-:W-:-:S05]  /*82f0*/  IADD3 R7, -R25, RZ, RZ ;  /* 0x000000ff19077210 */ /* 0x000fca0007ffe1ff */
        /* <DEDUP_REMOVED lines=11> */
.L_x_7642:
        /* <DEDUP_REMOVED lines=9> */
[----:B------:R-:W0:Y:S01]  /*8440*/  LDC R24, c[0x0][0x260] ;  /* 0x00009800ff187b82 */ /* 0x000e220000000800 */
[----:B------:R-:W-:Y:S01]  /*8450*/  MOV R20, RZ ;  /* 0x000000ff00147202 */ /* 0x000fe20000000f00 */
[----:B------:R-:W-:-:S04]  /*8460*/  ULDC.64 UR4, c[0x0][0x268] ;  /* 0x00009a0000047ab9 */ /* 0x000fc80000000a00 */
[----:B------:R-:W-:Y:S01]  /*8470*/  IMAD.HI.U32 R22, R21, UR4, R20 ;  /* 0x0000000415167c27 */ /* 0x000fe2000f8e0014 */
[----:B------:R-:W-:-:S04]  /*8480*/  ULDC UR4, c[0x0][0x264] ;  /* 0x0000990000047ab9 */ /* 0x000fc80000000800 */
[----:B------:R-:W-:-:S04]  /*8490*/  SHF.R.U32.HI R23, RZ, UR5, R22 ;  /* 0x00000005ff177c19 */ /* 0x000fc80008011616 */
[----:B------:R-:W-:-:S05]  /*84a0*/  IADD3 R5, -R23, RZ, RZ ;  /* 0x000000ff17057210 */ /* 0x000fca0007ffe1ff */
[----:B------:R-:W-:Y:S01]  /*84b0*/  IMAD R4, R5, UR4, R21 ;  /* 0x0000000405047c24 */ /* 0x000fe2000f8e0215 */
[----:B------:R-:W-:Y:S01]  /*84c0*/  ULDC UR4, c[0x0][0x390] ;  /* 0x0000e40000047ab9 */ /* 0x000fe20000000800 */
[----:B0-----:R-:W-:Y:S02]  /*84d0*/  ISETP.NE.AND P2, PT, R24, 0x1, PT ;  /* 0x000000011800780c */ /* 0x001fe40003f45270 */
[----:B------:R-:W-:-:S11]  /*84e0*/  IMAD R4, R4, UR4, RZ ;  /* 0x0000000404047c24 */ /* 0x000fd6000f8e02ff */
        /* <DEDUP_REMOVED lines=329> */
.L_x_7643:
        /* <DEDUP_REMOVED lines=282> */
.L_x_7644:
[----:B------:R-:W-:-:S04]  /*ab20*/  LOP3.LUT R27, R26, 0xfffffff8, RZ, 0xc0, !PT ;  /* 0xfffffff81a1b7812 */ /* 0x000fc800078ec0ff */
[----:B------:R-:W-:-:S04]  /*ab30*/  IADD3 R26, P1, R18, R27, RZ ;  /* 0x0000001b121a7210 */ /* 0x000fc80007f3e0ff */
[----:B------:R-:W-:-:S06]  /*ab40*/  IADD3.X R27, RZ, R19, RZ, P1, !PT ;  /* 0x00000013ff1b7210 */ /* 0x000fcc0000ffe4ff */
[----:B------:R-:W5:Y:S03]  /*ab50*/  LDG.E.64 R26, desc[UR36][R26.64] ;  /* 0x000000241a1a7981 */ /* 0x000f66000c1e1b00 */
.L_x_7640:
[----:B------:R-:W-:Y:S05]  /*ab60*/  BSYNC B1 ;  /* 0x0000000000017941 */ /* 0x000fea0003800000 */
.L_x_7639:
[----:B------:R-:W-:Y:S04]  /*ab70*/  BSSY B1, `(.L_x_7645) ;  /* 0x0000011000017945 */ /* 0x000fe80003800000 */
[----:B------:R-:W-:Y:S05]  /*ab80*/  @P0 BRA `(.L_x_7646) ;  /* 0x00000000003c0947 */ /* 0x000fea0003800000 */
[----:B-----5:R-:W-:Y:S01]  /*ab90*/  IMAD.IADD R0, R0, 0x1, R2 ;  /* 0x0000000100007824 */ /* 0x020fe200078e0202 */
[----:B------:R-:W-:-:S04]  /*aba0*/  DADD R10, R10, R8 ;  /* 0x000000000a0a7229 */ /* 0x000fc80000000008 */
[----:B------:R-:W-:-:S13]  /*abb0*/  ISETP.GE.U32.AND P0, PT, R0, R3, PT ;  /* 0x000000030000720c */ /* 0x000fda0003f06070 */
[----:B------:R-:W-:Y:S05]  /*abc0*/  @P0 BRA `(.L_x_7646) ;  /* 0x00000000002c0947 */ /* 0x000fea0003800000 */
[----:B------:R-:W-:Y:S01]  /*abd0*/  IADD3 R0, R0, R2, RZ ;  /* 0x0000000200007210 */ /* 0x000fe20007ffe0ff */
[----:B------:R-:W-:-:S03]  /*abe0*/  DADD R12, R12, R6 ;  /* 0x000000000c0c7229 */ /* 0x000fc60000000006 */
[----:B------:R-:W-:-:S13]  /*abf0*/  ISETP.GE.U32.AND P0, PT, R0, R3, PT ;  /* 0x000000030000720c */ /* 0x000fda0003f06070 */
[----:B------:R-:W-:Y:S01]  /*ac00*/  @!P0 DADD R26, R16, R26 ;  /* 0x00000000101a8229 */ /* 0x000fe2000000001a */
[----:B------:R-:W-:Y:S01]  /*ac10*/  @!P0 IADD3 R2, R0, R2, RZ ;  /* 0x0000000200028210 */ /* 0x000fe20007ffe0ff */
[----:B------:R-:W-:-:S03]  /*ac20*/  @!P0 DADD R14, R14, R4 ;  /* 0x000000000e0e8229 */ /* 0x000fc60000000004 */
[----:B------:R-:W-:-:S05]  /*ac30*/  @!P0 ISETP.GE.U32.AND P1, PT, R2, R3, PT ;  /* 0x000000030200820c */ /* 0x000fca0003f26070 */
[----:B------:R-:W-:Y:S02]  /*ac40*/  @!P0 FSEL R0, R26, R16, !P1 ;  /* 0x000000101a008208 */ /* 0x000fe40004800000 */
[----:B------:R-:W-:-:S03]  /*ac50*/  @!P0 FSEL R27, R27, R17, !P1 ;  /* 0x000000111b1b8208 */ /* 0x000fc60004800000 */
[----:B------:R-:W-:Y:S01]  /*ac60*/  @!P0 IMAD.MOV.U32 R16, RZ, RZ, R0 ;  /* 0x000000ffff108224 */ /* 0x000fe200078e0000 */
[----:B------:R-:W-:-:S07]  /*ac70*/  @!P0 MOV R17, R27 ;  /* 0x0000001b00118202 */ /* 0x000fce0000000f00 */
.L_x_7646:
[----:B------:R-:W-:Y:S05]  /*ac80*/  BSYNC B1 ;  /* 0x0000000000017941 */ /* 0x000fea0003800000 */
.L_x_7645:
[----:B------:R-:W-:-:S08]  /*ac90*/  DADD R10, R12, R10 ;  /* 0x000000000c0a7229 */ /* 0x000fd0000000000a */
[----:B------:R-:W-:-:S08]  /*aca0*/  DADD R10, R10, R14 ;  /* 0x000000000a0a7229 */ /* 0x000fd0000000000e */
[----:B------:R-:W-:Y:S01]  /*acb0*/  DADD R16, R10, R16 ;  /* 0x000000000a107229 */ /* 0x000fe20000000010 */
[----:B------:R-:W-:Y:S10]  /*acc0*/  BRA `(.L_x_7615) ;  /* 0x00000008008c7947 */ /* 0x000ff40003800000 */
.L_x_7631:
[----:B------:R-:W-:Y:S01]  /*acd0*/  ISETP.GE.U32.AND P0, PT, R6, R3, PT ;  /* 0x000000030600720c */ /* 0x000fe20003f06070 */
[----:B------:R-:W-:Y:S01]  /*ace0*/  BSSY B1, `(.L_x_7647) ;  /* 0x0000023000017945 */ /* 0x000fe20003800000 */
[-C--:B------:R-:W-:Y:S01]  /*acf0*/  MOV R20, R14.reuse ;  /* 0x0000000e00147202 */ /* 0x080fe20000000f00 */
[----:B------:R-:W-:Y:S01]  /*ad00*/  IMAD.MOV.U32 R21, RZ, RZ, R15 ;  /* 0x000000ffff157224 */ /* 0x000fe200078e000f */
[----:B------:R-:W-:Y:S02]  /*ad10*/  MOV R22, R14 ;  /* 0x0000000e00167202 */ /* 0x000fe40000000f00 */
[----:B------:R-:W-:-:S07]  /*ad20*/  MOV R23, R15 ;  /* 0x0000000f00177202 */ /* 0x000fce0000000f00 */
[----:B------:R-:W-:Y:S05]  /*ad30*/  @P0 BRA `(.L_x_7648) ;  /* 0x0000000000740947 */ /* 0x000fea0003800000 */
[----:B------:R-:W-:Y:S01]  /*ad40*/  BSSY B2, `(.L_x_7648) ;  /* 0x000001c000027945 */ /* 0x000fe20003800000 */
[----:B------:R-:W-:Y:S01]  /*ad50*/  IMAD.MOV.U32 R20, RZ, RZ, R14 ;  /* 0x000000ffff147224 */ /* 0x000fe200078e000e */
[----:B------:R-:W-:Y:S01]  /*ad60*/  MOV R21, R15 ;  /* 0x0000000f00157202 */ /* 0x000fe20000000f00 */
[----:B------:R-:W-:Y:S01]  /*ad70*/  IMAD.MOV.U32 R23, RZ, RZ, R15 ;  /* 0x000000ffff177224 */ /* 0x000fe200078e000f */
[----:B------:R-:W-:-:S07]  /*ad80*/  MOV R22, R14 ;  /* 0x0000000e00167202 */ /* 0x000fce0000000f00 */
.L_x_7649:
        /* <DEDUP_REMOVED lines=18> */
[----:B--2---:R-:W-:Y:S02]  /*aeb0*/  DADD R14, R12, R14 ;  /* 0x000000000c0e7229 */ /* 0x004fe4000000000e */
[----:B---3--:R-:W-:Y:S02]  /*aec0*/  DADD R22, R10, R22 ;  /* 0x000000000a167229 */ /* 0x008fe40000000016 */
[----:B----4-:R-:W-:Y:S02]  /*aed0*/  DADD R20, R8, R20 ;  /* 0x0000000008147229 */ /* 0x010fe40000000014 */
[----:B-----5:R-:W-:-:S06]  /*aee0*/  DADD R16, R6, R16 ;  /* 0x0000000006107229 */ /* 0x020fcc0000000010 */
[----:B------:R-:W-:Y:S05]  /*aef0*/  @!P0 BRA `(.L_x_7649) ;  /* 0xfffffffc00a48947 */ /* 0x000fea000383ffff */
[----:B------:R-:W-:Y:S05]  /*af00*/  BSYNC B2 ;  /* 0x0000000000027941 */ /* 0x000fea0003800000 */
.L_x_7648:
[----:B------:R-:W-:Y:S05]  /*af10*/  BSYNC B1 ;  /* 0x0000000000017941 */ /* 0x000fea0003800000 */
.L_x_7647:
        /* <DEDUP_REMOVED lines=23> */
.L_x_7651:
[----:B------:R-:W-:Y:S05]  /*b090*/  BSYNC B1 ;  /* 0x0000000000017941 */ /* 0x000fea0003800000 */
.L_x_7650:
[----:B------:R-:W-:Y:S04]  /*b0a0*/  BSSY B1, `(.L_x_7652) ;  /* 0x0000011000017945 */ /* 0x000fe80003800000 */
[----:B------:R-:W-:Y:S05]  /*b0b0*/  @P1 BRA `(.L_x_7653) ;  /* 0x00000000003c1947 */ /* 0x000fea0003800000 */
[----:B------:R-:W-:Y:S01]  /*b0c0*/  IADD3 R0, R0, R2, RZ ;  /* 0x0000000200007210 */ /* 0x000fe20007ffe0ff */
[----:B-----5:R-:W-:-:S03]  /*b0d0*/  DADD R14, R14, R12 ;  /* 0x000000000e0e7229 */ /* 0x020fc6000000000c */
[----:B------:R-:W-:-:S13]  /*b0e0*/  ISETP.GE.U32.AND P0, PT, R0, R3, PT ;  /* 0x000000030000720c */ /* 0x000fda0003f06070 */
[----:B------:R-:W-:Y:S05]  /*b0f0*/  @P0 BRA `(.L_x_7653) ;  /* 0x00000000002c0947 */ /* 0x000fea0003800000 */
[----:B------:R-:W-:Y:S01]  /*b100*/  IMAD.IADD R0, R0, 0x1, R2 ;  /* 0x0000000100007824 */ /* 0x000fe200078e0202 */
[----:B------:R-:W-:-:S04]  /*b110*/  DADD R22, R22, R10 ;  /* 0x0000000016167229 */ /* 0x000fc8000000000a */
        /* <DEDUP_REMOVED lines=9> */
.L_x_7653:
[----:B------:R-:W-:Y:S05]  /*b1b0*/  BSYNC B1 ;  /* 0x0000000000017941 */ /* 0x000fea0003800000 */
.L_x_7652:
[----:B------:R-:W-:-:S08]  /*b1c0*/  DADD R14, R14, R22 ;  /* 0x000000000e0e7229 */ /* 0x000fd00000000016 */
[----:B------:R-:W-:-:S08]  /*b1d0*/  DADD R14, R14, R20 ;  /* 0x000000000e0e7229 */ /* 0x000fd00000000014 */
[----:B------:R-:W-:Y:S01]  /*b1e0*/  DADD R16, R14, R16 ;  /* 0x000000000e107229 */ /* 0x000fe20000000010 */
[----:B------:R-:W-:Y:S10]  /*b1f0*/  BRA `(.L_x_7615) ;  /* 0x0000000400407947 */ /* 0x000ff40003800000 */
.L_x_7630:
[----:B------:R-:W0:Y:S01]  /*b200*/  LDC R2, c[0x0][0x22c] ;  /* 0x00008b00ff027b82 */ /* 0x000e220000000800 */
[----:B------:R-:W-:Y:S07]  /*b210*/  BSSY B1, `(.L_x_7654) ;  /* 0x0000025000017945 */ /* 0x000fee0003800000 */
[----:B------:R-:W1:Y:S01]  /*b220*/  LDC.64 R6, c[0x0][0x218] ;  /* 0x00008600ff067b82 */ /* 0x000e620000000a00 */
[----:B0-----:R-:W-:-:S05]  /*b230*/  IMAD R0, R2, 0x3, R5 ;  /* 0x0000000302007824 */ /* 0x001fca00078e0205 */
[----:B------:R-:W-:Y:S02]  /*b240*/  ISETP.GE.U32.AND P0, PT, R0, R3, PT ;  /* 0x000000030000720c */ /* 0x000fe40003f06070 */
[----:B------:R-:W-:Y:S01]  /*b250*/  MOV R0, R5 ;  /* 0x0000000500007202 */ /* 0x000fe20000000f00 */
[----:B-1----:R-:W-:Y:S01]  /*b260*/  IMAD.MOV.U32 R17, RZ, RZ, R7 ;  /* 0x000000ffff117224 */ /* 0x002fe200078e0007 */
[-C--:B------:R-:W-:Y:S01]  /*b270*/  MOV R16, R6.reuse ;  /* 0x0000000600107202 */ /* 0x080fe20000000f00 */
[----:B------:R-:W-:Y:S01]  /*b280*/  IMAD.MOV.U32 R8, RZ, RZ, R6 ;  /* 0x000000ffff087224 */ /* 0x000fe200078e0006 */
[----:B------:R-:W-:Y:S02]  /*b290*/  MOV R4, R6 ;  /* 0x0000000600047202 */ /* 0x000fe40000000f00 */
[-C--:B------:R-:W-:Y:S02]  /*b2a0*/  MOV R5, R7.reuse ;  /* 0x0000000700057202 */ /* 0x080fe40000000f00 */
[----:B------:R-:W-:-:S03]  /*b2b0*/  MOV R9, R7 ;  /* 0x0000000700097202 */ /* 0x000fc60000000f00 */
[----:B------:R-:W-:Y:S05]  /*b2c0*/  @P0 BRA `(.L_x_7655) ;  /* 0x0000000000640947 */ /* 0x000fea0003800000 */
[----:B------:R-:W-:Y:S01]  /*b2d0*/  BSSY B2, `(.L_x_7655) ;  /* 0x0000018000027945 */ /* 0x000fe20003800000 */
[-C--:B------:R-:W-:Y:S01]  /*b2e0*/  MOV R4, R6.reuse ;  /* 0x0000000600047202 */ /* 0x080fe20000000f00 */
[----:B------:R-:W-:Y:S01]  /*b2f0*/  IMAD.MOV.U32 R5, RZ, RZ, R7 ;  /* 0x000000ffff057224 */ /* 0x000fe200078e0007 */
[----:B------:R-:W-:Y:S02]  /*b300*/  MOV R8, R6 ;  /* 0x0000000600087202 */ /* 0x000fe40000000f00 */
[----:B------:R-:W-:-:S07]  /*b310*/  MOV R9, R7 ;  /* 0x0000000700097202 */ /* 0x000fce0000000f00 */
.L_x_7656:
[C---:B------:R-:W-:Y:S02]  /*b320*/  IMAD.IADD R13, R0.reuse, 0x1, R2 ;  /* 0x00000001000d7824 */ /* 0x040fe400078e0202 */
[----:B------:R-:W-:-:S03]  /*b330*/  IMAD.WIDE.U32 R10, R0, 0x8, R18 ;  /* 0x00000008000a7825 */ /* 0x000fc600078e0012 */
[CC--:B------:R-:W-:Y:S01]  /*b340*/  IADD3 R21, R13.reuse, R2.reuse, RZ ;  /* 0x000000020d157210 */ /* 0x0c0fe20007ffe0ff */
[--C-:B------:R-:W-:Y:S02]  /*b350*/  IMAD.WIDE.U32 R12, R13, 0x8, R18.reuse ;  /* 0x000000080d0c7825 */ /* 0x100fe400078e0012 */
[----:B------:R-:W2:Y:S01]  /*b360*/  LDG.E.64 R10, desc[UR36][R10.64] ;  /* 0x000000240a0a7981 */ /* 0x000ea2000c1e1b00 */
[C---:B------:R-:W-:Y:S01]  /*b370*/  IADD3 R22, R21.reuse, R2, RZ ;  /* 0x0000000215167210 */ /* 0x040fe20007ffe0ff */
[--C-:B------:R-:W-:Y:S02]  /*b380*/  IMAD.WIDE.U32 R20, R21, 0x8, R18.reuse ;  /* 0x0000000815147825 */ /* 0x100fe400078e0012 */
[----:B------:R-:W3:Y:S02]  /*b390*/  LDG.E.64 R12, desc[UR36][R12.64] ;  /* 0x000000240c0c7981 */ /* 0x000ee4000c1e1b00 */
[C---:B------:R-:W-:Y:S02]  /*b3a0*/  IMAD.WIDE.U32 R14, R22.reuse, 0x8, R18 ;  /* 0x00000008160e7825 */ /* 0x040fe400078e0012 */
[----:B------:R-:W4:Y:S04]  /*b3b0*/  LDG.E.64 R20, desc[UR36][R20.64] ;  /* 0x0000002414147981 */ /* 0x000f28000c1e1b00 */
[----:B------:R-:W5:Y:S01]  /*b3c0*/  LDG.E.64 R14, desc[UR36][R14.64] ;  /* 0x000000240e0e7981 */ /* 0x000f62000c1e1b00 */
[----:B------:R-:W-:-:S04]  /*b3d0*/  IMAD.IADD R0, R22, 0x1, R2 ;  /* 0x0000000116007824 */ /* 0x000fc800078e0202 */
        /* <DEDUP_REMOVED lines=8> */
.L_x_7655:
[----:B------:R-:W-:Y:S05]  /*b460*/  BSYNC B1 ;  /* 0x0000000000017941 */ /* 0x000fea0003800000 */
.L_x_7654:
        /* <DEDUP_REMOVED lines=10> */
[----:B------:R-:W-:-:S04]  /*b510*/  IADD3 R23, R23, R2, RZ ;  /* 0x0000000217177210 */ /* 0x000fc80007ffe0ff */
[----:B------:R-:W-:-:S13]  /*b520*/  ISETP.GE.U32.AND P0, PT, R23, R3, PT ;  /* 0x000000031700720c */ /* 0x000fda0003f06070 */
[----:B------:R-:W-:Y:S05]  /*b530*/  @P0 BRA `(.L_x_7658) ;  /* 0x0000000000180947 */ /* 0x000fea0003800000 */
[C---:B------:R-:W-:Y:S02]  /*b540*/  IMAD.IADD R22, R23.reuse, 0x1, R2 ;  /* 0x0000000117167824 */ /* 0x040fe400078e0202 */
[----:B------:R-:W-:-:S03]  /*b550*/  IMAD.WIDE.U32 R20, R23, 0x8, R18 ;  /* 0x0000000817147825 */ /* 0x000fc600078e0012 */
[----:B------:R-:W-:-:S03]  /*b560*/  ISETP.GE.U32.AND P0, PT, R22, R3, PT ;  /* 0x000000031600720c */ /* 0x000fc60003f06070 */
[----:B------:R-:W5:Y:S10]  /*b570*/  LDG.E.64 R20, desc[UR36][R20.64] ;  /* 0x0000002414147981 */ /* 0x000f74000c1e1b00 */
[----:B------:R-:W-:-:S05]  /*b580*/  @!P0 IMAD.WIDE.U32 R18, R22, 0x8, R18 ;  /* 0x0000000816128825 */ /* 0x000fca00078e0012 */
[----:B------:R0:W5:Y:S02]  /*b590*/  @!P0 LDG.E.64 R14, desc[UR36][R18.64] ;  /* 0x00000024120e8981 */ /* 0x000164000c1e1b00 */
.L_x_7658:
[----:B------:R-:W-:Y:S05]  /*b5a0*/  BSYNC B1 ;  /* 0x0000000000017941 */ /* 0x000fea0003800000 */
.L_x_7657:
[----:B------:R-:W-:Y:S04]  /*b5b0*/  BSSY B1, `(.L_x_7659) ;  /* 0x0000011000017945 */ /* 0x000fe80003800000 */
[----:B------:R-:W-:Y:S05]  /*b5c0*/  @P1 BRA `(.L_x_7660) ;  /* 0x00000000003c1947 */ /* 0x000fea0003800000 */
[----:B------:R-:W-:Y:S01]  /*b5d0*/  IADD3 R0, R0, R2, RZ ;  /* 0x0000000200007210 */ /* 0x000fe20007ffe0ff */
[----:B-----5:R-:W-:-:S03]  /*b5e0*/  DADD R8, R8, R10 ;  /* 0x0000000008087229 */ /* 0x020fc6000000000a */
[----:B------:R-:W-:-:S13]  /*b5f0*/  ISETP.GE.U32.AND P0, PT, R0, R3, PT ;  /* 0x000000030000720c */ /* 0x000fda0003f06070 */
[----:B------:R-:W-:Y:S05]  /*b600*/  @P0 BRA `(.L_x_7660) ;  /* 0x00000000002c0947 */ /* 0x000fea0003800000 */
[----:B------:R-:W-:Y:S01]  /*b610*/  IADD3 R0, R0, R2, RZ ;  /* 0x0000000200007210 */ /* 0x000fe20007ffe0ff */
[----:B------:R-:W-:-:S03]  /*b620*/  DADD R6, R6, R12 ;  /* 0x0000000006067229 */ /* 0x000fc6000000000c */
[----:B------:R-:W-:-:S13]  /*b630*/  ISETP.GE.U32.AND P0, PT, R0, R3, PT ;  /* 0x000000030000720c */ /* 0x000fda0003f06070 */
[----:B------:R-:W-:Y:S01]  /*b640*/  @!P0 DADD R14, R16, R14 ;  /* 0x00000000100e8229 */ /* 0x000fe2000000000e */
[----:B------:R-:W-:Y:S01]  /*b650*/  @!P0 IMAD.IADD R2, R0, 0x1, R2 ;  /* 0x0000000100028824 */ /* 0x000fe200078e0202 */
[----:B------:R-:W-:-:S04]  /*b660*/  @!P0 DADD R4, R4, R20 ;  /* 0x0000000004048229 */ /* 0x000fc80000000014 */
[----:B------:R-:W-:-:S04]  /*b670*/  @!P0 ISETP.GE.U32.AND P1, PT, R2, R3, PT ;  /* 0x000000030200820c */ /* 0x000fc80003f26070 */
[----:B------:R-:W-:Y:S02]  /*b680*/  @!P0 FSEL R0, R14, R16, !P1 ;  /* 0x000000100e008208 */ /* 0x000fe40004800000 */
[----:B------:R-:W-:Y:S02]  /*b690*/  @!P0 FSEL R15, R15, R17, !P1 ;  /* 0x000000110f0f8208 */ /* 0x000fe40004800000 */
[----:B------:R-:W-:Y:S02]  /*b6a0*/  @!P0 MOV R16, R0 ;  /* 0x0000000000108202 */ /* 0x000fe40000000f00 */
[----:B------:R-:W-:-:S07]  /*b6b0*/  @!P0 MOV R17, R15 ;  /* 0x0000000f00118202 */ /* 0x000fce0000000f00 */
.L_x_7660:
[----:B------:R-:W-:Y:S05]  /*b6c0*/  BSYNC B1 ;  /* 0x0000000000017941 */ /* 0x000fea0003800000 */
.L_x_7659:
[----:B------:R-:W-:-:S08]  /*b6d0*/  DADD R6, R8, R6 ;  /* 0x0000000008067229 */ /* 0x000fd00000000006 */
[----:B------:R-:W-:-:S08]  /*b6e0*/  DADD R6, R6, R4 ;  /* 0x0000000006067229 */ /* 0x000fd00000000004 */
[----:B------:R-:W-:-:S11]  /*b6f0*/  DADD R16, R6, R16 ;  /* 0x0000000006107229 */ /* 0x000fd60000000010 */
.L_x_7615:
[----:B------:R-:W-:Y:S05]  /*b700*/  BSYNC B0 ;  /* 0x0000000000007941 */ /* 0x000fea0003800000 */
.L_x_7614:
        /* <DEDUP_REMOVED lines=18> */
.L_x_7662:
        /* <DEDUP_REMOVED lines=14> */
.L_x_7661:
        /* <DEDUP_REMOVED lines=22> */
.L_x_7665:
        /* <DEDUP_REMOVED lines=13> */
.L_x_7664:
[----:B------:R-:W-:Y:S01]  /*bb40*/  BAR.SYNC.DEFER_BLOCKING 0x0 ;  /* 0x0000000000007b1d */ /* 0x000fe20000010000 */
[----:B------:R-:W-:-:S13]  /*bb50*/  ISETP.GE.AND P0, PT, R0, 0x2, PT ;  /* 0x000000020000780c */ /* 0x000fda0003f06270 */
[----:B------:R-:W-:Y:S05]  /*bb60*/  @!P0 BRA `(.L_x_7663) ;  /* 0x00000000001c8947 */ /* 0x000fea0003800000 */
[----:B-1----:R-:W-:-:S07]  /*bb70*/  MOV R5, 0x1 ;  /* 0x0000000100057802 */ /* 0x002fce0000000f00 */
.L_x_7666:
[----:B------:R-:W-:Y:S04]  /*bb80*/  SHFL.DOWN PT, R3, R17, R5, 0x1f ;  /* 0x08001f0511037589 */ /* 0x000fe800000e0000 */
[----:B------:R1:W2:Y:S02]  /*bb90*/  SHFL.DOWN PT, R2, R16, R5, 0x1f ;  /* 0x08001f0510027589 */ /* 0x0002a400000e0000 */
[----:B-1----:R-:W-:-:S05]  /*bba0*/  IMAD.SHL.U32 R5, R5, 0x2, RZ ;  /* 0x0000000205057824 */ /* 0x002fca00078e00ff */
[----:B------:R-:W-:Y:S01]  /*bbb0*/  ISETP.GE.AND P0, PT, R5, R0, PT ;  /* 0x000000000500720c */ /* 0x000fe20003f06270 */
[----:B--2---:R-:W-:-:S12]  /*bbc0*/  DADD R16, R2, R16 ;  /* 0x0000000002107229 */ /* 0x004fd80000000010 */
[----:B------:R-:W-:Y:S05]  /*bbd0*/  @!P0 BRA `(.L_x_7666) ;  /* 0xfffffffc00e88947 */ /* 0x000fea000383ffff */
.L_x_7663:
        /* <DEDUP_REMOVED lines=277> */
.L_x_7667:
        /* <DEDUP_REMOVED lines=298> */
.L_x_7669:
        /* <DEDUP_REMOVED lines=17> */
.L_x_7671:
[----:B0-----:R-:W-:Y:S05]  /*e0e0*/  BSYNC B0 ;  /* 0x0000000000007941 */ /* 0x001fea0003800000 */
.L_x_7670:
        /* <DEDUP_REMOVED lines=14> */
.L_x_7673:
[----:B------:R-:W-:Y:S05]  /*e1d0*/  BSYNC B0 ;  /* 0x0000000000007941 */ /* 0x000fea0003800000 */
.L_x_7672:
        /* <DEDUP_REMOVED lines=35> */
.L_x_7675:
[----:B------:R-:W-:Y:S05]  /*e410*/  BSYNC B0 ;  /* 0x0000000000007941 */ /* 0x000fea0003800000 */
.L_x_7674:
        /* <DEDUP_REMOVED lines=32> */
.L_x_7680:
        /* <DEDUP_REMOVED lines=8> */
.L_x_7679:
[----:B------:R-:W-:Y:S05]  /*e6a0*/  BRA `(.L_x_7678) ;  /* 0x00000000004c7947 */ /* 0x000fea0003800000 */
.L_x_7677:
        /* <DEDUP_REMOVED lines=10> */
.L_x_7681:
        /* <DEDUP_REMOVED lines=9> */
.L_x_7678:
[----:B------:R-:W-:Y:S05]  /*e7e0*/  BSYNC B0 ;  /* 0x0000000000007941 */ /* 0x000fea0003800000 */
.L_x_7676:
        /* <DEDUP_REMOVED lines=15> */
.L_x_7683:
        /* <DEDUP_REMOVED lines=14> */
.L_x_7682:
        /* <DEDUP_REMOVED lines=11> */
.L_x_7686:
        /* <DEDUP_REMOVED lines=13> */
.L_x_7685:
[----:B------:R-:W-:Y:S01]  /*eb40*/  BAR.SYNC.DEFER_BLOCKING 0x0 ;  /* 0x0000000000007b1d */ /* 0x000fe20000010000 */
[----:B------:R-:W-:-:S13]  /*eb50*/  ISETP.GE.AND P0, PT, R0, 0x2, PT ;  /* 0x000000020000780c */ /* 0x000fda0003f06270 */
[----:B------:R-:W-:Y:S05]  /*eb60*/  @!P0 BRA `(.L_x_7684) ;  /* 0x00000000001c8947 */ /* 0x000fea0003800000 */
[----:B0-----:R-:W-:-:S07]  /*eb70*/  IMAD.MOV.U32 R9, RZ, RZ, 0x1 ;  /* 0x00000001ff097424 */ /* 0x001fce00078e00ff */
.L_x_7687:
[----:B------:R-:W-:Y:S04]  /*eb80*/  SHFL.DOWN PT, R7, R17, R9, 0x1f ;  /* 0x08001f0911077589 */ /* 0x000fe800000e0000 */
[----:B------:R0:W1:Y:S02]  /*eb90*/  SHFL.DOWN PT, R6, R16, R9, 0x1f ;  /* 0x08001f0910067589 */ /* 0x00006400000e0000 */
[----:B0-----:R-:W-:-:S04]  /*eba0*/  SHF.L.U32 R9, R9, 0x1, RZ ;  /* 0x0000000109097819 */ /* 0x001fc800000006ff */
[----:B------:R-:W-:Y:S01]  /*ebb0*/  ISETP.GE.AND P0, PT, R9, R0, PT ;  /* 0x000000000900720c */ /* 0x000fe20003f06270 */
[----:B-1----:R-:W-:-:S12]  /*ebc0*/  DADD R16, R6, R16 ;  /* 0x0000000006107229 */ /* 0x002fd80000000010 */
[----:B------:R-:W-:Y:S05]  /*ebd0*/  @!P0 BRA `(.L_x_7687) ;  /* 0xfffffffc00e88947 */ /* 0x000fea000383ffff */
.L_x_7684:
        /* <DEDUP_REMOVED lines=11> */
.L_x_7689:
        /* <DEDUP_REMOVED lines=20> */
.L_x_7691:
[----:B------:R-:W-:Y:S02]  /*edd0*/  ULDC.64 UR4, c[0x0][0x5f8] ;  /* 0x00017e0000047ab9 */ /* 0x000fe40000000a00 */
[----:B------:R-:W-:-:S04]  /*ede0*/  IADD3 R18, P0, R18, UR4, RZ ;  /* 0x0000000412127c10 */ /* 0x000fc8000ff1e0ff */
[----:B------:R-:W-:-:S05]  /*edf0*/  IADD3.X R19, RZ, UR5, RZ, P0, !PT ;  /* 0x00000005ff137c10 */ /* 0x000fca00087fe4ff */
[----:B------:R-:W-:Y:S01]  /*ee00*/  STG.E.64 desc[UR36][R18.64], R16 ;  /* 0x0000001012007986 */ /* 0x000fe2000c101b24 */
[----:B------:R-:W-:Y:S05]  /*ee10*/  EXIT ;  /* 0x000000000000794d */ /* 0x000fea0003800000 */
.L_x_7690:
[----:B------:R-:W-:Y:S01]  /*ee20*/  STG.E.64 desc[UR36][R2.64], R16 ;  /* 0x0000001002007986 */ /* 0x000fe2000c101b24 */
[----:B------:R-:W-:Y:S05]  /*ee30*/  EXIT ;  /* 0x000000000000794d */ /* 0x000fea0003800000 */
.L_x_7688:
[----:B------:R-:W-:Y:S01]  /*ee40*/  ISETP.NE.AND P0, PT, RZ, UR38, PT ;  /* 0x00000026ff007c0c */ /* 0x000fe2000bf05270 */
[----:B------:R-:W-:Y:S02]  /*ee50*/  ULDC.U8 UR4, c[0x0][0x629] ;  /* 0x00018a4000047ab9 */ /* 0x000fe40000000000 */
[----:B------:R-:W-:-:S10]  /*ee60*/  ISETP.NE.AND P1, PT, RZ, UR4, PT ;  /* 0x00000004ff007c0c */ /* 0x000fd4000bf25270 */
[----:B------:R-:W-:Y:S05]  /*ee70*/  @!P0 BRA `(.L_x_7692) ;  /* 0x0000000000088947 */ /* 0x000fea0003800000 */
[----:B------:R-:W0:Y:S02]  /*ee80*/  LDG.E.64 R2, desc[UR36][R4.64] ;  /* 0x0000002404027981 */ /* 0x000e24000c1e1b00 */
[----:B0-----:R-:W-:-:S11]  /*ee90*/  DADD R16, R16, R2 ;  /* 0x0000000010107229 */ /* 0x001fd60000000002 */
.L_x_7692:
        /* <DEDUP_REMOVED lines=20> */
.L_x_7694:
[----:B------:R-:W-:Y:S02]  /*efe0*/  ULDC.64 UR4, c[0x0][0x5f8] ;  /* 0x00017e0000047ab9 */ /* 0x000fe40000000a00 */
[----:B------:R-:W-:-:S05]  /*eff0*/  IADD3 R18, P0, R18, UR4, RZ ;  /* 0x0000000412127c10 */ /* 0x000fca000ff1e0ff */
[----:B------:R-:W-:-:S05]  /*f000*/  IMAD.X R19, RZ, RZ, UR5, P0 ;  /* 0x00000005ff137e24 */ /* 0x000fca00080e06ff */
[----:B------:R-:W-:Y:S01]  /*f010*/  STG.E.64 desc[UR36][R18.64], R16 ;  /* 0x0000001012007986 */ /* 0x000fe2000c101b24 */
[----:B------:R-:W-:Y:S05]  /*f020*/  EXIT ;  /* 0x000000000000794d */ /* 0x000fea0003800000 */
.L_x_7693:
[----:B------:R-:W-:Y:S01]  /*f030*/  STG.E.64 desc[UR36][R4.64], R16 ;  /* 0x0000001004007986 */ /* 0x000fe2000c101b24 */
[----:B------:R-:W-:Y:S05]  /*f040*/  EXIT ;  /* 0x000000000000794d */ /* 0x000fea0003800000 */
.L_x_7668:
        /* <DEDUP_REMOVED lines=23> */
.L_x_7696:
        /* <DEDUP_REMOVED lines=20> */
.L_x_7698:
[----:B------:R-:W-:Y:S02]  /*f300*/  ULDC.64 UR4, c[0x0][0x5f8] ;  /* 0x00017e0000047ab9 */ /* 0x000fe40000000a00 */
[----:B------:R-:W-:-:S04]  /*f310*/  IADD3 R18, P0, R18, UR4, RZ ;  /* 0x0000000412127c10 */ /* 0x000fc8000ff1e0ff */
[----:B------:R-:W-:-:S05]  /*f320*/  IADD3.X R19, RZ, UR5, RZ, P0, !PT ;  /* 0x00000005ff137c10 */ /* 0x000fca00087fe4ff */
[----:B------:R-:W-:Y:S01]  /*f330*/  STG.E.64 desc[UR36][R18.64], R16 ;  /* 0x0000001012007986 */ /* 0x000fe2000c101b24 */
[----:B------:R-:W-:Y:S05]  /*f340*/  EXIT ;  /* 0x000000000000794d */ /* 0x000fea0003800000 */
.L_x_7697:
[----:B------:R-:W-:Y:S01]  /*f350*/  STG.E.64 desc[UR36][R2.64], R16 ;  /* 0x0000001002007986 */ /* 0x000fe2000c101b24 */
[----:B------:R-:W-:Y:S05]  /*f360*/  EXIT ;  /* 0x000000000000794d */ /* 0x000fea0003800000 */
.L_x_7695:
[----:B------:R-:W-:Y:S01]  /*f370*/  ISETP.NE.AND P0, PT, RZ, UR38, PT ;  /* 0x00000026ff007c0c */ /* 0x000fe2000bf05270 */
[----:B------:R-:W-:Y:S02]  /*f380*/  ULDC.U8 UR4, c[0x0][0x629] ;  /* 0x00018a4000047ab9 */ /* 0x000fe40000000000 */
[----:B------:R-:W-:-:S10]  /*f390*/  ISETP.NE.AND P1, PT, RZ, UR4, PT ;  /* 0x00000004ff007c0c */ /* 0x000fd4000bf25270 */
[----:B------:R-:W-:Y:S05]  /*f3a0*/  @!P0 BRA `(.L_x_7699) ;  /* 0x0000000000088947 */ /* 0x000fea0003800000 */
[----:B------:R-:W2:Y:S02]  /*f3b0*/  LDG.E.64 R2, desc[UR36][R4.64] ;  /* 0x0000002404027981 */ /* 0x000ea4000c1e1b00 */
[----:B--2---:R-:W-:-:S11]  /*f3c0*/  DADD R16, R16, R2 ;  /* 0x0000000010107229 */ /* 0x004fd60000000002 */
.L_x_7699:
        /* <DEDUP_REMOVED lines=20> */
.L_x_7701:
[----:B------:R-:W-:Y:S02]  /*f510*/  ULDC.64 UR4, c[0x0][0x5f8] ;  /* 0x00017e0000047ab9 */ /* 0x000fe40000000a00 */
[----:B------:R-:W-:-:S04]  /*f520*/  IADD3 R18, P0, R18, UR4, RZ ;  /* 0x0000000412127c10 */ /* 0x000fc8000ff1e0ff */
[----:B------:R-:W-:-:S05]  /*f530*/  IADD3.X R19, RZ, UR5, RZ, P0, !PT ;  /* 0x00000005ff137c10 */ /* 0x000fca00087fe4ff */
[----:B------:R-:W-:Y:S01]  /*f540*/  STG.E.64 desc[UR36][R18.64], R16 ;  /* 0x0000001012007986 */ /* 0x000fe2000c101b24 */
[----:B------:R-:W-:Y:S05]  /*f550*/  EXIT ;  /* 0x000000000000794d */ /* 0x000fea0003800000 */
.L_x_7700:
[----:B------:R-:W-:Y:S01]  /*f560*/  STG.E.64 desc[UR36][R4.64], R16 ;  /* 0x0000001004007986 */ /* 0x000fe2000c101b24 */
[----:B------:R-:W-:Y:S05]  /*f570*/  EXIT ;  /* 0x000000000000794d */ /* 0x000fea0003800000 */
.L_x_7702:
        /* <DEDUP_REMOVED lines=16> */
.L_x_9878:


//--------------------- .text._ZN2at6native13reduce_kernelILi256ELi2ENS0_8ReduceOpIdNS0_14func_wrapper_tIdZNS0_11sum_functorIdddEclERNS_14TensorIteratorEEUlddE_EEjdLi4ELi4EEEEEvT1_ --------------------------
	.section	.text._ZN2at6native13reduce_kernelILi256ELi2ENS0_8ReduceOpIdNS0_14func_wrapper_tIdZNS0_11sum_functorIdddEclERNS_14TensorIteratorEEUlddE_EEjdLi4ELi4EEEEEvT1_,"ax",@progbits
	.align	128
        .global         _ZN2at6native13reduce_kernelILi256ELi2ENS0_8ReduceOpIdNS0_14func_wrapper_tIdZNS0_11sum_functorIdddEclERNS_14TensorIteratorEEUlddE_EEjdLi4ELi4EEEEEvT1_
        .type           _ZN2at6native13reduce_kernelILi256ELi2ENS0_8ReduceOpIdNS0_14func_wrapper_tIdZNS0_11sum_functorIdddEclERNS_14TensorIteratorEEUlddE_EEjdLi4ELi4EEEEEvT1_,@function
        .size           _ZN2at6native13reduce_kernelILi256ELi2ENS0_8ReduceOpIdNS0_14func_wrapper_tIdZNS0_11sum_functorIdddEclERNS_14TensorIteratorEEUlddE_EEjdLi4ELi4EEEEEvT1_,(.L_x_9879 - _ZN2at6native13reduce_kernelILi256ELi2ENS0_8ReduceOpIdNS0_14func_wrapper_tIdZNS0_11sum_functorIdddEclERNS_14TensorIteratorEEUlddE_EEjdLi4ELi4EEEEEvT1_)
        .other          _ZN2at6native13reduce_kernelILi256ELi2ENS0_8ReduceOpIdNS0_14func_wrapper_tIdZNS0_11sum_functorIdddEclERNS_14TensorIteratorEEUlddE_EEjdLi4ELi4EEEEEvT1_,@"STO_CUDA_ENTRY STV_DEFAULT"
_ZN2at6native13reduce_kernelILi256ELi2ENS0_8ReduceOpIdNS0_14func_wrapper_tIdZNS0_11sum_functorIdddEclERNS_14TensorIteratorEEUlddE_EEjdLi4ELi4EEEEEvT1_:
.text._ZN2at6native13reduce_kernelILi256ELi2ENS0_8ReduceOpIdNS0_14func_wrapper_tIdZNS0_11sum_functorIdddEclERNS_14TensorIteratorEEUlddE_EEjdLi4ELi4EEEEEvT1_:
        /* <DEDUP_REMOVED lines=288> */
.L_x_7703:
        /* <DEDUP_REMOVED lines=44> */
.L_x_7707:
        /* <DEDUP_REMOVED lines=26> */
.L_x_7713:
[----:B------:R-:W-:Y:S05]  /*1660*/  BSYNC B2 ;  /* 0x0000000000027941 */ /* 0x000fea0003800000 */
.L_x_7712:
        /* <DEDUP_REMOVED lines=10> */
.L_x_7711:
[----:B------:R-:W-:Y:S05]  /*1710*/  BSYNC B1 ;  /* 0x0000000000017941 */ /* 0x000fea0003800000 */
.L_x_7710:
[----:B------:R-:W0:Y:S01]  /*1720*/  LDC R7, c[0x0][0x224] ;  /* 0x00008900ff077b82 */ /* 0x000e220000000800 */
[----:B------:R-:W-:-:S04]  /*1730*/  IADD3 R3, P0, -R8, 0x4, RZ ;  /* 0x0000000408037810 */ /* 0x000fc80007f1e1ff */
[----:B------:R-:W-:Y:S01]  /*1740*/  LEA R22, P1, R3, R22, 0x3 ;  /* 0x0000001603167211 */ /* 0x000fe200078218ff */
[----:B------:R-:W-:-:S05]  /*1750*/  IMAD.X R6, RZ, RZ, -0x1, P0 ;  /* 0xffffffffff067424 */ /* 0x000fca00000e06ff */
[----:B------:R-:W-:Y:S02]  /*1760*/  LEA.HI.X R23, R3, R23, R6, 0x3, P1 ;  /* 0x0000001703177211 */ /* 0x000fe400008f1c06 */
[----:B0-----:R-:W-:-:S07]  /*1770*/  IADD3 R0, R8, -0x4, R7 ;  /* 0xfffffffc08007810 */ /* 0x001fce0007ffe007 */
.L_x_7709:
[----:B------:R-:W-:Y:S05]  /*1780*/  BSYNC B0 ;  /* 0x0000000000007941 */ /* 0x000fea0003800000 */
.L_x_7708:
        /* <DEDUP_REMOVED lines=18> */
[--C-:B------:R-:W-:Y:S01]  /*18b0*/  IMAD.MOV.U32 R14, RZ, RZ, R4.reuse ;  /* 0x000000ffff0e7224 */ /* 0x100fe200078e0004 */
[-C--:B------:R-:W-:Y:S01]  /*18c0*/  MOV R15, R5.reuse ;  /* 0x00000005000f7202 */ /* 0x080fe20000000f00 */
[----:B------:R-:W-:Y:S01]  /*18d0*/  IMAD.MOV.U32 R20, RZ, RZ, R4 ;  /* 0x000000ffff147224 */ /* 0x000fe200078e0004 */
[----:B------:R-:W-:-:S07]  /*18e0*/  MOV R21, R5 ;  /* 0x0000000500157202 */ /* 0x000fce0000000f00 */
.L_x_7716:
        /* <DEDUP_REMOVED lines=12> */
.L_x_7715:
[----:B------:R-:W-:Y:S05]  /*19b0*/  BSYNC B0 ;  /* 0x0000000000007941 */ /* 0x000fea0003800000 */
.L_x_7714:
        /* <DEDUP_REMOVED lines=8> */
.L_x_7718:
[----:B------:R-:W-:Y:S05]  /*1a40*/  BSYNC B0 ;  /* 0x0000000000007941 */ /* 0x000fea0003800000 */
.L_x_7717:
        /* <DEDUP_REMOVED lines=10> */
[----:B--2---:R-:W-:-:S11]  /*1af0*/  DADD R12, R12, R22 ;  /* 0x000000000c0c7229 */ /* 0x004fd60000000016 */
.L_x_7720:
[----:B------:R-:W-:Y:S05]  /*1b00*/  BSYNC B0 ;  /* 0x0000000000007941 */ /* 0x000fea0003800000 */
.L_x_7719:
[----:B------:R-:W-:Y:S01]  /*1b10*/  DADD R12, R20, R12 ;  /* 0x00000000140c7229 */ /* 0x000fe2000000000c */
[----:B------:R-:W-:-:S07]  /*1b20*/  CS2R R26, SRZ ;  /* 0x00000000001a7805 */ /* 0x000fce000001ff00 */
[----:B------:R-:W-:-:S08]  /*1b30*/  DADD R12, R12, R14 ;  /* 0x000000000c0c7229 */ /* 0x000fd0000000000e */
[----:B------:R-:W-:Y:S01]  /*1b40*/  DADD R24, R12, R24 ;  /* 0x000000000c187229 */ /* 0x000fe20000000018 */
[----:B------:R-:W-:Y:S10]  /*1b50*/  BRA `(.L_x_7705) ;  /* 0x0000009800507947 */ /* 0x000ff40003800000 */
.L_x_7706:
        /* <DEDUP_REMOVED lines=44> */
.L_x_7729:
        /* <DEDUP_REMOVED lines=287> */
.L_x_7725:
        /* <DEDUP_REMOVED lines=242> */
.L_x_7726:
        /* <DEDUP_REMOVED lines=241> */
.L_x_7727:
[----:B------:R-:W-:-:S04]  /*4e40*/  LOP3.LUT R5, R4, 0xfffffff0, RZ, 0xc0, !PT ;  /* 0xfffffff004057812 */ /* 0x000fc800078ec0ff */
[----:B------:R-:W-:-:S04]  /*4e50*/  IADD3 R4, P1, R22, R5, RZ ;  /* 0x0000000516047210 */ /* 0x000fc80007f3e0ff */
[----:B------:R-:W-:-:S06]  /*4e60*/  IADD3.X R5, RZ, R23, RZ, P1, !PT ;  /* 0x00000017ff057210 */ /* 0x000fcc0000ffe4ff */
[----:B------:R-:W5:Y:S01]  /*4e70*/  LDG.E.128 R4, desc[UR60][R4.64] ;  /* 0x0000003c04047981 */ /* 0x000f62000c1e1d00 */
        /* <DEDUP_REMOVED lines=234> */
.L_x_7728:
[----:B------:R-:W-:Y:S01]  /*5d20*/  LOP3.LUT R3, R3, 0xfffffff0, RZ, 0xc0, !PT ;  /* 0xfffffff003037812 */ /* 0x000fe200078ec0ff */
[----:B------:R-:W-:-:S03]  /*5d30*/  ULDC UR4, c[0x0][0x224] ;  /* 0x0000890000047ab9 */ /* 0x000fc60000000800 */
[----:B------:R-:W-:-:S05]  /*5d40*/  IADD3 R24, P1, R22, R3, RZ ;  /* 0x0000000316187210 */ /* 0x000fca0007f3e0ff */
[----:B------:R-:W-:-:S06]  /*5d50*/  IMAD.X R25, RZ, RZ, R23, P1 ;  /* 0x000000ffff197224 */ /* 0x000fcc00008e0617 */
[----:B------:R-:W2:Y:S01]  /*5d60*/  LDG.E.128 R24, desc[UR60][R24.64] ;  /* 0x0000003c18187981 */ /* 0x000ea2000c1e1d00 */
[----:B------:R-:W-:Y:S01]  /*5d70*/  IADD3 R3, R37, R0, RZ ;  /* 0x0000000025037210 */ /* 0x000fe20007ffe0ff */
[----:B------:R-:W-:Y:S01]  /*5d80*/  IMAD.U32 R36, RZ, RZ, UR4 ;  /* 0x00000004ff247e24 */ /* 0x000fe2000f8e00ff */
[----:B-----5:R-:W-:Y:S02]  /*5d90*/  DADD R28, R12, R28 ;  /* 0x000000000c1c7229 */ /* 0x020fe4000000001c */
[----:B------:R-:W-:Y:S01]  /*5da0*/  DADD R30, R14, R30 ;  /* 0x000000000e1e7229 */ /* 0x000fe2000000001e */
[----:B------:R-:W-:Y:S01]  /*5db0*/  IMAD R37, R0, 0x3, R3 ;  /* 0x0000000300257824 */ /* 0x000fe200078e0203 */
[----:B------:R-:W-:Y:S02]  /*5dc0*/  DADD R32, R8, R32 ;  /* 0x0000000008207229 */ /* 0x000fe40000000020 */
[----:B------:R-:W-:Y:S02]  /*5dd0*/  DADD R34, R10, R34 ;  /* 0x000000000a227229 */ /* 0x000fe40000000022 */
[----:B------:R-:W-:Y:S01]  /*5de0*/  ISETP.GE.U32.AND P1, PT, R37, R36, PT ;  /* 0x000000242500720c */ /* 0x000fe20003f26070 */
[----:B------:R-:W-:-:S02]  /*5df0*/  DADD R38, R4, R38 ;  /* 0x0000000004267229 */ /* 0x000fc40000000026 */
[----:B------:R-:W-:Y:S02]  /*5e00*/  DADD R40, R6, R40 ;  /* 0x0000000006287229 */ /* 0x000fe40000000028 */
[----:B--2---:R-:W-:Y:S02]  /*5e10*/  DADD R20, R24, R20 ;  /* 0x0000000018147229 */ /* 0x004fe40000000014 */
[----:B------:R-:W-:-:S06]  /*5e20*/  DADD R42, R26, R42 ;  /* 0x000000001a2a7229 */ /* 0x000fcc000000002a */
[----:B------:R-:W-:Y:S05]  /*5e30*/  @!P1 BRA `(.L_x_7729) ;  /* 0xffffffbc00f89947 */ /* 0x000fea000383ffff */
[----:B------:R-:W-:Y:S05]  /*5e40*/  BSYNC B1 ;  /* 0x0000000000017941 */ /* 0x000fea0003800000 */
.L_x_7724:
[----:B------:R-:W-:Y:S05]  /*5e50*/  BSYNC B0 ;  /* 0x0000000000007941 */ /* 0x000fea0003800000 */
.L_x_7723:
        /* <DEDUP_REMOVED lines=280> */
.L_x_7732:
        /* <DEDUP_REMOVED lines=281> */
.L_x_7733:
        /* <DEDUP_REMOVED lines=281> */
.L_x_7734:
        /* <DEDUP_REMOVED lines=281> */
.L_x_7735:
[----:B------:R-:W-:-:S04]  /*a490*/  LOP3.LUT R25, R24, 0xfffffff0, RZ, 0xc0, !PT ;  /* 0xfffffff018197812 */ /* 0x000fc800078ec0ff */
[----:B------:R-:W-:-:S04]  /*a4a0*/  IADD3 R24, P1, R22, R25, RZ ;  /* 0x0000001916187210 */ /* 0x000fc80007f3e0ff */
[----:B------:R-:W-:-:S06]  /*a4b0*/  IADD3.X R25, RZ, R23, RZ, P1, !PT ;  /* 0x00000017ff197210 */ /* 0x000fcc0000ffe4ff */
[----:B------:R-:W5:Y:S03]  /*a4c0*/  LDG.E.128 R24, desc[UR60][R24.64] ;  /* 0x0000003c18187981 */ /* 0x000f66000c1e1d00 */
.L_x_7731:
[----:B------:R-:W-:Y:S05]  /*a4d0*/  BSYNC B0 ;  /* 0x0000000000007941 */ /* 0x000fea0003800000 */
.L_x_7730:
        /* <DEDUP_REMOVED lines=18> */
.L_x_7737:
[----:B------:R-:W-:Y:S05]  /*a600*/  BSYNC B0 ;  /* 0x0000000000007941 */ /* 0x000fea0003800000 */
.L_x_7736:
[----:B------:R-:W-:Y:S02]  /*a610*/  DADD R30, R34, R30 ;  /* 0x00000000221e7229 */ /* 0x000fe4000000001e */
[----:B------:R-:W-:-:S06]  /*a620*/  DADD R28, R32, R28 ;  /* 0x00000000201c7229 */ /* 0x000fcc000000001c */
[----:B------:R-:W-:Y:S02]  /*a630*/  DADD R30, R30, R40 ;  /* 0x000000001e1e7229 */ /* 0x000fe40000000028 */
[----:B------:R-:W-:-:S06]  /*a640*/  DADD R28, R28, R38 ;  /* 0x000000001c1c7229 */ /* 0x000fcc0000000026 */
[----:B-----5:R-:W-:Y:S02]  /*a650*/  DADD R26, R30, R42 ;  /* 0x000000001e1a7229 */ /* 0x020fe4000000002a */
[----:B------:R-:W-:Y:S01]  /*a660*/  DADD R24, R28, R20 ;  /* 0x000000001c187229 */ /* 0x000fe20000000014 */
[----:B------:R-:W-:Y:S10]  /*a670*/  BRA `(.L_x_7705) ;  /* 0x0000000c00887947 */ /* 0x000ff40003800000 */
.L_x_7722:
[----:B------:R-:W-:Y:S01]  /*a680*/  ISETP.GE.U32.AND P0, PT, R5, R36, PT ;  /* 0x000000240500720c */ /* 0x000fe20003f06070 */
        /* <DEDUP_REMOVED lines=10> */
[----:B------:R-:W-:Y:S02]  /*a730*/  MOV R6, R20 ;  /* 0x0000001400067202 */ /* 0x000fe40000000f00 */
        /* <DEDUP_REMOVED lines=12> */
[-C--:B------:R-:W-:Y:S02]  /*a800*/  MOV R4, R20.reuse ;  /* 0x0000001400047202 */ /* 0x080fe40000000f00 */
[----:B------:R-:W-:-:S02]  /*a810*/  MOV R6, R20 ;  /* 0x0000001400067202 */ /* 0x000fc40000000f00 */
[-C--:B------:R-:W-:Y:S02]  /*a820*/  MOV R7, R21.reuse ;  /* 0x0000001500077202 */ /* 0x080fe40000000f00 */
[----:B------:R-:W-:-:S07]  /*a830*/  MOV R27, R21 ;  /* 0x00000015001b7202 */ /* 0x000fce0000000f00 */
.L_x_7740:
        /* <DEDUP_REMOVED lines=32> */
.L_x_7739:
[----:B------:R-:W-:Y:S05]  /*aa40*/  BSYNC B0 ;  /* 0x0000000000007941 */ /* 0x000fea0003800000 */
.L_x_7738:
        /* <DEDUP_REMOVED lines=27> */
.L_x_7742:
[----:B------:R-:W-:Y:S05]  /*ac00*/  BSYNC B0 ;  /* 0x0000000000007941 */ /* 0x000fea0003800000 */
.L_x_7741:
        /* <DEDUP_REMOVED lines=18> */
.L_x_7744:
[----:B------:R-:W-:Y:S05]  /*ad30*/  BSYNC B0 ;  /* 0x0000000000007941 */ /* 0x000fea0003800000 */
.L_x_7743:
[----:B------:R-:W-:Y:S02]  /*ad40*/  DADD R4, R20, R4 ;  /* 0x0000000014047229 */ /* 0x000fe40000000004 */
[----:B------:R-:W-:-:S06]  /*ad50*/  DADD R6, R26, R6 ;  /* 0x000000001a067229 */ /* 0x000fcc0000000006 */
[----:B------:R-:W-:Y:S02]  /*ad60*/  DADD R4, R4, R40 ;  /* 0x0000000004047229 */ /* 0x000fe40000000028 */
[----:B------:R-:W-:-:S06]  /*ad70*/  DADD R6, R6, R38 ;  /* 0x0000000006067229 */ /* 0x000fcc0000000026 */
[----:B------:R-:W-:Y:S02]  /*ad80*/  DADD R26, R4, R42 ;  /* 0x00000000041a7229 */ /* 0x000fe4000000002a */
[----:B------:R-:W-:Y:S01]  /*ad90*/  DADD R24, R6, R24 ;  /* 0x0000000006187229 */ /* 0x000fe20000000018 */
[----:B------:R-:W-:Y:S10]  /*ada0*/  BRA `(.L_x_7705) ;  /* 0x0000000400bc7947 */ /* 0x000ff40003800000 */
.L_x_7721:
        /* <DEDUP_REMOVED lines=15> */
[-C--:B------:R-:W-:Y:S02]  /*aea0*/  MOV R6, R4.reuse ;  /* 0x0000000400067202 */ /* 0x080fe40000000f00 */
        /* <DEDUP_REMOVED lines=17> */
.L_x_7747:
        /* <DEDUP_REMOVED lines=28> */
.L_x_7746:
[----:B------:R-:W-:Y:S05]  /*b180*/  BSYNC B0 ;  /* 0x0000000000007941 */ /* 0x000fea0003800000 */
.L_x_7745:
        /* <DEDUP_REMOVED lines=23> */
.L_x_7749:
[----:B------:R-:W-:Y:S05]  /*b300*/  BSYNC B0 ;  /* 0x0000000000007941 */ /* 0x000fea0003800000 */
.L_x_7748:
        /* <DEDUP_REMOVED lines=18> */
.L_x_7751:
[----:B------:R-:W-:Y:S05]  /*b430*/  BSYNC B0 ;  /* 0x0000000000007941 */ /* 0x000fea0003800000 */
.L_x_7750:
[----:B------:R-:W-:Y:S02]  /*b440*/  DADD R4, R20, R4 ;  /* 0x0000000014047229 */ /* 0x000fe40000000004 */
[----:B------:R-:W-:-:S06]  /*b450*/  DADD R6, R26, R6 ;  /* 0x000000001a067229 */ /* 0x000fcc0000000006 */
[----:B------:R-:W-:Y:S02]  /*b460*/  DADD R4, R4, R40 ;  /* 0x0000000004047229 */ /* 0x000fe40000000028 */
[----:B------:R-:W-:-:S06]  /*b470*/  DADD R6, R6, R38 ;  /* 0x0000000006067229 */ /* 0x000fcc0000000026 */
[----:B------:R-:W-:Y:S02]  /*b480*/  DADD R26, R4, R42 ;  /* 0x00000000041a7229 */ /* 0x000fe4000000002a */
[----:B------:R-:W-:-:S11]  /*b490*/  DADD R24, R6, R24 ;  /* 0x0000000006187229 */ /* 0x000fd60000000018 */
.L_x_7705:
[----:B------:R-:W-:Y:S05]  /*b4a0*/  BSYNC B6 ;  /* 0x0000000000067941 */ /* 0x000fea0003800000 */
.L_x_7704:
        /* <DEDUP_REMOVED lines=15> */
.L_x_7753:
[----:B------:R-:W-:Y:S01]  /*b5a0*/  IADD3 R5, R2, R0, RZ ;  /* 0x0000000002057210 */ /* 0x000fe20007ffe0ff */
[----:B------:R-:W-:Y:S05]  /*b5b0*/  WARPSYNC.ALL ;  /* 0x0000000000007948 */ /* 0x000fea0003800000 */
[----:B------:R-:W-:Y:S01]  /*b5c0*/  BAR.SYNC.DEFER_BLOCKING 0x0 ;  /* 0x0000000000007b1d */ /* 0x000fe20000010000 */
[----:B------:R-:W-:-:S04]  /*b5d0*/  ISETP.GE.U32.AND P0, PT, R5, R10, PT ;  /* 0x0000000a0500720c */ /* 0x000fc80003f06070 */
[----:B------:R-:W-:-:S13]  /*b5e0*/  ISETP.GE.U32.OR P0, PT, R2, R0, P0 ;  /* 0x000000000200720c */ /* 0x000fda0000706470 */
[----:B------:R-:W-:-:S04]  /*b5f0*/  @!P0 IMAD R4, R5, R8, R17 ;  /* 0x0000000805048224 */ /* 0x000fc800078e0211 */
[----:B------:R-:W-:-:S06]  /*b600*/  @!P0 IMAD R4, R4, 0x10, R3 ;  /* 0x0000001004048824 */ /* 0x000fcc00078e0203 */
[----:B------:R-:W1:Y:S02]  /*b610*/  @!P0 LDS.128 R4, [R4] ;  /* 0x0000000004048984 */ /* 0x000e640000000c00 */
[----:B-12---:R-:W-:Y:S02]  /*b620*/  @!P0 DADD R24, R24, R4 ;  /* 0x0000000018188229 */ /* 0x006fe40000000004 */
[----:B------:R-:W-:-:S07]  /*b630*/  @!P0 DADD R26, R26, R6 ;  /* 0x000000001a1a8229 */ /* 0x000fce0000000006 */
[----:B------:R2:W-:Y:S01]  /*b640*/  @!P0 STS.128 [R9], R24 ;  /* 0x0000001809008388 */ /* 0x0005e20000000c00 */
[----:B------:R-:W-:Y:S02]  /*b650*/  ISETP.GT.AND P0, PT, R0, 0x1, PT ;  /* 0x000000010000780c */ /* 0x000fe40003f04270 */
[----:B------:R-:W-:-:S11]  /*b660*/  SHF.R.S32.HI R0, RZ, 0x1, R0 ;  /* 0x00000001ff007819 */ /* 0x000fd60000011400 */
[----:B------:R-:W-:Y:S05]  /*b670*/  @P0 BRA `(.L_x_7753) ;  /* 0xfffffffc00c80947 */ /* 0x000fea000383ffff */
.L_x_7752:
[----:B------:R-:W-:Y:S02]  /*b680*/  ULDC UR4, c[0x0][0x238] ;  /* 0x00008e0000047ab9 */ /* 0x000fe40000000800 */
[----:B------:R-:W-:-:S13]  /*b690*/  ISETP.NE.AND P0, PT, RZ, UR4, PT ;  /* 0x00000004ff007c0c */ /* 0x000fda000bf05270 */
[----:B------:R-:W-:Y:S05]  /*b6a0*/  @!P0 BRA `(.L_x_7754) ;  /* 0x0000000000b48947 */ /* 0x000fea0003800000 */
[----:B-12--5:R-:W1:Y:S02]  /*b6b0*/  LDC R9, c[0x0][RZ] ;  /* 0x00000000ff097b82 */ /* 0x026e640000000800 */
[----:B-1----:R-:W-:Y:S02]  /*b6c0*/  ISETP.GT.AND P0, PT, R9, 0x20, PT ;  /* 0x000000200900780c */ /* 0x002fe40003f04270 */
[----:B------:R-:W-:-:S11]  /*b6d0*/  MOV R0, R9 ;  /* 0x0000000900007202 */ /* 0x000fd60000000f00 */
        /* <DEDUP_REMOVED lines=14> */
.L_x_7756:
[----:B------:R-:W-:Y:S01]  /*b7c0*/  IADD3 R4, R17, R0, RZ ;  /* 0x0000000011047210 */ /* 0x000fe20007ffe0ff */
[----:B------:R-:W-:Y:S05]  /*b7d0*/  WARPSYNC.ALL ;  /* 0x0000000000007948 */ /* 0x000fea0003800000 */
[----:B------:R-:W-:Y:S01]  /*b7e0*/  BAR.SYNC.DEFER_BLOCKING 0x0 ;  /* 0x0000000000007b1d */ /* 0x000fe20000010000 */
        /* <DEDUP_REMOVED lines=11> */
.L_x_7755:
[----:B------:R-:W-:Y:S01]  /*b8a0*/  ISETP.GE.AND P0, PT, R0, 0x2, PT ;  /* 0x000000020000780c */ /* 0x000fe20003f06270 */
[----:B------:R-:W-:Y:S05]  /*b8b0*/  WARPSYNC.ALL ;  /* 0x0000000000007948 */ /* 0x000fea0003800000 */
[----:B------:R-:W-:Y:S07]  /*b8c0*/  BAR.SYNC.DEFER_BLOCKING 0x0 ;  /* 0x0000000000007b1d */ /* 0x000fee0000010000 */
[----:B------:R-:W-:Y:S05]  /*b8d0*/  @!P0 BRA `(.L_x_7754) ;  /* 0x0000000000288947 */ /* 0x000fea0003800000 */
[----:B-1----:R-:W-:-:S07]  /*b8e0*/  MOV R3, 0x1 ;  /* 0x0000000100037802 */ /* 0x002fce0000000f00 */
.L_x_7757:
        /* <DEDUP_REMOVED lines=9> */
.L_x_7754:
[----:B-----5:R-:W3:Y:S01]  /*b980*/  LDC R10, c[0x0][0x3f4] ;  /* 0x0000fd00ff0a7b82 */ /* 0x020ee20000000800 */
[----:B------:R-:W-:Y:S01]  /*b990*/  IMAD.MOV.U32 R16, RZ, RZ, RZ ;  /* 0x000000ffff107224 */ /* 0x000fe200078e00ff */
[----:B0-----:R-:W-:Y:S02]  /*b9a0*/  MOV R22, RZ ;  /* 0x000000ff00167202 */ /* 0x001fe40000000f00 */
[----:B---3--:R-:W-:-:S13]  /*b9b0*/  ISETP.NE.AND P1, PT, R10, RZ, PT ;  /* 0x000000ff0a00720c */ /* 0x008fda0003f25270 */
        /* <DEDUP_REMOVED lines=274> */
.L_x_7758:
        /* <DEDUP_REMOVED lines=278> */
.L_x_7759:
[----:B------:R-:W-:Y:S01]  /*dc40*/  ULDC.64 UR6, c[0x0][0x608] ;  /* 0x0001820000067ab9 */ /* 0x000fe20000000a00 */
[----:B------:R-:W-:Y:S02]  /*dc50*/  CS2R R4, SRZ ;  /* 0x0000000000047805 */ /* 0x000fe4000001ff00 */
[----:B------:R-:W-:Y:S01]  /*dc60*/  ISETP.NE.U32.AND P0, PT, RZ, UR6, PT ;  /* 0x00000006ff007c0c */ /* 0x000fe2000bf05070 */
[----:B-1----:R-:W-:Y:S01]  /*dc70*/  IMAD.MOV.U32 R3, RZ, RZ, RZ ;  /* 0x000000ffff037224 */ /* 0x002fe200078e00ff */
[----:B------:R-:W-:Y:S02]  /*dc80*/  IADD3 R8, P2, R16, UR4, RZ ;  /* 0x0000000410087c10 */ /* 0x000fe4000ff5e0ff */
[----:B------:R-:W-:Y:S02]  /*dc90*/  ISETP.NE.AND.EX P0, PT, RZ, UR7, PT, P0 ;  /* 0x00000007ff007c0c */ /* 0x000fe4000bf05300 */
[----:B--2---:R-:W-:-:S11]  /*dca0*/  IADD3.X R9, RZ, UR5, RZ, P2, !PT ;  /* 0x00000005ff097c10 */ /* 0x004fd600097fe4ff */
        /* <DEDUP_REMOVED lines=290> */
.L_x_7761:
        /* <DEDUP_REMOVED lines=277> */
.L_x_7762:
        /* <DEDUP_REMOVED lines=16> */
.L_x_7764:
[----:B------:R-:W-:Y:S05]  /*10120*/  BSYNC B0 ;  /* 0x0000000000007941 */ /* 0x000fea0003800000 */
.L_x_7763:
        /* <DEDUP_REMOVED lines=15> */
.L_x_7766:
[----:B------:R-:W-:Y:S05]  /*10220*/  BSYNC B0 ;  /* 0x0000000000007941 */ /* 0x000fea0003800000 */
.L_x_7765:
        /* <DEDUP_REMOVED lines=35> */
.L_x_7768:
[----:B------:R-:W-:Y:S05]  /*10460*/  BSYNC B0 ;  /* 0x0000000000007941 */ /* 0x000fea0003800000 */
.L_x_7767:
        /* <DEDUP_REMOVED lines=38> */
.L_x_7773:
        /* <DEDUP_REMOVED lines=10> */
.L_x_7772:
[----:B------:R-:W-:Y:S05]  /*10770*/  BRA `(.L_x_7771) ;  /* 0x00000000005c7947 */ /* 0x000fea0003800000 */
.L_x_7770:
        /* <DEDUP_REMOVED lines=13> */
.L_x_7774:
        /* <DEDUP_REMOVED lines=10> */
.L_x_7771:
[----:B------:R-:W-:Y:S05]  /*108f0*/  BSYNC B0 ;  /* 0x0000000000007941 */ /* 0x000fea0003800000 */
.L_x_7769:
        /* <DEDUP_REMOVED lines=13> */
.L_x_7776:
        /* <DEDUP_REMOVED lines=13> */
.L_x_7775:
        /* <DEDUP_REMOVED lines=10> */
.L_x_7779:
        /* <DEDUP_REMOVED lines=13> */
.L_x_7778:
[----:B------:R-:W-:Y:S01]  /*10c10*/  BAR.SYNC.DEFER_BLOCKING 0x0 ;  /* 0x0000000000007b1d */ /* 0x000fe20000010000 */
[----:B------:R-:W-:-:S13]  /*10c20*/  ISETP.GE.AND P0, PT, R0, 0x2, PT ;  /* 0x000000020000780c */ /* 0x000fda0003f06270 */
[----:B------:R-:W-:Y:S05]  /*10c30*/  @!P0 BRA `(.L_x_7777) ;  /* 0x0000000000288947 */ /* 0x000fea0003800000 */
[----:B------:R-:W-:-:S07]  /*10c40*/  MOV R15, 0x1 ;  /* 0x00000001000f7802 */ /* 0x000fce0000000f00 */
.L_x_7780:
        /* <DEDUP_REMOVED lines=9> */
.L_x_7777:
        /* <DEDUP_REMOVED lines=13> */
.L_x_7782:
        /* <DEDUP_REMOVED lines=21> */
.L_x_7784:
        /* <DEDUP_REMOVED lines=22> */
.L_x_7785:
[----:B------:R-:W-:Y:S02]  /*11060*/  ULDC.64 UR4, c[0x0][0x5f8] ;  /* 0x00017e0000047ab9 */ /* 0x000fe40000000a00 */
[----:B------:R-:W-:-:S04]  /*11070*/  IADD3 R16, P0, R16, UR4, RZ ;  /* 0x0000000410107c10 */ /* 0x000fc8000ff1e0ff */
[----:B------:R-:W-:-:S05]  /*11080*/  IADD3.X R17, RZ, UR5, RZ, P0, !PT ;  /* 0x00000005ff117c10 */ /* 0x000fca00087fe4ff */
[----:B------:R-:W-:Y:S01]  /*11090*/  STG.E.64 desc[UR60][R16.64], R26 ;  /* 0x0000001a10007986 */ /* 0x000fe2000c101b3c */
[----:B------:R-:W-:Y:S05]  /*110a0*/  EXIT ;  /* 0x000000000000794d */ /* 0x000fea0003800000 */
.L_x_7783:
[----:B------:R-:W-:Y:S04]  /*110b0*/  STG.E.64 desc[UR60][R4.64], R24 ;  /* 0x0000001804007986 */ /* 0x000fe8000c101b3c */
[----:B------:R-:W-:Y:S01]  /*110c0*/  STG.E.64 desc[UR60][R4.64+0x8], R26 ;  /* 0x0000081a04007986 */ /* 0x000fe2000c101b3c */
[----:B------:R-:W-:Y:S05]  /*110d0*/  EXIT ;  /* 0x000000000000794d */ /* 0x000fea0003800000 */
.L_x_7781:
        /* <DEDUP_REMOVED lines=8> */
.L_x_7786:
        /* <DEDUP_REMOVED lines=21> */
.L_x_7788:
        /* <DEDUP_REMOVED lines=22> */
.L_x_7789:
[----:B------:R-:W-:Y:S02]  /*11410*/  ULDC.64 UR4, c[0x0][0x5f8] ;  /* 0x00017e0000047ab9 */ /* 0x000fe40000000a00 */
[----:B------:R-:W-:-:S04]  /*11420*/  IADD3 R16, P0, R16, UR4, RZ ;  /* 0x0000000410107c10 */ /* 0x000fc8000ff1e0ff */
[----:B------:R-:W-:-:S05]  /*11430*/  IADD3.X R17, RZ, UR5, RZ, P0, !PT ;  /* 0x00000005ff117c10 */ /* 0x000fca00087fe4ff */
[----:B------:R-:W-:Y:S01]  /*11440*/  STG.E.64 desc[UR60][R16.64], R26 ;  /* 0x0000001a10007986 */ /* 0x000fe2000c101b3c */
[----:B------:R-:W-:Y:S05]  /*11450*/  EXIT ;  /* 0x000000000000794d */ /* 0x000fea0003800000 */
.L_x_7787:
[----:B------:R-:W-:Y:S04]  /*11460*/  STG.E.64 desc[UR60][R6.64], R24 ;  /* 0x0000001806007986 */ /* 0x000fe8000c101b3c */
[----:B------:R-:W-:Y:S01]  /*11470*/  STG.E.64 desc[UR60][R8.64], R26 ;  /* 0x0000001a08007986 */ /* 0x000fe2000c101b3c */
[----:B------:R-:W-:Y:S05]  /*11480*/  EXIT ;  /* 0x000000000000794d */ /* 0x000fea0003800000 */
.L_x_7760:
        /* <DEDUP_REMOVED lines=23> */
.L_x_7791:
        /* <DEDUP_REMOVED lines=21> */
.L_x_7793:
        /* <DEDUP_REMOVED lines=22> */
.L_x_7794:
[----:B------:R-:W-:Y:S02]  /*118b0*/  ULDC.64 UR4, c[0x0][0x5f8] ;  /* 0x00017e0000047ab9 */ /* 0x000fe40000000a00 */
[----:B------:R-:W-:-:S05]  /*118c0*/  IADD3 R16, P0, R16, UR4, RZ ;  /* 0x0000000410107c10 */ /* 0x000fca000ff1e0ff */
[----:B------:R-:W-:-:S05]  /*118d0*/  IMAD.X R17, RZ, RZ, UR5, P0 ;  /* 0x00000005ff117e24 */ /* 0x000fca00080e06ff */
[----:B------:R-:W-:Y:S01]  /*118e0*/  STG.E.64 desc[UR60][R16.64], R26 ;  /* 0x0000001a10007986 */ /* 0x000fe2000c101b3c */
[----:B------:R-:W-:Y:S05]  /*118f0*/  EXIT ;  /* 0x000000000000794d */ /* 0x000fea0003800000 */
.L_x_7792:
[----:B------:R-:W-:Y:S04]  /*11900*/  STG.E.64 desc[UR60][R4.64], R24 ;  /* 0x0000001804007986 */ /* 0x000fe8000c101b3c */
[----:B------:R-:W-:Y:S01]  /*11910*/  STG.E.64 desc[UR60][R4.64+0x8], R26 ;  /* 0x0000081a04007986 */ /* 0x000fe2000c101b3c */
[----:B------:R-:W-:Y:S05]  /*11920*/  EXIT ;  /* 0x000000000000794d */ /* 0x000fea0003800000 */
.L_x_7790:
        /* <DEDUP_REMOVED lines=8> */
.L_x_7795:
        /* <DEDUP_REMOVED lines=21> */
.L_x_7797:
        /* <DEDUP_REMOVED lines=22> */
.L_x_7798:
[----:B------:R-:W-:Y:S02]  /*11c60*/  ULDC.64 UR4, c[0x0][0x5f8] ;  /* 0x00017e0000047ab9 */ /* 0x000fe40000000a00 */
[----:B------:R-:W-:-:S04]  /*11c70*/  IADD3 R16, P0, R16, UR4, RZ ;  /* 0x0000000410107c10 */ /* 0x000fc8000ff1e0ff */
[----:B------:R-:W-:-:S05]  /*11c80*/  IADD3.X R17, RZ, UR5, RZ, P0, !PT ;  /* 0x00000005ff117c10 */ /* 0x000fca00087fe4ff */
[----:B------:R-:W-:Y:S01]  /*11c90*/  STG.E.64 desc[UR60][R16.64], R26 ;  /* 0x0000001a10007986 */ /* 0x000fe2000c101b3c */
[----:B------:R-:W-:Y:S05]  /*11ca0*/  EXIT ;  /* 0x000000000000794d */ /* 0x000fea0003800000 */
.L_x_7796:
[----:B------:R-:W-:Y:S04]  /*11cb0*/  STG.E.64 desc[UR60][R6.64], R24 ;  /* 0x0000001806007986 */ /* 0x000fe8000c101b3c */
[----:B------:R-:W-:Y:S01]  /*11cc0*/  STG.E.64 desc[UR60][R8.64], R26 ;  /* 0x0000001a08007986 */ /* 0x000fe2000c101b3c */
[----:B------:R-:W-:Y:S05]  /*11cd0*/  EXIT ;  /* 0x000000000000794d */ /* 0x000fea0003800000 */
.L_x_7799:
        /* <DEDUP_REMOVED lines=10> */
.L_x_9879:


//--------------------- .text._ZN2at6native13reduce_kernelILi128ELi4ENS0_8ReduceOpIdNS0_14func_wrapper_tIdZNS0_11sum_functorIdddEclERNS_14TensorIteratorEEUlddE_EEjdLi4ELi4EEEEEvT1_ --------------------------
	.section	.text._ZN2at6native13reduce_kernelILi128ELi4ENS0_8ReduceOpIdNS0_14func_wrapper_tIdZNS0_11sum_functorIdddEclERNS_14TensorIteratorEEUlddE_EEjdLi4ELi4EEEEEvT1_,"ax",@progbits
	.align	128
        .global         _ZN2at6native13reduce_kernelILi128ELi4ENS0_8ReduceOpIdNS0_14func_wrapper_tIdZNS0_11sum_functorIdddEclERNS_14TensorIteratorEEUlddE_EEjdLi4ELi4EEEEEvT1_
        .type           _ZN2at6native13reduce_kernelILi128ELi4ENS0_8ReduceOpIdNS0_14func_wrapper_tIdZNS0_11sum_functorIdddEclERNS_14TensorIteratorEEUlddE_EEjdLi4ELi4EEEEEvT1_,@function
        .size           _ZN2at6native13reduce_kernelILi128ELi4ENS0_8ReduceOpIdNS0_14func_wrapper_tIdZNS0_11sum_functorIdddEclERNS_14TensorIteratorEEUlddE_EEjdLi4ELi4EEEEEvT1_,(.L_x_9880 - _ZN2at6native13reduce_kernelILi128ELi4ENS0_8ReduceOpIdNS0_14func_wrapper_tIdZNS0_11sum_functorIdddEclERNS_14TensorIteratorEEUlddE_EEjdLi4ELi4EEEEEvT1_)
        .other          _ZN2at6native13reduce_kernelILi128ELi4ENS0_8ReduceOpIdNS0_14func_wrapper_tIdZNS0_11sum_functorIdddEclERNS_14TensorIteratorEEUlddE_EEjdLi4ELi4EEEEEvT1_,@"STO_CUDA_ENTRY STV_DEFAULT"
_ZN2at6native13reduce_kernelILi128ELi4ENS0_8ReduceOpIdNS0_14func_wrapper_tIdZNS0_11sum_functorIdddEclERNS_14TensorIteratorEEUlddE_EEjdLi4ELi4EEEEEvT1_:
.text._ZN2at6native13reduce_kernelILi128ELi4ENS0_8ReduceOpIdNS0_14func_wrapper_tIdZNS0_11sum_functorIdddEclERNS_14TensorIteratorEEUlddE_EEjdLi4ELi4EEEEEvT1_:
        /* <DEDUP_REMOVED lines=293> */
.L_x_7800:
        /* <DEDUP_REMOVED lines=30> */
.L_x_7804:
        /* <DEDUP_REMOVED lines=26> */
.L_x_7810:
[----:B------:R-:W-:Y:S05]  /*15d0*/  BSYNC B2 ;  /* 0x0000000000027941 */ /* 0x000fea0003800000 */
.L_x_7809:
        /* <DEDUP_REMOVED lines=9> */
[----:B--2---:R-:W-:-:S11]  /*1670*/  DADD R4, R4, UR4 ;  /* 0x0000000404047e29 */ /* 0x004fd60008000000 */
.L_x_7808:
[----:B------:R-:W-:Y:S05]  /*1680*/  BSYNC B1 ;  /* 0x0000000000017941 */ /* 0x000fea0003800000 */
.L_x_7807:
[----:B------:R-:W0:Y:S01]  /*1690*/  LDC R0, c[0x0][0x224] ;  /* 0x00008900ff007b82 */ /* 0x000e220000000800 */
[----:B------:R-:W-:-:S04]  /*16a0*/  IADD3 R3, P0, -R11, 0x4, RZ ;  /* 0x000000040b037810 */ /* 0x000fc80007f1e1ff */
[----:B------:R-:W-:Y:S02]  /*16b0*/  LEA R18, P1, R3, R18, 0x3 ;  /* 0x0000001203127211 */ /* 0x000fe400078218ff */
[----:B------:R-:W-:-:S04]  /*16c0*/  IADD3.X R6, RZ, -0x1, RZ, P0, !PT ;  /* 0xffffffffff067810 */ /* 0x000fc800007fe4ff */
[----:B------:R-:W-:Y:S02]  /*16d0*/  LEA.HI.X R19, R3, R19, R6, 0x3, P1 ;  /* 0x0000001303137211 */ /* 0x000fe400008f1c06 */
[----:B0-----:R-:W-:-:S07]  /*16e0*/  IADD3 R0, R11, -0x4, R0 ;  /* 0xfffffffc0b007810 */ /* 0x001fce0007ffe000 */
.L_x_7806:
[----:B------:R-:W-:Y:S05]  /*16f0*/  BSYNC B0 ;  /* 0x0000000000007941 */ /* 0x000fea0003800000 */
.L_x_7805:
        /* <DEDUP_REMOVED lines=9> */
[----:B------:R-:W-:-:S03]  /*1790*/  MOV R7, R9 ;  /* 0x0000000900077202 */ /* 0x000fc60000000f00 */
[----:B-1----:R-:W-:Y:S02]  /*17a0*/  IMAD R10, R17, R20, R6 ;  /* 0x00000014110a7224 */ /* 0x002fe400078e0206 */
[----:B------:R-:W-:-:S03]  /*17b0*/  IMAD.MOV.U32 R6, RZ, RZ, R8 ;  /* 0x000000ffff067224 */ /* 0x000fc600078e0008 */
[----:B------:R-:W-:-:S04]  /*17c0*/  LEA R3, R10, 0x3, 0x2 ;  /* 0x000000030a037811 */ /* 0x000fc800078e10ff */
[----:B------:R-:W-:-:S13]  /*17d0*/  ISETP.GE.U32.AND P0, PT, R3, R0, PT ;  /* 0x000000000300720c */ /* 0x000fda0003f06070 */
[----:B------:R-:W-:Y:S05]  /*17e0*/  @P0 BRA `(.L_x_7812) ;  /* 0x00000000003c0947 */ /* 0x000fea0003800000 */
[----:B------:R-:W-:Y:S01]  /*17f0*/  IMAD.MOV.U32 R3, RZ, RZ, R10 ;  /* 0x000000ffff037224 */ /* 0x000fe200078e000a */
[----:B------:R-:W-:Y:S01]  /*1800*/  MOV R6, R8 ;  /* 0x0000000800067202 */ /* 0x000fe20000000f00 */
[----:B------:R-:W-:-:S07]  /*1810*/  IMAD.MOV.U32 R7, RZ, RZ, R9 ;  /* 0x000000ffff077224 */ /* 0x000fce00078e0009 */
.L_x_7813:
[----:B------:R-:W-:Y:S01]  /*1820*/  IMAD.WIDE.U32 R10, R3, 0x20, R18 ;  /* 0x00000020030a7825 */ /* 0x000fe200078e0012 */
[----:B------:R-:W-:-:S04]  /*1830*/  ULDC UR4, c[0x0][0x22c] ;  /* 0x00008b0000047ab9 */ /* 0x000fc80000000800 */
[----:B------:R-:W2:Y:S04]  /*1840*/  LDG.E.128 R12, desc[UR60][R10.64] ;  /* 0x0000003c0a0c7981 */ /* 0x000ea8000c1e1d00 */
[----:B------:R-:W3:Y:S01]  /*1850*/  LDG.E.128 R24, desc[UR60][R10.64+0x10] ;  /* 0x0000103c0a187981 */ /* 0x000ee2000c1e1d00 */
[----:B------:R-:W-:-:S04]  /*1860*/  IADD3 R3, R3, UR4, RZ ;  /* 0x0000000403037c10 */ /* 0x000fc8000fffe0ff */
[----:B------:R-:W-:-:S04]  /*1870*/  LEA R21, R3, 0x3, 0x2 ;  /* 0x0000000303157811 */ /* 0x000fc800078e10ff */
[----:B------:R-:W-:Y:S01]  /*1880*/  ISETP.GE.U32.AND P0, PT, R21, R0, PT ;  /* 0x000000001500720c */ /* 0x000fe20003f06070 */
[----:B--2---:R-:W-:Y:S02]  /*1890*/  DADD R4, R12, R4 ;  /* 0x000000000c047229 */ /* 0x004fe40000000004 */
[----:B------:R-:W-:Y:S02]  /*18a0*/  DADD R8, R14, R8 ;  /* 0x000000000e087229 */ /* 0x000fe40000000008 */
[----:B---3--:R-:W-:Y:S02]  /*18b0*/  DADD R6, R24, R6 ;  /* 0x0000000018067229 */ /* 0x008fe40000000006 */
[----:B------:R-:W-:-:S06]  /*18c0*/  DADD R68, R26, R68 ;  /* 0x000000001a447229 */ /* 0x000fcc0000000044 */
[----:B------:R-:W-:Y:S05]  /*18d0*/  @!P0 BRA `(.L_x_7813) ;  /* 0xfffffffc00d08947 */ /* 0x000fea000383ffff */
.L_x_7812:
[----:B------:R-:W-:Y:S05]  /*18e0*/  BSYNC B0 ;  /* 0x0000000000007941 */ /* 0x000fea0003800000 */
.L_x_7811:
        /* <DEDUP_REMOVED lines=8> */
.L_x_7815:
[----:B------:R-:W-:Y:S05]  /*1970*/  BSYNC B0 ;  /* 0x0000000000007941 */ /* 0x000fea0003800000 */
.L_x_7814:
        /* <DEDUP_REMOVED lines=10> */
[----:B--2---:R-:W-:-:S11]  /*1a20*/  DADD R4, R4, R18 ;  /* 0x0000000004047229 */ /* 0x004fd60000000012 */
.L_x_7817:
[----:B------:R-:W-:Y:S05]  /*1a30*/  BSYNC B0 ;  /* 0x0000000000007941 */ /* 0x000fea0003800000 */
.L_x_7816:
[----:B------:R-:W-:Y:S01]  /*1a40*/  DADD R4, R8, R4 ;  /* 0x0000000008047229 */ /* 0x000fe20000000004 */
[----:B------:R-:W-:Y:S02]  /*1a50*/  CS2R R70, SRZ ;  /* 0x0000000000467805 */ /* 0x000fe4000001ff00 */
[----:B------:R-:W-:Y:S02]  /*1a60*/  CS2R R72, SRZ ;  /* 0x0000000000487805 */ /* 0x000fe4000001ff00 */
[----:B------:R-:W-:-:S03]  /*1a70*/  CS2R R74, SRZ ;  /* 0x00000000004a7805 */ /* 0x000fc6000001ff00 */
[----:B------:R-:W-:-:S08]  /*1a80*/  DADD R4, R4, R6 ;  /* 0x0000000004047229 */ /* 0x000fd00000000006 */
[----:B------:R-:W-:Y:S01]  /*1a90*/  DADD R68, R4, R68 ;  /* 0x0000000004447229 */ /* 0x000fe20000000044 */
[----:B------:R-:W-:Y:S10]  /*1aa0*/  BRA `(.L_x_7802) ;  /* 0x000000a400447947 */ /* 0x000ff40003800000 */
.L_x_7803:
        /* <DEDUP_REMOVED lines=76> */
.L_x_7826:
        /* <DEDUP_REMOVED lines=287> */
.L_x_7822:
        /* <DEDUP_REMOVED lines=243> */
.L_x_7823:
        /* <DEDUP_REMOVED lines=243> */
.L_x_7824:
        /* <DEDUP_REMOVED lines=241> */
.L_x_7825:
[----:B--2---:R-:W-:Y:S01]  /*5ed0*/  LOP3.LUT R5, R17, 0xffffffe0, RZ, 0xc0, !PT ;  /* 0xffffffe011057812 */ /* 0x004fe200078ec0ff */
[----:B------:R-:W-:-:S03]  /*5ee0*/  ULDC UR4, c[0x0][0x224] ;  /* 0x0000890000047ab9 */ /* 0x000fc60000000800 */
[----:B------:R-:W-:-:S05]  /*5ef0*/  IADD3 R4, P1, R18, R5, RZ ;  /* 0x0000000512047210 */ /* 0x000fca0007f3e0ff */
[----:B------:R-:W-:-:S05]  /*5f00*/  IMAD.X R5, RZ, RZ, R19, P1 ;  /* 0x000000ffff057224 */ /* 0x000fca00008e0613 */
[----:B------:R-:W2:Y:S04]  /*5f10*/  LDG.E.128 R48, desc[UR60][R4.64] ;  /* 0x0000003c04307981 */ /* 0x000ea8000c1e1d00 */
[----:B------:R1:W3:Y:S01]  /*5f20*/  LDG.E.128 R44, desc[UR60][R4.64+0x10] ;  /* 0x0000103c042c7981 */ /* 0x0002e2000c1e1d00 */
[----:B------:R-:W-:Y:S01]  /*5f30*/  IADD3 R0, R0, R3, RZ ;  /* 0x0000000300007210 */ /* 0x000fe20007ffe0ff */
[----:B-----5:R-:W-:Y:S02]  /*5f40*/  DADD R60, R40, R60 ;  /* 0x00000000283c7229 */ /* 0x020fe4000000003c */
[----:B------:R-:W-:Y:S02]  /*5f50*/  DADD R58, R42, R58 ;  /* 0x000000002a3a7229 */ /* 0x000fe4000000003a */
[----:B------:R-:W-:-:S02]  /*5f60*/  DADD R56, R36, R56 ;  /* 0x0000000024387229 */ /* 0x000fc40000000038 */
[----:B------:R-:W-:Y:S01]  /*5f70*/  DADD R54, R38, R54 ;  /* 0x0000000026367229 */ /* 0x000fe20000000036 */
[----:B-1----:R-:W-:Y:S01]  /*5f80*/  IMAD R4, R3, 0x3, R0 ;  /* 0x0000000303047824 */ /* 0x002fe200078e0200 */
[----:B------:R-:W-:Y:S01]  /*5f90*/  DADD R52, R32, R52 ;  /* 0x0000000020347229 */ /* 0x000fe20000000034 */
[----:B------:R-:W-:Y:S01]  /*5fa0*/  IMAD.U32 R5, RZ, RZ, UR4 ;  /* 0x00000004ff057e24 */ /* 0x000fe2000f8e00ff */
[----:B------:R-:W-:Y:S02]  /*5fb0*/  DADD R20, R34, R20 ;  /* 0x0000000022147229 */ /* 0x000fe40000000014 */
[----:B------:R-:W-:Y:S02]  /*5fc0*/  DADD R10, R28, R10 ;  /* 0x000000001c0a7229 */ /* 0x000fe4000000000a */
[----:B------:R-:W-:Y:S01]  /*5fd0*/  ISETP.GE.U32.AND P1, PT, R4, R5, PT ;  /* 0x000000050400720c */ /* 0x000fe20003f26070 */
[----:B------:R-:W-:Y:S02]  /*5fe0*/  DADD R62, R30, R62 ;  /* 0x000000001e3e7229 */ /* 0x000fe4000000003e */
[----:B------:R-:W-:-:S02]  /*5ff0*/  DADD R64, R24, R64 ;  /* 0x0000000018407229 */ /* 0x000fc40000000040 */
[----:B------:R-:W-:Y:S02]  /*6000*/  DADD R66, R26, R66 ;  /* 0x000000001a427229 */ /* 0x000fe40000000042 */
[----:B------:R-:W-:Y:S02]  /*6010*/  DADD R70, R12, R70 ;  /* 0x000000000c467229 */ /* 0x000fe40000000046 */
[----:B------:R-:W-:Y:S02]  /*6020*/  DADD R76, R14, R76 ;  /* 0x000000000e4c7229 */ /* 0x000fe4000000004c */
[----:B--2---:R-:W-:Y:S02]  /*6030*/  DADD R6, R48, R6 ;  /* 0x0000000030067229 */ /* 0x004fe40000000006 */
[----:B------:R-:W-:Y:S02]  /*6040*/  DADD R8, R50, R8 ;  /* 0x0000000032087229 */ /* 0x000fe40000000008 */
[----:B---3--:R-:W-:-:S02]  /*6050*/  DADD R72, R44, R72 ;  /* 0x000000002c487229 */ /* 0x008fc40000000048 */
[----:B------:R-:W-:Y:S01]  /*6060*/  DADD R74, R46, R74 ;  /* 0x000000002e4a7229 */ /* 0x000fe2000000004a */
[----:B------:R-:W-:Y:S10]  /*6070*/  @!P1 BRA `(.L_x_7826) ;  /* 0xffffffbc00bc9947 */ /* 0x000ff4000383ffff */
[----:B------:R-:W-:Y:S05]  /*6080*/  BSYNC B1 ;  /* 0x0000000000017941 */ /* 0x000fea0003800000 */
.L_x_7821:
[----:B------:R-:W-:Y:S05]  /*6090*/  BSYNC B0 ;  /* 0x0000000000007941 */ /* 0x000fea0003800000 */
.L_x_7820:
        /* <DEDUP_REMOVED lines=270> */
[----:B0-----:R-:W-:-:S05]  /*7180*/  IADD3 R69, -R39, RZ, RZ ;  /* 0x000000ff27457210 */ /* 0x001fca0007ffe1ff */
[----:B------:R-:W0:Y:S08]  /*7190*/  @P2 LDC R43, c[0x0][0x384] ;  /* 0x0000e100ff2b2b82 */ /* 0x000e300000000800 */
        /* <DEDUP_REMOVED lines=8> */
.L_x_7829:
[----:B------:R-:W-:-:S04]  /*7220*/  LOP3.LUT R17, R17, 0xffffffe0, RZ, 0xc0, !PT ;  /* 0xffffffe011117812 */ /* 0x000fc800078ec0ff */
[----:B------:R-:W-:-:S04]  /*7230*/  IADD3 R36, P2, R18, R17, RZ ;  /* 0x0000001112247210 */ /* 0x000fc80007f5e0ff */
[----:B------:R-:W-:-:S05]  /*7240*/  IADD3.X R37, RZ, R19, RZ, P2, !PT ;  /* 0x00000013ff257210 */ /* 0x000fca00017fe4ff */
[----:B------:R1:W5:Y:S04]  /*7250*/  LDG.E.128 R40, desc[UR60][R36.64] ;  /* 0x0000003c24287981 */ /* 0x000368000c1e1d00 */
[----:B------:R-:W5:Y:S01]  /*7260*/  LDG.E.128 R36, desc[UR60][R36.64+0x10] ;  /* 0x0000103c24247981 */ /* 0x000f62000c1e1d00 */
        /* <DEDUP_REMOVED lines=277> */
.L_x_7830:
        /* <DEDUP_REMOVED lines=282> */
.L_x_7831:
        /* <DEDUP_REMOVED lines=282> */
.L_x_7832:
[----:B------:R-:W-:-:S04]  /*a700*/  LOP3.LUT R17, R17, 0xffffffe0, RZ, 0xc0, !PT ;  /* 0xffffffe011117812 */ /* 0x000fc800078ec0ff */
[----:B------:R-:W-:-:S05]  /*a710*/  IADD3 R18, P1, R18, R17, RZ ;  /* 0x0000001112127210 */ /* 0x000fca0007f3e0ff */
[----:B------:R-:W-:-:S05]  /*a720*/  IMAD.X R19, RZ, RZ, R19, P1 ;  /* 0x000000ffff137224 */ /* 0x000fca00008e0613 */
[----:B------:R1:W5:Y:S04]  /*a730*/  LDG.E.128 R48, desc[UR60][R18.64] ;  /* 0x0000003c12307981 */ /* 0x000368000c1e1d00 */
[----:B------:R1:W5:Y:S02]  /*a740*/  LDG.E.128 R44, desc[UR60][R18.64+0x10] ;  /* 0x0000103c122c7981 */ /* 0x000364000c1e1d00 */
.L_x_7828:
[----:B------:R-:W-:Y:S05]  /*a750*/  BSYNC B0 ;  /* 0x0000000000007941 */ /* 0x000fea0003800000 */
.L_x_7827:
[----:B------:R-:W-:Y:S04]  /*a760*/  BSSY B0, `(.L_x_7833) ;  /* 0x000001a000007945 */ /* 0x000fe80003800000 */
[----:B------:R-:W-:Y:S05]  /*a770*/  @P0 BRA `(.L_x_7834) ;  /* 0x0000000000600947 */ /* 0x000fea0003800000 */
[----:B------:R-:W-:Y:S01]  /*a780*/  IADD3 R0, R0, R3, RZ ;  /* 0x0000000300007210 */ /* 0x000fe20007ffe0ff */
[----:B-----5:R-:W-:Y:S02]  /*a790*/  DADD R60, R60, R40 ;  /* 0x000000003c3c7229 */ /* 0x020fe40000000028 */
        /* <DEDUP_REMOVED lines=18> */
[----:B------:R-:W-:Y:S02]  /*a8c0*/  @!P0 DADD R6, R6, R48 ;  /* 0x0000000006068229 */ /* 0x000fe40000000030 */
[----:B------:R-:W-:Y:S02]  /*a8d0*/  @!P0 DADD R8, R8, R50 ;  /* 0x0000000008088229 */ /* 0x000fe40000000032 */
[----:B------:R-:W-:Y:S02]  /*a8e0*/  @!P0 DADD R72, R72, R44 ;  /* 0x0000000048488229 */ /* 0x000fe4000000002c */
[----:B------:R-:W-:-:S11]  /*a8f0*/  @!P0 DADD R74, R74, R46 ;  /* 0x000000004a4a8229 */ /* 0x000fd6000000002e */
.L_x_7834:
[----:B------:R-:W-:Y:S05]  /*a900*/  BSYNC B0 ;  /* 0x0000000000007941 */ /* 0x000fea0003800000 */
.L_x_7833:
        /* <DEDUP_REMOVED lines=11> */
[----:B0-----:R-:W-:Y:S01]  /*a9c0*/  DADD R68, R52, R6 ;  /* 0x0000000034447229 */ /* 0x001fe20000000006 */
[----:B------:R-:W-:Y:S10]  /*a9d0*/  BRA `(.L_x_7802) ;  /* 0x0000001400787947 */ /* 0x000ff40003800000 */
.L_x_7819:
        /* <DEDUP_REMOVED lines=60> */
.L_x_7837:
        /* <DEDUP_REMOVED lines=12> */
[--C-:B------:R-:W-:Y:S01]  /*ae60*/  IMAD.WIDE.U32 R48, R49, 0x20, R18.reuse ;  /* 0x0000002031307825 */ /* 0x100fe200078e0012 */
[----:B------:R-:W2:Y:S03]  /*ae70*/  LDG.E.128 R36, desc[UR60][R40.64] ;  /* 0x0000003c28247981 */ /* 0x000ea6000c1e1d00 */
        /* <DEDUP_REMOVED lines=8> */
[----:B------:R0:W5:Y:S01]  /*af00*/  LDG.E.128 R32, desc[UR60][R76.64+0x10] ;  /* 0x0000103c4c207981 */ /* 0x000162000c1e1d00 */
[----:B------:R-:W-:-:S05]  /*af10*/  IADD3 R0, R0, R3, RZ ;  /* 0x0000000300007210 */ /* 0x000fca0007ffe0ff */
[----:B0-----:R-:W-:-:S05]  /*af20*/  IMAD R76, R3, 0x3, R0 ;  /* 0x00000003034c7824 */ /* 0x001fca00078e0200 */
        /* <DEDUP_REMOVED lines=19> */
.L_x_7836:
[----:B------:R-:W-:Y:S05]  /*b060*/  BSYNC B0 ;  /* 0x0000000000007941 */ /* 0x000fea0003800000 */
.L_x_7835:
        /* <DEDUP_REMOVED lines=31> */
.L_x_7839:
[----:B------:R-:W-:Y:S05]  /*b260*/  BSYNC B0 ;  /* 0x0000000000007941 */ /* 0x000fea0003800000 */
.L_x_7838:
        /* <DEDUP_REMOVED lines=26> */
.L_x_7841:
[----:B------:R-:W-:Y:S05]  /*b410*/  BSYNC B0 ;  /* 0x0000000000007941 */ /* 0x000fea0003800000 */
.L_x_7840:
        /* <DEDUP_REMOVED lines=13> */
.L_x_7818:
        /* <DEDUP_REMOVED lines=57> */
[-C--:B------:R-:W-:Y:S02]  /*b880*/  MOV R58, R6.reuse ;  /* 0x00000006003a7202 */ /* 0x080fe40000000f00 */
[-C--:B------:R-:W-:Y:S02]  /*b890*/  MOV R59, R7.reuse ;  /* 0x00000007003b7202 */ /* 0x080fe40000000f00 */
[-C--:B------:R-:W-:Y:S02]  /*b8a0*/  MOV R57, R7.reuse ;  /* 0x0000000700397202 */ /* 0x080fe40000000f00 */
[-C--:B------:R-:W-:Y:S02]  /*b8b0*/  MOV R54, R6.reuse ;  /* 0x0000000600367202 */ /* 0x080fe40000000f00 */
[----:B------:R-:W-:Y:S02]  /*b8c0*/  MOV R52, R6 ;  /* 0x0000000600347202 */ /* 0x000fe40000000f00 */
[----:B------:R-:W-:-:S02]  /*b8d0*/  MOV R53, R7 ;  /* 0x0000000700357202 */ /* 0x000fc40000000f00 */
[----:B------:R-:W-:Y:S02]  /*b8e0*/  MOV R21, R7 ;  /* 0x0000000700157202 */ /* 0x000fe40000000f00 */
[----:B------:R-:W-:-:S07]  /*b8f0*/  MOV R10, R6 ;  /* 0x00000006000a7202 */ /* 0x000fce0000000f00 */
.L_x_7844:
[-C--:B------:R-:W-:Y:S02]  /*b900*/  IADD3 R4, R0, R3.reuse, RZ ;  /* 0x0000000300047210 */ /* 0x080fe40007ffe0ff */
[----:B------:R-:W-:Y:S02]  /*b910*/  SHF.R.U32.HI R41, RZ, 0x2, R0 ;  /* 0x00000002ff297819 */ /* 0x000fe40000011600 */
[----:B------:R-:W-:Y:S02]  /*b920*/  IADD3 R0, R4, R3, RZ ;  /* 0x0000000304007210 */ /* 0x000fe40007ffe0ff */
[----:B------:R-:W-:Y:S01]  /*b930*/  SHF.R.U32.HI R49, RZ, 0x2, R4 ;  /* 0x00000002ff317819 */ /* 0x000fe20000011604 */
[----:B------:R-:W-:Y:S01]  /*b940*/  IMAD.WIDE.U32 R40, R41, 0x20, R18 ;  /* 0x0000002029287825 */ /* 0x000fe200078e0012 */
[----:B------:R-:W-:-:S03]  /*b950*/  SHF.R.U32.HI R25, RZ, 0x2, R0 ;  /* 0x00000002ff197819 */ /* 0x000fc60000011600 */
[----:B------:R-:W-:Y:S01]  /*b960*/  IMAD.IADD R0, R0, 0x1, R3 ;  /* 0x0000000100007824 */ /* 0x000fe200078e0203 */
[----:B------:R-:W2:Y:S01]  /*b970*/  LDG.E.128 R36, desc[UR60][R40.64] ;  /* 0x0000003c28247981 */ /* 0x000ea2000c1e1d00 */
[----:B------:R-:W-:-:S03]  /*b980*/  IMAD.WIDE.U32 R48, R49, 0x20, R18 ;  /* 0x0000002031307825 */ /* 0x000fc600078e0012 */
        /* <DEDUP_REMOVED lines=31> */
.L_x_7843:
[----:B------:R-:W-:Y:S05]  /*bb80*/  BSYNC B0 ;  /* 0x0000000000007941 */ /* 0x000fea0003800000 */
.L_x_7842:
        /* <DEDUP_REMOVED lines=27> */
.L_x_7846:
[----:B------:R-:W-:Y:S05]  /*bd40*/  BSYNC B0 ;  /* 0x0000000000007941 */ /* 0x000fea0003800000 */
.L_x_7845:
        /* <DEDUP_REMOVED lines=26> */
.L_x_7848:
[----:B------:R-:W-:Y:S05]  /*bef0*/  BSYNC B0 ;  /* 0x0000000000007941 */ /* 0x000fea0003800000 */
.L_x_7847:
        /* <DEDUP_REMOVED lines=12> */
.L_x_7802:
[----:B------:R-:W-:Y:S05]  /*bfc0*/  BSYNC B6 ;  /* 0x0000000000067941 */ /* 0x000fea0003800000 */
.L_x_7801:
[----:B------:R-:W-:Y:S02]  /*bfd0*/  ULDC UR4, c[0x0][0x23c] ;  /* 0x00008f0000047ab9 */ /* 0x000fe40000000800 */
[----:B------:R-:W-:-:S13]  /*bfe0*/  ISETP.NE.AND P0, PT, RZ, UR4, PT ;  /* 0x00000004ff007c0c */ /* 0x000fda000bf05270 */
[----:B------:R-:W-:Y:S05]  /*bff0*/  @!P0 BRA `(.L_x_7849) ;  /* 0x00000000008c8947 */ /* 0x000fea0003800000 */
[----:B------:R-:W2:Y:S01]  /*c000*/  S2R R4, SR_CgaCtaId ;  /* 0x0000000000047919 */ /* 0x000ea20000008800 */
[----:B-----5:R-:W3:Y:S01]  /*c010*/  LDC R15, c[0x0][RZ] ;  /* 0x00000000ff0f7b82 */ /* 0x020ee20000000800 */
        /* <DEDUP_REMOVED lines=11> */
.L_x_7852:
        /* <DEDUP_REMOVED lines=19> */
.L_x_7851:
[----:B------:R-:W-:Y:S05]  /*c200*/  BSYNC B0 ;  /* 0x0000000000007941 */ /* 0x000fea0003800000 */
.L_x_7850:
[----:B------:R-:W-:Y:S01]  /*c210*/  IMAD.MOV.U32 R0, RZ, RZ, R12 ;  /* 0x000000ffff007224 */ /* 0x000fe200078e000c */
[----:B------:R-:W-:Y:S06]  /*c220*/  @P1 BRA `(.L_x_7852) ;  /* 0xfffffffc00a81947 */ /* 0x000fec000383ffff */
.L_x_7849:
[----:B------:R-:W-:Y:S02]  /*c230*/  ULDC UR4, c[0x0][0x238] ;  /* 0x00008e0000047ab9 */ /* 0x000fe40000000800 */
[----:B------:R-:W-:-:S13]  /*c240*/  ISETP.NE.AND P0, PT, RZ, UR4, PT ;  /* 0x00000004ff007c0c */ /* 0x000fda000bf05270 */
[----:B------:R-:W-:Y:S05]  /*c250*/  @!P0 BRA `(.L_x_7853) ;  /* 0x0000000000ec8947 */ /* 0x000fea0003800000 */
[----:B-----5:R-:W4:Y:S02]  /*c260*/  LDC R15, c[0x0][RZ] ;  /* 0x00000000ff0f7b82 */ /* 0x020f240000000800 */
[----:B----4-:R-:W-:Y:S02]  /*c270*/  ISETP.GT.AND P0, PT, R15, 0x20, PT ;  /* 0x000000200f00780c */ /* 0x010fe40003f04270 */
[----:B------:R-:W-:-:S11]  /*c280*/  MOV R0, R15 ;  /* 0x0000000f00007202 */ /* 0x000fd60000000f00 */
[----:B------:R-:W-:Y:S05]  /*c290*/  @!P0 BRA `(.L_x_7854) ;  /* 0x00000000008c8947 */ /* 0x000fea0003800000 */
[----:B------:R-:W4:Y:S01]  /*c2a0*/  S2UR UR5, SR_CgaCtaId ;  /* 0x00000000000579c3 */ /* 0x000f220000008800 */
[----:B------:R-:W-:Y:S01]  /*c2b0*/  UMOV UR4, 0x400 ;  /* 0x0000040000047882 */ /* 0x000fe20000000000 */
[----:B------:R-:W-:Y:S01]  /*c2c0*/  IMAD R0, R2, R15, R16 ;  /* 0x0000000f02007224 */ /* 0x000fe200078e0210 */
[----:B------:R-:W-:-:S04]  /*c2d0*/  UIADD3 UR4, UR4, 0x10, URZ ;  /* 0x0000001004047890 */ /* 0x000fc8000fffe03f */
[----:B----4-:R-:W-:-:S06]  /*c2e0*/  ULEA UR4, UR5, UR4, 0x18 ;  /* 0x0000000405047291 */ /* 0x010fcc000f8ec03f */
        /* <DEDUP_REMOVED lines=8> */
[----:B--23--:R-:W-:-:S07]  /*c370*/  IMAD.MOV.U32 R13, RZ, RZ, R4 ;  /* 0x000000ffff0d7224 */ /* 0x00cfce00078e0004 */
.L_x_7857:
        /* <DEDUP_REMOVED lines=8> */
[----:B------:R-:W4:Y:S04]  /*c400*/  LDS.128 R4, [R0] ;  /* 0x0000000000047984 */ /* 0x000f280000000c00 */
[----:B------:R-:W2:Y:S01]  /*c410*/  LDS.128 R8, [R0+0x10] ;  /* 0x0000100000087984 */ /* 0x000ea20000000c00 */
[----:B----4-:R-:W-:Y:S02]  /*c420*/  DADD R68, R68, R4 ;  /* 0x0000000044447229 */ /* 0x010fe40000000004 */
[----:B------:R-:W-:Y:S02]  /*c430*/  DADD R70, R70, R6 ;  /* 0x0000000046467229 */ /* 0x000fe40000000006 */
[----:B--2---:R-:W-:Y:S02]  /*c440*/  DADD R72, R72, R8 ;  /* 0x0000000048487229 */ /* 0x004fe40000000008 */
[----:B------:R-:W-:-:S03]  /*c450*/  DADD R74, R74, R10 ;  /* 0x000000004a4a7229 */ /* 0x000fc6000000000a */
[----:B------:R2:W-:Y:S04]  /*c460*/  STS.128 [R3], R68 ;  /* 0x0000004403007388 */ /* 0x0005e80000000c00 */
[----:B------:R2:W-:Y:S04]  /*c470*/  STS.128 [R3+0x10], R72 ;  /* 0x0000104803007388 */ /* 0x0005e80000000c00 */
.L_x_7856:
[----:B------:R-:W-:Y:S05]  /*c480*/  BSYNC B0 ;  /* 0x0000000000007941 */ /* 0x000fea0003800000 */
.L_x_7855:
[----:B------:R-:W-:-:S04]  /*c490*/  SHF.R.S32.HI R13, RZ, 0x1, R13 ;  /* 0x00000001ff0d7819 */ /* 0x000fc8000001140d */
[----:B------:R-:W-:-:S13]  /*c4a0*/  ISETP.GE.AND P0, PT, R13, 0x20, PT ;  /* 0x000000200d00780c */ /* 0x000fda0003f06270 */
[----:B------:R-:W-:Y:S05]  /*c4b0*/  @P0 BRA `(.L_x_7857) ;  /* 0xfffffffc00b00947 */ /* 0x000fea000383ffff */
[----:B------:R-:W-:-:S07]  /*c4c0*/  IMAD.MOV.U32 R0, RZ, RZ, 0x20 ;  /* 0x00000020ff007424 */ /* 0x000fce00078e00ff */
.L_x_7854:
[----:B------:R-:W-:Y:S01]  /*c4d0*/  ISETP.GE.AND P0, PT, R0, 0x2, PT ;  /* 0x000000020000780c */ /* 0x000fe20003f06270 */
[----:B------:R-:W-:Y:S05]  /*c4e0*/  WARPSYNC.ALL ;  /* 0x0000000000007948 */ /* 0x000fea0003800000 */
[----:B------:R-:W-:Y:S07]  /*c4f0*/  BAR.SYNC.DEFER_BLOCKING 0x0 ;  /* 0x0000000000007b1d */ /* 0x000fee0000010000 */
[----:B------:R-:W-:Y:S05]  /*c500*/  @!P0 BRA `(.L_x_7853) ;  /* 0x0000000000408947 */ /* 0x000fea0003800000 */
[----:B--2-4-:R-:W-:-:S07]  /*c510*/  MOV R3, 0x1 ;  /* 0x0000000100037802 */ /* 0x014fce0000000f00 */
.L_x_7858:
[----:B------:R-:W-:Y:S04]  /*c520*/  SHFL.DOWN PT, R5, R69, R3, 0x1f ;  /* 0x08001f0345057589 */ /* 0x000fe800000e0000 */
[----:B------:R-:W3:Y:S04]  /*c530*/  SHFL.DOWN PT, R4, R68, R3, 0x1f ;  /* 0x08001f0344047589 */ /* 0x000ee800000e0000 */
[----:B------:R-:W-:Y:S04]  /*c540*/  SHFL.DOWN PT, R7, R71, R3, 0x1f ;  /* 0x08001f0347077589 */ /* 0x000fe800000e0000 */
[----:B------:R-:W2:Y:S04]  /*c550*/  SHFL.DOWN PT, R6, R70, R3, 0x1f ;  /* 0x08001f0346067589 */ /* 0x000ea800000e0000 */
[----:B------:R-:W-:Y:S04]  /*c560*/  SHFL.DOWN PT, R9, R73, R3, 0x1f ;  /* 0x08001f0349097589 */ /* 0x000fe800000e0000 */
[----:B------:R-:W4:Y:S04]  /*c570*/  SHFL.DOWN PT, R8, R72, R3, 0x1f ;  /* 0x08001f0348087589 */ /* 0x000f2800000e0000 */
[----:B------:R-:W-:Y:S04]  /*c580*/  SHFL.DOWN PT, R11, R75, R3, 0x1f ;  /* 0x08001f034b0b7589 */ /* 0x000fe800000e0000 */
[----:B------:R5:W0:Y:S01]  /*c590*/  SHFL.DOWN PT, R10, R74, R3, 0x1f ;  /* 0x08001f034a0a7589 */ /* 0x000a2200000e0000 */
[----:B---3--:R-:W-:-:S02]  /*c5a0*/  DADD R68, R4, R68 ;  /* 0x0000000004447229 */ /* 0x008fc40000000044 */
[----:B--2---:R-:W-:Y:S01]  /*c5b0*/  DADD R70, R6, R70 ;  /* 0x0000000006467229 */ /* 0x004fe20000000046 */
[----:B-----5:R-:W-:-:S04]  /*c5c0*/  SHF.L.U32 R3, R3, 0x1, RZ ;  /* 0x0000000103037819 */ /* 0x020fc800000006ff */
[----:B------:R-:W-:Y:S01]  /*c5d0*/  ISETP.GE.AND P0, PT, R3, R0, PT ;  /* 0x000000000300720c */ /* 0x000fe20003f06270 */
[----:B----4-:R-:W-:Y:S02]  /*c5e0*/  DADD R72, R8, R72 ;  /* 0x0000000008487229 */ /* 0x010fe40000000048 */
[----:B0-----:R-:W-:-:S10]  /*c5f0*/  DADD R74, R10, R74 ;  /* 0x000000000a4a7229 */ /* 0x001fd4000000004a */
[----:B------:R-:W-:Y:S05]  /*c600*/  @!P0 BRA `(.L_x_7858) ;  /* 0xfffffffc00c48947 */ /* 0x000fea000383ffff */
.L_x_7853:
[----:B-----5:R-:W2:Y:S01]  /*c610*/  LDC R14, c[0x0][0x3f4] ;  /* 0x0000fd00ff0e7b82 */ /* 0x020ea20000000800 */
[----:B01----:R-:W-:Y:S01]  /*c620*/  IMAD.MOV.U32 R19, RZ, RZ, RZ ;  /* 0x000000ffff137224 */ /* 0x003fe200078e00ff */
[----:B------:R-:W-:Y:S02]  /*c630*/  MOV R24, RZ ;  /* 0x000000ff00187202 */ /* 0x000fe40000000f00 */
[----:B--2---:R-:W-:-:S13]  /*c640*/  ISETP.NE.AND P1, PT, R14, RZ, PT ;  /* 0x000000ff0e00720c */ /* 0x004fda0003f25270 */
        /* <DEDUP_REMOVED lines=9> */
[----:B----4-:R-:W-:-:S05]  /*c6e0*/  IADD3 R3, -R5, RZ, RZ ;  /* 0x000000ff05037210 */ /* 0x010fca0007ffe1ff */
        /* <DEDUP_REMOVED lines=265> */
.L_x_7859:
        /* <DEDUP_REMOVED lines=278> */
.L_x_7860:
        /* <DEDUP_REMOVED lines=23> */
[----:B----4-:R-:W-:-:S05]  /*ea50*/  IADD3 R3, -R5, RZ, RZ ;  /* 0x000000ff05037210 */ /* 0x010fca0007ffe1ff */
        /* <DEDUP_REMOVED lines=255> */
.L_x_7861:
        /* <DEDUP_REMOVED lines=9> */
[----:B---3--:R-:W-:Y:S01]  /*fae0*/  SHF.R.U32.HI R13, RZ, UR6, R12 ;  /* 0x00000006ff0d7c19 */ /* 0x008fe2000801160c */
        /* <DEDUP_REMOVED lines=267> */
.L_x_7862:
[----:B------:R-:W-:Y:S01]  /*10ba0*/  ULDC.64 UR6, c[0x0][0x608] ;  /* 0x0001820000067ab9 */ /* 0x000fe20000000a00 */
[----:B------:R-:W-:Y:S02]  /*10bb0*/  CS2R R4, SRZ ;  /* 0x0000000000047805 */ /* 0x000fe4000001ff00 */
[----:B------:R-:W-:Y:S02]  /*10bc0*/  ISETP.NE.U32.AND P0, PT, RZ, UR6, PT ;  /* 0x00000006ff007c0c */ /* 0x000fe4000bf05070 */
[----:B------:R-:W-:Y:S02]  /*10bd0*/  IADD3 R20, P2, R17, UR4, RZ ;  /* 0x0000000411147c10 */ /* 0x000fe4000ff5e0ff */
[----:B------:R-:W-:Y:S02]  /*10be0*/  ISETP.NE.AND.EX P0, PT, RZ, UR7, PT, P0 ;  /* 0x00000007ff007c0c */ /* 0x000fe4000bf05300 */
[----:B----4-:R-:W-:Y:S01]  /*10bf0*/  MOV R3, RZ ;  /* 0x000000ff00037202 */ /* 0x010fe20000000f00 */
        /* <DEDUP_REMOVED lines=16> */
[----:B---3--:R-:W-:Y:S01]  /*10d00*/  SHF.L.U32 R13, R7, 0x2, RZ ;  /* 0x00000002070d7819 */ /* 0x008fe200000006ff */
        /* <DEDUP_REMOVED lines=274> */
.L_x_7864:
        /* <DEDUP_REMOVED lines=277> */
.L_x_7865:
        /* <DEDUP_REMOVED lines=279> */
.L_x_7866:
        /* <DEDUP_REMOVED lines=277> */
.L_x_7867:
        /* <DEDUP_REMOVED lines=16> */
.L_x_7869:
[----:B------:R-:W-:Y:S05]  /*15340*/  BSYNC B0 ;  /* 0x0000000000007941 */ /* 0x000fea0003800000 */
.L_x_7868:
        /* <DEDUP_REMOVED lines=17> */
.L_x_7871:
[----:B------:R-:W-:Y:S05]  /*15460*/  BSYNC B0 ;  /* 0x0000000000007941 */ /* 0x000fea0003800000 */
.L_x_7870:
        /* <DEDUP_REMOVED lines=35> */
.L_x_7873:
[----:B------:R-:W-:Y:S05]  /*156a0*/  BSYNC B0 ;  /* 0x0000000000007941 */ /* 0x000fea0003800000 */
.L_x_7872:
        /* <DEDUP_REMOVED lines=29> */
[----:B------:R-:W-:Y:S02]  /*15880*/  ISETP.GE.U32.AND P0, PT, R14, UR8, PT ;  /* 0x000000080e007c0c */ /* 0x000fe4000bf06070 */
[----:B------:R-:W-:Y:S02]  /*15890*/  MOV R25, UR11 ;  /* 0x0000000b00197c02 */ /* 0x000fe40008000f00 */
[----:B------:R-:W-:-:S09]  /*158a0*/  MOV R27, UR11 ;  /* 0x0000000b001b7c02 */ /* 0x000fd20008000f00 */
        /* <DEDUP_REMOVED lines=10> */
[----:B------:R-:W-:Y:S02]  /*15950*/  MOV R26, UR10 ;  /* 0x0000000a001a7c02 */ /* 0x000fe40008000f00 */
[----:B------:R-:W-:Y:S01]  /*15960*/  MOV R27, UR11 ;  /* 0x0000000b001b7c02 */ /* 0x000fe20008000f00 */
[----:B0-----:R-:W-:-:S07]  /*15970*/  IMAD R38, R38, UR6, RZ ;  /* 0x0000000626267c24 */ /* 0x001fce000f8e02ff */
.L_x_7878:
[----:B------:R-:W0:Y:S01]  /*15980*/  LDC.64 R14, c[0x0][0x610] ;  /* 0x00018400ff0e7b82 */ /* 0x000e220000000a00 */
        /* <DEDUP_REMOVED lines=14> */
.L_x_7877:
[----:B------:R-:W-:Y:S05]  /*15a70*/  BRA `(.L_x_7876) ;  /* 0x00000000008c7947 */ /* 0x000fea0003800000 */
.L_x_7875:
[----:B------:R-:W-:Y:S01]  /*15a80*/  ULDC UR7, c[0x0][0x234] ;  /* 0x00008d0000077ab9 */ /* 0x000fe20000000800 */
[----:B------:R-:W-:Y:S01]  /*15a90*/  MOV R30, UR10 ;  /* 0x0000000a001e7c02 */ /* 0x000fe20008000f00 */
[----:B------:R-:W-:Y:S01]  /*15aa0*/  IMAD.U32 R31, RZ, RZ, UR11 ;  /* 0x0000000bff1f7e24 */ /* 0x000fe2000f8e00ff */
[----:B------:R-:W-:Y:S01]  /*15ab0*/  ISETP.GE.U32.AND P0, PT, R2, UR7, PT ;  /* 0x0000000702007c0c */ /* 0x000fe2000bf06070 */
[----:B------:R-:W-:Y:S01]  /*15ac0*/  IMAD.U32 R26, RZ, RZ, UR10 ;  /* 0x0000000aff1a7e24 */ /* 0x000fe2000f8e00ff */
[----:B------:R-:W-:Y:S02]  /*15ad0*/  MOV R24, UR10 ;  /* 0x0000000a00187c02 */ /* 0x000fe40008000f00 */
[----:B------:R-:W-:Y:S02]  /*15ae0*/  MOV R25, UR11 ;  /* 0x0000000b00197c02 */ /* 0x000fe40008000f00 */
[----:B------:R-:W-:-:S07]  /*15af0*/  MOV R27, UR11 ;  /* 0x0000000b001b7c02 */ /* 0x000fce0008000f00 */
        /* <DEDUP_REMOVED lines=13> */
.L_x_7879:
        /* <DEDUP_REMOVED lines=9> */
[----:B---3--:R-:W-:Y:S02]  /*15c60*/  DADD R28, R20, R28 ;  /* 0x00000000141c7229 */ /* 0x008fe4000000001c */
[----:B----4-:R-:W-:Y:S02]  /*15c70*/  DADD R30, R32, R30 ;  /* 0x00000000201e7229 */ /* 0x010fe4000000001e */
[----:B-----5:R-:W-:Y:S02]  /*15c80*/  DADD R24, R34, R24 ;  /* 0x0000000022187229 */ /* 0x020fe40000000018 */
[----:B------:R-:W-:-:S06]  /*15c90*/  DADD R26, R36, R26 ;  /* 0x00000000241a7229 */ /* 0x000fcc000000001a */
[----:B------:R-:W-:Y:S05]  /*15ca0*/  @!P0 BRA `(.L_x_7879) ;  /* 0xfffffffc00c88947 */ /* 0x000fea000383ffff */
.L_x_7876:
[----:B------:R-:W-:Y:S05]  /*15cb0*/  BSYNC B0 ;  /* 0x0000000000007941 */ /* 0x000fea0003800000 */
.L_x_7874:
        /* <DEDUP_REMOVED lines=12> */
.L_x_7883:
        /* <DEDUP_REMOVED lines=18> */
.L_x_7882:
[----:B------:R-:W-:Y:S05]  /*15ea0*/  BSYNC B0 ;  /* 0x0000000000007941 */ /* 0x000fea0003800000 */
.L_x_7881:
[----:B------:R-:W-:Y:S05]  /*15eb0*/  @P2 BRA `(.L_x_7883) ;  /* 0xfffffffc00b02947 */ /* 0x000fea000383ffff */
.L_x_7880:
        /* <DEDUP_REMOVED lines=13> */
.L_x_7888:
[----:B------:R-:W-:Y:S01]  /*15f90*/  IMAD.IADD R0, R16, 0x1, R2 ;  /* 0x0000000110007824 */ /* 0x000fe200078e0202 */
[----:B------:R-:W-:Y:S04]  /*15fa0*/  BAR.SYNC.DEFER_BLOCKING 0x0 ;  /* 0x0000000000007b1d */ /* 0x000fe80000010000 */
[----:B------:R-:W-:Y:S02]  /*15fb0*/  ISETP.GE.U32.AND P0, PT, R0, R23, PT ;  /* 0x000000170000720c */ /* 0x000fe40003f06070 */
[----:B------:R-:W-:Y:S02]  /*15fc0*/  BSSY B0, `(.L_x_7886) ;  /* 0x000000c000007945 */ /* 0x000fe40003800000 */
[----:B------:R-:W-:-:S13]  /*15fd0*/  ISETP.GE.U32.OR P0, PT, R16, R2, P0 ;  /* 0x000000021000720c */ /* 0x000fda0000706470 */
[----:B--2---:R-:W-:Y:S05]  /*15fe0*/  @P0 BRA `(.L_x_7887) ;  /* 0x0000000000240947 */ /* 0x004fea0003800000 */
[----:B------:R-:W-:-:S05]  /*15ff0*/  LEA R0, R2, R15, 0x5 ;  /* 0x0000000f02007211 */ /* 0x000fca00078e28ff */
        /* <DEDUP_REMOVED lines=8> */
.L_x_7887:
[----:B------:R-:W-:Y:S05]  /*16080*/  BSYNC B0 ;  /* 0x0000000000007941 */ /* 0x000fea0003800000 */
.L_x_7886:
[----:B------:R-:W-:-:S04]  /*16090*/  SHF.R.S32.HI R2, RZ, 0x1, R2 ;  /* 0x00000001ff027819 */ /* 0x000fc80000011402 */
[----:B------:R-:W-:-:S13]  /*160a0*/  ISETP.GE.AND P0, PT, R2, 0x20, PT ;  /* 0x000000200200780c */ /* 0x000fda0003f06270 */
[----:B------:R-:W-:Y:S05]  /*160b0*/  @P0 BRA `(.L_x_7888) ;  /* 0xfffffffc00b40947 */ /* 0x000fea000383ffff */
[----:B------:R-:W-:-:S07]  /*160c0*/  MOV R0, 0x20 ;  /* 0x0000002000007802 */ /* 0x000fce0000000f00 */
.L_x_7885:
[----:B------:R-:W-:Y:S01]  /*160d0*/  BAR.SYNC.DEFER_BLOCKING 0x0 ;  /* 0x0000000000007b1d */ /* 0x000fe20000010000 */
[----:B------:R-:W-:-:S13]  /*160e0*/  ISETP.GE.AND P0, PT, R0, 0x2, PT ;  /* 0x000000020000780c */ /* 0x000fda0003f06270 */
[----:B------:R-:W-:Y:S05]  /*160f0*/  @!P0 BRA `(.L_x_7884) ;  /* 0x0000000000408947 */ /* 0x000fea0003800000 */
[----:B------:R-:W-:-:S07]  /*16100*/  IMAD.MOV.U32 R23, RZ, RZ, 0x1 ;  /* 0x00000001ff177424 */ /* 0x000fce00078e00ff */
.L_x_7889:
        /* <DEDUP_REMOVED lines=15> */
.L_x_7884:
        /* <DEDUP_REMOVED lines=13> */
[----:B012---:R-:W-:-:S02]  /*162d0*/  DADD R28, R28, R2 ;  /* 0x000000001c1c7229 */ /* 0x007fc40000000002 */
[----:B---3--:R-:W-:Y:S02]  /*162e0*/  DADD R30, R30, R6 ;  /* 0x000000001e1e7229 */ /* 0x008fe40000000006 */
[----:B----4-:R-:W-:Y:S02]  /*162f0*/  DADD R24, R24, R8 ;  /* 0x0000000018187229 */ /* 0x010fe40000000008 */
[----:B-----5:R-:W-:-:S11]  /*16300*/  DADD R26, R26, R10 ;  /* 0x000000001a1a7229 */ /* 0x020fd6000000000a */
.L_x_7891:
        /* <DEDUP_REMOVED lines=21> */
.L_x_7893:
        /* <DEDUP_REMOVED lines=19> */
[----:B----4-:R-:W-:-:S07]  /*16590*/  MOV R13, RZ ;  /* 0x000000ff000d7202 */ /* 0x010fce0000000f00 */
[----:B------:R-:W-:-:S07]  /*165a0*/  LEPC R20, `(.L_x_7894) ;  /* 0x000000001014794e */ /* 0x000fce0000000000 */
[----:B0123--:R-:W-:Y:S05]  /*165b0*/  CALL.ABS.NOINC R2 ;  /* 0x0000000002007343 */ /* 0x00ffea0003c00000 */
.L_x_7894:
        /* <DEDUP_REMOVED lines=10> */
[----:B----4-:R4:W0:Y:S01]  /*16660*/  LDC.64 R2, c[0x4][R0] ;  /* 0x0100000000027b82 */ /* 0x0108220000000a00 */
        /* <DEDUP_REMOVED lines=8> */
[----:B----4-:R-:W-:-:S07]  /*166f0*/  MOV R12, 0x1 ;  /* 0x00000001000c7802 */ /* 0x010fce0000000f00 */
[----:B------:R-:W-:-:S07]  /*16700*/  LEPC R20, `(.L_x_7895) ;  /* 0x000000001014794e */ /* 0x000fce0000000000 */
[----:B0123--:R-:W-:Y:S05]  /*16710*/  CALL.ABS.NOINC R2 ;  /* 0x0000000002007343 */ /* 0x00ffea0003c00000 */
.L_x_7895:
        /* <DEDUP_REMOVED lines=10> */
[----:B----4-:R4:W0:Y:S01]  /*167c0*/  LDC.64 R2, c[0x4][R0] ;  /* 0x0100000000027b82 */ /* 0x0108220000000a00 */
        /* <DEDUP_REMOVED lines=11> */
.L_x_7896:
[----:B------:R-:W-:Y:S02]  /*16880*/  ULDC.64 UR4, c[0x0][0x5f8] ;  /* 0x00017e0000047ab9 */ /* 0x000fe40000000a00 */
[----:B----4-:R-:W-:-:S04]  /*16890*/  IADD3 R2, P0, R17, UR4, RZ ;  /* 0x0000000411027c10 */ /* 0x010fc8000ff1e0ff */
[----:B------:R-:W-:-:S05]  /*168a0*/  IADD3.X R3, RZ, UR5, RZ, P0, !PT ;  /* 0x00000005ff037c10 */ /* 0x000fca00087fe4ff */
[----:B------:R-:W-:Y:S01]  /*168b0*/  STG.E.64 desc[UR60][R2.64], R26 ;  /* 0x0000001a02007986 */ /* 0x000fe2000c101b3c */
[----:B------:R-:W-:Y:S05]  /*168c0*/  EXIT ;  /* 0x000000000000794d */ /* 0x000fea0003800000 */
.L_x_7892:
[----:B------:R-:W-:Y:S04]  /*168d0*/  STG.E.64 desc[UR60][R4.64], R28 ;  /* 0x0000001c04007986 */ /* 0x000fe8000c101b3c */
[----:B------:R-:W-:Y:S04]  /*168e0*/  STG.E.64 desc[UR60][R4.64+0x8], R30 ;  /* 0x0000081e04007986 */ /* 0x000fe8000c101b3c */
[----:B------:R-:W-:Y:S04]  /*168f0*/  STG.E.64 desc[UR60][R4.64+0x10], R24 ;  /* 0x0000101804007986 */ /* 0x000fe8000c101b3c */
[----:B------:R-:W-:Y:S01]  /*16900*/  STG.E.64 desc[UR60][R4.64+0x18], R26 ;  /* 0x0000181a04007986 */ /* 0x000fe2000c101b3c */
[----:B------:R-:W-:Y:S05]  /*16910*/  EXIT ;  /* 0x000000000000794d */ /* 0x000fea0003800000 */
.L_x_7890:
[----:B------:R-:W-:Y:S01]  /*16920*/  ISETP.NE.AND P0, PT, RZ, UR36, PT ;  /* 0x00000024ff007c0c */ /* 0x000fe2000bf05270 */
[----:B------:R-:W-:Y:S02]  /*16930*/  ULDC.U8 UR4, c[0x0][0x629] ;  /* 0x00018a4000047ab9 */ /* 0x000fe40000000000 */
[----:B------:R-:W-:-:S10]  /*16940*/  ISETP.NE.AND P1, PT, RZ, UR4, PT ;  /* 0x00000004ff007c0c */ /* 0x000fd4000bf25270 */
[----:B------:R-:W-:Y:S05]  /*16950*/  @!P0 BRA `(.L_x_7897) ;  /* 0x0000000000208947 */ /* 0x000fea0003800000 */
[----:B------:R-:W3:Y:S04]  /*16960*/  LDG.E.64 R2, desc[UR60][R6.64] ;  /* 0x0000003c06027981 */ /* 0x000ee8000c1e1b00 */
[----:B------:R-:W4:Y:S04]  /*16970*/  LDG.E.64 R4, desc[UR60][R8.64] ;  /* 0x0000003c08047981 */ /* 0x000f28000c1e1b00 */
[----:B012---:R-:W2:Y:S04]  /*16980*/  LDG.E.64 R14, desc[UR60][R10.64] ;  /* 0x0000003c0a0e7981 */ /* 0x007ea8000c1e1b00 */
[----:B------:R-:W5:Y:S01]  /*16990*/  LDG.E.64 R20, desc[UR60][R12.64] ;  /* 0x0000003c0c147981 */ /* 0x000f62000c1e1b00 */
[----:B---3--:R-:W-:-:S02]  /*169a0*/  DADD R28, R28, R2 ;  /* 0x000000001c1c7229 */ /* 0x008fc40000000002 */
[----:B----4-:R-:W-:Y:S02]  /*169b0*/  DADD R30, R30, R4 ;  /* 0x000000001e1e7229 */ /* 0x010fe40000000004 */
[----:B--2---:R-:W-:Y:S02]  /*169c0*/  DADD R24, R24, R14 ;  /* 0x0000000018187229 */ /* 0x004fe4000000000e */
[----:B-----5:R-:W-:-:S11]  /*169d0*/  DADD R26, R26, R20 ;  /* 0x000000001a1a7229 */ /* 0x020fd60000000014 */
.L_x_7897:
        /* <DEDUP_REMOVED lines=21> */
.L_x_7899:
        /* <DEDUP_REMOVED lines=10> */
[----:B------:R4:W0:Y:S01]  /*16bd0*/  LDC.64 R2, c[0x4][R0] ;  /* 0x0100000000027b82 */ /* 0x0008220000000a00 */
        /* <DEDUP_REMOVED lines=11> */
.L_x_7900:
        /* <DEDUP_REMOVED lines=22> */
.L_x_7901:
        /* <DEDUP_REMOVED lines=10> */
[----:B----4-:R4:W0:Y:S01]  /*16e90*/  LDC.64 R2, c[0x4][R0] ;  /* 0x0100000000027b82 */ /* 0x0108220000000a00 */
        /* <DEDUP_REMOVED lines=11> */
.L_x_7902:
[----:B------:R-:W-:Y:S02]  /*16f50*/  ULDC.64 UR4, c[0x0][0x5f8] ;  /* 0x00017e0000047ab9 */ /* 0x000fe40000000a00 */
[----:B----4-:R-:W-:-:S05]  /*16f60*/  IADD3 R2, P0, R17, UR4, RZ ;  /* 0x0000000411027c10 */ /* 0x010fca000ff1e0ff */
[----:B------:R-:W-:-:S05]  /*16f70*/  IMAD.X R3, RZ, RZ, UR5, P0 ;  /* 0x00000005ff037e24 */ /* 0x000fca00080e06ff */
[----:B------:R-:W-:Y:S01]  /*16f80*/  STG.E.64 desc[UR60][R2.64], R26 ;  /* 0x0000001a02007986 */ /* 0x000fe2000c101b3c */
[----:B------:R-:W-:Y:S05]  /*16f90*/  EXIT ;  /* 0x000000000000794d */ /* 0x000fea0003800000 */
.L_x_7898:
[----:B------:R-:W-:Y:S04]  /*16fa0*/  STG.E.64 desc[UR60][R6.64], R28 ;  /* 0x0000001c06007986 */ /* 0x000fe8000c101b3c */
[----:B------:R-:W-:Y:S04]  /*16fb0*/  STG.E.64 desc[UR60][R8.64], R30 ;  /* 0x0000001e08007986 */ /* 0x000fe8000c101b3c */
[----:B------:R-:W-:Y:S04]  /*16fc0*/  STG.E.64 desc[UR60][R10.64], R24 ;  /* 0x000000180a007986 */ /* 0x000fe8000c101b3c */
[----:B------:R-:W-:Y:S01]  /*16fd0*/  STG.E.64 desc[UR60][R12.64], R26 ;  /* 0x0000001a0c007986 */ /* 0x000fe2000c101b3c */
[----:B------:R-:W-:Y:S05]  /*16fe0*/  EXIT ;  /* 0x000000000000794d */ /* 0x000fea0003800000 */
.L_x_7863:
        /* <DEDUP_REMOVED lines=19> */
[----:B------:R-:W3:Y:S04]  /*17120*/  LDG.E.64 R2, desc[UR60][R4.64] ;  /* 0x0000003c04027981 */ /* 0x000ee8000c1e1b00 */
[----:B------:R-:W2:Y:S04]  /*17130*/  LDG.E.64 R6, desc[UR60][R4.64+0x8] ;  /* 0x0000083c04067981 */ /* 0x000ea8000c1e1b00 */
[----:B------:R-:W4:Y:S04]  /*17140*/  LDG.E.64 R8, desc[UR60][R4.64+0x10] ;  /* 0x0000103c04087981 */ /* 0x000f28000c1e1b00 */
[----:B------:R-:W5:Y:S01]  /*17150*/  LDG.E.64 R10, desc[UR60][R4.64+0x18] ;  /* 0x0000183c040a7981 */ /* 0x000f62000c1e1b00 */
[----:B---3--:R-:W-:-:S02]  /*17160*/  DADD R68, R68, R2 ;  /* 0x0000000044447229 */ /* 0x008fc40000000002 */
[----:B--2---:R-:W-:Y:S02]  /*17170*/  DADD R70, R70, R6 ;  /* 0x0000000046467229 */ /* 0x004fe40000000006 */
[----:B----4-:R-:W-:Y:S02]  /*17180*/  DADD R72, R72, R8 ;  /* 0x0000000048487229 */ /* 0x010fe40000000008 */
[----:B-----5:R-:W-:-:S11]  /*17190*/  DADD R74, R74, R10 ;  /* 0x000000004a4a7229 */ /* 0x020fd6000000000a */
.L_x_7904:
        /* <DEDUP_REMOVED lines=17> */
[----:B---3--:R-:W-:Y:S01]  /*172b0*/  IMAD.MOV.U32 R13, RZ, RZ, RZ ;  /* 0x000000ffff0d7224 */ /* 0x008fe200078e00ff */
[----:B0-----:R-:W-:-:S07]  /*172c0*/  MOV R12, 0x1 ;  /* 0x00000001000c7802 */ /* 0x001fce0000000f00 */
[----:B------:R-:W-:-:S07]  /*172d0*/  LEPC R20, `(.L_x_7906) ;  /* 0x000000001014794e */ /* 0x000fce0000000000 */
[----:B-1----:R-:W-:Y:S05]  /*172e0*/  CALL.ABS.NOINC R2 ;  /* 0x0000000002007343 */ /* 0x002fea0003c00000 */
.L_x_7906:
        /* <DEDUP_REMOVED lines=19> */
[----:B-1-3--:R-:W-:-:S07]  /*17420*/  MOV R13, RZ ;  /* 0x000000ff000d7202 */ /* 0x00afce0000000f00 */
[----:B------:R-:W-:-:S07]  /*17430*/  LEPC R20, `(.L_x_7907) ;  /* 0x000000001014794e */ /* 0x000fce0000000000 */
[----:B0-2---:R-:W-:Y:S05]  /*17440*/  CALL.ABS.NOINC R2 ;  /* 0x0000000002007343 */ /* 0x005fea0003c00000 */
.L_x_7907:
        /* <DEDUP_REMOVED lines=22> */
.L_x_7908:
        /* <DEDUP_REMOVED lines=19> */
[----:B-1----:R-:W-:-:S07]  /*176e0*/  MOV R12, 0x1 ;  /* 0x00000001000c7802 */ /* 0x002fce0000000f00 */
[----:B------:R-:W-:-:S07]  /*176f0*/  LEPC R20, `(.L_x_7909) ;  /* 0x000000001014794e */ /* 0x000fce0000000000 */
[----:B0-2-4-:R-:W-:Y:S05]  /*17700*/  CALL.ABS.NOINC R2 ;  /* 0x0000000002007343 */ /* 0x015fea0003c00000 */
.L_x_7909:
[----:B------:R-:W-:Y:S02]  /*17710*/  ULDC.64 UR4, c[0x0][0x5f8] ;  /* 0x00017e0000047ab9 */ /* 0x000fe40000000a00 */
[----:B-1----:R-:W-:-:S04]  /*17720*/  IADD3 R2, P0, R17, UR4, RZ ;  /* 0x0000000411027c10 */ /* 0x002fc8000ff1e0ff */
[----:B------:R-:W-:-:S05]  /*17730*/  IADD3.X R3, RZ, UR5, RZ, P0, !PT ;  /* 0x00000005ff037c10 */ /* 0x000fca00087fe4ff */
[----:B------:R-:W-:Y:S01]  /*17740*/  STG.E.64 desc[UR60][R2.64], R74 ;  /* 0x0000004a02007986 */ /* 0x000fe2000c101b3c */
[----:B------:R-:W-:Y:S05]  /*17750*/  EXIT ;  /* 0x000000000000794d */ /* 0x000fea0003800000 */
.L_x_7905:
[----:B------:R-:W-:Y:S04]  /*17760*/  STG.E.64 desc[UR60][R4.64], R68 ;  /* 0x0000004404007986 */ /* 0x000fe8000c101b3c */
[----:B------:R-:W-:Y:S04]  /*17770*/  STG.E.64 desc[UR60][R4.64+0x8], R70 ;  /* 0x0000084604007986 */ /* 0x000fe8000c101b3c */
[----:B------:R-:W-:Y:S04]  /*17780*/  STG.E.64 desc[UR60][R4.64+0x10], R72 ;  /* 0x0000104804007986 */ /* 0x000fe8000c101b3c */
[----:B------:R-:W-:Y:S01]  /*17790*/  STG.E.64 desc[UR60][R4.64+0x18], R74 ;  /* 0x0000184a04007986 */ /* 0x000fe2000c101b3c */
[----:B------:R-:W-:Y:S05]  /*177a0*/  EXIT ;  /* 0x000000000000794d */ /* 0x000fea0003800000 */
.L_x_7903:
[----:B0-----:R-:W-:Y:S01]  /*177b0*/  ISETP.NE.AND P0, PT, R0, RZ, PT ;  /* 0x000000ff0000720c */ /* 0x001fe20003f05270 */
[----:B------:R-:W-:Y:S02]  /*177c0*/  ULDC.U8 UR4, c[0x0][0x629] ;  /* 0x00018a4000047ab9 */ /* 0x000fe40000000000 */
[----:B------:R-:W-:-:S10]  /*177d0*/  ISETP.NE.AND P1, PT, RZ, UR4, PT ;  /* 0x00000004ff007c0c */ /* 0x000fd4000bf25270 */
[----:B------:R-:W-:Y:S05]  /*177e0*/  @!P0 BRA `(.L_x_7910) ;  /* 0x0000000000208947 */ /* 0x000fea0003800000 */
[----:B------:R-:W2:Y:S04]  /*177f0*/  LDG.E.64 R2, desc[UR60][R6.64] ;  /* 0x0000003c06027981 */ /* 0x000ea8000c1e1b00 */
[----:B------:R-:W4:Y:S04]  /*17800*/  LDG.E.64 R4, desc[UR60][R8.64] ;  /* 0x0000003c08047981 */ /* 0x000f28000c1e1b00 */
[----:B---3--:R-:W3:Y:S04]  /*17810*/  LDG.E.64 R12, desc[UR60][R10.64] ;  /* 0x0000003c0a0c7981 */ /* 0x008ee8000c1e1b00 */
[----:B------:R-:W5:Y:S01]  /*17820*/  LDG.E.64 R14, desc[UR60][R20.64] ;  /* 0x0000003c140e7981 */ /* 0x000f62000c1e1b00 */
[----:B--2---:R-:W-:-:S02]  /*17830*/  DADD R68, R68, R2 ;  /* 0x0000000044447229 */ /* 0x004fc40000000002 */
[----:B----4-:R-:W-:Y:S02]  /*17840*/  DADD R70, R70, R4 ;  /* 0x0000000046467229 */ /* 0x010fe40000000004 */
[----:B---3--:R-:W-:Y:S02]  /*17850*/  DADD R72, R72, R12 ;  /* 0x0000000048487229 */ /* 0x008fe4000000000c */
[----:B-----5:R-:W-:-:S11]  /*17860*/  DADD R74, R74, R14 ;  /* 0x000000004a4a7229 */ /* 0x020fd6000000000e */
.L_x_7910:
        /* <DEDUP_REMOVED lines=18> */
[----:B0--3--:R-:W-:-:S07]  /*17990*/  MOV R13, RZ ;  /* 0x000000ff000d7202 */ /* 0x009fce0000000f00 */
[----:B------:R-:W-:-:S07]  /*179a0*/  LEPC R20, `(.L_x_7912) ;  /* 0x000000001014794e */ /* 0x000fce0000000000 */
[----:B-1----:R-:W-:Y:S05]  /*179b0*/  CALL.ABS.NOINC R2 ;  /* 0x0000000002007343 */ /* 0x002fea0003c00000 */
.L_x_7912:
        /* <DEDUP_REMOVED lines=22> */
.L_x_7913:
        /* <DEDUP_REMOVED lines=21> */
[----:B0-2---:R-:W-:Y:S05]  /*17c70*/  CALL.ABS.NOINC R2 ;  /* 0x0000000002007343 */ /* 0x005fea0003c00000 */
.L_x_7914:
        /* <DEDUP_REMOVED lines=21> */
[----:B0-2-4-:R-:W-:Y:S05]  /*17dd0*/  CALL.ABS.NOINC R2 ;  /* 0x0000000002007343 */ /* 0x015fea0003c00000 */
.L_x_7915:
[----:B------:R-:W-:Y:S02]  /*17de0*/  ULDC.64 UR4, c[0x0][0x5f8] ;  /* 0x00017e0000047ab9 */ /* 0x000fe40000000a00 */
[----:B-1----:R-:W-:-:S04]  /*17df0*/  IADD3 R2, P0, R17, UR4, RZ ;  /* 0x0000000411027c10 */ /* 0x002fc8000ff1e0ff */
[----:B------:R-:W-:-:S05]  /*17e00*/  IADD3.X R3, RZ, UR5, RZ, P0, !PT ;  /* 0x00000005ff037c10 */ /* 0x000fca00087fe4ff */
[----:B------:R-:W-:Y:S01]  /*17e10*/  STG.E.64 desc[UR60][R2.64], R74 ;  /* 0x0000004a02007986 */ /* 0x000fe2000c101b3c */
[----:B------:R-:W-:Y:S05]  /*17e20*/  EXIT ;  /* 0x000000000000794d */ /* 0x000fea0003800000 */
.L_x_7911:
[----:B------:R-:W-:Y:S04]  /*17e30*/  STG.E.64 desc[UR60][R6.64], R68 ;  /* 0x0000004406007986 */ /* 0x000fe8000c101b3c */
[----:B------:R-:W-:Y:S04]  /*17e40*/  STG.E.64 desc[UR60][R8.64], R70 ;  /* 0x0000004608007986 */ /* 0x000fe8000c101b3c */
[----:B------:R-:W-:Y:S04]  /*17e50*/  STG.E.64 desc[UR60][R10.64], R72 ;  /* 0x000000480a007986 */ /* 0x000fe8000c101b3c */
[----:B------:R-:W-:Y:S01]  /*17e60*/  STG.E.64 desc[UR60][R20.64], R74 ;  /* 0x0000004a14007986 */ /* 0x000fe2000c101b3c */
[----:B------:R-:W-:Y:S05]  /*17e70*/  EXIT ;  /* 0x000000000000794d */ /* 0x000fea0003800000 */
.L_x_7916:
        /* <DEDUP_REMOVED lines=16> */
.L_x_9880:


//--------------------- .text._ZN2at6native13reduce_kernelILi512ELi1ENS0_8ReduceOpIsNS0_14func_wrapper_tIsZNS0_11sum_functorIsssEclERNS_14TensorIteratorEEUlssE_EEjsLi4ELi8EEEEEvT1_ --------------------------
	.section	.text._ZN2at6native13reduce_kernelILi512ELi1ENS0_8ReduceOpIsNS0_14func_wrapper_tIsZNS0_11sum_functorIsssEclERNS_14TensorIteratorEEUlssE_EEjsLi4ELi8EEEEEvT1_,"ax",@progbits
	.align	128
        .global         _ZN2at6native13reduce_kernelILi512ELi1ENS0_8ReduceOpIsNS0_14func_wrapper_tIsZNS0_11sum_functorIsssEclERNS_14TensorIteratorEEUlssE_EEjsLi4ELi8EEEEEvT1_
        .type           _ZN2at6native13reduce_kernelILi512ELi1ENS0_8ReduceOpIsNS0_14func_wrapper_tIsZNS0_11sum_functorIsssEclERNS_14TensorIteratorEEUlssE_EEjsLi4ELi8EEEEEvT1_,@function
        .size           _ZN2at6native13reduce_kernelILi512ELi1ENS0_8ReduceOpIsNS0_14func_wrapper_tIsZNS0_11sum_functorIsssEclERNS_14TensorIteratorEEUlssE_EEjsLi4ELi8EEEEEvT1_,(.L_x_9881 - _ZN2at6native13reduce_kernelILi512ELi1ENS0_8ReduceOpIsNS0_14func_wrapper_tIsZNS0_11sum_functorIsssEclERNS_14TensorIteratorEEUlssE_EEjsLi4ELi8EEEEEvT1_)
        .other          _ZN2at6native13reduce_kernelILi512ELi1ENS0_8ReduceOpIsNS0_14func_wrapper_tIsZNS0_11sum_functorIsssEclERNS_14TensorIteratorEEUlssE_EEjsLi4ELi8EEEEEvT1_,@"STO_CUDA_ENTRY STV_DEFAULT"
_ZN2at6native13reduce_kernelILi512ELi1ENS0_8ReduceOpIsNS0_14func_wrapper_tIsZNS0_11sum_functorIsssEclERNS_14TensorIteratorEEUlssE_EEjsLi4ELi8EEEEEvT1_:
.text._ZN2at6native13reduce_kernelILi512ELi1ENS0_8ReduceOpIsNS0_14func_wrapper_tIsZNS0_11sum_functorIsssEclERNS_14TensorIteratorEEUlssE_EEjsLi4ELi8EEEEEvT1_:
        /* <DEDUP_REMOVED lines=12> */
[----:B0-----:R-:W-:-:S04]  /*00c0*/  IMAD R2, R3, UR7, R2 ;  /* 0x0000000703027c24 */ /* 0x001fc8000f8e0202 */
[----:B-1----:R-:W-:Y:S01]  /*00d0*/  IMAD R3, R7, UR4, R2 ;  /* 0x0000000407037c24 */ /* 0x002fe2000f8e0202 */
[----:B------:R-:W-:Y:S01]  /*00e0*/  ULDC.64 UR4, c[0x0][0x3f0] ;  /* 0x0000fc0000047ab9 */ /* 0x000fe20000000a00 */
[----:B------:R-:W-:-:S04]  /*00f0*/  IMAD.MOV.U32 R2, RZ, RZ, RZ ;  /* 0x000000ffff027224 */ /* 0x000fc800078e00ff */
        /* <DEDUP_REMOVED lines=270> */
.L_x_7917:
        /* <DEDUP_REMOVED lines=26> */
[----:B------:R-:W0:Y:S01]  /*1380*/  LDC.U16 R16, c[0x0][0x212] ;  /* 0x00008480ff107b82 */ /* 0x000e220000000400 */
        /* <DEDUP_REMOVED lines=22> */
.L_x_7926:
[----:B------:R-:W-:Y:S05]  /*14f0*/  BSYNC B3 ;  /* 0x0000000000037941 */ /* 0x000fea0003800000 */
.L_x_7925:
[----:B------:R-:W-:-:S04]  /*1500*/  PRMT R4, R4, 0x9910, RZ ;  /* 0x0000991004047816 */ /* 0x000fc800000000ff */
[----:B------:R-:W-:-:S13]  /*1510*/  ISETP.NE.AND P0, PT, R4, RZ, PT ;  /* 0x000000ff0400720c */ /* 0x000fda0003f05270 */
[----:B------:R-:W-:Y:S05]  /*1520*/  @!P0 BRA `(.L_x_7924) ;  /* 0x0000000000188947 */ /* 0x000fea0003800000 */
[----:B------:R-:W-:-:S04]  /*1530*/  IADD3 R7, P0, R0, -R11, RZ ;  /* 0x8000000b00077210 */ /* 0x000fc80007f1e0ff */
[----:B------:R-:W-:Y:S02]  /*1540*/  IADD3.X R4, RZ, -0x1, RZ, P0, !PT ;  /* 0xffffffffff047810 */ /* 0x000fe400007fe4ff */
[----:B------:R-:W-:-:S04]  /*1550*/  LEA R6, P0, R7, R12, 0x1 ;  /* 0x0000000c07067211 */ /* 0x000fc800078008ff */
[----:B------:R-:W-:-:S05]  /*1560*/  LEA.HI.X R7, R7, R13, R4, 0x1, P0 ;  /* 0x0000000d07077211 */ /* 0x000fca00000f0c04 */
[----:B------:R-:W2:Y:S02]  /*1570*/  LDG.E.U16 R6, desc[UR36][R6.64] ;  /* 0x0000002406067981 */ /* 0x000ea4000c1e1500 */
[----:B--2---:R-:W-:-:S07]  /*1580*/  IMAD.IADD R9, R9, 0x1, R6 ;  /* 0x0000000109097824 */ /* 0x004fce00078e0206 */
.L_x_7924:
[----:B------:R-:W-:Y:S05]  /*1590*/  BSYNC B2 ;  /* 0x0000000000027941 */ /* 0x000fea0003800000 */
.L_x_7923:
[C---:B------:R-:W-:Y:S02]  /*15a0*/  IADD3 R7, P0, -R11.reuse, 0x8, RZ ;  /* 0x000000080b077810 */ /* 0x040fe40007f1e1ff */
[----:B------:R-:W-:Y:S02]  /*15b0*/  IADD3 R10, R11, -0x8, R2 ;  /* 0xfffffff80b0a7810 */ /* 0x000fe40007ffe002 */
[----:B------:R-:W-:Y:S02]  /*15c0*/  LEA R12, P1, R7, R12, 0x1 ;  /* 0x0000000c070c7211 */ /* 0x000fe400078208ff */
[----:B------:R-:W-:-:S04]  /*15d0*/  IADD3.X R4, RZ, -0x1, RZ, P0, !PT ;  /* 0xffffffffff047810 */ /* 0x000fc800007fe4ff */
[----:B------:R-:W-:-:S07]  /*15e0*/  LEA.HI.X R13, R7, R13, R4, 0x1, P1 ;  /* 0x0000000d070d7211 */ /* 0x000fce00008f0c04 */
.L_x_7922:
[----:B------:R-:W-:Y:S05]  /*15f0*/  BSYNC B1 ;  /* 0x0000000000017941 */ /* 0x000fea0003800000 */
.L_x_7921:
        /* <DEDUP_REMOVED lines=18> */
.L_x_7929:
[----:B------:R-:W-:Y:S01]  /*1720*/  IMAD.WIDE.U32 R4, R21, 0x10, R12 ;  /* 0x0000001015047825 */ /* 0x000fe200078e000c */
[----:B------:R-:W-:-:S05]  /*1730*/  ULDC UR4, c[0x0][0x220] ;  /* 0x0000880000047ab9 */ /* 0x000fca0000000800 */
[----:B------:R-:W2:Y:S01]  /*1740*/  LDG.E.128 R4, desc[UR36][R4.64] ;  /* 0x0000002404047981 */ /* 0x000ea2000c1e1d00 */
[----:B------:R-:W-:-:S05]  /*1750*/  VIADD R21, R21, UR4 ;  /* 0x0000000415157c36 */ /* 0x000fca0008000000 */
[----:B------:R-:W-:-:S04]  /*1760*/  LEA R25, R21, 0x7, 0x3 ;  /* 0x0000000715197811 */ /* 0x000fc800078e18ff */
[----:B------:R-:W-:Y:S02]  /*1770*/  ISETP.GE.U32.AND P0, PT, R25, R10, PT ;  /* 0x0000000a1900720c */ /* 0x000fe40003f06070 */
[C---:B--2---:R-:W-:Y:S01]  /*1780*/  IADD3 R9, R4.reuse, R9, RZ ;  /* 0x0000000904097210 */ /* 0x044fe20007ffe0ff */
[----:B------:R-:W-:Y:S01]  /*1790*/  IMAD.IADD R20, R5, 0x1, R20 ;  /* 0x0000000105147824 */ /* 0x000fe200078e0214 */
[----:B------:R-:W-:Y:S01]  /*17a0*/  PRMT R23, R4, 0x7632, R23 ;  /* 0x0000763204177816 */ /* 0x000fe20000000017 */
[C---:B------:R-:W-:Y:S01]  /*17b0*/  IMAD.IADD R17, R7.reuse, 0x1, R17 ;  /* 0x0000000107117824 */ /* 0x040fe200078e0211 */
[----:B------:R-:W-:Y:S02]  /*17c0*/  PRMT R4, R7, 0x7632, R4 ;  /* 0x0000763207047816 */ /* 0x000fe40000000004 */
[----:B------:R-:W-:Y:S02]  /*17d0*/  PRMT R25, R5, 0x7632, R25 ;  /* 0x0000763205197816 */ /* 0x000fe40000000019 */
[----:B------:R-:W-:Y:S01]  /*17e0*/  PRMT R27, R6, 0x7632, R27 ;  /* 0x00007632061b7816 */ /* 0x000fe2000000001b */
[----:B------:R-:W-:Y:S01]  /*17f0*/  IMAD.IADD R4, R4, 0x1, R11 ;  /* 0x0000000104047824 */ /* 0x000fe200078e020b */
[----:B------:R-:W-:Y:S01]  /*1800*/  IADD3 R19, R6, R19, RZ ;  /* 0x0000001306137210 */ /* 0x000fe20007ffe0ff */
[----:B------:R-:W-:Y:S01]  /*1810*/  IMAD.IADD R2, R25, 0x1, R2 ;  /* 0x0000000119027824 */ /* 0x000fe200078e0202 */
[----:B------:R-:W-:-:S02]  /*1820*/  IADD3 R18, R23, R18, RZ ;  /* 0x0000001217127210 */ /* 0x000fc40007ffe0ff */
[----:B------:R-:W-:Y:S02]  /*1830*/  IADD3 R16, R27, R16, RZ ;  /* 0x000000101b107210 */ /* 0x000fe40007ffe0ff */
[----:B------:R-:W-:Y:S01]  /*1840*/  PRMT R11, R4, 0x7610, R11 ;  /* 0x00007610040b7816 */ /* 0x000fe2000000000b */
[----:B------:R-:W-:Y:S06]  /*1850*/  @!P0 BRA `(.L_x_7929) ;  /* 0xfffffffc00b08947 */ /* 0x000fec000383ffff */
.L_x_7928:
[----:B------:R-:W-:Y:S05]  /*1860*/  BSYNC B1 ;  /* 0x0000000000017941 */ /* 0x000fea0003800000 */
.L_x_7927:
        /* <DEDUP_REMOVED lines=8> */
.L_x_7931:
[----:B------:R-:W-:Y:S05]  /*18f0*/  BSYNC B1 ;  /* 0x0000000000017941 */ /* 0x000fea0003800000 */
.L_x_7930:
        /* <DEDUP_REMOVED lines=10> */
[----:B--2---:R-:W-:-:S07]  /*19a0*/  IADD3 R9, R9, R12, RZ ;  /* 0x0000000c09097210 */ /* 0x004fce0007ffe0ff */
.L_x_7933:
[----:B------:R-:W-:Y:S05]  /*19b0*/  BSYNC B1 ;  /* 0x0000000000017941 */ /* 0x000fea0003800000 */
.L_x_7932:
[----:B------:R-:W-:-:S04]  /*19c0*/  IADD3 R9, R20, R18, R9 ;  /* 0x0000001214097210 */ /* 0x000fc80007ffe009 */
[----:B------:R-:W-:-:S04]  /*19d0*/  IADD3 R9, R19, R2, R9 ;  /* 0x0000000213097210 */ /* 0x000fc80007ffe009 */
[----:B------:R-:W-:-:S05]  /*19e0*/  IADD3 R16, R17, R16, R9 ;  /* 0x0000001011107210 */ /* 0x000fca0007ffe009 */
[----:B------:R-:W-:Y:S01]  /*19f0*/  IMAD.IADD R16, R16, 0x1, R11 ;  /* 0x0000000110107824 */ /* 0x000fe200078e020b */
[----:B------:R-:W-:Y:S06]  /*1a00*/  BRA `(.L_x_7919) ;  /* 0x00000094003c7947 */ /* 0x000fec0003800000 */
.L_x_7920:
[----:B------:R-:W0:Y:S08]  /*1a10*/  LDC R22, c[0x0][0x384] ;  /* 0x0000e100ff167b82 */ /* 0x000e300000000800 */
[----:B------:R-:W1:Y:S01]  /*1a20*/  LDC R10, c[0x0][0x254] ;  /* 0x00009500ff0a7b82 */ /* 0x000e620000000800 */
[----:B0-----:R-:W-:-:S04]  /*1a30*/  SHF.R.U32.HI R22, RZ, 0x1, R22 ;  /* 0x00000001ff167819 */ /* 0x001fc80000011616 */
[----:B------:R-:W-:Y:S02]  /*1a40*/  ISETP.NE.AND P0, PT, R22, 0x1, PT ;  /* 0x000000011600780c */ /* 0x000fe40003f05270 */
[C---:B-1----:R-:W-:Y:S02]  /*1a50*/  ISETP.EQ.AND P2, PT, R10.reuse, 0x1, PT ;  /* 0x000000010a00780c */ /* 0x042fe40003f42270 */
[----:B------:R-:W-:-:S11]  /*1a60*/  ISETP.NE.AND P1, PT, R10, 0x1, PT ;  /* 0x000000010a00780c */ /* 0x000fd60003f25270 */
[----:B------:R-:W-:Y:S05]  /*1a70*/  @!P0 BRA P2, `(.L_x_7934) ;  /* 0x0000008c00ec8947 */ /* 0x000fea0001000000 */
[----:B------:R-:W0:Y:S01]  /*1a80*/  LDC.U16 R8, c[0x0][0x212] ;  /* 0x00008480ff087b82 */ /* 0x000e220000000400 */
[----:B------:R-:W-:Y:S02]  /*1a90*/  ULDC UR4, c[0x0][0x220] ;  /* 0x0000880000047ab9 */ /* 0x000fe40000000800 */
[----:B------:R-:W-:-:S05]  /*1aa0*/  MOV R4, UR4 ;  /* 0x0000000400047c02 */ /* 0x000fca0008000f00 */
        /* <DEDUP_REMOVED lines=8> */
[----:B------:R-:W0:Y:S01]  /*1b30*/  LDC R20, c[0x0][0x254] ;  /* 0x00009500ff147b82 */ /* 0x000e220000000800 */
[----:B------:R-:W-:Y:S01]  /*1b40*/  BSSY B2, `(.L_x_7938) ;  /* 0x000041c000027945 */ /* 0x000fe20003800000 */
[----:B------:R-:W-:Y:S01]  /*1b50*/  ISETP.NE.AND P0, PT, R10, RZ, PT ;  /* 0x000000ff0a00720c */ /* 0x000fe20003f05270 */
[----:B------:R-:W-:Y:S01]  /*1b60*/  IMAD.MOV.U32 R9, RZ, RZ, R8 ;  /* 0x000000ffff097224 */ /* 0x000fe200078e0008 */
[----:B------:R-:W-:-:S11]  /*1b70*/  MOV R7, R8 ;  /* 0x0000000800077202 */ /* 0x000fd60000000f00 */
.L_x_7943:
        /* <DEDUP_REMOVED lines=53> */
[----:B------:R-:W-:Y:S01]  /*1ed0*/  ULDC.64 UR38, c[0x0][0x260] ;  /* 0x0000980000267ab9 */ /* 0x000fe20000000a00 */
[----:B0-----:R-:W-:-:S03]  /*1ee0*/  ISETP.NE.AND P1, PT, R20, 0x2, PT ;  /* 0x000000021400780c */ /* 0x001fc60003f25270 */
[----:B------:R-:W-:-:S05]  /*1ef0*/  IMAD.HI.U32 R10, R5, UR31, R4 ;  /* 0x0000001f050a7c27 */ /* 0x000fca000f8e0004 */
        /* <DEDUP_REMOVED lines=237> */
.L_x_7939:
[----:B------:R-:W-:Y:S01]  /*2dd0*/  LOP3.LUT R11, R4, 0xfffffffe, RZ, 0xc0, !PT ;  /* 0xfffffffe040b7812 */ /* 0x000fe200078ec0ff */
[----:B------:R-:W-:-:S03]  /*2de0*/  ULDC UR38, c[0x0][0x220] ;  /* 0x0000880000267ab9 */ /* 0x000fc60000000800 */
[----:B------:R-:W-:-:S05]  /*2df0*/  IADD3 R10, P1, R12, R11, RZ ;  /* 0x0000000b0c0a7210 */ /* 0x000fca0007f3e0ff */
[----:B------:R-:W-:-:S05]  /*2e00*/  IMAD.X R11, RZ, RZ, R13, P1 ;  /* 0x000000ffff0b7224 */ /* 0x000fca00008e060d */
[----:B------:R1:W5:Y:S01]  /*2e10*/  LDG.E.U16 R21, desc[UR36][R10.64] ;  /* 0x000000240a157981 */ /* 0x000362000c1e1500 */
[----:B------:R-:W-:-:S05]  /*2e20*/  MOV R4, UR38 ;  /* 0x0000002600047c02 */ /* 0x000fca0008000f00 */
[----:B------:R-:W-:Y:S01]  /*2e30*/  IMAD.IADD R5, R5, 0x1, R4 ;  /* 0x0000000105057824 */ /* 0x000fe200078e0204 */
[----:B------:R-:W-:Y:S06]  /*2e40*/  @!P0 BRA `(.L_x_7940) ;  /* 0x0000000c00cc8947 */ /* 0x000fec0003800000 */
[----:B-1----:R-:W-:Y:S01]  /*2e50*/  HFMA2.MMA R10, -RZ, RZ, 0, 0 ;  /* 0x00000000ff0a7435 */ /* 0x002fe200000001ff */
[----:B------:R-:W-:Y:S01]  /*2e60*/  IMAD.MOV.U32 R11, RZ, RZ, R5 ;  /* 0x000000ffff0b7224 */ /* 0x000fe200078e0005 */
[----:B------:R-:W-:Y:S01]  /*2e70*/  ULDC.64 UR38, c[0x0][0x260] ;  /* 0x0000980000267ab9 */ /* 0x000fe20000000a00 */
[----:B0-----:R-:W-:-:S07]  /*2e80*/  ISETP.NE.AND P1, PT, R20, 0x2, PT ;  /* 0x000000021400780c */ /* 0x001fce0003f25270 */
[----:B------:R-:W-:-:S05]  /*2e90*/  IMAD.HI.U32 R10, R5, UR31, R10 ;  /* 0x0000001f050a7c27 */ /* 0x000fca000f8e000a */
[----:B------:R-:W-:Y:S02]  /*2ea0*/  SHF.R.U32.HI R11, RZ, UR38, R10 ;  /* 0x00000026ff0b7c19 */ /* 0x000fe4000801160a */
[----:B------:R-:W-:-:S05]  /*2eb0*/  MOV R10, RZ ;  /* 0x000000ff000a7202 */ /* 0x000fca0000000f00 */
        /* <DEDUP_REMOVED lines=236> */
.L_x_7940:
[----:B------:R-:W-:-:S04]  /*3d80*/  LOP3.LUT R17, R2, 0xfffffffe, RZ, 0xc0, !PT ;  /* 0xfffffffe02117812 */ /* 0x000fc800078ec0ff */
[----:B------:R-:W-:-:S05]  /*3d90*/  IADD3 R16, P1, R12, R17, RZ ;  /* 0x000000110c107210 */ /* 0x000fca0007f3e0ff */
[----:B------:R-:W-:-:S05]  /*3da0*/  IMAD.X R17, RZ, RZ, R13, P1 ;  /* 0x000000ffff117224 */ /* 0x000fca00008e060d */
[----:B-1----:R1:W5:Y:S01]  /*3db0*/  LDG.E.U16 R10, desc[UR36][R16.64] ;  /* 0x00000024100a7981 */ /* 0x002362000c1e1500 */
[----:B------:R-:W-:Y:S01]  /*3dc0*/  IADD3 R5, R5, R4, RZ ;  /* 0x0000000405057210 */ /* 0x000fe20007ffe0ff */
[----:B------:R-:W-:Y:S01]  /*3dd0*/  IMAD.MOV.U32 R2, RZ, RZ, RZ ;  /* 0x000000ffff027224 */ /* 0x000fe200078e00ff */
[----:B------:R-:W-:Y:S01]  /*3de0*/  MOV R11, RZ ;  /* 0x000000ff000b7202 */ /* 0x000fe20000000f00 */
        /* <DEDUP_REMOVED lines=234> */
.L_x_7941:
[----:B------:R-:W-:-:S04]  /*4c90*/  LOP3.LUT R11, R11, 0xfffffffe, RZ, 0xc0, !PT ;  /* 0xfffffffe0b0b7812 */ /* 0x000fc800078ec0ff */
[----:B-1----:R-:W-:-:S04]  /*4ca0*/  IADD3 R16, P1, R12, R11, RZ ;  /* 0x0000000b0c107210 */ /* 0x002fc80007f3e0ff */
[----:B------:R-:W-:-:S05]  /*4cb0*/  IADD3.X R17, RZ, R13, RZ, P1, !PT ;  /* 0x0000000dff117210 */ /* 0x000fca0000ffe4ff */
[----:B------:R1:W5:Y:S01]  /*4cc0*/  LDG.E.U16 R11, desc[UR36][R16.64] ;  /* 0x00000024100b7981 */ /* 0x000362000c1e1500 */
        /* <DEDUP_REMOVED lines=8> */
[----:B------:R-:W-:-:S03]  /*4d50*/  MOV R16, RZ ;  /* 0x000000ff00107202 */ /* 0x000fc60000000f00 */
[--C-:B------:R-:W-:Y:S02]  /*4d60*/  IMAD.MOV R2, RZ, RZ, -R17.reuse ;  /* 0x000000ffff027224 */ /* 0x100fe400078e0a11 */
[----:B------:R-:W-:-:S04]  /*4d70*/  IMAD.HI.U32 R19, R17, UR32, R16 ;  /* 0x0000002011137c27 */ /* 0x000fc8000f8e0010 */
[----:B------:R-:W-:Y:S01]  /*4d80*/  IMAD R2, R2, UR30, R5 ;  /* 0x0000001e02027c24 */ /* 0x000fe2000f8e0205 */
[----:B------:R-:W-:-:S03]  /*4d90*/  SHF.R.U32.HI R19, RZ, UR33, R19 ;  /* 0x00000021ff137c19 */ /* 0x000fc60008011613 */
[----:B------:R-:W-:Y:S01]  /*4da0*/  IMAD R2, R2, UR4, RZ ;  /* 0x0000000402027c24 */ /* 0x000fe2000f8e02ff */
        /* <DEDUP_REMOVED lines=231> */
.L_x_7942:
[----:B-1----:R-:W-:Y:S01]  /*5c20*/  LOP3.LUT R17, R2, 0xfffffffe, RZ, 0xc0, !PT ;  /* 0xfffffffe02117812 */ /* 0x002fe200078ec0ff */
[----:B------:R-:W-:-:S03]  /*5c30*/  ULDC UR4, c[0x0][0x218] ;  /* 0x0000860000047ab9 */ /* 0x000fc60000000800 */
[----:B------:R-:W-:-:S05]  /*5c40*/  IADD3 R16, P1, R12, R17, RZ ;  /* 0x000000110c107210 */ /* 0x000fca0007f3e0ff */
[----:B------:R-:W-:-:S05]  /*5c50*/  IMAD.X R17, RZ, RZ, R13, P1 ;  /* 0x000000ffff117224 */ /* 0x000fca00008e060d */
[----:B------:R-:W2:Y:S01]  /*5c60*/  LDG.E.U16 R16, desc[UR36][R16.64] ;  /* 0x0000002410107981 */ /* 0x000ea2000c1e1500 */
[----:B------:R-:W-:Y:S01]  /*5c70*/  IADD3 R5, R5, R4, RZ ;  /* 0x0000000405057210 */ /* 0x000fe20007ffe0ff */
[----:B------:R-:W-:Y:S01]  /*5c80*/  IMAD.U32 R2, RZ, RZ, UR4 ;  /* 0x00000004ff027e24 */ /* 0x000fe2000f8e00ff */
[----:B-----5:R-:W-:Y:S01]  /*5c90*/  IADD3 R6, R21, R6, RZ ;  /* 0x0000000615067210 */ /* 0x020fe20007ffe0ff */
[----:B------:R-:W-:Y:S01]  /*5ca0*/  IMAD.IADD R7, R10, 0x1, R7 ;  /* 0x000000010a077824 */ /* 0x000fe200078e0207 */
[----:B------:R-:W-:Y:S01]  /*5cb0*/  IADD3 R8, R11, R8, RZ ;  /* 0x000000080b087210 */ /* 0x000fe20007ffe0ff */
[----:B------:R-:W-:-:S05]  /*5cc0*/  IMAD R19, R4, 0x3, R5 ;  /* 0x0000000304137824 */ /* 0x000fca00078e0205 */
[----:B------:R-:W-:Y:S01]  /*5cd0*/  ISETP.GE.U32.AND P1, PT, R19, R2, PT ;  /* 0x000000021300720c */ /* 0x000fe20003f26070 */
[----:B--2---:R-:W-:-:S12]  /*5ce0*/  IMAD.IADD R9, R16, 0x1, R9 ;  /* 0x0000000110097824 */ /* 0x004fd800078e0209 */
[----:B------:R-:W-:Y:S05]  /*5cf0*/  @!P1 BRA `(.L_x_7943) ;  /* 0xffffffbc00a09947 */ /* 0x000fea000383ffff */
[----:B------:R-:W-:Y:S05]  /*5d00*/  BSYNC B2 ;  /* 0x0000000000027941 */ /* 0x000fea0003800000 */
.L_x_7938:
[----:B------:R-:W-:-:S07]  /*5d10*/  PRMT R22, R16, 0x7610, R22 ;  /* 0x0000761010167816 */ /* 0x000fce0000000016 */
.L_x_7937:
[----:B------:R-:W-:Y:S05]  /*5d20*/  BSYNC B1 ;  /* 0x0000000000017941 */ /* 0x000fea0003800000 */
.L_x_7936:
        /* <DEDUP_REMOVED lines=268> */
[----:B------:R-:W-:-:S03]  /*6df0*/  @P2 IMAD.MOV.U32 R18, RZ, RZ, RZ ;  /* 0x000000ffff122224 */ /* 0x000fc600078e00ff */
[C---:B------:R-:W-:Y:S01]  /*6e00*/  IADD3 R23, -R19.reuse, RZ, RZ ;  /* 0x000000ff13177210 */ /* 0x040fe20007ffe1ff */
        /* <DEDUP_REMOVED lines=10> */
.L_x_7946:
[----:B------:R-:W-:-:S04]  /*6eb0*/  LOP3.LUT R17, R21, 0xfffffffe, RZ, 0xc0, !PT ;  /* 0xfffffffe15117812 */ /* 0x000fc800078ec0ff */
[----:B------:R-:W-:-:S04]  /*6ec0*/  IADD3 R16, P2, R12, R17, RZ ;  /* 0x000000110c107210 */ /* 0x000fc80007f5e0ff */
[----:B------:R-:W-:-:S05]  /*6ed0*/  IADD3.X R17, RZ, R13, RZ, P2, !PT ;  /* 0x0000000dff117210 */ /* 0x000fca00017fe4ff */
[----:B------:R1:W5:Y:S01]  /*6ee0*/  LDG.E.U16 R21, desc[UR36][R16.64] ;  /* 0x0000002410157981 */ /* 0x000362000c1e1500 */
[----:B------:R-:W-:-:S05]  /*6ef0*/  IMAD.IADD R19, R5, 0x1, R4 ;  /* 0x0000000105137824 */ /* 0x000fca00078e0204 */
[----:B------:R-:W-:-:S13]  /*6f00*/  ISETP.GE.U32.AND P2, PT, R19, R2, PT ;  /* 0x000000021300720c */ /* 0x000fda0003f46070 */
[----:B-1----:R-:W-:Y:S05]  /*6f10*/  @P2 BRA `(.L_x_7945) ;  /* 0x0000003400202947 */ /* 0x002fea0003800000 */
        /* <DEDUP_REMOVED lines=269> */
[----:B------:R-:W-:Y:S01]  /*7ff0*/  ULDC UR4, c[0x0][0x3e0] ;  /* 0x0000f80000047ab9 */ /* 0x000fe20000000800 */
[----:B------:R-:W-:Y:S02]  /*8000*/  @P2 IADD3 R23, -R23, RZ, RZ ;  /* 0x000000ff17172210 */ /* 0x000fe40007ffe1ff */
[----:B------:R-:W-:-:S03]  /*8010*/  IMAD R10, R17, UR4, R10 ;  /* 0x00000004110a7c24 */ /* 0x000fc6000f8e020a */
[----:B------:R-:W-:-:S04]  /*8020*/  @P2 IMAD R16, R16, R23, R25 ;  /* 0x0000001710102224 */ /* 0x000fc800078e0219 */
[----:B--2---:R-:W-:-:S07]  /*8030*/  @P2 IMAD R10, R16, R29, R10 ;  /* 0x0000001d100a2224 */ /* 0x004fce00078e020a */
.L_x_7947:
[----:B------:R-:W-:-:S04]  /*8040*/  LOP3.LUT R17, R10, 0xfffffffe, RZ, 0xc0, !PT ;  /* 0xfffffffe0a117812 */ /* 0x000fc800078ec0ff */
[----:B------:R-:W-:-:S05]  /*8050*/  IADD3 R16, P2, R12, R17, RZ ;  /* 0x000000110c107210 */ /* 0x000fca0007f5e0ff */
        /* <DEDUP_REMOVED lines=279> */
.L_x_7948:
        /* <DEDUP_REMOVED lines=269> */
[----:B------:R-:W-:Y:S02]  /*a2a0*/  @P1 MOV R24, RZ ;  /* 0x000000ff00181202 */ /* 0x000fe40000000f00 */
[----:B------:R-:W-:-:S05]  /*a2b0*/  IADD3 R18, -R25, RZ, RZ ;  /* 0x000000ff19127210 */ /* 0x000fca0007ffe1ff */
        /* <DEDUP_REMOVED lines=10> */
.L_x_7949:
[----:B------:R-:W-:-:S04]  /*a360*/  LOP3.LUT R23, R22, 0xfffffffe, RZ, 0xc0, !PT ;  /* 0xfffffffe16177812 */ /* 0x000fc800078ec0ff */
[----:B------:R-:W-:-:S04]  /*a370*/  IADD3 R22, P1, R12, R23, RZ ;  /* 0x000000170c167210 */ /* 0x000fc80007f3e0ff */
[----:B------:R-:W-:-:S05]  /*a380*/  IADD3.X R23, RZ, R13, RZ, P1, !PT ;  /* 0x0000000dff177210 */ /* 0x000fca0000ffe4ff */
[----:B------:R1:W5:Y:S04]  /*a390*/  LDG.E.U16 R22, desc[UR36][R22.64] ;  /* 0x0000002416167981 */ /* 0x000368000c1e1500 */
.L_x_7945:
[----:B------:R-:W-:Y:S05]  /*a3a0*/  BSYNC B1 ;  /* 0x0000000000017941 */ /* 0x000fea0003800000 */
.L_x_7944:
[----:B------:R-:W-:Y:S04]  /*a3b0*/  BSSY B1, `(.L_x_7950) ;  /* 0x0000010000017945 */ /* 0x000fe80003800000 */
[----:B------:R-:W-:Y:S05]  /*a3c0*/  @P0 BRA `(.L_x_7951) ;  /* 0x0000000000380947 */ /* 0x000fea0003800000 */
[----:B------:R-:W-:Y:S01]  /*a3d0*/  IADD3 R5, R5, R4, RZ ;  /* 0x0000000405057210 */ /* 0x000fe20007ffe0ff */
[----:B-----5:R-:W-:-:S03]  /*a3e0*/  IMAD.IADD R6, R6, 0x1, R21 ;  /* 0x0000000106067824 */ /* 0x020fc600078e0215 */
[----:B------:R-:W-:-:S13]  /*a3f0*/  ISETP.GE.U32.AND P0, PT, R5, R2, PT ;  /* 0x000000020500720c */ /* 0x000fda0003f06070 */
[----:B------:R-:W-:Y:S05]  /*a400*/  @P0 BRA `(.L_x_7951) ;  /* 0x0000000000280947 */ /* 0x000fea0003800000 */
[----:B------:R-:W-:Y:S01]  /*a410*/  IADD3 R5, R5, R4, RZ ;  /* 0x0000000405057210 */ /* 0x000fe20007ffe0ff */
[----:B------:R-:W-:-:S03]  /*a420*/  IMAD.IADD R7, R7, 0x1, R10 ;  /* 0x0000000107077824 */ /* 0x000fc600078e020a */
[----:B------:R-:W-:-:S13]  /*a430*/  ISETP.GE.U32.AND P0, PT, R5, R2, PT ;  /* 0x000000020500720c */ /* 0x000fda0003f06070 */
[----:B------:R-:W-:Y:S02]  /*a440*/  @!P0 IADD3 R5, R5, R4, RZ ;  /* 0x0000000405058210 */ /* 0x000fe40007ffe0ff */
[----:B------:R-:W-:Y:S02]  /*a450*/  @!P0 IADD3 R11, R8, R11, RZ ;  /* 0x0000000b080b8210 */ /* 0x000fe40007ffe0ff */
[----:B------:R-:W-:Y:S02]  /*a460*/  @!P0 ISETP.GE.U32.AND P1, PT, R5, R2, PT ;  /* 0x000000020500820c */ /* 0x000fe40003f26070 */
[----:B------:R-:W-:Y:S02]  /*a470*/  @!P0 PRMT R8, R11, 0x7610, R8 ;  /* 0x000076100b088816 */ /* 0x000fe40000000008 */
[----:B------:R-:W-:-:S04]  /*a480*/  @!P0 SEL R22, R22, RZ, !P1 ;  /* 0x000000ff16168207 */ /* 0x000fc80004800000 */
[----:B------:R-:W-:-:S04]  /*a490*/  @!P0 IADD3 R22, R9, R22, RZ ;  /* 0x0000001609168210 */ /* 0x000fc80007ffe0ff */
[----:B------:R-:W-:-:S07]  /*a4a0*/  @!P0 PRMT R9, R22, 0x7610, R9 ;  /* 0x0000761016098816 */ /* 0x000fce0000000009 */
.L_x_7951:
[----:B------:R-:W-:Y:S05]  /*a4b0*/  BSYNC B1 ;  /* 0x0000000000017941 */ /* 0x000fea0003800000 */
.L_x_7950:
[----:B------:R-:W-:-:S05]  /*a4c0*/  IADD3 R6, R8, R7, R6 ;  /* 0x0000000708067210 */ /* 0x000fca0007ffe006 */
[----:B------:R-:W-:-:S05]  /*a4d0*/  IMAD.IADD R6, R6, 0x1, R9 ;  /* 0x0000000106067824 */ /* 0x000fca00078e0209 */
[----:B------:R-:W-:Y:S01]  /*a4e0*/  PRMT R16, R6, 0x7610, R16 ;  /* 0x0000761006107816 */ /* 0x000fe20000000010 */
[----:B------:R-:W-:Y:S06]  /*a4f0*/  BRA `(.L_x_7919) ;  /* 0x0000000800807947 */ /* 0x000fec0003800000 */
.L_x_7935:
        /* <DEDUP_REMOVED lines=10> */
.L_x_7955:
        /* <DEDUP_REMOVED lines=18> */
[----:B--2---:R-:W-:Y:S01]  /*a6c0*/  IADD3 R6, R9, R6, RZ ;  /* 0x0000000609067210 */ /* 0x004fe20007ffe0ff */
[----:B---3--:R-:W-:Y:S01]  /*a6d0*/  IMAD.IADD R7, R10, 0x1, R7 ;  /* 0x000000010a077824 */ /* 0x008fe200078e0207 */
[----:B----4-:R-:W-:Y:S02]  /*a6e0*/  IADD3 R20, R17, R20, RZ ;  /* 0x0000001411147210 */ /* 0x010fe40007ffe0ff */
[----:B-----5:R-:W-:-:S07]  /*a6f0*/  IADD3 R21, R18, R21, RZ ;  /* 0x0000001512157210 */ /* 0x020fce0007ffe0ff */
[----:B------:R-:W-:Y:S05]  /*a700*/  @!P0 BRA `(.L_x_7955) ;  /* 0xfffffffc00a48947 */ /* 0x000fea000383ffff */
[----:B------:R-:W-:Y:S05]  /*a710*/  BSYNC B2 ;  /* 0x0000000000027941 */ /* 0x000fea0003800000 */
.L_x_7954:
[----:B------:R-:W-:Y:S02]  /*a720*/  PRMT R16, R10, 0x7610, R16 ;  /* 0x000076100a107816 */ /* 0x000fe40000000010 */
[----:B------:R-:W-:Y:S02]  /*a730*/  PRMT R11, R9, 0x7610, R11 ;  /* 0x00007610090b7816 */ /* 0x000fe4000000000b */
[----:B------:R-:W-:-:S07]  /*a740*/  PRMT R10, R18, 0x7610, R10 ;  /* 0x00007610120a7816 */ /* 0x000fce000000000a */
.L_x_7953:
[----:B------:R-:W-:Y:S05]  /*a750*/  BSYNC B1 ;  /* 0x0000000000017941 */ /* 0x000fea0003800000 */
.L_x_7952:
        /* <DEDUP_REMOVED lines=23> */
.L_x_7957:
[----:B------:R-:W-:Y:S05]  /*a8d0*/  BSYNC B1 ;  /* 0x0000000000017941 */ /* 0x000fea0003800000 */
.L_x_7956:
[----:B------:R-:W-:Y:S04]  /*a8e0*/  BSSY B1, `(.L_x_7958) ;  /* 0x0000010000017945 */ /* 0x000fe80003800000 */
[----:B------:R-:W-:Y:S05]  /*a8f0*/  @P1 BRA `(.L_x_7959) ;  /* 0x0000000000381947 */ /* 0x000fea0003800000 */
[----:B------:R-:W-:Y:S01]  /*a900*/  IMAD.IADD R5, R5, 0x1, R4 ;  /* 0x0000000105057824 */ /* 0x000fe200078e0204 */
[----:B-----5:R-:W-:-:S04]  /*a910*/  IADD3 R6, R6, R11, RZ ;  /* 0x0000000b06067210 */ /* 0x020fc80007ffe0ff */
[----:B------:R-:W-:-:S13]  /*a920*/  ISETP.GE.U32.AND P0, PT, R5, R2, PT ;  /* 0x000000020500720c */ /* 0x000fda0003f06070 */
[----:B------:R-:W-:Y:S05]  /*a930*/  @P0 BRA `(.L_x_7959) ;  /* 0x0000000000280947 */ /* 0x000fea0003800000 */
[----:B------:R-:W-:Y:S02]  /*a940*/  IADD3 R5, R5, R4, RZ ;  /* 0x0000000405057210 */ /* 0x000fe40007ffe0ff */
[----:B------:R-:W-:Y:S02]  /*a950*/  IADD3 R7, R7, R16, RZ ;  /* 0x0000001007077210 */ /* 0x000fe40007ffe0ff */
[----:B------:R-:W-:-:S13]  /*a960*/  ISETP.GE.U32.AND P0, PT, R5, R2, PT ;  /* 0x000000020500720c */ /* 0x000fda0003f06070 */
[----:B------:R-:W-:Y:S01]  /*a970*/  @!P0 IMAD.IADD R5, R5, 0x1, R4 ;  /* 0x0000000105058824 */ /* 0x000fe200078e0204 */
[----:B------:R-:W-:-:S04]  /*a980*/  @!P0 IADD3 R17, R20, R17, RZ ;  /* 0x0000001114118210 */ /* 0x000fc80007ffe0ff */
[----:B------:R-:W-:Y:S02]  /*a990*/  @!P0 ISETP.GE.U32.AND P1, PT, R5, R2, PT ;  /* 0x000000020500820c */ /* 0x000fe40003f26070 */
[----:B------:R-:W-:Y:S02]  /*a9a0*/  @!P0 PRMT R20, R17, 0x7610, R20 ;  /* 0x0000761011148816 */ /* 0x000fe40000000014 */
[----:B------:R-:W-:-:S05]  /*a9b0*/  @!P0 SEL R10, R10, RZ, !P1 ;  /* 0x000000ff0a0a8207 */ /* 0x000fca0004800000 */
[----:B------:R-:W-:-:S05]  /*a9c0*/  @!P0 IMAD.IADD R10, R21, 0x1, R10 ;  /* 0x00000001150a8824 */ /* 0x000fca00078e020a */
[----:B------:R-:W-:-:S07]  /*a9d0*/  @!P0 PRMT R21, R10, 0x7610, R21 ;  /* 0x000076100a158816 */ /* 0x000fce0000000015 */
.L_x_7959:
[----:B------:R-:W-:Y:S05]  /*a9e0*/  BSYNC B1 ;  /* 0x0000000000017941 */ /* 0x000fea0003800000 */
.L_x_7958:
[----:B------:R-:W-:-:S04]  /*a9f0*/  IADD3 R6, R20, R7, R6 ;  /* 0x0000000714067210 */ /* 0x000fc80007ffe006 */
[----:B------:R-:W-:-:S04]  /*aa00*/  IADD3 R6, R6, R21, RZ ;  /* 0x0000001506067210 */ /* 0x000fc80007ffe0ff */
[----:B-----5:R-:W-:Y:S01]  /*aa10*/  PRMT R16, R6, 0x7610, R16 ;  /* 0x0000761006107816 */ /* 0x020fe20000000010 */
[----:B------:R-:W-:Y:S06]  /*aa20*/  BRA `(.L_x_7919) ;  /* 0x0000000400347947 */ /* 0x000fec0003800000 */
.L_x_7934:
[----:B------:R-:W0:Y:S01]  /*aa30*/  LDC R4, c[0x0][0x220] ;  /* 0x00008800ff047b82 */ /* 0x000e220000000800 */
[----:B------:R-:W-:Y:S01]  /*aa40*/  BSSY B1, `(.L_x_7960) ;  /* 0x0000023000017945 */ /* 0x000fe20003800000 */
[----:B------:R-:W-:-:S06]  /*aa50*/  MOV R9, R5 ;  /* 0x0000000500097202 */ /* 0x000fcc0000000f00 */
[----:B------:R-:W1:Y:S01]  /*aa60*/  LDC.U16 R6, c[0x0][0x212] ;  /* 0x00008480ff067b82 */ /* 0x000e620000000400 */
        /* <DEDUP_REMOVED lines=9> */
.L_x_7963:
        /* <DEDUP_REMOVED lines=14> */
[----:B--2---:R-:W-:Y:S01]  /*abe0*/  IMAD.IADD R8, R11, 0x1, R8 ;  /* 0x000000010b087824 */ /* 0x004fe200078e0208 */
[----:B---3--:R-:W-:Y:S02]  /*abf0*/  IADD3 R7, R16, R7, RZ ;  /* 0x0000000710077210 */ /* 0x008fe40007ffe0ff */
[----:B----4-:R-:W-:Y:S01]  /*ac00*/  IADD3 R6, R25, R6, RZ ;  /* 0x0000000619067210 */ /* 0x010fe20007ffe0ff */
[----:B-----5:R-:W-:-:S08]  /*ac10*/  IMAD.IADD R5, R20, 0x1, R5 ;  /* 0x0000000114057824 */ /* 0x020fd000078e0205 */
[----:B------:R-:W-:Y:S05]  /*ac20*/  @!P0 BRA `(.L_x_7963) ;  /* 0xfffffffc00b48947 */ /* 0x000fea000383ffff */
[----:B------:R-:W-:Y:S05]  /*ac30*/  BSYNC B2 ;  /* 0x0000000000027941 */ /* 0x000fea0003800000 */
.L_x_7962:
[----:B------:R-:W-:Y:S02]  /*ac40*/  PRMT R19, R11, 0x7610, R19 ;  /* 0x000076100b137816 */ /* 0x000fe40000000013 */
[----:B------:R-:W-:Y:S02]  /*ac50*/  PRMT R17, R25, 0x7610, R17 ;  /* 0x0000761019117816 */ /* 0x000fe40000000011 */
[----:B------:R-:W-:-:S07]  /*ac60*/  PRMT R18, R20, 0x7610, R18 ;  /* 0x0000761014127816 */ /* 0x000fce0000000012 */
.L_x_7961:
[----:B------:R-:W-:Y:S05]  /*ac70*/  BSYNC B1 ;  /* 0x0000000000017941 */ /* 0x000fea0003800000 */
.L_x_7960:
        /* <DEDUP_REMOVED lines=19> */
.L_x_7965:
[----:B------:R-:W-:Y:S05]  /*adb0*/  BSYNC B1 ;  /* 0x0000000000017941 */ /* 0x000fea0003800000 */
.L_x_7964:
[----:B------:R-:W-:Y:S04]  /*adc0*/  BSSY B1, `(.L_x_7966) ;  /* 0x0000010000017945 */ /* 0x000fe80003800000 */
[----:B------:R-:W-:Y:S05]  /*add0*/  @P1 BRA `(.L_x_7967) ;  /* 0x0000000000381947 */ /* 0x000fea0003800000 */
[----:B------:R-:W-:Y:S02]  /*ade0*/  IADD3 R9, R9, R4, RZ ;  /* 0x0000000409097210 */ /* 0x000fe40007ffe0ff */
[----:B-----5:R-:W-:Y:S02]  /*adf0*/  IADD3 R8, R8, R19, RZ ;  /* 0x0000001308087210 */ /* 0x020fe40007ffe0ff */
[----:B------:R-:W-:-:S13]  /*ae00*/  ISETP.GE.U32.AND P0, PT, R9, R2, PT ;  /* 0x000000020900720c */ /* 0x000fda0003f06070 */
[----:B------:R-:W-:Y:S05]  /*ae10*/  @P0 BRA `(.L_x_7967) ;  /* 0x0000000000280947 */ /* 0x000fea0003800000 */
[----:B------:R-:W-:Y:S01]  /*ae20*/  IMAD.IADD R9, R9, 0x1, R4 ;  /* 0x0000000109097824 */ /* 0x000fe200078e0204 */
[----:B------:R-:W-:-:S04]  /*ae30*/  IADD3 R7, R7, R16, RZ ;  /* 0x0000001007077210 */ /* 0x000fc80007ffe0ff */
[----:B------:R-:W-:-:S13]  /*ae40*/  ISETP.GE.U32.AND P0, PT, R9, R2, PT ;  /* 0x000000020900720c */ /* 0x000fda0003f06070 */
[----:B------:R-:W-:Y:S01]  /*ae50*/  @!P0 IADD3 R9, R9, R4, RZ ;  /* 0x0000000409098210 */ /* 0x000fe20007ffe0ff */
[----:B------:R-:W-:-:S03]  /*ae60*/  @!P0 IMAD.IADD R17, R6, 0x1, R17 ;  /* 0x0000000106118824 */ /* 0x000fc600078e0211 */
[----:B------:R-:W-:Y:S02]  /*ae70*/  @!P0 ISETP.GE.U32.AND P1, PT, R9, R2, PT ;  /* 0x000000020900820c */ /* 0x000fe40003f26070 */
[----:B------:R-:W-:Y:S02]  /*ae80*/  @!P0 PRMT R6, R17, 0x7610, R6 ;  /* 0x0000761011068816 */ /* 0x000fe40000000006 */
[----:B------:R-:W-:-:S04]  /*ae90*/  @!P0 SEL R18, R18, RZ, !P1 ;  /* 0x000000ff12128207 */ /* 0x000fc80004800000 */
[----:B------:R-:W-:-:S04]  /*aea0*/  @!P0 IADD3 R18, R5, R18, RZ ;  /* 0x0000001205128210 */ /* 0x000fc80007ffe0ff */
[----:B------:R-:W-:-:S07]  /*aeb0*/  @!P0 PRMT R5, R18, 0x7610, R5 ;  /* 0x0000761012058816 */ /* 0x000fce0000000005 */
.L_x_7967:
[----:B------:R-:W-:Y:S05]  /*aec0*/  BSYNC B1 ;  /* 0x0000000000017941 */ /* 0x000fea0003800000 */
.L_x_7966:
[----:B------:R-:W-:-:S04]  /*aed0*/  IADD3 R6, R6, R7, R8 ;  /* 0x0000000706067210 */ /* 0x000fc80007ffe008 */
[----:B------:R-:W-:-:S04]  /*aee0*/  IADD3 R6, R6, R5, RZ ;  /* 0x0000000506067210 */ /* 0x000fc80007ffe0ff */
[----:B-----5:R-:W-:-:S07]  /*aef0*/  PRMT R16, R6, 0x7610, R16 ;  /* 0x0000761006107816 */ /* 0x020fce0000000010 */
.L_x_7919:
[----:B------:R-:W-:Y:S05]  /*af00*/  BSYNC B0 ;  /* 0x0000000000007941 */ /* 0x000fea0003800000 */
.L_x_7918:
        /* <DEDUP_REMOVED lines=13> */
[----:B------:R2:W-:Y:S10]  /*afe0*/  STS.U16 [R5], R16 ;  /* 0x0000001005007388 */ /* 0x0005f40000000400 */
[----:B--2---:R-:W-:Y:S05]  /*aff0*/  @!P0 BRA `(.L_x_7968) ;  /* 0x0000000000388947 */ /* 0x004fea0003800000 */
[----:B------:R-:W-:-:S07]  /*b000*/  IMAD.U32 R2, RZ, RZ, UR5 ;  /* 0x00000005ff027e24 */ /* 0x000fce000f8e00ff */
.L_x_7969:
[----:B------:R-:W-:Y:S01]  /*b010*/  IADD3 R7, R3, R2, RZ ;  /* 0x0000000203077210 */ /* 0x000fe20007ffe0ff */
[----:B------:R-:W-:Y:S01]  /*b020*/  BAR.SYNC.DEFER_BLOCKING 0x0 ;  /* 0x0000000000007b1d */ /* 0x000fe20000010000 */
[----:B------:R-:W-:Y:S02]  /*b030*/  ISETP.GT.AND P1, PT, R2, 0x1, PT ;  /* 0x000000010200780c */ /* 0x000fe40003f24270 */
[----:B------:R-:W-:-:S04]  /*b040*/  ISETP.GE.U32.AND P0, PT, R7, UR7, PT ;  /* 0x0000000707007c0c */ /* 0x000fc8000bf06070 */
[----:B------:R-:W-:Y:S02]  /*b050*/  ISETP.GE.U32.OR P0, PT, R3, R2, P0 ;  /* 0x000000020300720c */ /* 0x000fe40000706470 */
[----:B------:R-:W-:-:S11]  /*b060*/  SHF.R.S32.HI R2, RZ, 0x1, R2 ;  /* 0x00000001ff027819 */ /* 0x000fd60000011402 */
[----:B------:R-:W-:-:S05]  /*b070*/  @!P0 IMAD R4, R7, UR6, R0 ;  /* 0x0000000607048c24 */ /* 0x000fca000f8e0200 */
[----:B------:R-:W-:-:S05]  /*b080*/  @!P0 LEA R4, R4, UR4, 0x1 ;  /* 0x0000000404048c11 */ /* 0x000fca000f8e08ff */
[----:B--2---:R-:W2:Y:S02]  /*b090*/  @!P0 LDS.U16 R7, [R4] ;  /* 0x0000000004078984 */ /* 0x004ea40000000400 */
[----:B--2---:R-:W-:-:S04]  /*b0a0*/  @!P0 IADD3 R6, R16, R7, RZ ;  /* 0x0000000710068210 */ /* 0x004fc80007ffe0ff */
[----:B------:R-:W-:Y:S01]  /*b0b0*/  @!P0 PRMT R16, R6, 0x7610, R16 ;  /* 0x0000761006108816 */ /* 0x000fe20000000010 */
[----:B------:R2:W-:Y:S01]  /*b0c0*/  @!P0 STS.U16 [R5], R6 ;  /* 0x0000000605008388 */ /* 0x0005e20000000400 */
[----:B------:R-:W-:Y:S05]  /*b0d0*/  @P1 BRA `(.L_x_7969) ;  /* 0xfffffffc00cc1947 */ /* 0x000fea000383ffff */
.L_x_7968:
        /* <DEDUP_REMOVED lines=12> */
[----:B--2---:R-:W-:Y:S02]  /*b1a0*/  LEA R5, R2, UR4, 0x1 ;  /* 0x0000000402057c11 */ /* 0x004fe4000f8e08ff */
[----:B------:R-:W-:-:S03]  /*b1b0*/  LEA.HI R2, R9, R9, RZ, 0x1 ;  /* 0x0000000909027211 */ /* 0x000fc600078f08ff */
[----:B------:R0:W-:Y:S01]  /*b1c0*/  STS.U16 [R5], R16 ;  /* 0x0000001005007388 */ /* 0x0001e20000000400 */
[----:B------:R-:W-:Y:S01]  /*b1d0*/  SHF.R.S32.HI R4, RZ, 0x1, R2 ;  /* 0x00000001ff047819 */ /* 0x000fe20000011402 */
[----:B------:R-:W-:-:S03]  /*b1e0*/  HFMA2.MMA R2, -RZ, RZ, 0, 1.9073486328125e-06 ;  /* 0x00000020ff027435 */ /* 0x000fc600000001ff */
[----:B------:R-:W-:-:S13]  /*b1f0*/  ISETP.GE.AND P0, PT, R4, 0x20, PT ;  /* 0x000000200400780c */ /* 0x000fda0003f06270 */
[----:B0-----:R-:W-:Y:S05]  /*b200*/  @!P0 BRA `(.L_x_7971) ;  /* 0x0000000000348947 */ /* 0x001fea0003800000 */
.L_x_7972:
[----:B------:R-:W-:Y:S01]  /*b210*/  IADD3 R2, R0, R4, RZ ;  /* 0x0000000400027210 */ /* 0x000fe20007ffe0ff */
[----:B------:R-:W-:Y:S03]  /*b220*/  BAR.SYNC.DEFER_BLOCKING 0x0 ;  /* 0x0000000000007b1d */ /* 0x000fe60000010000 */
[----:B------:R-:W-:-:S04]  /*b230*/  ISETP.GE.U32.AND P0, PT, R2, R9, PT ;  /* 0x000000090200720c */ /* 0x000fc80003f06070 */
[----:B------:R-:W-:-:S13]  /*b240*/  ISETP.GE.U32.OR P0, PT, R0, R4, P0 ;  /* 0x000000040000720c */ /* 0x000fda0000706470 */
[----:B------:R-:W-:Y:S01]  /*b250*/  @!P0 IMAD R2, R4, 0x2, R5 ;  /* 0x0000000204028824 */ /* 0x000fe200078e0205 */
[----:B------:R-:W-:-:S04]  /*b260*/  SHF.R.S32.HI R4, RZ, 0x1, R4 ;  /* 0x00000001ff047819 */ /* 0x000fc80000011404 */
[----:B0-----:R-:W0:Y:S01]  /*b270*/  @!P0 LDS.U16 R7, [R2] ;  /* 0x0000000002078984 */ /* 0x001e220000000400 */
[----:B------:R-:W-:Y:S02]  /*b280*/  ISETP.GE.AND P1, PT, R4, 0x20, PT ;  /* 0x000000200400780c */ /* 0x000fe40003f26270 */
[----:B0-----:R-:W-:-:S04]  /*b290*/  @!P0 IADD3 R6, R16, R7, RZ ;  /* 0x0000000710068210 */ /* 0x001fc80007ffe0ff */
[----:B------:R-:W-:Y:S01]  /*b2a0*/  @!P0 PRMT R16, R6, 0x7610, R16 ;  /* 0x0000761006108816 */ /* 0x000fe20000000010 */
[----:B------:R0:W-:Y:S06]  /*b2b0*/  @!P0 STS.U16 [R5], R6 ;  /* 0x0000000605008388 */ /* 0x0001ec0000000400 */
[----:B------:R-:W-:Y:S05]  /*b2c0*/  @P1 BRA `(.L_x_7972) ;  /* 0xfffffffc00d01947 */ /* 0x000fea000383ffff */
[----:B------:R-:W-:-:S07]  /*b2d0*/  MOV R2, 0x20 ;  /* 0x0000002000027802 */ /* 0x000fce0000000f00 */
.L_x_7971:
[----:B------:R-:W-:Y:S01]  /*b2e0*/  BAR.SYNC.DEFER_BLOCKING 0x0 ;  /* 0x0000000000007b1d */ /* 0x000fe20000010000 */
[----:B------:R-:W-:-:S13]  /*b2f0*/  ISETP.GE.AND P0, PT, R2, 0x2, PT ;  /* 0x000000020200780c */ /* 0x000fda0003f06270 */
[----:B------:R-:W-:Y:S05]  /*b300*/  @!P0 BRA `(.L_x_7970) ;  /* 0x0000000000208947 */ /* 0x000fea0003800000 */
[----:B0-2---:R-:W-:-:S07]  /*b310*/  IMAD.MOV.U32 R5, RZ, RZ, 0x1 ;  /* 0x00000001ff057424 */ /* 0x005fce00078e00ff */
.L_x_7973:
[----:B------:R-:W-:-:S05]  /*b320*/  PRMT R4, R16, 0x9910, RZ ;  /* 0x0000991010047816 */ /* 0x000fca00000000ff */
[----:B------:R0:W2:Y:S02]  /*b330*/  SHFL.DOWN PT, R7, R4, R5, 0x1f ;  /* 0x08001f0504077589 */ /* 0x0000a400000e0000 */
[----:B0-----:R-:W-:-:S04]  /*b340*/  SHF.L.U32 R5, R5, 0x1, RZ ;  /* 0x0000000105057819 */ /* 0x001fc800000006ff */
[----:B------:R-:W-:Y:S02]  /*b350*/  ISETP.GE.AND P0, PT, R5, R2, PT ;  /* 0x000000020500720c */ /* 0x000fe40003f06270 */
[----:B--2---:R-:W-:-:S04]  /*b360*/  IADD3 R7, R7, R16, RZ ;  /* 0x0000001007077210 */ /* 0x004fc80007ffe0ff */
[----:B------:R-:W-:-:S07]  /*b370*/  PRMT R16, R7, 0x7610, R16 ;  /* 0x0000761007107816 */ /* 0x000fce0000000010 */
[----:B------:R-:W-:Y:S05]  /*b380*/  @!P0 BRA `(.L_x_7973) ;  /* 0xfffffffc00e48947 */ /* 0x000fea000383ffff */
.L_x_7970:
[----:B0-----:R-:W0:Y:S01]  /*b390*/  LDC R13, c[0x0][0x3e8] ;  /* 0x0000fa00ff0d7b82 */ /* 0x001e220000000800 */
[----:B------:R-:W-:Y:S01]  /*b3a0*/  IMAD.MOV.U32 R17, RZ, RZ, RZ ;  /* 0x000000ffff117224 */ /* 0x000fe200078e00ff */
[----:B0-----:R-:W-:-:S13]  /*b3b0*/  ISETP.NE.AND P1, PT, R13, RZ, PT ;  /* 0x000000ff0d00720c */ /* 0x001fda0003f25270 */
[----:B------:R-:W-:Y:S05]  /*b3c0*/  @!P1 BRA `(.L_x_7974) ;  /* 0x0000001000449947 */ /* 0x000fea0003800000 */
[----:B------:R-:W-:Y:S01]  /*b3d0*/  HFMA2.MMA R14, -RZ, RZ, 0, 0 ;  /* 0x00000000ff0e7435 */ /* 0x000fe200000001ff */
[----:B------:R-:W-:Y:S01]  /*b3e0*/  ULDC.64 UR4, c[0x0][0x3f0] ;  /* 0x0000fc0000047ab9 */ /* 0x000fe20000000a00 */
[----:B------:R-:W-:-:S08]  /*b3f0*/  ISETP.NE.AND P0, PT, R13, 0x1, PT ;  /* 0x000000010d00780c */ /* 0x000fd00003f05270 */
[----:B------:R-:W-:Y:S01]  /*b400*/  IMAD.HI.U32 R4, R15, UR4, R14 ;  /* 0x000000040f047c27 */ /* 0x000fe2000f8e000e */
[----:B------:R-:W-:-:S04]  /*b410*/  ULDC UR4, c[0x0][0x3ec] ;  /* 0x0000fb0000047ab9 */ /* 0x000fc80000000800 */
[----:B--2---:R-:W-:-:S04]  /*b420*/  SHF.R.U32.HI R5, RZ, UR5, R4 ;  /* 0x00000005ff057c19 */ /* 0x004fc80008011604 */
        /* <DEDUP_REMOVED lines=262> */
[----:B------:R-:W-:-:S04]  /*c490*/  SHF.R.U32.HI R2, RZ, UR5, R2 ;  /* 0x00000005ff027c19 */ /* 0x000fc80008011602 */
[----:B------:R-:W-:-:S05]  /*c4a0*/  IADD3 R5, -R2, RZ, RZ ;  /* 0x000000ff02057210 */ /* 0x000fca0007ffe1ff */
[----:B------:R-:W-:Y:S01]  /*c4b0*/  IMAD R6, R5, UR4, R7 ;  /* 0x0000000405067c24 */ /* 0x000fe2000f8e0207 */
[----:B------:R-:W-:-:S03]  /*c4c0*/  ULDC UR4, c[0x0][0x5d8] ;  /* 0x0001760000047ab9 */ /* 0x000fc60000000800 */
[----:B------:R-:W-:-:S07]  /*c4d0*/  IMAD R17, R6, UR4, R17 ;  /* 0x0000000406117c24 */ /* 0x000fce000f8e0211 */
.L_x_7974:
[----:B------:R-:W-:Y:S01]  /*c4e0*/  ULDC.64 UR6, c[0x0][0x5f8] ;  /* 0x00017e0000067ab9 */ /* 0x000fe20000000a00 */
[----:B--2---:R-:W-:Y:S02]  /*c4f0*/  CS2R R4, SRZ ;  /* 0x0000000000047805 */ /* 0x004fe4000001ff00 */
        /* <DEDUP_REMOVED lines=14> */
[----:B------:R-:W-:Y:S01]  /*c5e0*/  MOV R17, RZ ;  /* 0x000000ff00117202 */ /* 0x000fe20000000f00 */
        /* <DEDUP_REMOVED lines=11> */
[----:B-----5:R-:W-:-:S04]  /*c6a0*/  IMAD.MOV R11, RZ, RZ, -R9 ;  /* 0x000000ffff0b7224 */ /* 0x020fc800078e0a09 */
        /* <DEDUP_REMOVED lines=266> */
.L_x_7976:
        /* <DEDUP_REMOVED lines=17> */
.L_x_7978:
[----:B0-----:R-:W-:Y:S05]  /*d860*/  BSYNC B0 ;  /* 0x0000000000007941 */ /* 0x001fea0003800000 */
.L_x_7977:
        /* <DEDUP_REMOVED lines=13> */
[----:B------:R0:W-:Y:S02]  /*d940*/  STG.E.U16 desc[UR36][R8.64], R16 ;  /* 0x0000001008007986 */ /* 0x0001e4000c101524 */
.L_x_7980:
[----:B------:R-:W-:Y:S05]  /*d950*/  BSYNC B0 ;  /* 0x0000000000007941 */ /* 0x000fea0003800000 */
.L_x_7979:
        /* <DEDUP_REMOVED lines=35> */
.L_x_7982:
[----:B------:R-:W-:Y:S05]  /*db90*/  BSYNC B0 ;  /* 0x0000000000007941 */ /* 0x000fea0003800000 */
.L_x_7981:
        /* <DEDUP_REMOVED lines=15> */
[----:B------:R-:W-:Y:S01]  /*dc90*/  ULDC.U16 UR4, c[0x0][0x212] ;  /* 0x0000848000047ab9 */ /* 0x000fe20000000400 */
        /* <DEDUP_REMOVED lines=15> */
.L_x_7987:
[----:B------:R-:W-:-:S04]  /*dd90*/  IMAD.IADD R11, R2, 0x1, R13 ;  /* 0x00000001020b7824 */ /* 0x000fc800078e020d */
[----:B--2---:R-:W-:-:S06]  /*dda0*/  IMAD.WIDE.U32 R10, R11, 0x2, R8 ;  /* 0x000000020b0a7825 */ /* 0x004fcc00078e0008 */
[----:B------:R-:W2:Y:S01]  /*ddb0*/  LDG.E.U16 R11, desc[UR36][R10.64] ;  /* 0x000000240a0b7981 */ /* 0x000ea2000c1e1500 */
[----:B------:R-:W-:-:S04]  /*ddc0*/  IADD3 R13, R14, R13, RZ ;  /* 0x0000000d0e0d7210 */ /* 0x000fc80007ffe0ff */
[----:B------:R-:W-:Y:S02]  /*ddd0*/  ISETP.GE.U32.AND P0, PT, R13, UR6, PT ;  /* 0x000000060d007c0c */ /* 0x000fe4000bf06070 */
[----:B--2---:R-:W-:-:S11]  /*dde0*/  IADD3 R16, R11, R16, RZ ;  /* 0x000000100b107210 */ /* 0x004fd60007ffe0ff */
[----:B------:R-:W-:Y:S05]  /*ddf0*/  @!P0 BRA `(.L_x_7987) ;  /* 0xfffffffc00e48947 */ /* 0x000fea000383ffff */
[----:B------:R-:W-:Y:S05]  /*de00*/  BSYNC B1 ;  /* 0x0000000000017941 */ /* 0x000fea0003800000 */
.L_x_7986:
[----:B------:R-:W-:Y:S05]  /*de10*/  BRA `(.L_x_7985) ;  /* 0x0000000000447947 */ /* 0x000fea0003800000 */
.L_x_7984:
[----:B------:R-:W-:Y:S02]  /*de20*/  ULDC UR5, c[0x0][0x228] ;  /* 0x00008a0000057ab9 */ /* 0x000fe40000000800 */
[----:B------:R-:W-:-:S13]  /*de30*/  ISETP.GE.U32.AND P0, PT, R3, UR5, PT ;  /* 0x0000000503007c0c */ /* 0x000fda000bf06070 */
[----:B------:R-:W-:Y:S05]  /*de40*/  @P0 BRA `(.L_x_7985) ;  /* 0x0000000000380947 */ /* 0x000fea0003800000 */
[----:B------:R-:W-:Y:S01]  /*de50*/  ULDC UR4, c[0x0][0x10] ;  /* 0x0000040000047ab9 */ /* 0x000fe20000000800 */
[----:B------:R-:W0:Y:S01]  /*de60*/  LDC R14, c[0x0][RZ] ;  /* 0x00000000ff0e7b82 */ /* 0x000e220000000800 */
[----:B------:R-:W-:Y:S02]  /*de70*/  IMAD.MOV.U32 R13, RZ, RZ, R3 ;  /* 0x000000ffff0d7224 */ /* 0x000fe400078e0003 */
[----:B------:R-:W-:-:S05]  /*de80*/  IMAD R2, R2, UR4, RZ ;  /* 0x0000000402027c24 */ /* 0x000fca000f8e02ff */
[----:B------:R-:W2:Y:S08]  /*de90*/  LDC.64 R8, c[0x0][0x600] ;  /* 0x00018000ff087b82 */ /* 0x000eb00000000a00 */
[----:B------:R-:W3:Y:S02]  /*dea0*/  LDC R18, c[0x0][0x4] ;  /* 0x00000100ff127b82 */ /* 0x000ee40000000800 */
.L_x_7988:
[----:B-----5:R-:W-:-:S05]  /*deb0*/  IADD3 R11, R2, R13, RZ ;  /* 0x0000000d020b7210 */ /* 0x020fca0007ffe0ff */
[----:B0-----:R-:W-:-:S04]  /*dec0*/  IMAD R11, R11, R14, R0 ;  /* 0x0000000e0b0b7224 */ /* 0x001fc800078e0200 */
[----:B--2---:R-:W-:-:S06]  /*ded0*/  IMAD.WIDE.U32 R10, R11, 0x2, R8 ;  /* 0x000000020b0a7825 */ /* 0x004fcc00078e0008 */
[----:B------:R-:W2:Y:S01]  /*dee0*/  LDG.E.U16 R11, desc[UR36][R10.64] ;  /* 0x000000240a0b7981 */ /* 0x000ea2000c1e1500 */
[----:B---3--:R-:W-:-:S04]  /*def0*/  IADD3 R13, R18, R13, RZ ;  /* 0x0000000d120d7210 */ /* 0x008fc80007ffe0ff */
[----:B------:R-:W-:Y:S01]  /*df00*/  ISETP.GE.U32.AND P0, PT, R13, UR5, PT ;  /* 0x000000050d007c0c */ /* 0x000fe2000bf06070 */
[----:B--2---:R-:W-:-:S12]  /*df10*/  IMAD.IADD R16, R11, 0x1, R16 ;  /* 0x000000010b107824 */ /* 0x004fd800078e0210 */
[----:B------:R-:W-:Y:S05]  /*df20*/  @!P0 BRA `(.L_x_7988) ;  /* 0xfffffffc00e08947 */ /* 0x000fea000383ffff */
.L_x_7985:
[----:B------:R-:W-:Y:S05]  /*df30*/  BSYNC B0 ;  /* 0x0000000000007941 */ /* 0x000fea0003800000 */
.L_x_7983:
        /* <DEDUP_REMOVED lines=10> */
[----:B------:R0:W-:Y:S02]  /*dfe0*/  STS.U16 [R9], R16 ;  /* 0x0000001009007388 */ /* 0x0001e40000000400 */
[----:B------:R-:W-:Y:S05]  /*dff0*/  @!P0 BRA `(.L_x_7989) ;  /* 0x0000000000388947 */ /* 0x000fea0003800000 */
[----:B------:R-:W-:-:S07]  /*e000*/  MOV R2, UR4 ;  /* 0x0000000400027c02 */ /* 0x000fce0008000f00 */
.L_x_7990:
[----:B------:R-:W-:Y:S01]  /*e010*/  IADD3 R8, R3, R2, RZ ;  /* 0x0000000203087210 */ /* 0x000fe20007ffe0ff */
[----:B------:R-:W-:Y:S01]  /*e020*/  BAR.SYNC.DEFER_BLOCKING 0x0 ;  /* 0x0000000000007b1d */ /* 0x000fe20000010000 */
[----:B------:R-:W-:Y:S02]  /*e030*/  ISETP.GT.AND P3, PT, R2, 0x1, PT ;  /* 0x000000010200780c */ /* 0x000fe40003f64270 */
[----:B------:R-:W-:-:S04]  /*e040*/  ISETP.GE.U32.AND P0, PT, R8, UR5, PT ;  /* 0x0000000508007c0c */ /* 0x000fc8000bf06070 */
[----:B------:R-:W-:Y:S02]  /*e050*/  ISETP.GE.U32.OR P0, PT, R3, R2, P0 ;  /* 0x000000020300720c */ /* 0x000fe40000706470 */
[----:B------:R-:W-:-:S11]  /*e060*/  SHF.R.S32.HI R2, RZ, 0x1, R2 ;  /* 0x00000001ff027819 */ /* 0x000fd60000011402 */
[----:B------:R-:W-:-:S05]  /*e070*/  @!P0 IMAD R8, R8, R13, R0 ;  /* 0x0000000d08088224 */ /* 0x000fca00078e0200 */
[----:B------:R-:W-:-:S05]  /*e080*/  @!P0 LEA R8, R8, UR7, 0x1 ;  /* 0x0000000708088c11 */ /* 0x000fca000f8e08ff */
[----:B--2--5:R-:W2:Y:S02]  /*e090*/  @!P0 LDS.U16 R11, [R8] ;  /* 0x00000000080b8984 */ /* 0x024ea40000000400 */
[----:B--2---:R-:W-:-:S05]  /*e0a0*/  @!P0 IMAD.IADD R10, R16, 0x1, R11 ;  /* 0x00000001100a8824 */ /* 0x004fca00078e020b */
[----:B------:R2:W-:Y:S01]  /*e0b0*/  @!P0 STS.U16 [R9], R10 ;  /* 0x0000000a09008388 */ /* 0x0005e20000000400 */
[----:B0-----:R-:W-:Y:S01]  /*e0c0*/  @!P0 PRMT R16, R10, 0x7610, R16 ;  /* 0x000076100a108816 */ /* 0x001fe20000000010 */
[----:B------:R-:W-:Y:S06]  /*e0d0*/  @P3 BRA `(.L_x_7990) ;  /* 0xfffffffc00cc3947 */ /* 0x000fec000383ffff */
.L_x_7989:
[----:B------:R-:W-:Y:S05]  /*e0e0*/  @!P2 BRA `(.L_x_7991) ;  /* 0x000000000084a947 */ /* 0x000fea0003800000 */
[----:B------:R-:W-:Y:S02]  /*e0f0*/  ISETP.GT.AND P0, PT, R13, 0x20, PT ;  /* 0x000000200d00780c */ /* 0x000fe40003f04270 */
[----:B------:R-:W-:-:S11]  /*e100*/  MOV R2, R13 ;  /* 0x0000000d00027202 */ /* 0x000fd60000000f00 */
[----:B------:R-:W-:Y:S05]  /*e110*/  @!P0 BRA `(.L_x_7992) ;  /* 0x00000000004c8947 */ /* 0x000fea0003800000 */
[----:B------:R-:W-:Y:S01]  /*e120*/  LEA.HI R2, R13, R13, RZ, 0x1 ;  /* 0x0000000d0d027211 */ /* 0x000fe200078f08ff */
[----:B------:R3:W-:Y:S03]  /*e130*/  STS.U16 [R9], R16 ;  /* 0x0000001009007388 */ /* 0x0007e60000000400 */
[----:B------:R-:W-:Y:S01]  /*e140*/  SHF.R.S32.HI R3, RZ, 0x1, R2 ;  /* 0x00000001ff037819 */ /* 0x000fe20000011402 */
[----:B------:R-:W-:-:S03]  /*e150*/  HFMA2.MMA R2, -RZ, RZ, 0, 1.9073486328125e-06 ;  /* 0x00000020ff027435 */ /* 0x000fc600000001ff */
[----:B------:R-:W-:-:S13]  /*e160*/  ISETP.GE.AND P0, PT, R3, 0x20, PT ;  /* 0x000000200300780c */ /* 0x000fda0003f06270 */
[----:B---3--:R-:W-:Y:S05]  /*e170*/  @!P0 BRA `(.L_x_7992) ;  /* 0x0000000000348947 */ /* 0x008fea0003800000 */
.L_x_7993:
[----:B------:R-:W-:Y:S01]  /*e180*/  IMAD.IADD R2, R0, 0x1, R3 ;  /* 0x0000000100027824 */ /* 0x000fe200078e0203 */
[----:B------:R-:W-:Y:S04]  /*e190*/  BAR.SYNC.DEFER_BLOCKING 0x0 ;  /* 0x0000000000007b1d */ /* 0x000fe80000010000 */
[----:B------:R-:W-:-:S04]  /*e1a0*/  ISETP.GE.U32.AND P0, PT, R2, R13, PT ;  /* 0x0000000d0200720c */ /* 0x000fc80003f06070 */
[----:B------:R-:W-:-:S13]  /*e1b0*/  ISETP.GE.U32.OR P0, PT, R0, R3, P0 ;  /* 0x000000030000720c */ /* 0x000fda0000706470 */
[----:B------:R-:W-:Y:S02]  /*e1c0*/  @!P0 LEA R2, R3, R9, 0x1 ;  /* 0x0000000903028211 */ /* 0x000fe400078e08ff */
[----:B------:R-:W-:-:S03]  /*e1d0*/  SHF.R.S32.HI R3, RZ, 0x1, R3 ;  /* 0x00000001ff037819 */ /* 0x000fc60000011403 */
[----:B---3-5:R-:W3:Y:S01]  /*e1e0*/  @!P0 LDS.U16 R11, [R2] ;  /* 0x00000000020b8984 */ /* 0x028ee20000000400 */
[----:B------:R-:W-:Y:S02]  /*e1f0*/  ISETP.GE.AND P2, PT, R3, 0x20, PT ;  /* 0x000000200300780c */ /* 0x000fe40003f46270 */
[----:B---3--:R-:W-:-:S04]  /*e200*/  @!P0 IADD3 R8, R16, R11, RZ ;  /* 0x0000000b10088210 */ /* 0x008fc80007ffe0ff */
[----:B0-----:R-:W-:Y:S01]  /*e210*/  @!P0 PRMT R16, R8, 0x7610, R16 ;  /* 0x0000761008108816 */ /* 0x001fe20000000010 */
[----:B------:R3:W-:Y:S06]  /*e220*/  @!P0 STS.U16 [R9], R8 ;  /* 0x0000000809008388 */ /* 0x0007ec0000000400 */
[----:B------:R-:W-:Y:S05]  /*e230*/  @P2 BRA `(.L_x_7993) ;  /* 0xfffffffc00d02947 */ /* 0x000fea000383ffff */
[----:B------:R-:W-:-:S07]  /*e240*/  IMAD.MOV.U32 R2, RZ, RZ, 0x20 ;  /* 0x00000020ff027424 */ /* 0x000fce00078e00ff */
.L_x_7992:
[----:B------:R-:W-:Y:S01]  /*e250*/  BAR.SYNC.DEFER_BLOCKING 0x0 ;  /* 0x0000000000007b1d */ /* 0x000fe20000010000 */
[----:B------:R-:W-:-:S13]  /*e260*/  ISETP.GE.AND P0, PT, R2, 0x2, PT ;  /* 0x000000020200780c */ /* 0x000fda0003f06270 */
[----:B------:R-:W-:Y:S05]  /*e270*/  @!P0 BRA `(.L_x_7991) ;  /* 0x0000000000208947 */ /* 0x000fea0003800000 */
[----:B------:R-:W-:-:S07]  /*e280*/  MOV R3, 0x1 ;  /* 0x0000000100037802 */ /* 0x000fce0000000f00 */
.L_x_7994:
[----:B------:R-:W-:-:S05]  /*e290*/  PRMT R0, R16, 0x9910, RZ ;  /* 0x0000991010007816 */ /* 0x000fca00000000ff */
[----:B0-23--:R0:W2:Y:S02]  /*e2a0*/  SHFL.DOWN PT, R9, R0, R3, 0x1f ;  /* 0x08001f0300097589 */ /* 0x00d0a400000e0000 */
[----:B0-----:R-:W-:-:S04]  /*e2b0*/  SHF.L.U32 R3, R3, 0x1, RZ ;  /* 0x0000000103037819 */ /* 0x001fc800000006ff */
[----:B------:R-:W-:Y:S01]  /*e2c0*/  ISETP.GE.AND P0, PT, R3, R2, PT ;  /* 0x000000020300720c */ /* 0x000fe20003f06270 */
[----:B--2---:R-:W-:-:S05]  /*e2d0*/  IMAD.IADD R9, R9, 0x1, R16 ;  /* 0x0000000109097824 */ /* 0x004fca00078e0210 */
[----:B------:R-:W-:-:S07]  /*e2e0*/  PRMT R16, R9, 0x7610, R16 ;  /* 0x0000761009107816 */ /* 0x000fce0000000010 */
[----:B------:R-:W-:Y:S05]  /*e2f0*/  @!P0 BRA `(.L_x_7994) ;  /* 0xfffffffc00e48947 */ /* 0x000fea000383ffff */
.L_x_7991:
        /* <DEDUP_REMOVED lines=9> */
[----:B------:R-:W4:Y:S02]  /*e390*/  LDG.E.U16 R3, desc[UR36][R4.64] ;  /* 0x0000002404037981 */ /* 0x000f24000c1e1500 */
[----:B----4-:R-:W-:-:S04]  /*e3a0*/  IADD3 R3, R16, R3, RZ ;  /* 0x0000000310037210 */ /* 0x010fc80007ffe0ff */
[----:B0-----:R-:W-:-:S07]  /*e3b0*/  PRMT R16, R3, 0x7610, R16 ;  /* 0x0000761003107816 */ /* 0x001fce0000000010 */
.L_x_7996:
        /* <DEDUP_REMOVED lines=8> */
[----:B------:R-:W-:Y:S01]  /*e440*/  IMAD.U32 R5, RZ, RZ, UR5 ;  /* 0x00000005ff057e24 */ /* 0x000fe2000f8e00ff */
[----:B------:R-:W-:Y:S01]  /*e450*/  ULDC.64 UR4, c[0x4][0x7b8] ;  /* 0x0101ee0000047ab9 */ /* 0x000fe20000000a00 */
[----:B------:R-:W4:Y:S01]  /*e460*/  LDC.64 R2, c[0x4][R2] ;  /* 0x0100000002027b82 */ /* 0x000f220000000a00 */
[----:B---3--:R-:W-:Y:S01]  /*e470*/  HFMA2.MMA R8, -RZ, RZ, 0, 4.4763088226318359375e-05 ;  /* 0x000002efff087435 */ /* 0x008fe200000001ff */
[----:B------:R-:W-:Y:S01]  /*e480*/  MOV R6, UR4 ;  /* 0x0000000400067c02 */ /* 0x000fe20008000f00 */
[----:B--2--5:R-:W-:Y:S01]  /*e490*/  IMAD.U32 R10, RZ, RZ, UR6 ;  /* 0x00000006ff0a7e24 */ /* 0x024fe2000f8e00ff */
[----:B------:R-:W-:Y:S01]  /*e4a0*/  MOV R7, UR5 ;  /* 0x0000000500077c02 */ /* 0x000fe20008000f00 */
[----:B------:R-:W-:Y:S01]  /*e4b0*/  IMAD.MOV.U32 R12, RZ, RZ, 0x1 ;  /* 0x00000001ff0c7424 */ /* 0x000fe200078e00ff */
[----:B------:R-:W-:-:S02]  /*e4c0*/  MOV R11, UR7 ;  /* 0x00000007000b7c02 */ /* 0x000fc40008000f00 */
[----:B------:R-:W-:-:S07]  /*e4d0*/  MOV R13, RZ ;  /* 0x000000ff000d7202 */ /* 0x000fce0000000f00 */
[----:B------:R-:W-:-:S07]  /*e4e0*/  LEPC R20, `(.L_x_7998) ;  /* 0x000000001014794e */ /* 0x000fce0000000000 */
[----:B01--4-:R-:W-:Y:S05]  /*e4f0*/  CALL.ABS.NOINC R2 ;  /* 0x0000000002007343 */ /* 0x013fea0003c00000 */
.L_x_7998:
[----:B------:R-:W-:Y:S02]  /*e500*/  ULDC.64 UR4, c[0x0][0x5e8] ;  /* 0x00017a0000047ab9 */ /* 0x000fe40000000a00 */
[----:B------:R-:W-:-:S04]  /*e510*/  IADD3 R2, P0, R17, UR4, RZ ;  /* 0x0000000411027c10 */ /* 0x000fc8000ff1e0ff */
[----:B------:R-:W-:-:S05]  /*e520*/  IADD3.X R3, RZ, UR5, RZ, P0, !PT ;  /* 0x00000005ff037c10 */ /* 0x000fca00087fe4ff */
[----:B------:R-:W-:Y:S01]  /*e530*/  STG.E.U16 desc[UR36][R2.64], R16 ;  /* 0x0000001002007986 */ /* 0x000fe2000c101524 */
[----:B------:R-:W-:Y:S05]  /*e540*/  EXIT ;  /* 0x000000000000794d */ /* 0x000fea0003800000 */
.L_x_7997:
[----:B------:R-:W-:Y:S01]  /*e550*/  STG.E.U16 desc[UR36][R4.64], R16 ;  /* 0x0000001004007986 */ /* 0x000fe2000c101524 */
[----:B------:R-:W-:Y:S05]  /*e560*/  EXIT ;  /* 0x000000000000794d */ /* 0x000fea0003800000 */
.L_x_7995:
[----:B------:R-:W-:Y:S01]  /*e570*/  ISETP.NE.AND P0, PT, RZ, UR38, PT ;  /* 0x00000026ff007c0c */ /* 0x000fe2000bf05270 */
[----:B------:R-:W-:Y:S02]  /*e580*/  ULDC.U8 UR4, c[0x0][0x619] ;  /* 0x0001864000047ab9 */ /* 0x000fe40000000000 */
[----:B------:R-:W-:-:S10]  /*e590*/  ISETP.NE.AND P1, PT, RZ, UR4, PT ;  /* 0x00000004ff007c0c */ /* 0x000fd4000bf25270 */
[----:B------:R-:W-:Y:S05]  /*e5a0*/  @!P0 BRA `(.L_x_7999) ;  /* 0x00000000000c8947 */ /* 0x000fea0003800000 */
[----:B------:R-:W4:Y:S02]  /*e5b0*/  LDG.E.U16 R3, desc[UR36][R6.64] ;  /* 0x0000002406037981 */ /* 0x000f24000c1e1500 */
[----:B----4-:R-:W-:-:S05]  /*e5c0*/  IMAD.IADD R3, R16, 0x1, R3 ;  /* 0x0000000110037824 */ /* 0x010fca00078e0203 */
[----:B0-----:R-:W-:-:S07]  /*e5d0*/  PRMT R16, R3, 0x7610, R16 ;  /* 0x0000761003107816 */ /* 0x001fce0000000010 */
.L_x_7999:
        /* <DEDUP_REMOVED lines=8> */
[----:B---3--:R-:W-:Y:S01]  /*e660*/  HFMA2.MMA R8, -RZ, RZ, 0, 4.4763088226318359375e-05 ;  /* 0x000002efff087435 */ /* 0x008fe200000001ff */
[----:B------:R-:W-:Y:S01]  /*e670*/  MOV R5, UR5 ;  /* 0x0000000500057c02 */ /* 0x000fe20008000f00 */
[----:B------:R-:W3:Y:S01]  /*e680*/  LDC.64 R2, c[0x4][R2] ;  /* 0x0100000002027b82 */ /* 0x000ee20000000a00 */
[----:B------:R-:W-:Y:S01]  /*e690*/  ULDC.64 UR4, c[0x4][0x7b8] ;  /* 0x0101ee0000047ab9 */ /* 0x000fe20000000a00 */
[----:B--2--5:R-:W-:Y:S01]  /*e6a0*/  MOV R10, UR6 ;  /* 0x00000006000a7c02 */ /* 0x024fe20008000f00 */
[----:B------:R-:W-:Y:S01]  /*e6b0*/  IMAD.U32 R6, RZ, RZ, UR4 ;  /* 0x00000004ff067e24 */ /* 0x000fe2000f8e00ff */
[----:B------:R-:W-:Y:S01]  /*e6c0*/  MOV R7, UR5 ;  /* 0x0000000500077c02 */ /* 0x000fe20008000f00 */
[----:B------:R-:W-:Y:S01]  /*e6d0*/  IMAD.U32 R11, RZ, RZ, UR7 ;  /* 0x00000007ff0b7e24 */ /* 0x000fe2000f8e00ff */
[----:B------:R-:W-:Y:S01]  /*e6e0*/  MOV R12, 0x1 ;  /* 0x00000001000c7802 */ /* 0x000fe20000000f00 */
[----:B------:R-:W-:-:S07]  /*e6f0*/  IMAD.MOV.U32 R13, RZ, RZ, RZ ;  /* 0x000000ffff0d7224 */ /* 0x000fce00078e00ff */
[----:B------:R-:W-:-:S07]  /*e700*/  LEPC R20, `(.L_x_8001) ;  /* 0x000000001014794e */ /* 0x000fce0000000000 */
[----:B01-3--:R-:W-:Y:S05]  /*e710*/  CALL.ABS.NOINC R2 ;  /* 0x0000000002007343 */ /* 0x00bfea0003c00000 */
.L_x_8001:
[----:B------:R-:W-:Y:S02]  /*e720*/  ULDC.64 UR4, c[0x0][0x5e8] ;  /* 0x00017a0000047ab9 */ /* 0x000fe40000000a00 */
[----:B------:R-:W-:-:S04]  /*e730*/  IADD3 R2, P0, R17, UR4, RZ ;  /* 0x0000000411027c10 */ /* 0x000fc8000ff1e0ff */
[----:B------:R-:W-:-:S05]  /*e740*/  IADD3.X R3, RZ, UR5, RZ, P0, !PT ;  /* 0x00000005ff037c10 */ /* 0x000fca00087fe4ff */
[----:B------:R-:W-:Y:S01]  /*e750*/  STG.E.U16 desc[UR36][R2.64], R16 ;  /* 0x0000001002007986 */ /* 0x000fe2000c101524 */
[----:B------:R-:W-:Y:S05]  /*e760*/  EXIT ;  /* 0x000000000000794d */ /* 0x000fea0003800000 */
.L_x_8000:
[----:B------:R-:W-:Y:S01]  /*e770*/  STG.E.U16 desc[UR36][R6.64], R16 ;  /* 0x0000001006007986 */ /* 0x000fe2000c101524 */
[----:B------:R-:W-:Y:S05]  /*e780*/  EXIT ;  /* 0x000000000000794d */ /* 0x000fea0003800000 */
.L_x_7975:
        /* <DEDUP_REMOVED lines=19> */
[----:B------:R-:W2:Y:S02]  /*e8c0*/  LDG.E.U16 R3, desc[UR36][R4.64] ;  /* 0x0000002404037981 */ /* 0x000ea4000c1e1500 */
[----:B--2---:R-:W-:-:S04]  /*e8d0*/  IADD3 R3, R16, R3, RZ ;  /* 0x0000000310037210 */ /* 0x004fc80007ffe0ff */
[----:B------:R-:W-:-:S07]  /*e8e0*/  PRMT R16, R3, 0x7610, R16 ;  /* 0x0000761003107816 */ /* 0x000fce0000000010 */
.L_x_8003:
        /* <DEDUP_REMOVED lines=20> */
.L_x_8005:
[----:B------:R-:W-:Y:S02]  /*ea30*/  ULDC.64 UR4, c[0x0][0x5e8] ;  /* 0x00017a0000047ab9 */ /* 0x000fe40000000a00 */
[----:B------:R-:W-:-:S05]  /*ea40*/  IADD3 R2, P0, R17, UR4, RZ ;  /* 0x0000000411027c10 */ /* 0x000fca000ff1e0ff */
[----:B------:R-:W-:-:S05]  /*ea50*/  IMAD.X R3, RZ, RZ, UR5, P0 ;  /* 0x00000005ff037e24 */ /* 0x000fca00080e06ff */
[----:B------:R-:W-:Y:S01]  /*ea60*/  STG.E.U16 desc[UR36][R2.64], R16 ;  /* 0x0000001002007986 */ /* 0x000fe2000c101524 */
[----:B------:R-:W-:Y:S05]  /*ea70*/  EXIT ;  /* 0x000000000000794d */ /* 0x000fea0003800000 */
.L_x_8004:
[----:B------:R-:W-:Y:S01]  /*ea80*/  STG.E.U16 desc[UR36][R4.64], R16 ;  /* 0x0000001004007986 */ /* 0x000fe2000c101524 */
[----:B------:R-:W-:Y:S05]  /*ea90*/  EXIT ;  /* 0x000000000000794d */ /* 0x000fea0003800000 */
.L_x_8002:
[----:B------:R-:W-:Y:S01]  /*eaa0*/  ISETP.NE.AND P0, PT, RZ, UR38, PT ;  /* 0x00000026ff007c0c */ /* 0x000fe2000bf05270 */
[----:B------:R-:W-:Y:S02]  /*eab0*/  ULDC.U8 UR4, c[0x0][0x619] ;  /* 0x0001864000047ab9 */ /* 0x000fe40000000000 */
[----:B------:R-:W-:-:S10]  /*eac0*/  ISETP.NE.AND P1, PT, RZ, UR4, PT ;  /* 0x00000004ff007c0c */ /* 0x000fd4000bf25270 */
[----:B------:R-:W-:Y:S05]  /*ead0*/  @!P0 BRA `(.L_x_8006) ;  /* 0x00000000000c8947 */ /* 0x000fea0003800000 */
[----:B------:R-:W2:Y:S02]  /*eae0*/  LDG.E.U16 R3, desc[UR36][R6.64] ;  /* 0x0000002406037981 */ /* 0x000ea4000c1e1500 */
[----:B--2---:R-:W-:-:S04]  /*eaf0*/  IADD3 R3, R16, R3, RZ ;  /* 0x0000000310037210 */ /* 0x004fc80007ffe0ff */
[----:B------:R-:W-:-:S07]  /*eb00*/  PRMT R16, R3, 0x7610, R16 ;  /* 0x0000761003107816 */ /* 0x000fce0000000010 */
.L_x_8006:
        /* <DEDUP_REMOVED lines=20> */
.L_x_8008:
[----:B------:R-:W-:Y:S02]  /*ec50*/  ULDC.64 UR4, c[0x0][0x5e8] ;  /* 0x00017a0000047ab9 */ /* 0x000fe40000000a00 */
[----:B------:R-:W-:-:S04]  /*ec60*/  IADD3 R2, P0, R17, UR4, RZ ;  /* 0x0000000411027c10 */ /* 0x000fc8000ff1e0ff */
[----:B------:R-:W-:-:S05]  /*ec70*/  IADD3.X R3, RZ, UR5, RZ, P0, !PT ;  /* 0x00000005ff037c10 */ /* 0x000fca00087fe4ff */
[----:B------:R-:W-:Y:S01]  /*ec80*/  STG.E.U16 desc[UR36][R2.64], R16 ;  /* 0x0000001002007986 */ /* 0x000fe2000c101524 */
[----:B------:R-:W-:Y:S05]  /*ec90*/  EXIT ;  /* 0x000000000000794d */ /* 0x000fea0003800000 */
.L_x_8007:
[----:B------:R-:W-:Y:S01]  /*eca0*/  STG.E.U16 desc[UR36][R6.64], R16 ;  /* 0x0000001006007986 */ /* 0x000fe2000c101524 */
[----:B------:R-:W-:Y:S05]  /*ecb0*/  EXIT ;  /* 0x000000000000794d */ /* 0x000fea0003800000 */
.L_x_8009:
        /* <DEDUP_REMOVED lines=12> */
.L_x_9881:


//--------------------- .text._ZN2at6native13reduce_kernelILi256ELi2ENS0_8ReduceOpIsNS0_14func_wrapper_tIsZNS0_11sum_functorIsssEclERNS_14TensorIteratorEEUlssE_EEjsLi4ELi8EEEEEvT1_ --------------------------
	.section	.text._ZN2at6native13reduce_kernelILi256ELi2ENS0_8ReduceOpIsNS0_14func_wrapper_tIsZNS0_11sum_functorIsssEclERNS_14TensorIteratorEEUlssE_EEjsLi4ELi8EEEEEvT1_,"ax",@progbits
	.align	128
        .global         _ZN2at6native13reduce_kernelILi256ELi2ENS0_8ReduceOpIsNS0_14func_wrapper_tIsZNS0_11sum_functorIsssEclERNS_14TensorIteratorEEUlssE_EEjsLi4ELi8EEEEEvT1_
        .type           _ZN2at6native13reduce_kernelILi256ELi2ENS0_8ReduceOpIsNS0_14func_wrapper_tIsZNS0_11sum_functorIsssEclERNS_14TensorIteratorEEUlssE_EEjsLi4ELi8EEEEEvT1_,@function
        .size           _ZN2at6native13reduce_kernelILi256ELi2ENS0_8ReduceOpIsNS0_14func_wrapper_tIsZNS0_11sum_functorIsssEclERNS_14TensorIteratorEEUlssE_EEjsLi4ELi8EEEEEvT1_,(.L_x_9882 - _ZN2at6native13reduce_kernelILi256ELi2ENS0_8ReduceOpIsNS0_14func_wrapper_tIsZNS0_11sum_functorIsssEclERNS_14TensorIteratorEEUlssE_EEjsLi4ELi8EEEEEvT1_)
        .other          _ZN2at6native13reduce_kernelILi256ELi2ENS0_8ReduceOpIsNS0_14func_wrapper_tIsZNS0_11sum_functorIsssEclERNS_14TensorIteratorEEUlssE_EEjsLi4ELi8EEEEEvT1_,@"STO_CUDA_ENTRY STV_DEFAULT"
_ZN2at6native13reduce_kernelILi256ELi2ENS0_8ReduceOpIsNS0_14func_wrapper_tIsZNS0_11sum_functorIsssEclERNS_14TensorIteratorEEUlssE_EEjsLi4ELi8EEEEEvT1_:
.text._ZN2at6native13reduce_kernelILi256ELi2ENS0_8ReduceOpIsNS0_14func_wrapper_tIsZNS0_11sum_functorIsssEclERNS_14TensorIteratorEEUlssE_EEjsLi4ELi8EEEEEvT1_:
        /* <DEDUP_REMOVED lines=9> */
[----:B------:R-:W-:Y:S01]  /*0090*/  MOV R4, RZ ;  /* 0x000000ff00047202 */ /* 0x000fe20000000f00 */
[----:B------:R-:W-:Y:S01]  /*00a0*/  IMAD R0, R2, UR6, RZ ;  /* 0x0000000602007c24 */ /* 0x000fe2000f8e02ff */
[----:B------:R-:W-:-:S04]  /*00b0*/  ISETP.NE.AND P0, PT, R3, 0x1, PT ;  /* 0x000000010300780c */ /* 0x000fc80003f05270 */
[----:B------:R-:W1:Y:S01]  /*00c0*/  LDC R7, c[0x0][0x224] ;  /* 0x00008900ff077b82 */ /* 0x000e620000000800 */
[----:B0-----:R-:W-:-:S04]  /*00d0*/  IMAD R0, R5, UR7, R0 ;  /* 0x0000000705007c24 */ /* 0x001fc8000f8e0200 */
        /* <DEDUP_REMOVED lines=273> */
.L_x_8010:
        /* <DEDUP_REMOVED lines=14> */
[----:B--2---:R-:W-:Y:S01]  /*12d0*/  IMAD R21, R16, UR5, R3 ;  /* 0x0000000510157c24 */ /* 0x004fe2000f8e0203 */
[----:B------:R-:W-:Y:S01]  /*12e0*/  MOV R26, UR6 ;  /* 0x00000006001a7c02 */ /* 0x000fe20008000f00 */
        /* <DEDUP_REMOVED lines=27> */
.L_x_8014:
[----:B------:R-:W0:Y:S01]  /*14a0*/  LDC.U16 R11, c[0x0][0x212] ;  /* 0x00008480ff0b7b82 */ /* 0x000e220000000400 */
        /* <DEDUP_REMOVED lines=24> */
.L_x_8020:
[----:B------:R-:W-:Y:S05]  /*1630*/  BSYNC B2 ;  /* 0x0000000000027941 */ /* 0x000fea0003800000 */
.L_x_8019:
[----:B------:R-:W-:-:S04]  /*1640*/  PRMT R0, R0, 0x9910, RZ ;  /* 0x0000991000007816 */ /* 0x000fc800000000ff */
[----:B------:R-:W-:-:S13]  /*1650*/  ISETP.NE.AND P0, PT, R0, RZ, PT ;  /* 0x000000ff0000720c */ /* 0x000fda0003f05270 */
[----:B------:R-:W-:Y:S05]  /*1660*/  @!P0 BRA `(.L_x_8018) ;  /* 0x0000000000188947 */ /* 0x000fea0003800000 */
[----:B------:R-:W-:-:S05]  /*1670*/  IADD3 R5, P0, R2, -R7, RZ ;  /* 0x8000000702057210 */ /* 0x000fca0007f1e0ff */
[----:B------:R-:W-:Y:S01]  /*1680*/  IMAD.X R0, RZ, RZ, -0x1, P0 ;  /* 0xffffffffff007424 */ /* 0x000fe200000e06ff */
[----:B------:R-:W-:-:S04]  /*1690*/  LEA R4, P0, R5, R18, 0x1 ;  /* 0x0000001205047211 */ /* 0x000fc800078008ff */
[----:B------:R-:W-:-:S05]  /*16a0*/  LEA.HI.X R5, R5, R19, R0, 0x1, P0 ;  /* 0x0000001305057211 */ /* 0x000fca00000f0c00 */
[----:B------:R-:W2:Y:S02]  /*16b0*/  LDG.E.U16 R4, desc[UR58][R4.64] ;  /* 0x0000003a04047981 */ /* 0x000ea4000c1e1500 */
[----:B--2---:R-:W-:-:S07]  /*16c0*/  IADD3 R3, R3, R4, RZ ;  /* 0x0000000403037210 */ /* 0x004fce0007ffe0ff */
.L_x_8018:
[----:B------:R-:W-:Y:S05]  /*16d0*/  BSYNC B1 ;  /* 0x0000000000017941 */ /* 0x000fea0003800000 */
.L_x_8017:
[----:B------:R-:W0:Y:S01]  /*16e0*/  LDC R0, c[0x0][0x218] ;  /* 0x00008600ff007b82 */ /* 0x000e220000000800 */
[----:B------:R-:W-:-:S04]  /*16f0*/  IADD3 R5, P0, -R7, 0x8, RZ ;  /* 0x0000000807057810 */ /* 0x000fc80007f1e1ff */
[----:B------:R-:W-:Y:S01]  /*1700*/  LEA R18, P1, R5, R18, 0x1 ;  /* 0x0000001205127211 */ /* 0x000fe200078208ff */
[----:B------:R-:W-:-:S05]  /*1710*/  IMAD.X R4, RZ, RZ, -0x1, P0 ;  /* 0xffffffffff047424 */ /* 0x000fca00000e06ff */
[----:B------:R-:W-:Y:S02]  /*1720*/  LEA.HI.X R19, R5, R19, R4, 0x1, P1 ;  /* 0x0000001305137211 */ /* 0x000fe400008f0c04 */
[----:B0-----:R-:W-:-:S07]  /*1730*/  IADD3 R0, R7, -0x8, R0 ;  /* 0xfffffff807007810 */ /* 0x001fce0007ffe000 */
.L_x_8016:
[----:B------:R-:W-:Y:S05]  /*1740*/  BSYNC B0 ;  /* 0x0000000000007941 */ /* 0x000fea0003800000 */
.L_x_8015:
[----:B------:R-:W0:Y:S01]  /*1750*/  LDC.64 R8, c[0x0][0x230] ;  /* 0x00008c00ff087b82 */ /* 0x000e220000000a00 */
[----:B------:R-:W-:Y:S01]  /*1760*/  ULDC UR4, c[0x0][0x22c] ;  /* 0x00008b0000047ab9 */ /* 0x000fe20000000800 */
[----:B------:R-:W-:Y:S01]  /*1770*/  BSSY B0, `(.L_x_8021) ;  /* 0x000002a000007945 */ /* 0x000fe20003800000 */
[----:B------:R-:W-:Y:S01]  /*1780*/  IMAD R4, R2, UR4, RZ ;  /* 0x0000000402047c24 */ /* 0x000fe2000f8e02ff */
[C---:B------:R-:W-:Y:S01]  /*1790*/  ISETP.NE.AND P2, PT, R23.reuse, RZ, PT ;  /* 0x000000ff1700720c */ /* 0x040fe20003f45270 */
[--C-:B------:R-:W-:Y:S01]  /*17a0*/  IMAD.MOV.U32 R14, RZ, RZ, R11.reuse ;  /* 0x000000ffff0e7224 */ /* 0x100fe200078e000b */
[-C--:B------:R-:W-:Y:S01]  /*17b0*/  MOV R10, R11.reuse ;  /* 0x0000000b000a7202 */ /* 0x080fe20000000f00 */
[--C-:B------:R-:W-:Y:S01]  /*17c0*/  IMAD.MOV.U32 R12, RZ, RZ, R11.reuse ;  /* 0x000000ffff0c7224 */ /* 0x100fe200078e000b */
[-C--:B------:R-:W-:Y:S02]  /*17d0*/  MOV R13, R11.reuse ;  /* 0x0000000b000d7202 */ /* 0x080fe40000000f00 */
[----:B------:R-:W-:Y:S01]  /*17e0*/  MOV R20, R11 ;  /* 0x0000000b00147202 */ /* 0x000fe20000000f00 */
[----:B0-----:R-:W-:Y:S01]  /*17f0*/  IMAD R4, R23, R8, R4 ;  /* 0x0000000817047224 */ /* 0x001fe200078e0204 */
[----:B------:R-:W-:Y:S01]  /*1800*/  ISETP.NE.AND P1, PT, R8, RZ, PT ;  /* 0x000000ff0800720c */ /* 0x000fe20003f25270 */
[----:B------:R-:W-:-:S02]  /*1810*/  IMAD.MOV.U32 R8, RZ, RZ, R11 ;  /* 0x000000ffff087224 */ /* 0x000fc400078e000b */
[----:B------:R-:W-:-:S05]  /*1820*/  IMAD R15, R16, R9, R4 ;  /* 0x00000009100f7224 */ /* 0x000fca00078e0204 */
        /* <DEDUP_REMOVED lines=8> */
.L_x_8023:
[----:B------:R-:W-:Y:S01]  /*18b0*/  IMAD.WIDE.U32 R4, R15, 0x10, R18 ;  /* 0x000000100f047825 */ /* 0x000fe200078e0012 */
[----:B------:R-:W-:-:S05]  /*18c0*/  ULDC UR4, c[0x0][0x220] ;  /* 0x0000880000047ab9 */ /* 0x000fca0000000800 */
[----:B------:R-:W2:Y:S01]  /*18d0*/  LDG.E.128 R4, desc[UR58][R4.64] ;  /* 0x0000003a04047981 */ /* 0x000ea2000c1e1d00 */
[----:B------:R-:W-:-:S05]  /*18e0*/  VIADD R15, R15, UR4 ;  /* 0x000000040f0f7c36 */ /* 0x000fca0008000000 */
[----:B------:R-:W-:-:S04]  /*18f0*/  LEA R21, R15, 0x7, 0x3 ;  /* 0x000000070f157811 */ /* 0x000fc800078e18ff */
[----:B------:R-:W-:Y:S01]  /*1900*/  ISETP.GE.U32.AND P0, PT, R21, R0, PT ;  /* 0x000000001500720c */ /* 0x000fe20003f06070 */
[C---:B--2---:R-:W-:Y:S01]  /*1910*/  IMAD.IADD R14, R7.reuse, 0x1, R14 ;  /* 0x00000001070e7824 */ /* 0x044fe200078e020e */
[----:B------:R-:W-:Y:S01]  /*1920*/  PRMT R7, R7, 0x7632, R7 ;  /* 0x0000763207077816 */ /* 0x000fe20000000007 */
[----:B------:R-:W-:Y:S01]  /*1930*/  IMAD.IADD R20, R5, 0x1, R20 ;  /* 0x0000000105147824 */ /* 0x000fe200078e0214 */
[C---:B------:R-:W-:Y:S02]  /*1940*/  IADD3 R13, R6.reuse, R13, RZ ;  /* 0x0000000d060d7210 */ /* 0x040fe40007ffe0ff */
[----:B------:R-:W-:Y:S01]  /*1950*/  PRMT R6, R6, 0x7632, R6 ;  /* 0x0000763206067816 */ /* 0x000fe20000000006 */
[----:B------:R-:W-:Y:S01]  /*1960*/  IMAD.IADD R7, R7, 0x1, R10 ;  /* 0x0000000107077824 */ /* 0x000fe200078e020a */
[C---:B------:R-:W-:Y:S02]  /*1970*/  IADD3 R22, R4.reuse, R3, RZ ;  /* 0x0000000304167210 */ /* 0x040fe40007ffe0ff */
[----:B------:R-:W-:-:S02]  /*1980*/  PRMT R3, R4, 0x7632, R3 ;  /* 0x0000763204037816 */ /* 0x000fc40000000003 */
[----:B------:R-:W-:Y:S02]  /*1990*/  PRMT R21, R5, 0x7632, R21 ;  /* 0x0000763205157816 */ /* 0x000fe40000000015 */
[----:B------:R-:W-:Y:S02]  /*19a0*/  IADD3 R6, R6, R11, RZ ;  /* 0x0000000b06067210 */ /* 0x000fe40007ffe0ff */
[----:B------:R-:W-:Y:S01]  /*19b0*/  IADD3 R12, R3, R12, RZ ;  /* 0x0000000c030c7210 */ /* 0x000fe20007ffe0ff */
[----:B------:R-:W-:Y:S01]  /*19c0*/  IMAD.IADD R8, R21, 0x1, R8 ;  /* 0x0000000115087824 */ /* 0x000fe200078e0208 */
[----:B------:R-:W-:Y:S02]  /*19d0*/  PRMT R3, R22, 0x7610, R3 ;  /* 0x0000761016037816 */ /* 0x000fe40000000003 */
[----:B------:R-:W-:Y:S02]  /*19e0*/  PRMT R11, R6, 0x7610, R11 ;  /* 0x00007610060b7816 */ /* 0x000fe4000000000b */
[----:B------:R-:W-:Y:S01]  /*19f0*/  PRMT R10, R7, 0x7610, R10 ;  /* 0x00007610070a7816 */ /* 0x000fe2000000000a */
[----:B------:R-:W-:Y:S06]  /*1a00*/  @!P0 BRA `(.L_x_8023) ;  /* 0xfffffffc00a88947 */ /* 0x000fec000383ffff */
.L_x_8022:
[----:B------:R-:W-:Y:S05]  /*1a10*/  BSYNC B0 ;  /* 0x0000000000007941 */ /* 0x000fea0003800000 */
.L_x_8021:
        /* <DEDUP_REMOVED lines=8> */
.L_x_8025:
[----:B------:R-:W-:Y:S05]  /*1aa0*/  BSYNC B0 ;  /* 0x0000000000007941 */ /* 0x000fea0003800000 */
.L_x_8024:
        /* <DEDUP_REMOVED lines=11> */
.L_x_8027:
[----:B------:R-:W-:Y:S05]  /*1b60*/  BSYNC B0 ;  /* 0x0000000000007941 */ /* 0x000fea0003800000 */
.L_x_8026:
[----:B------:R-:W-:Y:S02]  /*1b70*/  IADD3 R3, R20, R12, R3 ;  /* 0x0000000c14037210 */ /* 0x000fe40007ffe003 */
[----:B------:R-:W-:Y:S02]  /*1b80*/  PRMT R18, RZ, 0x7610, R18 ;  /* 0x00007610ff127816 */ /* 0x000fe40000000012 */
[----:B------:R-:W-:-:S04]  /*1b90*/  IADD3 R3, R13, R8, R3 ;  /* 0x000000080d037210 */ /* 0x000fc80007ffe003 */
[----:B------:R-:W-:-:S05]  /*1ba0*/  IADD3 R3, R14, R11, R3 ;  /* 0x0000000b0e037210 */ /* 0x000fca0007ffe003 */
[----:B------:R-:W-:-:S05]  /*1bb0*/  IMAD.IADD R3, R3, 0x1, R10 ;  /* 0x0000000103037824 */ /* 0x000fca00078e020a */
[----:B------:R-:W-:Y:S01]  /*1bc0*/  PRMT R25, R3, 0x7610, R25 ;  /* 0x0000761003197816 */ /* 0x000fe20000000019 */
[----:B------:R-:W-:Y:S06]  /*1bd0*/  BRA `(.L_x_8012) ;  /* 0x0000009800d87947 */ /* 0x000fec0003800000 */
.L_x_8013:
        /* <DEDUP_REMOVED lines=23> */
[----:B------:R-:W0:Y:S01]  /*1d50*/  LDC R28, c[0x0][0x254] ;  /* 0x00009500ff1c7b82 */ /* 0x000e220000000800 */
        /* <DEDUP_REMOVED lines=8> */
.L_x_8037:
        /* <DEDUP_REMOVED lines=53> */
[----:B------:R-:W-:Y:S01]  /*2130*/  ULDC.64 UR36, c[0x0][0x260] ;  /* 0x0000980000247ab9 */ /* 0x000fe20000000a00 */
[----:B0-----:R-:W-:Y:S02]  /*2140*/  ISETP.NE.AND P1, PT, R28, 0x2, PT ;  /* 0x000000021c00780c */ /* 0x001fe40003f25270 */
[----:B------:R-:W-:-:S05]  /*2150*/  IMAD.HI.U32 R14, R27, UR31, R26 ;  /* 0x0000001f1b0e7c27 */ /* 0x000fca000f8e001a */
[----:B------:R-:W-:Y:S02]  /*2160*/  SHF.R.U32.HI R15, RZ, UR36, R14 ;  /* 0x00000024ff0f7c19 */ /* 0x000fe4000801160e */
[----:B------:R-:W-:-:S03]  /*2170*/  MOV R14, RZ ;  /* 0x000000ff000e7202 */ /* 0x000fc60000000f00 */
[--C-:B------:R-:W-:Y:S02]  /*2180*/  IMAD.MOV R12, RZ, RZ, -R15.reuse ;  /* 0x000000ffff0c7224 */ /* 0x100fe400078e0a0f */
[----:B------:R-:W-:-:S05]  /*2190*/  IMAD.HI.U32 R0, R15, UR32, R14 ;  /* 0x000000200f007c27 */ /* 0x000fca000f8e000e */
[----:B------:R-:W-:Y:S01]  /*21a0*/  SHF.R.U32.HI R20, RZ, UR33, R0 ;  /* 0x00000021ff147c19 */ /* 0x000fe20008011600 */
[----:B------:R-:W-:-:S03]  /*21b0*/  IMAD R0, R12, UR30, R27 ;  /* 0x0000001e0c007c24 */ /* 0x000fc6000f8e021b */
[----:B------:R-:W-:Y:S01]  /*21c0*/  IADD3 R11, -R20, RZ, RZ ;  /* 0x000000ff140b7210 */ /* 0x000fe20007ffe1ff */
[----:B------:R-:W-:-:S04]  /*21d0*/  IMAD R0, R0, UR54, RZ ;  /* 0x0000003600007c24 */ /* 0x000fc8000f8e02ff */
        /* <DEDUP_REMOVED lines=216> */
[----:B-1----:R-:W-:-:S04]  /*2f60*/  @P1 SHF.R.U32.HI R15, RZ, R12, R15 ;  /* 0x0000000cff0f1219 */ /* 0x002fc8000001160f */
[----:B------:R-:W-:-:S05]  /*2f70*/  @P1 IADD3 R15, -R15, RZ, RZ ;  /* 0x000000ff0f0f1210 */ /* 0x000fca0007ffe1ff */
[----:B------:R-:W-:-:S04]  /*2f80*/  @P1 IMAD R21, R15, R14, R21 ;  /* 0x0000000e0f151224 */ /* 0x000fc800078e0215 */
[----:B--2---:R-:W-:-:S07]  /*2f90*/  @P1 IMAD R0, R21, R22, R0 ;  /* 0x0000001615001224 */ /* 0x004fce00078e0200 */
.L_x_8033:
        /* <DEDUP_REMOVED lines=11> */
[----:B------:R-:W-:Y:S01]  /*3050*/  ULDC.64 UR36, c[0x0][0x260] ;  /* 0x0000980000247ab9 */ /* 0x000fe20000000a00 */
[----:B0-----:R-:W-:-:S08]  /*3060*/  ISETP.NE.AND P1, PT, R28, 0x2, PT ;  /* 0x000000021c00780c */ /* 0x001fd00003f25270 */
        /* <DEDUP_REMOVED lines=229> */
.L_x_8034:
[----:B------:R-:W-:-:S04]  /*3ec0*/  LOP3.LUT R13, R13, 0xfffffffc, RZ, 0xc0, !PT ;  /* 0xfffffffc0d0d7812 */ /* 0x000fc800078ec0ff */
[----:B------:R-:W-:-:S04]  /*3ed0*/  IADD3 R20, P1, R18, R13, RZ ;  /* 0x0000000d12147210 */ /* 0x000fc80007f3e0ff */
[----:B------:R-:W-:-:S05]  /*3ee0*/  IADD3.X R21, RZ, R19, RZ, P1, !PT ;  /* 0x00000013ff157210 */ /* 0x000fca0000ffe4ff */
[----:B------:R-:W2:Y:S01]  /*3ef0*/  LDG.E R20, desc[UR58][R20.64] ;  /* 0x0000003a14147981 */ /* 0x000ea2000c1e1900 */
[----:B------:R-:W-:Y:S01]  /*3f00*/  IMAD.IADD R27, R27, 0x1, R0 ;  /* 0x000000011b1b7824 */ /* 0x000fe200078e0200 */
[----:B------:R-:W-:Y:S01]  /*3f10*/  MOV R26, RZ ;  /* 0x000000ff001a7202 */ /* 0x000fe20000000f00 */
[----:B------:R-:W-:Y:S01]  /*3f20*/  IMAD.MOV.U32 R13, RZ, RZ, RZ ;  /* 0x000000ffff0d7224 */ /* 0x000fe200078e00ff */
[C---:B--2---:R-:W-:Y:S02]  /*3f30*/  PRMT R22, R20.reuse, 0x7610, R22 ;  /* 0x0000761014167816 */ /* 0x044fe40000000016 */
[----:B------:R-:W-:Y:S01]  /*3f40*/  PRMT R15, R20, 0x7632, R15 ;  /* 0x00007632140f7816 */ /* 0x000fe2000000000f */
[----:B------:R-:W-:Y:S06]  /*3f50*/  @!P0 BRA `(.L_x_8035) ;  /* 0x0000000c00a48947 */ /* 0x000fec0003800000 */
[----:B------:R-:W-:Y:S01]  /*3f60*/  HFMA2.MMA R20, -RZ, RZ, 0, 0 ;  /* 0x00000000ff147435 */ /* 0x000fe200000001ff */
[----:B------:R-:W-:Y:S01]  /*3f70*/  IMAD.MOV.U32 R21, RZ, RZ, R27 ;  /* 0x000000ffff157224 */ /* 0x000fe200078e001b */
[----:B------:R-:W-:Y:S01]  /*3f80*/  ULDC.64 UR36, c[0x0][0x260] ;  /* 0x0000980000247ab9 */ /* 0x000fe20000000a00 */
[----:B0-----:R-:W-:-:S07]  /*3f90*/  ISETP.NE.AND P1, PT, R28, 0x2, PT ;  /* 0x000000021c00780c */ /* 0x001fce0003f25270 */
        /* <DEDUP_REMOVED lines=229> */
.L_x_8035:
        /* <DEDUP_REMOVED lines=9> */
[----:B------:R-:W-:Y:S01]  /*4e80*/  ULDC.64 UR36, c[0x0][0x260] ;  /* 0x0000980000247ab9 */ /* 0x000fe20000000a00 */
[----:B0-----:R-:W-:Y:S02]  /*4e90*/  ISETP.NE.AND P1, PT, R28, 0x2, PT ;  /* 0x000000021c00780c */ /* 0x001fe40003f25270 */
[----:B------:R-:W-:-:S05]  /*4ea0*/  IMAD.HI.U32 R20, R27, UR31, R26 ;  /* 0x0000001f1b147c27 */ /* 0x000fca000f8e001a */
[----:B------:R-:W-:Y:S01]  /*4eb0*/  SHF.R.U32.HI R21, RZ, UR36, R20 ;  /* 0x00000024ff157c19 */ /* 0x000fe20008011614 */
[----:B------:R-:W-:-:S04]  /*4ec0*/  HFMA2.MMA R20, -RZ, RZ, 0, 0 ;  /* 0x00000000ff147435 */ /* 0x000fc800000001ff */
[----:B------:R-:W-:-:S06]  /*4ed0*/  IMAD.MOV R24, RZ, RZ, -R21 ;  /* 0x000000ffff187224 */ /* 0x000fcc00078e0a15 */
        /* <DEDUP_REMOVED lines=235> */
.L_x_8036:
[----:B------:R-:W-:Y:S01]  /*5d90*/  LOP3.LUT R21, R26, 0xfffffffc, RZ, 0xc0, !PT ;  /* 0xfffffffc1a157812 */ /* 0x000fe200078ec0ff */
[----:B------:R-:W-:-:S03]  /*5da0*/  ULDC UR4, c[0x0][0x218] ;  /* 0x0000860000047ab9 */ /* 0x000fc60000000800 */
[----:B------:R-:W-:-:S05]  /*5db0*/  IADD3 R20, P1, R18, R21, RZ ;  /* 0x0000001512147210 */ /* 0x000fca0007f3e0ff */
[----:B------:R-:W-:-:S05]  /*5dc0*/  IMAD.X R21, RZ, RZ, R19, P1 ;  /* 0x000000ffff157224 */ /* 0x000fca00008e0613 */
[----:B------:R-:W2:Y:S01]  /*5dd0*/  LDG.E R20, desc[UR58][R20.64] ;  /* 0x0000003a14147981 */ /* 0x000ea2000c1e1900 */
[----:B------:R-:W-:Y:S01]  /*5de0*/  IADD3 R27, R27, R0, RZ ;  /* 0x000000001b1b7210 */ /* 0x000fe20007ffe0ff */
[----:B------:R-:W-:Y:S01]  /*5df0*/  IMAD.U32 R26, RZ, RZ, UR4 ;  /* 0x00000004ff1a7e24 */ /* 0x000fe2000f8e00ff */
[----:B------:R-:W-:Y:S01]  /*5e00*/  IADD3 R8, R11, R8, RZ ;  /* 0x000000080b087210 */ /* 0x000fe20007ffe0ff */
[----:B------:R-:W-:Y:S01]  /*5e10*/  IMAD.IADD R5, R22, 0x1, R5 ;  /* 0x0000000116057824 */ /* 0x000fe200078e0205 */
[----:B------:R-:W-:Y:S01]  /*5e20*/  IADD3 R7, R12, R7, RZ ;  /* 0x000000070c077210 */ /* 0x000fe20007ffe0ff */
[----:B------:R-:W-:Y:S01]  /*5e30*/  IMAD R29, R0, 0x3, R27 ;  /* 0x00000003001d7824 */ /* 0x000fe200078e021b */
[----:B------:R-:W-:Y:S01]  /*5e40*/  IADD3 R6, R15, R6, RZ ;  /* 0x000000060f067210 */ /* 0x000fe20007ffe0ff */
[----:B------:R-:W-:Y:S01]  /*5e50*/  IMAD.IADD R4, R13, 0x1, R4 ;  /* 0x000000010d047824 */ /* 0x000fe200078e0204 */
[----:B------:R-:W-:Y:S02]  /*5e60*/  IADD3 R3, R14, R3, RZ ;  /* 0x000000030e037210 */ /* 0x000fe40007ffe0ff */
[----:B------:R-:W-:-:S02]  /*5e70*/  ISETP.GE.U32.AND P1, PT, R29, R26, PT ;  /* 0x0000001a1d00720c */ /* 0x000fc40003f26070 */
[C---:B--2---:R-:W-:Y:S01]  /*5e80*/  PRMT R25, R20.reuse, 0x7632, R25 ;  /* 0x0000763214197816 */ /* 0x044fe20000000019 */
[----:B------:R-:W-:-:S04]  /*5e90*/  IMAD.IADD R9, R20, 0x1, R9 ;  /* 0x0000000114097824 */ /* 0x000fc800078e0209 */
[----:B------:R-:W-:-:S06]  /*5ea0*/  IMAD.IADD R10, R25, 0x1, R10 ;  /* 0x00000001190a7824 */ /* 0x000fcc00078e020a */
[----:B------:R-:W-:Y:S05]  /*5eb0*/  @!P1 BRA `(.L_x_8037) ;  /* 0xffffffbc00c89947 */ /* 0x000fea000383ffff */
[----:B------:R-:W-:Y:S05]  /*5ec0*/  BSYNC B1 ;  /* 0x0000000000017941 */ /* 0x000fea0003800000 */
.L_x_8032:
[C---:B------:R-:W-:Y:S02]  /*5ed0*/  PRMT R30, R20.reuse, 0x7610, R30 ;  /* 0x00007610141e7816 */ /* 0x040fe4000000001e */
[----:B------:R-:W-:-:S07]  /*5ee0*/  PRMT R29, R20, 0x7632, R29 ;  /* 0x00007632141d7816 */ /* 0x000fce000000001d */
.L_x_8031:
[----:B------:R-:W-:Y:S05]  /*5ef0*/  BSYNC B0 ;  /* 0x0000000000007941 */ /* 0x000fea0003800000 */
.L_x_8030:
        /* <DEDUP_REMOVED lines=269> */
[----:B------:R-:W-:Y:S01]  /*6fd0*/  IADD3 R32, -R25, RZ, RZ ;  /* 0x000000ff19207210 */ /* 0x000fe20007ffe1ff */
[----:B------:R-:W1:Y:S04]  /*6fe0*/  @P2 LDC R34, c[0x0][0x380] ;  /* 0x0000e000ff222b82 */ /* 0x000e680000000800 */
[----:B------:R-:W-:Y:S01]  /*6ff0*/  IMAD R32, R32, UR4, R33 ;  /* 0x0000000420207c24 */ /* 0x000fe2000f8e0221 */
[----:B------:R-:W-:-:S03]  /*7000*/  ULDC UR4, c[0x0][0x3e0] ;  /* 0x0000f80000047ab9 */ /* 0x000fc60000000800 */
[----:B------:R-:W2:Y:S01]  /*7010*/  @P2 LDC R12, c[0x0][0x3e4] ;  /* 0x0000f900ff0c2b82 */ /* 0x000ea20000000800 */
[----:B------:R-:W-:Y:S02]  /*7020*/  IMAD R11, R32, UR4, R11 ;  /* 0x00000004200b7c24 */ /* 0x000fe4000f8e020b */
[----:B0-----:R-:W-:-:S05]  /*7030*/  @P2 IMAD.HI.U32 R21, R25, R21, R24 ;  /* 0x0000001519152227 */ /* 0x001fca00078e0018 */
[----:B-1----:R-:W-:-:S05]  /*7040*/  @P2 SHF.R.U32.HI R21, RZ, R34, R21 ;  /* 0x00000022ff152219 */ /* 0x002fca0000011615 */
[----:B------:R-:W-:-:S04]  /*7050*/  @P2 IMAD.MOV R21, RZ, RZ, -R21 ;  /* 0x000000ffff152224 */ /* 0x000fc800078e0a15 */
[----:B------:R-:W-:-:S04]  /*7060*/  @P2 IMAD R20, R20, R21, R25 ;  /* 0x0000001514142224 */ /* 0x000fc800078e0219 */
[----:B--2---:R-:W-:-:S07]  /*7070*/  @P2 IMAD R11, R20, R12, R11 ;  /* 0x0000000c140b2224 */ /* 0x004fce00078e020b */
.L_x_8040:
        /* <DEDUP_REMOVED lines=279> */
[----:B-1----:R-:W-:-:S04]  /*81f0*/  @P2 SHF.R.U32.HI R31, RZ, R31, R32 ;  /* 0x0000001fff1f2219 */ /* 0x002fc80000011620 */
[----:B------:R-:W-:-:S05]  /*8200*/  @P2 IADD3 R31, -R31, RZ, RZ ;  /* 0x000000ff1f1f2210 */ /* 0x000fca0007ffe1ff */
[----:B------:R-:W-:-:S04]  /*8210*/  @P2 IMAD R20, R20, R31, R33 ;  /* 0x0000001f14142224 */ /* 0x000fc800078e0221 */
[----:B--2---:R-:W-:-:S07]  /*8220*/  @P2 IMAD R15, R20, R22, R15 ;  /* 0x00000016140f2224 */ /* 0x004fce00078e020f */
.L_x_8041:
        /* <DEDUP_REMOVED lines=271> */
[----:B------:R-:W-:Y:S02]  /*9320*/  @P2 IMAD.MOV.U32 R32, RZ, RZ, RZ ;  /* 0x000000ffff202224 */ /* 0x000fe400078e00ff */
        /* <DEDUP_REMOVED lines=11> */
.L_x_8042:
        /* <DEDUP_REMOVED lines=283> */
.L_x_8043:
[----:B------:R-:W-:-:S04]  /*a590*/  LOP3.LUT R29, R29, 0xfffffffc, RZ, 0xc0, !PT ;  /* 0xfffffffc1d1d7812 */ /* 0x000fc800078ec0ff */
[----:B------:R-:W-:-:S05]  /*a5a0*/  IADD3 R18, P1, R18, R29, RZ ;  /* 0x0000001d12127210 */ /* 0x000fca0007f3e0ff */
[----:B------:R-:W-:-:S05]  /*a5b0*/  IMAD.X R19, RZ, RZ, R19, P1 ;  /* 0x000000ffff137224 */ /* 0x000fca00008e0613 */
[----:B------:R-:W2:Y:S02]  /*a5c0*/  LDG.E R18, desc[UR58][R18.64] ;  /* 0x0000003a12127981 */ /* 0x000ea4000c1e1900 */
[C---:B--2---:R-:W-:Y:S02]  /*a5d0*/  PRMT R30, R18.reuse, 0x7610, R30 ;  /* 0x00007610121e7816 */ /* 0x044fe4000000001e */
[----:B------:R-:W-:-:S07]  /*a5e0*/  PRMT R29, R18, 0x7632, R29 ;  /* 0x00007632121d7816 */ /* 0x000fce000000001d */
.L_x_8039:
[----:B------:R-:W-:Y:S05]  /*a5f0*/  BSYNC B0 ;  /* 0x0000000000007941 */ /* 0x000fea0003800000 */
.L_x_8038:
[----:B------:R-:W-:Y:S04]  /*a600*/  BSSY B0, `(.L_x_8044) ;  /* 0x0000014000007945 */ /* 0x000fe80003800000 */
[----:B------:R-:W-:Y:S05]  /*a610*/  @P0 BRA `(.L_x_8045) ;  /* 0x0000000000480947 */ /* 0x000fea0003800000 */
[----:B------:R-:W-:Y:S01]  /*a620*/  IADD3 R27, R27, R0, RZ ;  /* 0x000000001b1b7210 */ /* 0x000fe20007ffe0ff */
[----:B------:R-:W-:Y:S01]  /*a630*/  IMAD.IADD R8, R8, 0x1, R11 ;  /* 0x0000000108087824 */ /* 0x000fe200078e020b */
[----:B------:R-:W-:Y:S02]  /*a640*/  IADD3 R7, R7, R12, RZ ;  /* 0x0000000c07077210 */ /* 0x000fe40007ffe0ff */
[----:B------:R-:W-:-:S13]  /*a650*/  ISETP.GE.U32.AND P0, PT, R27, R26, PT ;  /* 0x0000001a1b00720c */ /* 0x000fda0003f06070 */
[----:B------:R-:W-:Y:S05]  /*a660*/  @P0 BRA `(.L_x_8045) ;  /* 0x0000000000340947 */ /* 0x000fea0003800000 */
[----:B------:R-:W-:Y:S01]  /*a670*/  IMAD.IADD R11, R27, 0x1, R0 ;  /* 0x000000011b0b7824 */ /* 0x000fe200078e0200 */
[----:B------:R-:W-:Y:S01]  /*a680*/  IADD3 R5, R5, R22, RZ ;  /* 0x0000001605057210 */ /* 0x000fe20007ffe0ff */
[----:B------:R-:W-:-:S03]  /*a690*/  IMAD.IADD R6, R6, 0x1, R15 ;  /* 0x0000000106067824 */ /* 0x000fc600078e020f */
[----:B------:R-:W-:-:S13]  /*a6a0*/  ISETP.GE.U32.AND P0, PT, R11, R26, PT ;  /* 0x0000001a0b00720c */ /* 0x000fda0003f06070 */
[----:B------:R-:W-:Y:S05]  /*a6b0*/  @P0 BRA `(.L_x_8045) ;  /* 0x0000000000200947 */ /* 0x000fea0003800000 */
[----:B------:R-:W-:Y:S01]  /*a6c0*/  IADD3 R11, R11, R0, RZ ;  /* 0x000000000b0b7210 */ /* 0x000fe20007ffe0ff */
[----:B------:R-:W-:Y:S01]  /*a6d0*/  IMAD.IADD R4, R4, 0x1, R13 ;  /* 0x0000000104047824 */ /* 0x000fe200078e020d */
[----:B------:R-:W-:Y:S02]  /*a6e0*/  IADD3 R3, R3, R14, RZ ;  /* 0x0000000e03037210 */ /* 0x000fe40007ffe0ff */
[----:B------:R-:W-:-:S13]  /*a6f0*/  ISETP.GE.U32.AND P0, PT, R11, R26, PT ;  /* 0x0000001a0b00720c */ /* 0x000fda0003f06070 */
[----:B------:R-:W-:Y:S01]  /*a700*/  @!P0 IMAD.IADD R30, R9, 0x1, R30 ;  /* 0x00000001091e8824 */ /* 0x000fe200078e021e */
[----:B------:R-:W-:-:S04]  /*a710*/  @!P0 IADD3 R29, R10, R29, RZ ;  /* 0x0000001d0a1d8210 */ /* 0x000fc80007ffe0ff */
[----:B------:R-:W-:Y:S02]  /*a720*/  @!P0 PRMT R9, R30, 0x7610, R9 ;  /* 0x000076101e098816 */ /* 0x000fe40000000009 */
[----:B------:R-:W-:-:S07]  /*a730*/  @!P0 PRMT R10, R29, 0x7610, R10 ;  /* 0x000076101d0a8816 */ /* 0x000fce000000000a */
.L_x_8045:
[----:B------:R-:W-:Y:S05]  /*a740*/  BSYNC B0 ;  /* 0x0000000000007941 */ /* 0x000fea0003800000 */
.L_x_8044:
[----:B------:R-:W-:Y:S02]  /*a750*/  IADD3 R3, R3, R6, R7 ;  /* 0x0000000603037210 */ /* 0x000fe40007ffe007 */
[----:B------:R-:W-:-:S03]  /*a760*/  IADD3 R4, R4, R5, R8 ;  /* 0x0000000504047210 */ /* 0x000fc60007ffe008 */
[----:B------:R-:W-:Y:S01]  /*a770*/  IMAD.IADD R3, R3, 0x1, R10 ;  /* 0x0000000103037824 */ /* 0x000fe200078e020a */
[----:B------:R-:W-:-:S04]  /*a780*/  IADD3 R4, R4, R9, RZ ;  /* 0x0000000904047210 */ /* 0x000fc80007ffe0ff */
[----:B------:R-:W-:Y:S02]  /*a790*/  PRMT R18, R3, 0x7610, R18 ;  /* 0x0000761003127816 */ /* 0x000fe40000000012 */
[----:B------:R-:W-:Y:S01]  /*a7a0*/  PRMT R25, R4, 0x7610, R25 ;  /* 0x0000761004197816 */ /* 0x000fe20000000019 */
[----:B------:R-:W-:Y:S06]  /*a7b0*/  BRA `(.L_x_8012) ;  /* 0x0000000c00e07947 */ /* 0x000fec0003800000 */
.L_x_8029:
        /* <DEDUP_REMOVED lines=11> */
[-C--:B------:R-:W-:Y:S01]  /*a870*/  MOV R15, R10.reuse ;  /* 0x0000000a000f7202 */ /* 0x080fe20000000f00 */
[--C-:B------:R-:W-:Y:S01]  /*a880*/  IMAD.MOV.U32 R13, RZ, RZ, R10.reuse ;  /* 0x000000ffff0d7224 */ /* 0x100fe200078e000a */
[-C--:B------:R-:W-:Y:S01]  /*a890*/  MOV R14, R10.reuse ;  /* 0x0000000a000e7202 */ /* 0x080fe20000000f00 */
[----:B------:R-:W-:Y:S01]  /*a8a0*/  IMAD.MOV.U32 R12, RZ, RZ, R10 ;  /* 0x000000ffff0c7224 */ /* 0x000fe200078e000a */
[----:B------:R-:W-:-:S07]  /*a8b0*/  MOV R11, R10 ;  /* 0x0000000a000b7202 */ /* 0x000fce0000000f00 */
.L_x_8049:
        /* <DEDUP_REMOVED lines=13> */
[----:B------:R-:W2:Y:S02]  /*a990*/  LDG.E R25, desc[UR58][R24.64] ;  /* 0x0000003a18197981 */ /* 0x000ea4000c1e1900 */
        /* <DEDUP_REMOVED lines=8> */
[----:B--2---:R-:W-:-:S05]  /*aa20*/  PRMT R21, R25, 0x7632, R21 ;  /* 0x0000763219157816 */ /* 0x004fca0000000015 */
[----:B------:R-:W-:Y:S01]  /*aa30*/  IMAD.IADD R24, R21, 0x1, R14 ;  /* 0x0000000115187824 */ /* 0x000fe200078e020e */
[----:B---3--:R-:W-:Y:S02]  /*aa40*/  PRMT R28, R4, 0x7632, R28 ;  /* 0x00007632041c7816 */ /* 0x008fe4000000001c */
[----:B----4-:R-:W-:Y:S02]  /*aa50*/  PRMT R14, R7, 0x7632, R14 ;  /* 0x00007632070e7816 */ /* 0x010fe4000000000e */
[----:B-----5:R-:W-:Y:S01]  /*aa60*/  PRMT R21, R8, 0x7632, R21 ;  /* 0x0000763208157816 */ /* 0x020fe20000000015 */
[----:B------:R-:W-:Y:S01]  /*aa70*/  IMAD.IADD R12, R25, 0x1, R12 ;  /* 0x00000001190c7824 */ /* 0x000fe200078e020c */
[----:B------:R-:W-:Y:S01]  /*aa80*/  IADD3 R3, R14, R3, RZ ;  /* 0x000000030e037210 */ /* 0x000fe20007ffe0ff */
[----:B------:R-:W-:Y:S01]  /*aa90*/  IMAD.IADD R20, R7, 0x1, R20 ;  /* 0x0000000107147824 */ /* 0x000fe200078e0214 */
[----:B------:R-:W-:Y:S01]  /*aaa0*/  IADD3 R15, R28, R15, RZ ;  /* 0x0000000f1c0f7210 */ /* 0x000fe20007ffe0ff */
[----:B------:R-:W-:Y:S01]  /*aab0*/  IMAD.IADD R10, R21, 0x1, R10 ;  /* 0x00000001150a7824 */ /* 0x000fe200078e020a */
[----:B------:R-:W-:-:S02]  /*aac0*/  IADD3 R13, R4, R13, RZ ;  /* 0x0000000d040d7210 */ /* 0x000fc40007ffe0ff */
[----:B------:R-:W-:Y:S02]  /*aad0*/  PRMT R14, R24, 0x7610, R14 ;  /* 0x00007610180e7816 */ /* 0x000fe4000000000e */
[----:B------:R-:W-:Y:S01]  /*aae0*/  IADD3 R11, R8, R11, RZ ;  /* 0x0000000b080b7210 */ /* 0x000fe20007ffe0ff */
[----:B------:R-:W-:Y:S06]  /*aaf0*/  @!P0 BRA `(.L_x_8049) ;  /* 0xfffffffc00708947 */ /* 0x000fec000383ffff */
[----:B------:R-:W-:Y:S05]  /*ab00*/  BSYNC B1 ;  /* 0x0000000000017941 */ /* 0x000fea0003800000 */
.L_x_8048:
[----:B------:R-:W-:Y:S02]  /*ab10*/  PRMT R9, R25, 0x7610, R9 ;  /* 0x0000761019097816 */ /* 0x000fe40000000009 */
[C---:B------:R-:W-:Y:S02]  /*ab20*/  PRMT R21, R7.reuse, 0x7610, R21 ;  /* 0x0000761007157816 */ /* 0x040fe40000000015 */
[----:B------:R-:W-:Y:S02]  /*ab30*/  PRMT R30, R7, 0x7632, R30 ;  /* 0x00007632071e7816 */ /* 0x000fe4000000001e */
[----:B------:R-:W-:Y:S02]  /*ab40*/  PRMT R25, R25, 0x7632, R25 ;  /* 0x0000763219197816 */ /* 0x000fe40000000019 */
[C---:B------:R-:W-:Y:S02]  /*ab50*/  PRMT R24, R4.reuse, 0x7610, R24 ;  /* 0x0000761004187816 */ /* 0x040fe40000000018 */
[----:B------:R-:W-:-:S02]  /*ab60*/  PRMT R28, R4, 0x7632, R28 ;  /* 0x00007632041c7816 */ /* 0x000fc4000000001c */
[C---:B------:R-:W-:Y:S02]  /*ab70*/  PRMT R6, R8.reuse, 0x7610, R6 ;  /* 0x0000761008067816 */ /* 0x040fe40000000006 */
[----:B------:R-:W-:-:S07]  /*ab80*/  PRMT R7, R8, 0x7632, R7 ;  /* 0x0000763208077816 */ /* 0x000fce0000000007 */
.L_x_8047:
[----:B------:R-:W-:Y:S05]  /*ab90*/  BSYNC B0 ;  /* 0x0000000000007941 */ /* 0x000fea0003800000 */
.L_x_8046:
        /* <DEDUP_REMOVED lines=35> */
.L_x_8051:
[----:B------:R-:W-:Y:S05]  /*add0*/  BSYNC B0 ;  /* 0x0000000000007941 */ /* 0x000fea0003800000 */
.L_x_8050:
[----:B------:R-:W-:Y:S04]  /*ade0*/  BSSY B0, `(.L_x_8052) ;  /* 0x0000015000007945 */ /* 0x000fe80003800000 */
[----:B------:R-:W-:Y:S05]  /*adf0*/  @P1 BRA `(.L_x_8053) ;  /* 0x00000000004c1947 */ /* 0x000fea0003800000 */
[----:B------:R-:W-:Y:S01]  /*ae00*/  IADD3 R5, R27, R0, RZ ;  /* 0x000000001b057210 */ /* 0x000fe20007ffe0ff */
[----:B------:R-:W-:Y:S01]  /*ae10*/  IMAD.IADD R9, R12, 0x1, R9 ;  /* 0x000000010c097824 */ /* 0x000fe200078e0209 */
[----:B------:R-:W-:Y:S02]  /*ae20*/  IADD3 R14, R14, R25, RZ ;  /* 0x000000190e0e7210 */ /* 0x000fe40007ffe0ff */
[----:B------:R-:W-:Y:S02]  /*ae30*/  ISETP.GE.U32.AND P0, PT, R5, R26, PT ;  /* 0x0000001a0500720c */ /* 0x000fe40003f06070 */
[----:B------:R-:W-:-:S11]  /*ae40*/  PRMT R12, R9, 0x7610, R12 ;  /* 0x00007610090c7816 */ /* 0x000fd6000000000c */
        /* <DEDUP_REMOVED lines=14> */
.L_x_8053:
[----:B------:R-:W-:Y:S05]  /*af30*/  BSYNC B0 ;  /* 0x0000000000007941 */ /* 0x000fea0003800000 */
.L_x_8052:
[----:B------:R-:W-:Y:S02]  /*af40*/  IADD3 R3, R3, R15, R14 ;  /* 0x0000000f03037210 */ /* 0x000fe40007ffe00e */
[----:B------:R-:W-:-:S03]  /*af50*/  IADD3 R12, R20, R13, R12 ;  /* 0x0000000d140c7210 */ /* 0x000fc60007ffe00c */
[----:B------:R-:W-:Y:S01]  /*af60*/  IMAD.IADD R3, R3, 0x1, R10 ;  /* 0x0000000103037824 */ /* 0x000fe200078e020a */
[----:B------:R-:W-:-:S04]  /*af70*/  IADD3 R12, R12, R11, RZ ;  /* 0x0000000b0c0c7210 */ /* 0x000fc80007ffe0ff */
[----:B------:R-:W-:Y:S02]  /*af80*/  PRMT R18, R3, 0x7610, R18 ;  /* 0x0000761003127816 */ /* 0x000fe40000000012 */
[----:B------:R-:W-:Y:S01]  /*af90*/  PRMT R25, R12, 0x7610, R25 ;  /* 0x000076100c197816 */ /* 0x000fe20000000019 */
[----:B------:R-:W-:Y:S06]  /*afa0*/  BRA `(.L_x_8012) ;  /* 0x0000000400e47947 */ /* 0x000fec0003800000 */
.L_x_8028:
[----:B------:R-:W0:Y:S01]  /*afb0*/  LDC R12, c[0x0][0x220] ;  /* 0x00008800ff0c7b82 */ /* 0x000e220000000800 */
[----:B------:R-:W-:Y:S07]  /*afc0*/  BSSY B0, `(.L_x_8054) ;  /* 0x000003c000007945 */ /* 0x000fee0003800000 */
[----:B------:R-:W1:Y:S01]  /*afd0*/  LDC.U16 R0, c[0x0][0x212] ;  /* 0x00008480ff007b82 */ /* 0x000e620000000400 */
        /* <DEDUP_REMOVED lines=17> */
.L_x_8057:
        /* <DEDUP_REMOVED lines=8> */
[----:B------:R-:W2:Y:S01]  /*b170*/  LDG.E R25, desc[UR58][R24.64] ;  /* 0x0000003a18197981 */ /* 0x000ea2000c1e1900 */
[----:B------:R-:W-:-:S03]  /*b180*/  SHF.R.U32.HI R9, RZ, 0x1, R21 ;  /* 0x00000001ff097819 */ /* 0x000fc60000011615 */
[--C-:B------:R-:W-:Y:S01]  /*b190*/  IMAD.WIDE.U32 R6, R7, 0x4, R18.reuse ;  /* 0x0000000407067825 */ /* 0x100fe200078e0012 */
[----:B------:R-:W3:Y:S03]  /*b1a0*/  LDG.E R4, desc[UR58][R4.64] ;  /* 0x0000003a04047981 */ /* 0x000ee6000c1e1900 */
[----:B------:R-:W-:Y:S02]  /*b1b0*/  IMAD.WIDE.U32 R8, R9, 0x4, R18 ;  /* 0x0000000409087825 */ /* 0x000fe400078e0012 */
[----:B------:R-:W4:Y:S04]  /*b1c0*/  LDG.E R7, desc[UR58][R6.64] ;  /* 0x0000003a06077981 */ /* 0x000f28000c1e1900 */
[----:B------:R-:W5:Y:S01]  /*b1d0*/  LDG.E R8, desc[UR58][R8.64] ;  /* 0x0000003a08087981 */ /* 0x000f62000c1e1900 */
[----:B------:R-:W-:-:S04]  /*b1e0*/  IMAD.IADD R21, R21, 0x1, R12 ;  /* 0x0000000115157824 */ /* 0x000fc800078e020c */
[----:B------:R-:W-:-:S05]  /*b1f0*/  IMAD R27, R12, 0x3, R21 ;  /* 0x000000030c1b7824 */ /* 0x000fca00078e0215 */
[----:B------:R-:W-:Y:S02]  /*b200*/  ISETP.GE.U32.AND P0, PT, R27, R26, PT ;  /* 0x0000001a1b00720c */ /* 0x000fe40003f06070 */
[----:B--2---:R-:W-:-:S04]  /*b210*/  PRMT R22, R25, 0x7632, R22 ;  /* 0x0000763219167816 */ /* 0x004fc80000000016 */
[----:B------:R-:W-:Y:S02]  /*b220*/  IADD3 R24, R22, R11, RZ ;  /* 0x0000000b16187210 */ /* 0x000fe40007ffe0ff */
        /* <DEDUP_REMOVED lines=8> */
[----:B------:R-:W-:Y:S01]  /*b2b0*/  PRMT R11, R24, 0x7610, R11 ;  /* 0x00007610180b7816 */ /* 0x000fe2000000000b */
[----:B------:R-:W-:Y:S01]  /*b2c0*/  IMAD.IADD R15, R8, 0x1, R15 ;  /* 0x00000001080f7824 */ /* 0x000fe200078e020f */
[----:B------:R-:W-:Y:S01]  /*b2d0*/  IADD3 R14, R7, R14, RZ ;  /* 0x0000000e070e7210 */ /* 0x000fe20007ffe0ff */
[----:B------:R-:W-:Y:S06]  /*b2e0*/  @!P0 BRA `(.L_x_8057) ;  /* 0xfffffffc00808947 */ /* 0x000fec000383ffff */
[----:B------:R-:W-:Y:S05]  /*b2f0*/  BSYNC B1 ;  /* 0x0000000000017941 */ /* 0x000fea0003800000 */
.L_x_8056:
[C---:B------:R-:W-:Y:S02]  /*b300*/  PRMT R27, R25.reuse, 0x7610, R27 ;  /* 0x00007610191b7816 */ /* 0x040fe4000000001b */
[----:B------:R-:W-:Y:S02]  /*b310*/  PRMT R22, R25, 0x7632, R22 ;  /* 0x0000763219167816 */ /* 0x000fe40000000016 */
[C---:B------:R-:W-:Y:S02]  /*b320*/  PRMT R25, R7.reuse, 0x7610, R25 ;  /* 0x0000761007197816 */ /* 0x040fe40000000019 */
[----:B------:R-:W-:Y:S02]  /*b330*/  PRMT R28, R7, 0x7632, R28 ;  /* 0x00007632071c7816 */ /* 0x000fe4000000001c */
[C---:B------:R-:W-:Y:S02]  /*b340*/  PRMT R24, R4.reuse, 0x7610, R24 ;  /* 0x0000761004187816 */ /* 0x040fe40000000018 */
[----:B------:R-:W-:-:S02]  /*b350*/  PRMT R9, R4, 0x7632, R9 ;  /* 0x0000763204097816 */ /* 0x000fc40000000009 */
[C---:B------:R-:W-:Y:S02]  /*b360*/  PRMT R6, R8.reuse, 0x7610, R6 ;  /* 0x0000761008067816 */ /* 0x040fe40000000006 */
[----:B------:R-:W-:-:S07]  /*b370*/  PRMT R7, R8, 0x7632, R7 ;  /* 0x0000763208077816 */ /* 0x000fce0000000007 */
.L_x_8055:
[----:B------:R-:W-:Y:S05]  /*b380*/  BSYNC B0 ;  /* 0x0000000000007941 */ /* 0x000fea0003800000 */
.L_x_8054:
        /* <DEDUP_REMOVED lines=31> */
.L_x_8059:
[----:B------:R-:W-:Y:S05]  /*b580*/  BSYNC B0 ;  /* 0x0000000000007941 */ /* 0x000fea0003800000 */
.L_x_8058:
[----:B------:R-:W-:Y:S04]  /*b590*/  BSSY B0, `(.L_x_8060) ;  /* 0x0000014000007945 */ /* 0x000fe80003800000 */
        /* <DEDUP_REMOVED lines=15> */
[----:B------:R-:W-:Y:S01]  /*b690*/  @!P0 IMAD.IADD R7, R20, 0x1, R7 ;  /* 0x0000000114078824 */ /* 0x000fe200078e0207 */
[----:B------:R-:W-:-:S04]  /*b6a0*/  @!P0 IADD3 R6, R15, R6, RZ ;  /* 0x000000060f068210 */ /* 0x000fc80007ffe0ff */
[----:B------:R-:W-:Y:S02]  /*b6b0*/  @!P0 PRMT R15, R6, 0x7610, R15 ;  /* 0x00007610060f8816 */ /* 0x000fe4000000000f */
[----:B------:R-:W-:-:S07]  /*b6c0*/  @!P0 PRMT R20, R7, 0x7610, R20 ;  /* 0x0000761007148816 */ /* 0x000fce0000000014 */
.L_x_8061:
[----:B------:R-:W-:Y:S05]  /*b6d0*/  BSYNC B0 ;  /* 0x0000000000007941 */ /* 0x000fea0003800000 */
.L_x_8060:
[----:B------:R-:W-:Y:S02]  /*b6e0*/  IADD3 R10, R14, R3, R10 ;  /* 0x000000030e0a7210 */ /* 0x000fe40007ffe00a */
[----:B------:R-:W-:-:S03]  /*b6f0*/  IADD3 R11, R13, R0, R11 ;  /* 0x000000000d0b7210 */ /* 0x000fc60007ffe00b */
[----:B------:R-:W-:Y:S01]  /*b700*/  IMAD.IADD R10, R10, 0x1, R15 ;  /* 0x000000010a0a7824 */ /* 0x000fe200078e020f */
[----:B------:R-:W-:-:S04]  /*b710*/  IADD3 R11, R11, R20, RZ ;  /* 0x000000140b0b7210 */ /* 0x000fc80007ffe0ff */
[----:B------:R-:W-:Y:S02]  /*b720*/  PRMT R18, R11, 0x7610, R18 ;  /* 0x000076100b127816 */ /* 0x000fe40000000012 */
[----:B------:R-:W-:-:S07]  /*b730*/  PRMT R25, R10, 0x7610, R25 ;  /* 0x000076100a197816 */ /* 0x000fce0000000019 */
.L_x_8012:
[----:B------:R-:W-:Y:S05]  /*b740*/  BSYNC B6 ;  /* 0x0000000000067941 */ /* 0x000fea0003800000 */
.L_x_8011:
[----:B------:R-:W-:Y:S02]  /*b750*/  ULDC UR4, c[0x0][0x230] ;  /* 0x00008c0000047ab9 */ /* 0x000fe40000000800 */
[----:B------:R-:W-:-:S13]  /*b760*/  ISETP.NE.AND P0, PT, RZ, UR4, PT ;  /* 0x00000004ff007c0c */ /* 0x000fda000bf05270 */
[----:B------:R-:W-:Y:S05]  /*b770*/  @!P0 BRA `(.L_x_8062) ;  /* 0x00000000007c8947 */ /* 0x000fea0003800000 */
[----:B------:R-:W1:Y:S01]  /*b780*/  S2R R4, SR_CgaCtaId ;  /* 0x0000000000047919 */ /* 0x000e620000008800 */
[----:B------:R-:W2:Y:S01]  /*b790*/  LDC R9, c[0x0][RZ] ;  /* 0x00000000ff097b82 */ /* 0x000ea20000000800 */
[----:B------:R-:W-:Y:S02]  /*b7a0*/  MOV R0, 0x400 ;  /* 0x0000040000007802 */ /* 0x000fe40000000f00 */
[----:B------:R-:W-:Y:S02]  /*b7b0*/  PRMT R5, R25, 0x5410, R18 ;  /* 0x0000541019057816 */ /* 0x000fe40000000012 */
[----:B------:R-:W-:-:S03]  /*b7c0*/  IADD3 R3, R0, 0x10, RZ ;  /* 0x0000001000037810 */ /* 0x000fc60007ffe0ff */
[----:B------:R-:W3:Y:S01]  /*b7d0*/  LDC R10, c[0x0][0x4] ;  /* 0x00000100ff0a7b82 */ /* 0x000ee20000000800 */
[----:B--2---:R-:W-:Y:S01]  /*b7e0*/  IMAD R0, R23, R9, R2 ;  /* 0x0000000917007224 */ /* 0x004fe200078e0202 */
[----:B-1----:R-:W-:Y:S02]  /*b7f0*/  LEA R3, R4, R3, 0x18 ;  /* 0x0000000304037211 */ /* 0x002fe400078ec0ff */
[----:B---3--:R-:W-:-:S03]  /*b800*/  SHF.R.U32.HI R4, RZ, 0x1, R10 ;  /* 0x00000001ff047819 */ /* 0x008fc6000001160a */
[----:B------:R-:W-:Y:S01]  /*b810*/  IMAD R0, R0, 0x4, R3 ;  /* 0x0000000400007824 */ /* 0x000fe200078e0203 */
[----:B------:R-:W-:-:S04]  /*b820*/  ISETP.NE.AND P0, PT, R4, RZ, PT ;  /* 0x000000ff0400720c */ /* 0x000fc80003f05270 */
[----:B------:R1:W-:Y:S09]  /*b830*/  STS [R0], R5 ;  /* 0x0000000500007388 */ /* 0x0003f20000000800 */
[----:B-1----:R-:W-:Y:S05]  /*b840*/  @!P0 BRA `(.L_x_8062) ;  /* 0x0000000000488947 */ /* 0x002fea0003800000 */
.L_x_8063:
[----:B-1----:R-:W-:Y:S01]  /*b850*/  IADD3 R5, R23, R4, RZ ;  /* 0x0000000417057210 */ /* 0x002fe20007ffe0ff */
[----:B------:R-:W-:Y:S05]  /*b860*/  WARPSYNC.ALL ;  /* 0x0000000000007948 */ /* 0x000fea0003800000 */
[----:B------:R-:W-:Y:S01]  /*b870*/  BAR.SYNC.DEFER_BLOCKING 0x0 ;  /* 0x0000000000007b1d */ /* 0x000fe20000010000 */
[----:B------:R-:W-:Y:S02]  /*b880*/  ISETP.GE.U32.AND P0, PT, R5, R10, PT ;  /* 0x0000000a0500720c */ /* 0x000fe40003f06070 */
[----:B------:R-:W-:Y:S02]  /*b890*/  ISETP.GT.AND P1, PT, R4, 0x1, PT ;  /* 0x000000010400780c */ /* 0x000fe40003f24270 */
[----:B------:R-:W-:-:S02]  /*b8a0*/  ISETP.GE.U32.OR P0, PT, R23, R4, P0 ;  /* 0x000000041700720c */ /* 0x000fc40000706470 */
[----:B------:R-:W-:-:S11]  /*b8b0*/  SHF.R.S32.HI R4, RZ, 0x1, R4 ;  /* 0x00000001ff047819 */ /* 0x000fd60000011404 */
[----:B------:R-:W-:-:S04]  /*b8c0*/  @!P0 IMAD R6, R5, R9, R2 ;  /* 0x0000000905068224 */ /* 0x000fc800078e0202 */
[----:B------:R-:W-:-:S06]  /*b8d0*/  @!P0 IMAD R6, R6, 0x4, R3 ;  /* 0x0000000406068824 */ /* 0x000fcc00078e0203 */
[----:B------:R-:W1:Y:S02]  /*b8e0*/  @!P0 LDS R6, [R6] ;  /* 0x0000000006068984 */ /* 0x000e640000000800 */
[----:B-1----:R-:W-:Y:S02]  /*b8f0*/  @!P0 PRMT R5, R6, 0x7632, R5 ;  /* 0x0000763206058816 */ /* 0x002fe40000000005 */
[----:B------:R-:W-:-:S03]  /*b900*/  @!P0 IADD3 R7, R25, R6, RZ ;  /* 0x0000000619078210 */ /* 0x000fc60007ffe0ff */
[----:B------:R-:W-:Y:S01]  /*b910*/  @!P0 IMAD.IADD R8, R18, 0x1, R5 ;  /* 0x0000000112088824 */ /* 0x000fe200078e0205 */
[----:B------:R-:W-:-:S04]  /*b920*/  @!P0 PRMT R25, R7, 0x7610, R25 ;  /* 0x0000761007198816 */ /* 0x000fc80000000019 */
[----:B------:R-:W-:Y:S02]  /*b930*/  @!P0 PRMT R5, R7, 0x5410, R8 ;  /* 0x0000541007058816 */ /* 0x000fe40000000008 */
[----:B------:R-:W-:-:S03]  /*b940*/  @!P0 PRMT R18, R8, 0x7610, R18 ;  /* 0x0000761008128816 */ /* 0x000fc60000000012 */
[----:B------:R1:W-:Y:S01]  /*b950*/  @!P0 STS [R0], R5 ;  /* 0x0000000500008388 */ /* 0x0003e20000000800 */
[----:B------:R-:W-:Y:S05]  /*b960*/  @P1 BRA `(.L_x_8063) ;  /* 0xfffffffc00b81947 */ /* 0x000fea000383ffff */
.L_x_8062:
        /* <DEDUP_REMOVED lines=11> */
[----:B------:R-:W-:-:S03]  /*ba20*/  PRMT R6, R25, 0x5410, R18 ;  /* 0x0000541019067816 */ /* 0x000fc60000000012 */
[----:B-1----:R-:W-:-:S06]  /*ba30*/  ULEA UR4, UR5, UR4, 0x18 ;  /* 0x0000000405047291 */ /* 0x002fcc000f8ec03f */
[----:B------:R-:W-:Y:S02]  /*ba40*/  LEA R3, R0, UR4, 0x2 ;  /* 0x0000000400037c11 */ /* 0x000fe4000f8e10ff */
[----:B------:R-:W-:-:S03]  /*ba50*/  LEA.HI R0, R7, R7, RZ, 0x1 ;  /* 0x0000000707007211 */ /* 0x000fc600078f08ff */
[----:B------:R1:W-:Y:S01]  /*ba60*/  STS [R3], R6 ;  /* 0x0000000603007388 */ /* 0x0003e20000000800 */
[----:B------:R-:W-:Y:S01]  /*ba70*/  SHF.R.S32.HI R4, RZ, 0x1, R0 ;  /* 0x00000001ff047819 */ /* 0x000fe20000011400 */
[----:B------:R-:W-:-:S03]  /*ba80*/  IMAD.MOV.U32 R0, RZ, RZ, 0x20 ;  /* 0x00000020ff007424 */ /* 0x000fc600078e00ff */
[----:B------:R-:W-:-:S13]  /*ba90*/  ISETP.GE.AND P0, PT, R4, 0x20, PT ;  /* 0x000000200400780c */ /* 0x000fda0003f06270 */
[----:B-1----:R-:W-:Y:S05]  /*baa0*/  @!P0 BRA `(.L_x_8065) ;  /* 0x0000000000488947 */ /* 0x002fea0003800000 */
.L_x_8066:
[----:B-1----:R-:W-:Y:S01]  /*bab0*/  IADD3 R0, R2, R4, RZ ;  /* 0x0000000402007210 */ /* 0x002fe20007ffe0ff */
[----:B------:R-:W-:Y:S05]  /*bac0*/  WARPSYNC.ALL ;  /* 0x0000000000007948 */ /* 0x000fea0003800000 */
[----:B------:R-:W-:Y:S01]  /*bad0*/  BAR.SYNC.DEFER_BLOCKING 0x0 ;  /* 0x0000000000007b1d */ /* 0x000fe20000010000 */
[----:B------:R-:W-:-:S04]  /*bae0*/  ISETP.GE.U32.AND P0, PT, R0, R7, PT ;  /* 0x000000070000720c */ /* 0x000fc80003f06070 */
[----:B------:R-:W-:-:S13]  /*baf0*/  ISETP.GE.U32.OR P0, PT, R2, R4, P0 ;  /* 0x000000040200720c */ /* 0x000fda0000706470 */
[----:B------:R-:W-:Y:S01]  /*bb00*/  @!P0 IMAD R0, R4, 0x4, R3 ;  /* 0x0000000404008824 */ /* 0x000fe200078e0203 */
[----:B------:R-:W-:-:S04]  /*bb10*/  SHF.R.S32.HI R4, RZ, 0x1, R4 ;  /* 0x00000001ff047819 */ /* 0x000fc80000011404 */
[----:B------:R-:W-:Y:S01]  /*bb20*/  ISETP.GE.AND P1, PT, R4, 0x20, PT ;  /* 0x000000200400780c */ /* 0x000fe20003f26270 */
        /* <DEDUP_REMOVED lines=9> */
[----:B-1----:R-:W-:-:S11]  /*bbc0*/  HFMA2.MMA R0, -RZ, RZ, 0, 1.9073486328125e-06 ;  /* 0x00000020ff007435 */ /* 0x002fd600000001ff */
.L_x_8065:
[----:B------:R-:W-:Y:S01]  /*bbd0*/  ISETP.GE.AND P0, PT, R0, 0x2, PT ;  /* 0x000000020000780c */ /* 0x000fe20003f06270 */
[----:B------:R-:W-:Y:S05]  /*bbe0*/  WARPSYNC.ALL ;  /* 0x0000000000007948 */ /* 0x000fea0003800000 */
[----:B------:R-:W-:Y:S07]  /*bbf0*/  BAR.SYNC.DEFER_BLOCKING 0x0 ;  /* 0x0000000000007b1d */ /* 0x000fee0000010000 */
[----:B------:R-:W-:Y:S05]  /*bc00*/  @!P0 BRA `(.L_x_8064) ;  /* 0x00000000002c8947 */ /* 0x000fea0003800000 */
[----:B------:R-:W-:-:S07]  /*bc10*/  IMAD.MOV.U32 R3, RZ, RZ, 0x1 ;  /* 0x00000001ff037424 */ /* 0x000fce00078e00ff */
.L_x_8067:
[----:B------:R-:W-:Y:S02]  /*bc20*/  PRMT R6, R18, 0x9910, RZ ;  /* 0x0000991012067816 */ /* 0x000fe400000000ff */
[----:B------:R-:W-:-:S03]  /*bc30*/  PRMT R4, R25, 0x9910, RZ ;  /* 0x0000991019047816 */ /* 0x000fc600000000ff */
[----:B------:R-:W1:Y:S04]  /*bc40*/  SHFL.DOWN PT, R5, R6, R3, 0x1f ;  /* 0x08001f0306057589 */ /* 0x000e6800000e0000 */
[----:B------:R2:W3:Y:S02]  /*bc50*/  SHFL.DOWN PT, R4, R4, R3, 0x1f ;  /* 0x08001f0304047589 */ /* 0x0004e400000e0000 */
[----:B--2---:R-:W-:-:S04]  /*bc60*/  SHF.L.U32 R3, R3, 0x1, RZ ;  /* 0x0000000103037819 */ /* 0x004fc800000006ff */
[----:B------:R-:W-:Y:S02]  /*bc70*/  ISETP.GE.AND P0, PT, R3, R0, PT ;  /* 0x000000000300720c */ /* 0x000fe40003f06270 */
[----:B-1----:R-:W-:Y:S01]  /*bc80*/  IADD3 R5, R5, R18, RZ ;  /* 0x0000001205057210 */ /* 0x002fe20007ffe0ff */
[----:B---3--:R-:W-:-:S03]  /*bc90*/  IMAD.IADD R25, R4, 0x1, R25 ;  /* 0x0000000104197824 */ /* 0x008fc600078e0219 */
[----:B------:R-:W-:-:S07]  /*bca0*/  PRMT R18, R5, 0x7610, R18 ;  /* 0x0000761005127816 */ /* 0x000fce0000000012 */
[----:B------:R-:W-:Y:S05]  /*bcb0*/  @!P0 BRA `(.L_x_8067) ;  /* 0xfffffffc00d88947 */ /* 0x000fea000383ffff */
.L_x_8064:
[----:B------:R-:W2:Y:S01]  /*bcc0*/  LDC R3, c[0x0][0x3e8] ;  /* 0x0000fa00ff037b82 */ /* 0x000ea20000000800 */
[----:B------:R-:W-:Y:S01]  /*bcd0*/  IMAD.MOV.U32 R19, RZ, RZ, RZ ;  /* 0x000000ffff137224 */ /* 0x000fe200078e00ff */
[----:B------:R-:W-:Y:S02]  /*bce0*/  MOV R22, RZ ;  /* 0x000000ff00167202 */ /* 0x000fe40000000f00 */
[----:B--2---:R-:W-:-:S13]  /*bcf0*/  ISETP.NE.AND P1, PT, R3, RZ, PT ;  /* 0x000000ff0300720c */ /* 0x004fda0003f25270 */
[----:B------:R-:W-:Y:S05]  /*bd00*/  @!P1 BRA `(.L_x_8068) ;  /* 0x0000001000449947 */ /* 0x000fea0003800000 */
[----:B------:R-:W-:Y:S01]  /*bd10*/  IMAD.MOV.U32 R16, RZ, RZ, RZ ;  /* 0x000000ffff107224 */ /* 0x000fe200078e00ff */
[----:B------:R-:W-:Y:S01]  /*bd20*/  ULDC.64 UR4, c[0x0][0x3f0] ;  /* 0x0000fc0000047ab9 */ /* 0x000fe20000000a00 */
[----:B------:R-:W-:Y:S02]  /*bd30*/  ISETP.NE.AND P0, PT, R3, 0x1, PT ;  /* 0x000000010300780c */ /* 0x000fe40003f05270 */
[----:B------:R-:W-:Y:S01]  /*bd40*/  IMAD.HI.U32 R4, R17, UR4, R16 ;  /* 0x0000000411047c27 */ /* 0x000fe2000f8e0010 */
[----:B------:R-:W-:-:S04]  /*bd50*/  ULDC UR4, c[0x0][0x3ec] ;  /* 0x0000fb0000047ab9 */ /* 0x000fc80000000800 */
[----:B-1----:R-:W-:-:S04]  /*bd60*/  SHF.R.U32.HI R5, RZ, UR5, R4 ;  /* 0x00000005ff057c19 */ /* 0x002fc80008011604 */
        /* <DEDUP_REMOVED lines=267> */
.L_x_8068:
[----:B------:R-:W-:Y:S02]  /*ce20*/  ULDC.64 UR4, c[0x0][0x5e8] ;  /* 0x00017a0000047ab9 */ /* 0x000fe40000000a00 */
[----:B------:R-:W-:-:S05]  /*ce30*/  IADD3 R6, P0, R22, UR4, RZ ;  /* 0x0000000416067c10 */ /* 0x000fca000ff1e0ff */
[----:B------:R-:W-:Y:S01]  /*ce40*/  IMAD.X R7, RZ, RZ, UR5, P0 ;  /* 0x00000005ff077e24 */ /* 0x000fe200080e06ff */
[----:B------:R-:W-:Y:S07]  /*ce50*/  @!P1 BRA `(.L_x_8069) ;  /* 0x0000001000489947 */ /* 0x000fee0003800000 */
[----:B-1----:R-:W-:Y:S01]  /*ce60*/  IADD3 R5, R17, 0x1, RZ ;  /* 0x0000000111057810 */ /* 0x002fe20007ffe0ff */
        /* <DEDUP_REMOVED lines=273> */
.L_x_8069:
        /* <DEDUP_REMOVED lines=14> */
[----:B------:R-:W-:Y:S01]  /*e060*/  ULDC.64 UR6, c[0x0][0x238] ;  /* 0x00008e0000067ab9 */ /* 0x000fe20000000a00 */
[----:B------:R-:W-:Y:S01]  /*e070*/  IMAD.MOV.U32 R16, RZ, RZ, RZ ;  /* 0x000000ffff107224 */ /* 0x000fe200078e00ff */
[----:B------:R-:W-:Y:S01]  /*e080*/  MOV R19, RZ ;  /* 0x000000ff00137202 */ /* 0x000fe20000000f00 */
[----:B------:R-:W-:Y:S01]  /*e090*/  IMAD R6, R2, UR6, RZ ;  /* 0x0000000602067c24 */ /* 0x000fe2000f8e02ff */
[----:B------:R-:W-:-:S03]  /*e0a0*/  ULDC UR6, c[0x0][0x224] ;  /* 0x0000890000067ab9 */ /* 0x000fc60000000800 */
[----:B------:R-:W-:-:S04]  /*e0b0*/  IMAD R7, R23, UR7, R6 ;  /* 0x0000000717077c24 */ /* 0x000fc8000f8e0206 */
[----:B-1----:R-:W-:-:S04]  /*e0c0*/  IMAD R7, R0, UR6, R7 ;  /* 0x0000000600077c24 */ /* 0x002fc8000f8e0207 */
        /* <DEDUP_REMOVED lines=275> */
.L_x_8071:
[----:B------:R-:W-:-:S04]  /*f200*/  IADD3 R6, P0, R19, UR4, RZ ;  /* 0x0000000413067c10 */ /* 0x000fc8000ff1e0ff */
[----:B------:R-:W-:Y:S01]  /*f210*/  IADD3.X R7, RZ, UR5, RZ, P0, !PT ;  /* 0x00000005ff077c10 */ /* 0x000fe200087fe4ff */
[----:B------:R-:W-:Y:S08]  /*f220*/  @!P1 BRA `(.L_x_8072) ;  /* 0x0000001000489947 */ /* 0x000ff00003800000 */
        /* <DEDUP_REMOVED lines=274> */
.L_x_8072:
        /* <DEDUP_REMOVED lines=16> */
.L_x_8074:
[----:B------:R-:W-:Y:S05]  /*10450*/  BSYNC B0 ;  /* 0x0000000000007941 */ /* 0x000fea0003800000 */
.L_x_8073:
        /* <DEDUP_REMOVED lines=13> */
[----:B------:R1:W-:Y:S04]  /*10530*/  STG.E.U16 desc[UR58][R10.64], R25 ;  /* 0x000000190a007986 */ /* 0x0003e8000c10153a */
[----:B------:R1:W-:Y:S02]  /*10540*/  STG.E.U16 desc[UR58][R10.64+0x2], R18 ;  /* 0x000002120a007986 */ /* 0x0003e4000c10153a */
.L_x_8076:
[----:B------:R-:W-:Y:S05]  /*10550*/  BSYNC B0 ;  /* 0x0000000000007941 */ /* 0x000fea0003800000 */
.L_x_8075:
        /* <DEDUP_REMOVED lines=31> */
[----:B-1----:R-:W-:-:S04]  /*10750*/  IADD3 R3, R3, R18, RZ ;  /* 0x0000001203037210 */ /* 0x002fc80007ffe0ff */
[----:B------:R-:W-:-:S04]  /*10760*/  ISETP.NE.AND P0, PT, R3, UR4, PT ;  /* 0x0000000403007c0c */ /* 0x000fc8000bf05270 */
[----:B------:R-:W-:-:S05]  /*10770*/  SEL R3, RZ, 0x1, P0 ;  /* 0x00000001ff037807 */ /* 0x000fca0000000000 */
[----:B------:R2:W-:Y:S04]  /*10780*/  STS.U8 [UR5], R3 ;  /* 0x00000003ff007988 */ /* 0x0005e80008000005 */
.L_x_8078:
[----:B------:R-:W-:Y:S05]  /*10790*/  BSYNC B0 ;  /* 0x0000000000007941 */ /* 0x000fea0003800000 */
.L_x_8077:
        /* <DEDUP_REMOVED lines=17> */
[----:B------:R-:W-:Y:S01]  /*108b0*/  ULDC.U16 UR9, c[0x0][0x212] ;  /* 0x0000848000097ab9 */ /* 0x000fe20000000400 */
[----:B------:R-:W-:Y:S01]  /*108c0*/  BSSY B0, `(.L_x_8079) ;  /* 0x0000032000007945 */ /* 0x000fe20003800000 */
[----:B-1----:R-:W-:-:S03]  /*108d0*/  IMAD.U32 R18, RZ, RZ, UR9 ;  /* 0x00000009ff127e24 */ /* 0x002fc6000f8e00ff */
        /* <DEDUP_REMOVED lines=8> */
[----:B------:R-:W1:Y:S01]  /*10960*/  LDC R20, c[0x0][0x4] ;  /* 0x00000100ff147b82 */ /* 0x000e620000000800 */
[----:B------:R-:W-:Y:S01]  /*10970*/  BSSY B1, `(.L_x_8082) ;  /* 0x000000f000017945 */ /* 0x000fe20003800000 */
[----:B------:R-:W-:Y:S01]  /*10980*/  MOV R17, UR9 ;  /* 0x0000000900117c02 */ /* 0x000fe20008000f00 */
[----:B------:R-:W-:-:S05]  /*10990*/  IMAD R0, R0, UR7, RZ ;  /* 0x0000000700007c24 */ /* 0x000fca000f8e02ff */
[----:B------:R-:W2:Y:S01]  /*109a0*/  LDC.64 R10, c[0x0][0x600] ;  /* 0x00018000ff0a7b82 */ /* 0x000ea20000000a00 */
[----:B-1----:R-:W-:-:S07]  /*109b0*/  IMAD R20, R20, UR6, RZ ;  /* 0x0000000614147c24 */ /* 0x002fce000f8e02ff */
.L_x_8083:
[----:B------:R-:W-:-:S04]  /*109c0*/  IMAD.IADD R15, R0, 0x1, R3 ;  /* 0x00000001000f7824 */ /* 0x000fc800078e0203 */
[----:B--2---:R-:W-:-:S05]  /*109d0*/  IMAD.WIDE.U32 R14, R15, 0x4, R10 ;  /* 0x000000040f0e7825 */ /* 0x004fca00078e000a */
[----:B------:R-:W2:Y:S04]  /*109e0*/  LDG.E.U16 R13, desc[UR58][R14.64] ;  /* 0x0000003a0e0d7981 */ /* 0x000ea8000c1e1500 */
[----:B------:R-:W3:Y:S01]  /*109f0*/  LDG.E.U16 R22, desc[UR58][R14.64+0x2] ;  /* 0x0000023a0e167981 */ /* 0x000ee2000c1e1500 */
[----:B------:R-:W-:-:S04]  /*10a00*/  IADD3 R3, R20, R3, RZ ;  /* 0x0000000314037210 */ /* 0x000fc80007ffe0ff */
[----:B------:R-:W-:Y:S02]  /*10a10*/  ISETP.GE.U32.AND P0, PT, R3, UR8, PT ;  /* 0x0000000803007c0c */ /* 0x000fe4000bf06070 */
[----:B--2---:R-:W-:Y:S01]  /*10a20*/  IADD3 R13, R13, R18, RZ ;  /* 0x000000120d0d7210 */ /* 0x004fe20007ffe0ff */
[----:B---3--:R-:W-:-:S03]  /*10a30*/  IMAD.IADD R17, R22, 0x1, R17 ;  /* 0x0000000116117824 */ /* 0x008fc600078e0211 */
[----:B------:R-:W-:-:S07]  /*10a40*/  PRMT R18, R13, 0x7610, R18 ;  /* 0x000076100d127816 */ /* 0x000fce0000000012 */
[----:B------:R-:W-:Y:S05]  /*10a50*/  @!P0 BRA `(.L_x_8083) ;  /* 0xfffffffc00d88947 */ /* 0x000fea000383ffff */
[----:B------:R-:W-:Y:S05]  /*10a60*/  BSYNC B1 ;  /* 0x0000000000017941 */ /* 0x000fea0003800000 */
.L_x_8082:
[----:B------:R-:W-:Y:S05]  /*10a70*/  BRA `(.L_x_8081) ;  /* 0x0000000000587947 */ /* 0x000fea0003800000 */
.L_x_8080:
[----:B------:R-:W-:Y:S01]  /*10a80*/  ULDC UR7, c[0x0][0x228] ;  /* 0x00008a0000077ab9 */ /* 0x000fe20000000800 */
[----:B------:R-:W-:Y:S02]  /*10a90*/  MOV R17, UR9 ;  /* 0x0000000900117c02 */ /* 0x000fe40008000f00 */
[----:B------:R-:W-:-:S13]  /*10aa0*/  ISETP.GE.U32.AND P0, PT, R23, UR7, PT ;  /* 0x0000000717007c0c */ /* 0x000fda000bf06070 */
[----:B------:R-:W-:Y:S05]  /*10ab0*/  @P0 BRA `(.L_x_8081) ;  /* 0x0000000000480947 */ /* 0x000fea0003800000 */
[----:B------:R-:W-:Y:S01]  /*10ac0*/  ULDC UR6, c[0x0][0x10] ;  /* 0x0000040000067ab9 */ /* 0x000fe20000000800 */
[----:B------:R-:W1:Y:S01]  /*10ad0*/  LDC R21, c[0x0][RZ] ;  /* 0x00000000ff157b82 */ /* 0x000e620000000800 */
[----:B------:R-:W-:Y:S01]  /*10ae0*/  MOV R17, UR9 ;  /* 0x0000000900117c02 */ /* 0x000fe20008000f00 */
[----:B------:R-:W-:Y:S02]  /*10af0*/  IMAD.MOV.U32 R3, RZ, RZ, R23 ;  /* 0x000000ffff037224 */ /* 0x000fe400078e0017 */
[----:B------:R-:W-:-:S04]  /*10b00*/  IMAD R0, R0, UR6, RZ ;  /* 0x0000000600007c24 */ /* 0x000fc8000f8e02ff */
[----:B------:R-:W2:Y:S08]  /*10b10*/  LDC.64 R10, c[0x0][0x600] ;  /* 0x00018000ff0a7b82 */ /* 0x000eb00000000a00 */
[----:B------:R-:W3:Y:S02]  /*10b20*/  LDC R22, c[0x0][0x4] ;  /* 0x00000100ff167b82 */ /* 0x000ee40000000800 */
.L_x_8084:
[----:B------:R-:W-:-:S05]  /*10b30*/  IADD3 R15, R0, R3, RZ ;  /* 0x00000003000f7210 */ /* 0x000fca0007ffe0ff */
[----:B-1----:R-:W-:-:S04]  /*10b40*/  IMAD R15, R15, R21, R2 ;  /* 0x000000150f0f7224 */ /* 0x002fc800078e0202 */
[----:B--2---:R-:W-:-:S05]  /*10b50*/  IMAD.WIDE.U32 R14, R15, 0x4, R10 ;  /* 0x000000040f0e7825 */ /* 0x004fca00078e000a */
[----:B------:R-:W2:Y:S04]  /*10b60*/  LDG.E.U16 R13, desc[UR58][R14.64] ;  /* 0x0000003a0e0d7981 */ /* 0x000ea8000c1e1500 */
[----:B------:R-:W4:Y:S01]  /*10b70*/  LDG.E.U16 R20, desc[UR58][R14.64+0x2] ;  /* 0x0000023a0e147981 */ /* 0x000f22000c1e1500 */
[----:B---3--:R-:W-:-:S04]  /*10b80*/  IADD3 R3, R22, R3, RZ ;  /* 0x0000000316037210 */ /* 0x008fc80007ffe0ff */
[----:B------:R-:W-:Y:S01]  /*10b90*/  ISETP.GE.U32.AND P0, PT, R3, UR7, PT ;  /* 0x0000000703007c0c */ /* 0x000fe2000bf06070 */
[----:B--2---:R-:W-:Y:S01]  /*10ba0*/  IMAD.IADD R13, R13, 0x1, R18 ;  /* 0x000000010d0d7824 */ /* 0x004fe200078e0212 */
[----:B----4-:R-:W-:-:S04]  /*10bb0*/  IADD3 R17, R20, R17, RZ ;  /* 0x0000001114117210 */ /* 0x010fc80007ffe0ff */
[----:B------:R-:W-:-:S07]  /*10bc0*/  PRMT R18, R13, 0x7610, R18 ;  /* 0x000076100d127816 */ /* 0x000fce0000000012 */
[----:B------:R-:W-:Y:S05]  /*10bd0*/  @!P0 BRA `(.L_x_8084) ;  /* 0xfffffffc00d48947 */ /* 0x000fea000383ffff */
.L_x_8081:
[----:B------:R-:W-:Y:S05]  /*10be0*/  BSYNC B0 ;  /* 0x0000000000007941 */ /* 0x000fea0003800000 */
.L_x_8079:
[----:B------:R-:W1:Y:S01]  /*10bf0*/  LDC R3, c[0x0][RZ] ;  /* 0x00000000ff037b82 */ /* 0x000e620000000800 */
[----:B------:R-:W-:Y:S01]  /*10c00*/  UIADD3 UR4, UR4, 0x10, URZ ;  /* 0x0000001004047890 */ /* 0x000fe2000fffe03f */
[----:B------:R-:W-:Y:S01]  /*10c10*/  PRMT R11, R18, 0x5410, R17 ;  /* 0x00005410120b7816 */ /* 0x000fe20000000011 */
[----:B------:R-:W-:Y:S01]  /*10c20*/  ULDC UR6, c[0x0][0x4] ;  /* 0x0000010000067ab9 */ /* 0x000fe20000000800 */
[----:B------:R-:W-:Y:S01]  /*10c30*/  ULDC UR7, c[0x0][0x22c] ;  /* 0x00008b0000077ab9 */ /* 0x000fe20000000800 */
[----:B------:R-:W-:Y:S01]  /*10c40*/  ULEA UR4, UR5, UR4, 0x18 ;  /* 0x0000000405047291 */ /* 0x000fe2000f8ec03f */
[----:B------:R-:W-:Y:S01]  /*10c50*/  ISETP.NE.AND P2, PT, RZ, UR7, PT ;  /* 0x00000007ff007c0c */ /* 0x000fe2000bf45270 */
[----:B------:R-:W-:-:S06]  /*10c60*/  USHF.R.U32.HI UR5, URZ, 0x1, UR6 ;  /* 0x000000013f057899 */ /* 0x000fcc0008011606 */
[----:B------:R-:W-:Y:S01]  /*10c70*/  ISETP.NE.AND P0, PT, RZ, UR5, PT ;  /* 0x00000005ff007c0c */ /* 0x000fe2000bf05270 */
[----:B-1----:R-:W-:-:S05]  /*10c80*/  IMAD R0, R23, R3, R2 ;  /* 0x0000000317007224 */ /* 0x002fca00078e0202 */
[----:B------:R-:W-:-:S05]  /*10c90*/  LEA R0, R0, UR4, 0x2 ;  /* 0x0000000400007c11 */ /* 0x000fca000f8e10ff */
[----:B------:R1:W-:Y:S02]  /*10ca0*/  STS [R0], R11 ;  /* 0x0000000b00007388 */ /* 0x0003e40000000800 */
[----:B------:R-:W-:Y:S05]  /*10cb0*/  @!P0 BRA `(.L_x_8085) ;  /* 0x0000000000488947 */ /* 0x000fea0003800000 */
[----:B------:R-:W-:-:S07]  /*10cc0*/  MOV R10, UR5 ;  /* 0x00000005000a7c02 */ /* 0x000fce0008000f00 */
.L_x_8086:
[----:B-12---:R-:W-:Y:S01]  /*10cd0*/  IMAD.IADD R11, R23, 0x1, R10 ;  /* 0x00000001170b7824 */ /* 0x006fe200078e020a */
[----:B------:R-:W-:Y:S01]  /*10ce0*/  BAR.SYNC.DEFER_BLOCKING 0x0 ;  /* 0x0000000000007b1d */ /* 0x000fe20000010000 */
[----:B------:R-:W-:-:S03]  /*10cf0*/  ISETP.GT.AND P3, PT, R10, 0x1, PT ;  /* 0x000000010a00780c */ /* 0x000fc60003f64270 */
[----:B------:R-:W-:-:S04]  /*10d00*/  ISETP.GE.U32.AND P0, PT, R11, UR6, PT ;  /* 0x000000060b007c0c */ /* 0x000fc8000bf06070 */
[----:B------:R-:W-:Y:S02]  /*10d10*/  ISETP.GE.U32.OR P0, PT, R23, R10, P0 ;  /* 0x0000000a1700720c */ /* 0x000fe40000706470 */
[----:B------:R-:W-:-:S11]  /*10d20*/  SHF.R.S32.HI R10, RZ, 0x1, R10 ;  /* 0x00000001ff0a7819 */ /* 0x000fd6000001140a */
[----:B------:R-:W-:-:S05]  /*10d30*/  @!P0 IMAD R11, R11, R3, R2 ;  /* 0x000000030b0b8224 */ /* 0x000fca00078e0202 */
[----:B------:R-:W-:-:S06]  /*10d40*/  @!P0 LEA R11, R11, UR4, 0x2 ;  /* 0x000000040b0b8c11 */ /* 0x000fcc000f8e10ff */
[----:B------:R-:W1:Y:S02]  /*10d50*/  @!P0 LDS R11, [R11] ;  /* 0x000000000b0b8984 */ /* 0x000e640000000800 */
[----:B-1----:R-:W-:Y:S02]  /*10d60*/  @!P0 PRMT R14, R11, 0x7632, R14 ;  /* 0x000076320b0e8816 */ /* 0x002fe4000000000e */
[----:B------:R-:W-:Y:S02]  /*10d70*/  @!P0 IADD3 R13, R18, R11, RZ ;  /* 0x0000000b120d8210 */ /* 0x000fe40007ffe0ff */
[----:B------:R-:W-:Y:S02]  /*10d80*/  @!P0 IADD3 R14, R17, R14, RZ ;  /* 0x0000000e110e8210 */ /* 0x000fe40007ffe0ff */
[C---:B------:R-:W-:Y:S02]  /*10d90*/  @!P0 PRMT R18, R13.reuse, 0x7610, R18 ;  /* 0x000076100d128816 */ /* 0x040fe40000000012 */
[----:B------:R-:W-:-:S02]  /*10da0*/  @!P0 PRMT R11, R13, 0x5410, R14 ;  /* 0x000054100d0b8816 */ /* 0x000fc4000000000e */
[----:B------:R-:W-:-:S03]  /*10db0*/  @!P0 PRMT R17, R14, 0x7610, R17 ;  /* 0x000076100e118816 */ /* 0x000fc60000000011 */
[----:B------:R2:W-:Y:S01]  /*10dc0*/  @!P0 STS [R0], R11 ;  /* 0x0000000b00008388 */ /* 0x0005e20000000800 */
[----:B------:R-:W-:Y:S05]  /*10dd0*/  @P3 BRA `(.L_x_8086) ;  /* 0xfffffffc00bc3947 */ /* 0x000fea000383ffff */
.L_x_8085:
[----:B------:R-:W-:Y:S05]  /*10de0*/  @!P2 BRA `(.L_x_8087) ;  /* 0x0000000000a4a947 */ /* 0x000fea0003800000 */
[----:B------:R-:W-:Y:S01]  /*10df0*/  ISETP.GT.AND P0, PT, R3, 0x20, PT ;  /* 0x000000200300780c */ /* 0x000fe20003f04270 */
[----:B------:R-:W-:-:S12]  /*10e00*/  IMAD.MOV.U32 R10, RZ, RZ, R3 ;  /* 0x000000ffff0a7224 */ /* 0x000fd800078e0003 */
[----:B------:R-:W-:Y:S05]  /*10e10*/  @!P0 BRA `(.L_x_8088) ;  /* 0x0000000000608947 */ /* 0x000fea0003800000 */
[----:B------:R-:W-:Y:S02]  /*10e20*/  PRMT R13, R18, 0x5410, R17 ;  /* 0x00005410120d7816 */ /* 0x000fe40000000011 */
[----:B------:R-:W-:-:S03]  /*10e30*/  LEA.HI R10, R3, R3, RZ, 0x1 ;  /* 0x00000003030a7211 */ /* 0x000fc600078f08ff */
[----:B------:R3:W-:Y:S01]  /*10e40*/  STS [R0], R13 ;  /* 0x0000000d00007388 */ /* 0x0007e20000000800 */
[----:B-12---:R-:W-:Y:S01]  /*10e50*/  SHF.R.S32.HI R11, RZ, 0x1, R10 ;  /* 0x00000001ff0b7819 */ /* 0x006fe2000001140a */
[----:B------:R-:W-:-:S03]  /*10e60*/  HFMA2.MMA R10, -RZ, RZ, 0, 1.9073486328125e-06 ;  /* 0x00000020ff0a7435 */ /* 0x000fc600000001ff */
[----:B------:R-:W-:-:S13]  /*10e70*/  ISETP.GE.AND P0, PT, R11, 0x20, PT ;  /* 0x000000200b00780c */ /* 0x000fda0003f06270 */
[----:B---3--:R-:W-:Y:S05]  /*10e80*/  @!P0 BRA `(.L_x_8088) ;  /* 0x0000000000448947 */ /* 0x008fea0003800000 */
.L_x_8089:
[----:B------:R-:W-:Y:S01]  /*10e90*/  IADD3 R10, R2, R11, RZ ;  /* 0x0000000b020a7210 */ /* 0x000fe20007ffe0ff */
[----:B------:R-:W-:Y:S03]  /*10ea0*/  BAR.SYNC.DEFER_BLOCKING 0x0 ;  /* 0x0000000000007b1d */ /* 0x000fe60000010000 */
[----:B------:R-:W-:-:S04]  /*10eb0*/  ISETP.GE.U32.AND P0, PT, R10, R3, PT ;  /* 0x000000030a00720c */ /* 0x000fc80003f06070 */
[----:B------:R-:W-:-:S13]  /*10ec0*/  ISETP.GE.U32.OR P0, PT, R2, R11, P0 ;  /* 0x0000000b0200720c */ /* 0x000fda0000706470 */
[----:B------:R-:W-:Y:S01]  /*10ed0*/  @!P0 IMAD R10, R11, 0x4, R0 ;  /* 0x000000040b0a8824 */ /* 0x000fe200078e0200 */
[----:B------:R-:W-:-:S04]  /*10ee0*/  SHF.R.S32.HI R11, RZ, 0x1, R11 ;  /* 0x00000001ff0b7819 */ /* 0x000fc8000001140b */
[----:B-1----:R-:W1:Y:S01]  /*10ef0*/  @!P0 LDS R13, [R10] ;  /* 0x000000000a0d8984 */ /* 0x002e620000000800 */
[----:B------:R-:W-:Y:S02]  /*10f00*/  ISETP.GE.AND P2, PT, R11, 0x20, PT ;  /* 0x000000200b00780c */ /* 0x000fe40003f46270 */
[----:B-1----:R-:W-:Y:S02]  /*10f10*/  @!P0 PRMT R14, R13, 0x7632, R14 ;  /* 0x000076320d0e8816 */ /* 0x002fe4000000000e */
[----:B------:R-:W-:Y:S02]  /*10f20*/  @!P0 IADD3 R13, R18, R13, RZ ;  /* 0x0000000d120d8210 */ /* 0x000fe40007ffe0ff */
[----:B------:R-:W-:-:S04]  /*10f30*/  @!P0 IADD3 R14, R17, R14, RZ ;  /* 0x0000000e110e8210 */ /* 0x000fc80007ffe0ff */
[----:B------:R-:W-:Y:S02]  /*10f40*/  @!P0 PRMT R13, R13, 0x5410, R14 ;  /* 0x000054100d0d8816 */ /* 0x000fe4000000000e */
[----:B------:R-:W-:Y:S02]  /*10f50*/  @!P0 PRMT R17, R14, 0x7610, R17 ;  /* 0x000076100e118816 */ /* 0x000fe40000000011 */
[----:B------:R-:W-:Y:S01]  /*10f60*/  @!P0 PRMT R18, R13, 0x7610, R18 ;  /* 0x000076100d128816 */ /* 0x000fe20000000012 */
[----:B------:R1:W-:Y:S01]  /*10f70*/  @!P0 STS [R0], R13 ;  /* 0x0000000d00008388 */ /* 0x0003e20000000800 */
[----:B------:R-:W-:Y:S05]  /*10f80*/  @P2 BRA `(.L_x_8089) ;  /* 0xfffffffc00c02947 */ /* 0x000fea000383ffff */
[----:B------:R-:W-:-:S07]  /*10f90*/  IMAD.MOV.U32 R10, RZ, RZ, 0x20 ;  /* 0x00000020ff0a7424 */ /* 0x000fce00078e00ff */
.L_x_8088:
[----:B------:R-:W-:Y:S01]  /*10fa0*/  BAR.SYNC.DEFER_BLOCKING 0x0 ;  /* 0x0000000000007b1d */ /* 0x000fe20000010000 */
[----:B------:R-:W-:-:S13]  /*10fb0*/  ISETP.GE.AND P0, PT, R10, 0x2, PT ;  /* 0x000000020a00780c */ /* 0x000fda0003f06270 */
[----:B------:R-:W-:Y:S05]  /*10fc0*/  @!P0 BRA `(.L_x_8087) ;  /* 0x00000000002c8947 */ /* 0x000fea0003800000 */
[----:B------:R-:W-:-:S07]  /*10fd0*/  MOV R3, 0x1 ;  /* 0x0000000100037802 */ /* 0x000fce0000000f00 */
.L_x_8090:
[----:B-12---:R-:W-:Y:S02]  /*10fe0*/  PRMT R0, R18, 0x9910, RZ ;  /* 0x0000991012007816 */ /* 0x006fe400000000ff */
[----:B------:R-:W-:-:S03]  /*10ff0*/  PRMT R2, R17, 0x9910, RZ ;  /* 0x0000991011027816 */ /* 0x000fc600000000ff */
[----:B------:R-:W1:Y:S04]  /*11000*/  SHFL.DOWN PT, R11, R0, R3, 0x1f ;  /* 0x08001f03000b7589 */ /* 0x000e6800000e0000 */
[----:B------:R2:W3:Y:S02]  /*11010*/  SHFL.DOWN PT, R2, R2, R3, 0x1f ;  /* 0x08001f0302027589 */ /* 0x0004e400000e0000 */
[----:B--2---:R-:W-:-:S04]  /*11020*/  SHF.L.U32 R3, R3, 0x1, RZ ;  /* 0x0000000103037819 */ /* 0x004fc800000006ff */
[----:B------:R-:W-:Y:S01]  /*11030*/  ISETP.GE.AND P0, PT, R3, R10, PT ;  /* 0x0000000a0300720c */ /* 0x000fe20003f06270 */
[----:B-1----:R-:W-:Y:S01]  /*11040*/  IMAD.IADD R11, R11, 0x1, R18 ;  /* 0x000000010b0b7824 */ /* 0x002fe200078e0212 */
[----:B---3--:R-:W-:-:S04]  /*11050*/  IADD3 R17, R2, R17, RZ ;  /* 0x0000001102117210 */ /* 0x008fc80007ffe0ff */
[----:B------:R-:W-:-:S07]  /*11060*/  PRMT R18, R11, 0x7610, R18 ;  /* 0x000076100b127816 */ /* 0x000fce0000000012 */
[----:B------:R-:W-:Y:S05]  /*11070*/  @!P0 BRA `(.L_x_8090) ;  /* 0xfffffffc00d88947 */ /* 0x000fea000383ffff */
.L_x_8087:
        /* <DEDUP_REMOVED lines=9> */
[----:B-12---:R-:W2:Y:S04]  /*11110*/  LDG.E.U16 R0, desc[UR58][R4.64+0x2] ;  /* 0x0000023a04007981 */ /* 0x006ea8000c1e1500 */
[----:B------:R-:W3:Y:S01]  /*11120*/  LDG.E.U16 R3, desc[UR58][R4.64] ;  /* 0x0000003a04037981 */ /* 0x000ee2000c1e1500 */
[----:B--2---:R-:W-:Y:S01]  /*11130*/  IMAD.IADD R0, R17, 0x1, R0 ;  /* 0x0000000111007824 */ /* 0x004fe200078e0200 */
[----:B---3--:R-:W-:-:S04]  /*11140*/  IADD3 R3, R18, R3, RZ ;  /* 0x0000000312037210 */ /* 0x008fc80007ffe0ff */
[----:B------:R-:W-:Y:S02]  /*11150*/  PRMT R17, R0, 0x7610, R17 ;  /* 0x0000761000117816 */ /* 0x000fe40000000011 */
[----:B------:R-:W-:-:S07]  /*11160*/  PRMT R18, R3, 0x7610, R18 ;  /* 0x0000761003127816 */ /* 0x000fce0000000012 */
.L_x_8092:
[----:B------:R-:W-:Y:S05]  /*11170*/  @!P1 BRA `(.L_x_8093) ;  /* 0x0000000000bc9947 */ /* 0x000fea0003800000 */
[----:B------:R-:W3:Y:S02]  /*11180*/  LDC R22, c[0x0][0x61c] ;  /* 0x00018700ff167b82 */ /* 0x000ee40000000800 */
[----:B---3--:R-:W-:-:S04]  /*11190*/  ISETP.NE.AND P0, PT, R22, 0x1, PT ;  /* 0x000000011600780c */ /* 0x008fc80003f05270 */
[----:B-12---:R-:W-:-:S09]  /*111a0*/  P2R R0, PR, RZ, 0x1 ;  /* 0x00000001ff007803 */ /* 0x006fd20000000000 */
        /* <DEDUP_REMOVED lines=17> */
.L_x_8094:
[----:B------:R-:W-:Y:S01]  /*112c0*/  ULDC.64 UR4, c[0x0][0x5e8] ;  /* 0x00017a0000047ab9 */ /* 0x000fe20000000a00 */
[----:B------:R-:W-:Y:S02]  /*112d0*/  ISETP.NE.AND P6, PT, R22, 0x1, PT ;  /* 0x000000011600780c */ /* 0x000fe40003fc5270 */
[----:B------:R-:W-:-:S04]  /*112e0*/  IADD3 R2, P0, R19, UR4, RZ ;  /* 0x0000000413027c10 */ /* 0x000fc8000ff1e0ff */
        /* <DEDUP_REMOVED lines=19> */
.L_x_8095:
[----:B------:R-:W-:Y:S02]  /*11420*/  ULDC.64 UR4, c[0x0][0x5e8] ;  /* 0x00017a0000047ab9 */ /* 0x000fe40000000a00 */
[----:B-1----:R-:W-:-:S04]  /*11430*/  IADD3 R2, P0, R16, UR4, RZ ;  /* 0x0000000410027c10 */ /* 0x002fc8000ff1e0ff */
[----:B------:R-:W-:-:S05]  /*11440*/  IADD3.X R3, RZ, UR5, RZ, P0, !PT ;  /* 0x00000005ff037c10 */ /* 0x000fca00087fe4ff */
[----:B------:R-:W-:Y:S01]  /*11450*/  STG.E.U16 desc[UR58][R2.64], R17 ;  /* 0x0000001102007986 */ /* 0x000fe2000c10153a */
[----:B------:R-:W-:Y:S05]  /*11460*/  EXIT ;  /* 0x000000000000794d */ /* 0x000fea0003800000 */
.L_x_8093:
[----:B------:R-:W-:Y:S04]  /*11470*/  STG.E.U16 desc[UR58][R4.64], R18 ;  /* 0x0000001204007986 */ /* 0x000fe8000c10153a */
[----:B------:R-:W-:Y:S01]  /*11480*/  STG.E.U16 desc[UR58][R4.64+0x2], R17 ;  /* 0x0000021104007986 */ /* 0x000fe2000c10153a */
[----:B------:R-:W-:Y:S05]  /*11490*/  EXIT ;  /* 0x000000000000794d */ /* 0x000fea0003800000 */
.L_x_8091:
[----:B------:R-:W-:Y:S01]  /*114a0*/  ISETP.NE.AND P0, PT, RZ, UR36, PT ;  /* 0x00000024ff007c0c */ /* 0x000fe2000bf05270 */
[----:B------:R-:W-:Y:S02]  /*114b0*/  ULDC.U8 UR4, c[0x0][0x619] ;  /* 0x0001864000047ab9 */ /* 0x000fe40000000000 */
[----:B------:R-:W-:-:S10]  /*114c0*/  ISETP.NE.AND P1, PT, RZ, UR4, PT ;  /* 0x00000004ff007c0c */ /* 0x000fd4000bf25270 */
[----:B------:R-:W-:Y:S05]  /*114d0*/  @!P0 BRA `(.L_x_8096) ;  /* 0x0000000000188947 */ /* 0x000fea0003800000 */
[----:B------:R-:W3:Y:S04]  /*114e0*/  LDG.E.U16 R3, desc[UR58][R6.64] ;  /* 0x0000003a06037981 */ /* 0x000ee8000c1e1500 */
[----:B-12---:R-:W2:Y:S01]  /*114f0*/  LDG.E.U16 R0, desc[UR58][R8.64] ;  /* 0x0000003a08007981 */ /* 0x006ea2000c1e1500 */
[----:B---3--:R-:W-:Y:S01]  /*11500*/  IMAD.IADD R3, R18, 0x1, R3 ;  /* 0x0000000112037824 */ /* 0x008fe200078e0203 */
[----:B--2---:R-:W-:-:S04]  /*11510*/  IADD3 R0, R17, R0, RZ ;  /* 0x0000000011007210 */ /* 0x004fc80007ffe0ff */
[----:B------:R-:W-:Y:S02]  /*11520*/  PRMT R18, R3, 0x7610, R18 ;  /* 0x0000761003127816 */ /* 0x000fe40000000012 */
[----:B------:R-:W-:-:S07]  /*11530*/  PRMT R17, R0, 0x7610, R17 ;  /* 0x0000761000117816 */ /* 0x000fce0000000011 */
.L_x_8096:
        /* <DEDUP_REMOVED lines=21> */
.L_x_8098:
        /* <DEDUP_REMOVED lines=22> */
.L_x_8099:
[----:B------:R-:W-:Y:S02]  /*117f0*/  ULDC.64 UR4, c[0x0][0x5e8] ;  /* 0x00017a0000047ab9 */ /* 0x000fe40000000a00 */
[----:B-1----:R-:W-:-:S05]  /*11800*/  IADD3 R2, P0, R16, UR4, RZ ;  /* 0x0000000410027c10 */ /* 0x002fca000ff1e0ff */
[----:B------:R-:W-:-:S05]  /*11810*/  IMAD.X R3, RZ, RZ, UR5, P0 ;  /* 0x00000005ff037e24 */ /* 0x000fca00080e06ff */
[----:B------:R-:W-:Y:S01]  /*11820*/  STG.E.U16 desc[UR58][R2.64], R17 ;  /* 0x0000001102007986 */ /* 0x000fe2000c10153a */
[----:B------:R-:W-:Y:S05]  /*11830*/  EXIT ;  /* 0x000000000000794d */ /* 0x000fea0003800000 */
.L_x_8097:
[----:B------:R-:W-:Y:S04]  /*11840*/  STG.E.U16 desc[UR58][R6.64], R18 ;  /* 0x0000001206007986 */ /* 0x000fe8000c10153a */
[----:B------:R-:W-:Y:S01]  /*11850*/  STG.E.U16 desc[UR58][R8.64], R17 ;  /* 0x0000001108007986 */ /* 0x000fe2000c10153a */
[----:B------:R-:W-:Y:S05]  /*11860*/  EXIT ;  /* 0x000000000000794d */ /* 0x000fea0003800000 */
.L_x_8070:
        /* <DEDUP_REMOVED lines=19> */
[----:B------:R-:W2:Y:S04]  /*119a0*/  LDG.E.U16 R0, desc[UR58][R4.64] ;  /* 0x0000003a04007981 */ /* 0x000ea8000c1e1500 */
[----:B------:R-:W3:Y:S01]  /*119b0*/  LDG.E.U16 R3, desc[UR58][R4.64+0x2] ;  /* 0x0000023a04037981 */ /* 0x000ee2000c1e1500 */
[----:B--2---:R-:W-:Y:S02]  /*119c0*/  IADD3 R0, R25, R0, RZ ;  /* 0x0000000019007210 */ /* 0x004fe40007ffe0ff */
[----:B---3--:R-:W-:Y:S02]  /*119d0*/  IADD3 R3, R18, R3, RZ ;  /* 0x0000000312037210 */ /* 0x008fe40007ffe0ff */
[----:B------:R-:W-:Y:S02]  /*119e0*/  PRMT R25, R0, 0x7610, R25 ;  /* 0x0000761000197816 */ /* 0x000fe40000000019 */
[----:B------:R-:W-:-:S07]  /*119f0*/  PRMT R18, R3, 0x7610, R18 ;  /* 0x0000761003127816 */ /* 0x000fce0000000012 */
.L_x_8101:
        /* <DEDUP_REMOVED lines=21> */
.L_x_8103:
[----:B------:R-:W-:Y:S01]  /*11b50*/  ULDC.64 UR4, c[0x0][0x5e8] ;  /* 0x00017a0000047ab9 */ /* 0x000fe20000000a00 */
[----:B------:R-:W-:Y:S02]  /*11b60*/  ISETP.NE.AND P6, PT, R16, 0x1, PT ;  /* 0x000000011000780c */ /* 0x000fe40003fc5270 */
[----:B------:R-:W-:-:S05]  /*11b70*/  IADD3 R22, P0, R22, UR4, RZ ;  /* 0x0000000416167c10 */ /* 0x000fca000ff1e0ff */
        /* <DEDUP_REMOVED lines=19> */
.L_x_8104:
[----:B------:R-:W-:Y:S02]  /*11cb0*/  ULDC.64 UR4, c[0x0][0x5e8] ;  /* 0x00017a0000047ab9 */ /* 0x000fe40000000a00 */
[----:B------:R-:W-:-:S04]  /*11cc0*/  IADD3 R2, P0, R19, UR4, RZ ;  /* 0x0000000413027c10 */ /* 0x000fc8000ff1e0ff */
[----:B------:R-:W-:-:S05]  /*11cd0*/  IADD3.X R3, RZ, UR5, RZ, P0, !PT ;  /* 0x00000005ff037c10 */ /* 0x000fca00087fe4ff */
[----:B------:R-:W-:Y:S01]  /*11ce0*/  STG.E.U16 desc[UR58][R2.64], R18 ;  /* 0x0000001202007986 */ /* 0x000fe2000c10153a */
[----:B------:R-:W-:Y:S05]  /*11cf0*/  EXIT ;  /* 0x000000000000794d */ /* 0x000fea0003800000 */
.L_x_8102:
[----:B------:R-:W-:Y:S04]  /*11d00*/  STG.E.U16 desc[UR58][R4.64], R25 ;  /* 0x0000001904007986 */ /* 0x000fe8000c10153a */
[----:B------:R-:W-:Y:S01]  /*11d10*/  STG.E.U16 desc[UR58][R4.64+0x2], R18 ;  /* 0x0000021204007986 */ /* 0x000fe2000c10153a */
[----:B------:R-:W-:Y:S05]  /*11d20*/  EXIT ;  /* 0x000000000000794d */ /* 0x000fea0003800000 */
.L_x_8100:
[----:B-1----:R-:W-:Y:S01]  /*11d30*/  ISETP.NE.AND P0, PT, R0, RZ, PT ;  /* 0x000000ff0000720c */ /* 0x002fe20003f05270 */
[----:B------:R-:W-:Y:S02]  /*11d40*/  ULDC.U8 UR4, c[0x0][0x619] ;  /* 0x0001864000047ab9 */ /* 0x000fe40000000000 */
[----:B------:R-:W-:-:S10]  /*11d50*/  ISETP.NE.AND P1, PT, RZ, UR4, PT ;  /* 0x00000004ff007c0c */ /* 0x000fd4000bf25270 */
[----:B------:R-:W-:Y:S05]  /*11d60*/  @!P0 BRA `(.L_x_8105) ;  /* 0x0000000000188947 */ /* 0x000fea0003800000 */
[----:B------:R-:W2:Y:S04]  /*11d70*/  LDG.E.U16 R3, desc[UR58][R8.64] ;  /* 0x0000003a08037981 */ /* 0x000ea8000c1e1500 */
[----:B------:R-:W3:Y:S01]  /*11d80*/  LDG.E.U16 R0, desc[UR58][R6.64] ;  /* 0x0000003a06007981 */ /* 0x000ee2000c1e1500 */
[----:B--2---:R-:W-:Y:S01]  /*11d90*/  IMAD.IADD R3, R18, 0x1, R3 ;  /* 0x0000000112037824 */ /* 0x004fe200078e0203 */
[----:B---3--:R-:W-:-:S04]  /*11da0*/  IADD3 R0, R25, R0, RZ ;  /* 0x0000000019007210 */ /* 0x008fc80007ffe0ff */
[----:B------:R-:W-:Y:S02]  /*11db0*/  PRMT R18, R3, 0x7610, R18 ;  /* 0x0000761003127816 */ /* 0x000fe40000000012 */
[----:B------:R-:W-:-:S07]  /*11dc0*/  PRMT R25, R0, 0x7610, R25 ;  /* 0x0000761000197816 */ /* 0x000fce0000000019 */
.L_x_8105:
        /* <DEDUP_REMOVED lines=21> */
.L_x_8107:
        /* <DEDUP_REMOVED lines=22> */
.L_x_8108:
[----:B------:R-:W-:Y:S02]  /*12080*/  ULDC.64 UR4, c[0x0][0x5e8] ;  /* 0x00017a0000047ab9 */ /* 0x000fe40000000a00 */
[----:B------:R-:W-:-:S04]  /*12090*/  IADD3 R2, P0, R19, UR4, RZ ;  /* 0x0000000413027c10 */ /* 0x000fc8000ff1e0ff */
[----:B------:R-:W-:-:S05]  /*120a0*/  IADD3.X R3, RZ, UR5, RZ, P0, !PT ;  /* 0x00000005ff037c10 */ /* 0x000fca00087fe4ff */
[----:B------:R-:W-:Y:S01]  /*120b0*/  STG.E.U16 desc[UR58][R2.64], R18 ;  /* 0x0000001202007986 */ /* 0x000fe2000c10153a */
[----:B------:R-:W-:Y:S05]  /*120c0*/  EXIT ;  /* 0x000000000000794d */ /* 0x000fea0003800000 */
.L_x_8106:
[----:B------:R-:W-:Y:S04]  /*120d0*/  STG.E.U16 desc[UR58][R6.64], R25 ;  /* 0x0000001906007986 */ /* 0x000fe8000c10153a */
[----:B------:R-:W-:Y:S01]  /*120e0*/  STG.E.U16 desc[UR58][R8.64], R18 ;  /* 0x0000001208007986 */ /* 0x000fe2000c10153a */
[----:B------:R-:W-:Y:S05]  /*120f0*/  EXIT ;  /* 0x000000000000794d */ /* 0x000fea0003800000 */
.L_x_8109:
        /* <DEDUP_REMOVED lines=16> */
.L_x_9882:


//--------------------- .text._ZN2at6native13reduce_kernelILi128ELi4ENS0_8ReduceOpIsNS0_14func_wrapper_tIsZNS0_11sum_functorIsssEclERNS_14TensorIteratorEEUlssE_EEjsLi4ELi8EEEEEvT1_ --------------------------
	.section	.text._ZN2at6native13reduce_kernelILi128ELi4ENS0_8ReduceOpIsNS0_14func_wrapper_tIsZNS0_11sum_functorIsssEclERNS_14TensorIteratorEEUlssE_EEjsLi4ELi8EEEEEvT1_,"ax",@progbits
	.align	128
        .global         _ZN2at6native13reduce_kernelILi128ELi4ENS0_8ReduceOpIsNS0_14func_wrapper_tIsZNS0_11sum_functorIsssEclERNS_14TensorIteratorEEUlssE_EEjsLi4ELi8EEEEEvT1_
        .type           _ZN2at6native13reduce_kernelILi128ELi4ENS0_8ReduceOpIsNS0_14func_wrapper_tIsZNS0_11sum_functorIsssEclERNS_14TensorIteratorEEUlssE_EEjsLi4ELi8EEEEEvT1_,@function
        .size           _ZN2at6native13reduce_kernelILi128ELi4ENS0_8ReduceOpIsNS0_14func_wrapper_tIsZNS0_11sum_functorIsssEclERNS_14TensorIteratorEEUlssE_EEjsLi4ELi8EEEEEvT1_,(.L_x_9883 - _ZN2at6native13reduce_kernelILi128ELi4ENS0_8ReduceOpIsNS0_14func_wrapper_tIsZNS0_11sum_functorIsssEclERNS_14TensorIteratorEEUlssE_EEjsLi4ELi8EEEEEvT1_)
        .other          _ZN2at6native13reduce_kernelILi128ELi4ENS0_8ReduceOpIsNS0_14func_wrapper_tIsZNS0_11sum_functorIsssEclERNS_14TensorIteratorEEUlssE_EEjsLi4ELi8EEEEEvT1_,@"STO_CUDA_ENTRY STV_DEFAULT"
_ZN2at6native13reduce_kernelILi128ELi4ENS0_8ReduceOpIsNS0_14func_wrapper_tIsZNS0_11sum_functorIsssEclERNS_14TensorIteratorEEUlssE_EEjsLi4ELi8EEEEEvT1_:
.text._ZN2at6native13reduce_kernelILi128ELi4ENS0_8ReduceOpIsNS0_14func_wrapper_tIsZNS0_11sum_functorIsssEclERNS_14TensorIteratorEEUlssE_EEjsLi4ELi8EEEEEvT1_:
[----:B------:R-:W0:Y:S01]  /*0000*/  LDC R1, c[0x0][0x28] ;  /* 0x00000a00ff017b82 */ /* 0x000e220000000800 */
[----:B------:R-:W1:Y:S07]  /*0010*/  S2R R2, SR_TID.X ;  /* 0x0000000000027919 */ /* 0x000e6e0000002100 */
[----:B------:R-:W2:Y:S01]  /*0020*/  LDC R3, c[0x0][0x3e8] ;  /* 0x0000fa00ff037b82 */ /* 0x000ea20000000800 */
[----:B------:R-:W-:Y:S01]  /*0030*/  ULDC.64 UR6, c[0x0][0x238] ;  /* 0x00008e0000067ab9 */ /* 0x000fe20000000a00 */
[----:B------:R-:W-:Y:S01]  /*0040*/  ULDC UR5, c[0x0][0x22c] ;  /* 0x00008b0000057ab9 */ /* 0x000fe20000000800 */
[----:B------:R-:W3:Y:S01]  /*0050*/  S2R R17, SR_TID.Y ;  /* 0x0000000000117919 */ /* 0x000ee20000002200 */
[----:B------:R-:W4:Y:S04]  /*0060*/  S2R R16, SR_CTAID.Y ;  /* 0x0000000000107919 */ /* 0x000f280000002600 */
        /* <DEDUP_REMOVED lines=286> */
.L_x_8110:
[----:B------:R-:W-:Y:S01]  /*1250*/  ULDC.64 UR4, c[0x0][0x218] ;  /* 0x0000860000047ab9 */ /* 0x000fe20000000a00 */
[----:B------:R-:W-:Y:S01]  /*1260*/  ULDC.64 UR58, c[0x0][0x208] ;  /* 0x00008200003a7ab9 */ /* 0x000fe20000000a00 */
[----:B------:R-:W-:Y:S01]  /*1270*/  MOV R38, UR4 ;  /* 0x0000000400267c02 */ /* 0x000fe20008000f00 */
        /* <DEDUP_REMOVED lines=26> */
.L_x_8114:
[----:B------:R-:W0:Y:S01]  /*1420*/  LDC.U16 R10, c[0x0][0x212] ;  /* 0x00008480ff0a7b82 */ /* 0x000e220000000400 */
        /* <DEDUP_REMOVED lines=24> */
.L_x_8120:
[----:B------:R-:W-:Y:S05]  /*15b0*/  BSYNC B2 ;  /* 0x0000000000027941 */ /* 0x000fea0003800000 */
.L_x_8119:
        /* <DEDUP_REMOVED lines=9> */
.L_x_8118:
[----:B------:R-:W-:Y:S05]  /*1650*/  BSYNC B1 ;  /* 0x0000000000017941 */ /* 0x000fea0003800000 */
.L_x_8117:
[----:B------:R-:W0:Y:S01]  /*1660*/  LDC R0, c[0x0][0x218] ;  /* 0x00008600ff007b82 */ /* 0x000e220000000800 */
[----:B------:R-:W-:-:S04]  /*1670*/  IADD3 R5, P0, -R7, 0x8, RZ ;  /* 0x0000000807057810 */ /* 0x000fc80007f1e1ff */
[----:B------:R-:W-:Y:S02]  /*1680*/  LEA R18, P1, R5, R18, 0x1 ;  /* 0x0000001205127211 */ /* 0x000fe400078208ff */
[----:B------:R-:W-:-:S04]  /*1690*/  IADD3.X R4, RZ, -0x1, RZ, P0, !PT ;  /* 0xffffffffff047810 */ /* 0x000fc800007fe4ff */
[----:B------:R-:W-:Y:S02]  /*16a0*/  LEA.HI.X R19, R5, R19, R4, 0x1, P1 ;  /* 0x0000001305137211 */ /* 0x000fe400008f0c04 */
[----:B0-----:R-:W-:-:S07]  /*16b0*/  IADD3 R0, R7, -0x8, R0 ;  /* 0xfffffff807007810 */ /* 0x001fce0007ffe000 */
.L_x_8116:
[----:B------:R-:W-:Y:S05]  /*16c0*/  BSYNC B0 ;  /* 0x0000000000007941 */ /* 0x000fea0003800000 */
.L_x_8115:
[----:B------:R-:W0:Y:S01]  /*16d0*/  LDC.64 R8, c[0x0][0x230] ;  /* 0x00008c00ff087b82 */ /* 0x000e220000000a00 */
[----:B------:R-:W-:Y:S01]  /*16e0*/  ULDC UR4, c[0x0][0x22c] ;  /* 0x00008b0000047ab9 */ /* 0x000fe20000000800 */
[----:B------:R-:W-:Y:S01]  /*16f0*/  BSSY B0, `(.L_x_8121) ;  /* 0x000002a000007945 */ /* 0x000fe20003800000 */
[----:B------:R-:W-:Y:S01]  /*1700*/  IMAD R4, R2, UR4, RZ ;  /* 0x0000000402047c24 */ /* 0x000fe2000f8e02ff */
[C---:B------:R-:W-:Y:S01]  /*1710*/  ISETP.NE.AND P2, PT, R17.reuse, RZ, PT ;  /* 0x000000ff1100720c */ /* 0x040fe20003f45270 */
[--C-:B------:R-:W-:Y:S01]  /*1720*/  IMAD.MOV.U32 R15, RZ, RZ, R10.reuse ;  /* 0x000000ffff0f7224 */ /* 0x100fe200078e000a */
[-C--:B------:R-:W-:Y:S01]  /*1730*/  MOV R13, R10.reuse ;  /* 0x0000000a000d7202 */ /* 0x080fe20000000f00 */
[----:B------:R-:W-:Y:S01]  /*1740*/  IMAD.MOV.U32 R14, RZ, RZ, R10 ;  /* 0x000000ffff0e7224 */ /* 0x000fe200078e000a */
        /* <DEDUP_REMOVED lines=14> */
.L_x_8123:
[----:B------:R-:W-:Y:S01]  /*1830*/  IMAD.WIDE.U32 R4, R11, 0x10, R18 ;  /* 0x000000100b047825 */ /* 0x000fe200078e0012 */
[----:B------:R-:W-:-:S05]  /*1840*/  ULDC UR4, c[0x0][0x220] ;  /* 0x0000880000047ab9 */ /* 0x000fca0000000800 */
[----:B------:R-:W2:Y:S01]  /*1850*/  LDG.E.128 R4, desc[UR58][R4.64] ;  /* 0x0000003a04047981 */ /* 0x000ea2000c1e1d00 */
[----:B------:R-:W-:-:S04]  /*1860*/  IADD3 R11, R11, UR4, RZ ;  /* 0x000000040b0b7c10 */ /* 0x000fc8000fffe0ff */
        /* <DEDUP_REMOVED lines=8> */
[----:B------:R-:W-:Y:S02]  /*18f0*/  PRMT R3, R4, 0x7632, R3 ;  /* 0x0000763204037816 */ /* 0x000fe40000000003 */
[----:B------:R-:W-:-:S02]  /*1900*/  PRMT R21, R5, 0x7632, R21 ;  /* 0x0000763205157816 */ /* 0x000fc40000000015 */
[----:B------:R-:W-:Y:S01]  /*1910*/  IADD3 R7, R7, R8, RZ ;  /* 0x0000000807077210 */ /* 0x000fe20007ffe0ff */
[----:B------:R-:W-:Y:S01]  /*1920*/  IMAD.IADD R20, R3, 0x1, R20 ;  /* 0x0000000103147824 */ /* 0x000fe200078e0214 */
[----:B------:R-:W-:Y:S02]  /*1930*/  IADD3 R14, R5, R14, RZ ;  /* 0x0000000e050e7210 */ /* 0x000fe40007ffe0ff */
[----:B------:R-:W-:Y:S02]  /*1940*/  IADD3 R12, R21, R12, RZ ;  /* 0x0000000c150c7210 */ /* 0x000fe40007ffe0ff */
[----:B------:R-:W-:Y:S02]  /*1950*/  PRMT R3, R24, 0x7610, R3 ;  /* 0x0000761018037816 */ /* 0x000fe40000000003 */
[----:B------:R-:W-:Y:S02]  /*1960*/  PRMT R13, R6, 0x7610, R13 ;  /* 0x00007610060d7816 */ /* 0x000fe4000000000d */
[----:B------:R-:W-:Y:S01]  /*1970*/  PRMT R8, R7, 0x7610, R8 ;  /* 0x0000761007087816 */ /* 0x000fe20000000008 */
[----:B------:R-:W-:Y:S06]  /*1980*/  @!P0 BRA `(.L_x_8123) ;  /* 0xfffffffc00a88947 */ /* 0x000fec000383ffff */
.L_x_8122:
[----:B------:R-:W-:Y:S05]  /*1990*/  BSYNC B0 ;  /* 0x0000000000007941 */ /* 0x000fea0003800000 */
.L_x_8121:
        /* <DEDUP_REMOVED lines=8> */
.L_x_8125:
[----:B------:R-:W-:Y:S05]  /*1a20*/  BSYNC B0 ;  /* 0x0000000000007941 */ /* 0x000fea0003800000 */
.L_x_8124:
        /* <DEDUP_REMOVED lines=10> */
[----:B--2---:R-:W-:-:S07]  /*1ad0*/  IMAD.IADD R3, R3, 0x1, R18 ;  /* 0x0000000103037824 */ /* 0x004fce00078e0212 */
.L_x_8127:
[----:B------:R-:W-:Y:S05]  /*1ae0*/  BSYNC B0 ;  /* 0x0000000000007941 */ /* 0x000fea0003800000 */
.L_x_8126:
[----:B------:R-:W-:Y:S02]  /*1af0*/  IADD3 R3, R14, R20, R3 ;  /* 0x000000140e037210 */ /* 0x000fe40007ffe003 */
[----:B------:R-:W-:Y:S02]  /*1b00*/  PRMT R24, RZ, 0x7610, R24 ;  /* 0x00007610ff187816 */ /* 0x000fe40000000018 */
[----:B------:R-:W-:Y:S02]  /*1b10*/  IADD3 R3, R15, R12, R3 ;  /* 0x0000000c0f037210 */ /* 0x000fe40007ffe003 */
[----:B------:R-:W-:Y:S02]  /*1b20*/  PRMT R19, RZ, 0x7610, R19 ;  /* 0x00007610ff137816 */ /* 0x000fe40000000013 */
[----:B------:R-:W-:Y:S02]  /*1b30*/  IADD3 R3, R10, R13, R3 ;  /* 0x0000000d0a037210 */ /* 0x000fe40007ffe003 */
[----:B------:R-:W-:-:S02]  /*1b40*/  PRMT R16, RZ, 0x7610, R16 ;  /* 0x00007610ff107816 */ /* 0x000fc40000000010 */
[----:B------:R-:W-:-:S04]  /*1b50*/  IADD3 R3, R3, R8, RZ ;  /* 0x0000000803037210 */ /* 0x000fc80007ffe0ff */
[----:B------:R-:W-:Y:S01]  /*1b60*/  PRMT R25, R3, 0x7610, R25 ;  /* 0x0000761003197816 */ /* 0x000fe20000000019 */
[----:B------:R-:W-:Y:S06]  /*1b70*/  BRA `(.L_x_8112) ;  /* 0x000000a400ac7947 */ /* 0x000fec0003800000 */
.L_x_8113:
        /* <DEDUP_REMOVED lines=48> */
.L_x_8137:
        /* <DEDUP_REMOVED lines=294> */
.L_x_8133:
        /* <DEDUP_REMOVED lines=9> */
[----:B------:R-:W-:Y:S01]  /*3170*/  PRMT R29, R27, 0x7632, R29 ;  /* 0x000076321b1d7816 */ /* 0x000fe2000000001d */
        /* <DEDUP_REMOVED lines=243> */
.L_x_8134:
[----:B------:R-:W-:-:S04]  /*40b0*/  LOP3.LUT R31, R34, 0xfffffff8, RZ, 0xc0, !PT ;  /* 0xfffffff8221f7812 */ /* 0x000fc800078ec0ff */
[----:B------:R-:W-:-:S05]  /*40c0*/  IADD3 R30, P1, R18, R31, RZ ;  /* 0x0000001f121e7210 */ /* 0x000fca0007f3e0ff */
[----:B------:R-:W-:-:S06]  /*40d0*/  IMAD.X R31, RZ, RZ, R19, P1 ;  /* 0x000000ffff1f7224 */ /* 0x000fcc00008e0613 */
[----:B------:R-:W2:Y:S01]  /*40e0*/  LDG.E.64 R30, desc[UR58][R30.64] ;  /* 0x0000003a1e1e7981 */ /* 0x000ea2000c1e1b00 */
[----:B------:R-:W-:Y:S01]  /*40f0*/  IADD3 R45, R37, R0, RZ ;  /* 0x00000000252d7210 */ /* 0x000fe20007ffe0ff */
[----:B------:R-:W-:Y:S01]  /*4100*/  IMAD.MOV.U32 R37, RZ, RZ, RZ ;  /* 0x000000ffff257224 */ /* 0x000fe200078e00ff */
[----:B------:R-:W-:Y:S02]  /*4110*/  MOV R35, RZ ;  /* 0x000000ff00237202 */ /* 0x000fe40000000f00 */
[C---:B--2---:R-:W-:Y:S02]  /*4120*/  PRMT R26, R30.reuse, 0x7610, R26 ;  /* 0x000076101e1a7816 */ /* 0x044fe4000000001a */
[----:B------:R-:W-:Y:S02]  /*4130*/  PRMT R33, R30, 0x7632, R33 ;  /* 0x000076321e217816 */ /* 0x000fe40000000021 */
[C---:B------:R-:W-:Y:S02]  /*4140*/  PRMT R32, R31.reuse, 0x7610, R32 ;  /* 0x000076101f207816 */ /* 0x040fe40000000020 */
        /* <DEDUP_REMOVED lines=234> */
.L_x_8135:
        /* <DEDUP_REMOVED lines=242> */
.L_x_8136:
[----:B------:R-:W-:Y:S01]  /*5f10*/  LOP3.LUT R31, R37, 0xfffffff8, RZ, 0xc0, !PT ;  /* 0xfffffff8251f7812 */ /* 0x000fe200078ec0ff */
[----:B------:R-:W-:-:S03]  /*5f20*/  ULDC UR4, c[0x0][0x218] ;  /* 0x0000860000047ab9 */ /* 0x000fc60000000800 */
[----:B------:R-:W-:-:S05]  /*5f30*/  IADD3 R30, P1, R18, R31, RZ ;  /* 0x0000001f121e7210 */ /* 0x000fca0007f3e0ff */
[----:B------:R-:W-:-:S06]  /*5f40*/  IMAD.X R31, RZ, RZ, R19, P1 ;  /* 0x000000ffff1f7224 */ /* 0x000fcc00008e0613 */
[----:B------:R-:W2:Y:S01]  /*5f50*/  LDG.E.64 R30, desc[UR58][R30.64] ;  /* 0x0000003a1e1e7981 */ /* 0x000ea2000c1e1b00 */
        /* <DEDUP_REMOVED lines=8> */
[----:B------:R-:W-:Y:S01]  /*5fe0*/  IADD3 R13, R32, R13, RZ ;  /* 0x0000000d200d7210 */ /* 0x000fe20007ffe0ff */
[----:B------:R-:W-:Y:S01]  /*5ff0*/  IMAD.IADD R12, R33, 0x1, R12 ;  /* 0x00000001210c7824 */ /* 0x000fe200078e020c */
[----:B------:R-:W-:Y:S01]  /*6000*/  ISETP.GE.U32.AND P1, PT, R43, R38, PT ;  /* 0x000000262b00720c */ /* 0x000fe20003f26070 */
[----:B------:R-:W-:Y:S01]  /*6010*/  IMAD.IADD R11, R34, 0x1, R11 ;  /* 0x00000001220b7824 */ /* 0x000fe200078e020b */
[----:B------:R-:W-:Y:S01]  /*6020*/  IADD3 R10, R35, R10, RZ ;  /* 0x0000000a230a7210 */ /* 0x000fe20007ffe0ff */
[----:B------:R-:W-:Y:S01]  /*6030*/  IMAD.IADD R9, R36, 0x1, R9 ;  /* 0x0000000124097824 */ /* 0x000fe200078e0209 */
[----:B------:R-:W-:Y:S01]  /*6040*/  IADD3 R8, R39, R8, RZ ;  /* 0x0000000827087210 */ /* 0x000fe20007ffe0ff */
[----:B------:R-:W-:Y:S01]  /*6050*/  IMAD.IADD R6, R41, 0x1, R6 ;  /* 0x0000000129067824 */ /* 0x000fe200078e0206 */
[C---:B--2---:R-:W-:Y:S01]  /*6060*/  PRMT R42, R31.reuse, 0x7632, R42 ;  /* 0x000076321f2a7816 */ /* 0x044fe2000000002a */
[----:B------:R-:W-:Y:S01]  /*6070*/  IMAD.IADD R4, R31, 0x1, R4 ;  /* 0x000000011f047824 */ /* 0x000fe200078e0204 */
[----:B------:R-:W-:-:S02]  /*6080*/  PRMT R40, R30, 0x7632, R40 ;  /* 0x000076321e287816 */ /* 0x000fc40000000028 */
[----:B------:R-:W-:Y:S01]  /*6090*/  IADD3 R7, R30, R7, RZ ;  /* 0x000000071e077210 */ /* 0x000fe20007ffe0ff */
[----:B------:R-:W-:Y:S01]  /*60a0*/  IMAD.IADD R3, R42, 0x1, R3 ;  /* 0x000000012a037824 */ /* 0x000fe200078e0203 */
[----:B------:R-:W-:Y:S01]  /*60b0*/  IADD3 R5, R40, R5, RZ ;  /* 0x0000000528057210 */ /* 0x000fe20007ffe0ff */
[----:B------:R-:W-:Y:S06]  /*60c0*/  @!P1 BRA `(.L_x_8137) ;  /* 0xffffffbc006c9947 */ /* 0x000fec000383ffff */
[----:B------:R-:W-:Y:S05]  /*60d0*/  BSYNC B1 ;  /* 0x0000000000017941 */ /* 0x000fea0003800000 */
.L_x_8132:
[C---:B------:R-:W-:Y:S02]  /*60e0*/  PRMT R40, R30.reuse, 0x7610, R40 ;  /* 0x000076101e287816 */ /* 0x040fe40000000028 */
[----:B------:R-:W-:Y:S02]  /*60f0*/  PRMT R42, R30, 0x7632, R42 ;  /* 0x000076321e2a7816 */ /* 0x000fe4000000002a */
[C---:B------:R-:W-:Y:S02]  /*6100*/  PRMT R45, R31.reuse, 0x7610, R45 ;  /* 0x000076101f2d7816 */ /* 0x040fe4000000002d */
[----:B------:R-:W-:-:S07]  /*6110*/  PRMT R44, R31, 0x7632, R44 ;  /* 0x000076321f2c7816 */ /* 0x000fce000000002c */
.L_x_8131:
[----:B------:R-:W-:Y:S05]  /*6120*/  BSYNC B0 ;  /* 0x0000000000007941 */ /* 0x000fea0003800000 */
.L_x_8130:
        /* <DEDUP_REMOVED lines=280> */
.L_x_8140:
[----:B------:R-:W-:-:S04]  /*72b0*/  LOP3.LUT R27, R27, 0xfffffff8, RZ, 0xc0, !PT ;  /* 0xfffffff81b1b7812 */ /* 0x000fc800078ec0ff */
[----:B------:R-:W-:-:S04]  /*72c0*/  IADD3 R30, P2, R18, R27, RZ ;  /* 0x0000001b121e7210 */ /* 0x000fc80007f5e0ff */
[----:B------:R-:W-:-:S05]  /*72d0*/  IADD3.X R31, RZ, R19, RZ, P2, !PT ;  /* 0x00000013ff1f7210 */ /* 0x000fca00017fe4ff */
[----:B0-----:R-:W2:Y:S01]  /*72e0*/  LDG.E.64 R28, desc[UR58][R30.64] ;  /* 0x0000003a1e1c7981 */ /* 0x001ea2000c1e1b00 */
[----:B------:R-:W-:-:S05]  /*72f0*/  IMAD.IADD R47, R37, 0x1, R0 ;  /* 0x00000001252f7824 */ /* 0x000fca00078e0200 */
[----:B------:R-:W-:Y:S02]  /*7300*/  ISETP.GE.U32.AND P2, PT, R47, R38, PT ;  /* 0x000000262f00720c */ /* 0x000fe40003f46070 */
[C---:B--2---:R-:W-:Y:S02]  /*7310*/  PRMT R27, R29.reuse, 0x7610, R27 ;  /* 0x000076101d1b7816 */ /* 0x044fe4000000001b */
[C---:B------:R-:W-:Y:S02]  /*7320*/  PRMT R24, R28.reuse, 0x7610, R24 ;  /* 0x000076101c187816 */ /* 0x040fe40000000018 */
[----:B------:R-:W-:Y:S02]  /*7330*/  PRMT R25, R28, 0x7632, R25 ;  /* 0x000076321c197816 */ /* 0x000fe40000000019 */
[----:B------:R-:W-:-:S05]  /*7340*/  PRMT R29, R29, 0x7632, R29 ;  /* 0x000076321d1d7816 */ /* 0x000fca000000001d */
        /* <DEDUP_REMOVED lines=275> */
.L_x_8141:
        /* <DEDUP_REMOVED lines=285> */
.L_x_8142:
        /* <DEDUP_REMOVED lines=285> */
.L_x_8143:
        /* <DEDUP_REMOVED lines=8> */
.L_x_8139:
[----:B------:R-:W-:Y:S05]  /*a8a0*/  BSYNC B0 ;  /* 0x0000000000007941 */ /* 0x000fea0003800000 */
.L_x_8138:
[----:B------:R-:W-:Y:S04]  /*a8b0*/  BSSY B0, `(.L_x_8144) ;  /* 0x000001e000007945 */ /* 0x000fe80003800000 */
[----:B------:R-:W-:Y:S05]  /*a8c0*/  @P0 BRA `(.L_x_8145) ;  /* 0x0000000000700947 */ /* 0x000fea0003800000 */
[----:B------:R-:W-:Y:S01]  /*a8d0*/  IADD3 R19, R37, R0, RZ ;  /* 0x0000000025137210 */ /* 0x000fe20007ffe0ff */
[----:B------:R-:W-:Y:S01]  /*a8e0*/  IMAD.IADD R21, R21, 0x1, R24 ;  /* 0x0000000115157824 */ /* 0x000fe200078e0218 */
[----:B------:R-:W-:Y:S01]  /*a8f0*/  IADD3 R20, R20, R25, RZ ;  /* 0x0000001914147210 */ /* 0x000fe20007ffe0ff */
[----:B------:R-:W-:Y:S01]  /*a900*/  IMAD.IADD R16, R16, 0x1, R27 ;  /* 0x0000000110107824 */ /* 0x000fe200078e021b */
[----:B------:R-:W-:Y:S02]  /*a910*/  ISETP.GE.U32.AND P0, PT, R19, R38, PT ;  /* 0x000000261300720c */ /* 0x000fe40003f06070 */
[----:B------:R-:W-:-:S11]  /*a920*/  IADD3 R14, R14, R29, RZ ;  /* 0x0000001d0e0e7210 */ /* 0x000fd60007ffe0ff */
[----:B------:R-:W-:Y:S05]  /*a930*/  @P0 BRA `(.L_x_8145) ;  /* 0x0000000000540947 */ /* 0x000fea0003800000 */
[----:B------:R-:W-:Y:S01]  /*a940*/  IMAD.IADD R19, R19, 0x1, R0 ;  /* 0x0000000113137824 */ /* 0x000fe200078e0200 */
[----:B------:R-:W-:Y:S01]  /*a950*/  IADD3 R15, R15, R26, RZ ;  /* 0x0000001a0f0f7210 */ /* 0x000fe20007ffe0ff */
[----:B------:R-:W-:Y:S01]  /*a960*/  IMAD.IADD R12, R12, 0x1, R33 ;  /* 0x000000010c0c7824 */ /* 0x000fe200078e0221 */
[----:B------:R-:W-:Y:S01]  /*a970*/  IADD3 R13, R13, R32, RZ ;  /* 0x000000200d0d7210 */ /* 0x000fe20007ffe0ff */
[----:B------:R-:W-:Y:S01]  /*a980*/  IMAD.IADD R11, R11, 0x1, R34 ;  /* 0x000000010b0b7824 */ /* 0x000fe200078e0222 */
[----:B------:R-:W-:-:S13]  /*a990*/  ISETP.GE.U32.AND P0, PT, R19, R38, PT ;  /* 0x000000261300720c */ /* 0x000fda0003f06070 */
[----:B------:R-:W-:Y:S05]  /*a9a0*/  @P0 BRA `(.L_x_8145) ;  /* 0x0000000000380947 */ /* 0x000fea0003800000 */
[----:B------:R-:W-:Y:S01]  /*a9b0*/  IADD3 R19, R19, R0, RZ ;  /* 0x0000000013137210 */ /* 0x000fe20007ffe0ff */
[----:B------:R-:W-:Y:S01]  /*a9c0*/  IMAD.IADD R10, R10, 0x1, R35 ;  /* 0x000000010a0a7824 */ /* 0x000fe200078e0223 */
[----:B------:R-:W-:Y:S01]  /*a9d0*/  IADD3 R9, R9, R36, RZ ;  /* 0x0000002409097210 */ /* 0x000fe20007ffe0ff */
[----:B------:R-:W-:Y:S01]  /*a9e0*/  IMAD.IADD R8, R8, 0x1, R39 ;  /* 0x0000000108087824 */ /* 0x000fe200078e0227 */
[----:B------:R-:W-:Y:S02]  /*a9f0*/  ISETP.GE.U32.AND P0, PT, R19, R38, PT ;  /* 0x000000261300720c */ /* 0x000fe40003f06070 */
[----:B------:R-:W-:-:S11]  /*aa00*/  IADD3 R6, R6, R41, RZ ;  /* 0x0000002906067210 */ /* 0x000fd60007ffe0ff */
[----:B------:R-:W-:Y:S01]  /*aa10*/  @!P0 IMAD.IADD R40, R7, 0x1, R40 ;  /* 0x0000000107288824 */ /* 0x000fe200078e0228 */
[----:B------:R-:W-:Y:S01]  /*aa20*/  @!P0 IADD3 R42, R5, R42, RZ ;  /* 0x0000002a052a8210 */ /* 0x000fe20007ffe0ff */
[----:B------:R-:W-:Y:S01]  /*aa30*/  @!P0 IMAD.IADD R45, R4, 0x1, R45 ;  /* 0x00000001042d8824 */ /* 0x000fe200078e022d */
[----:B------:R-:W-:Y:S02]  /*aa40*/  @!P0 IADD3 R44, R3, R44, RZ ;  /* 0x0000002c032c8210 */ /* 0x000fe40007ffe0ff */
[----:B------:R-:W-:Y:S02]  /*aa50*/  @!P0 PRMT R7, R40, 0x7610, R7 ;  /* 0x0000761028078816 */ /* 0x000fe40000000007 */
[----:B------:R-:W-:Y:S02]  /*aa60*/  @!P0 PRMT R5, R42, 0x7610, R5 ;  /* 0x000076102a058816 */ /* 0x000fe40000000005 */
[----:B------:R-:W-:Y:S02]  /*aa70*/  @!P0 PRMT R4, R45, 0x7610, R4 ;  /* 0x000076102d048816 */ /* 0x000fe40000000004 */
[----:B------:R-:W-:-:S07]  /*aa80*/  @!P0 PRMT R3, R44, 0x7610, R3 ;  /* 0x000076102c038816 */ /* 0x000fce0000000003 */
.L_x_8145:
[----:B------:R-:W-:Y:S05]  /*aa90*/  BSYNC B0 ;  /* 0x0000000000007941 */ /* 0x000fea0003800000 */
.L_x_8144:
[----:B------:R-:W-:Y:S02]  /*aaa0*/  IADD3 R6, R6, R11, R14 ;  /* 0x0000000b06067210 */ /* 0x000fe40007ffe00e */
[----:B------:R-:W-:Y:S02]  /*aab0*/  IADD3 R12, R9, R12, R20 ;  /* 0x0000000c090c7210 */ /* 0x000fe40007ffe014 */
[----:B------:R-:W-:Y:S01]  /*aac0*/  IADD3 R13, R8, R13, R16 ;  /* 0x0000000d080d7210 */ /* 0x000fe20007ffe010 */
[----:B------:R-:W-:Y:S01]  /*aad0*/  IMAD.IADD R6, R6, 0x1, R3 ;  /* 0x0000000106067824 */ /* 0x000fe200078e0203 */
[----:B------:R-:W-:Y:S01]  /*aae0*/  IADD3 R10, R10, R15, R21 ;  /* 0x0000000f0a0a7210 */ /* 0x000fe20007ffe015 */
[----:B------:R-:W-:Y:S01]  /*aaf0*/  IMAD.IADD R12, R12, 0x1, R5 ;  /* 0x000000010c0c7824 */ /* 0x000fe200078e0205 */
[----:B------:R-:W-:Y:S02]  /*ab00*/  IADD3 R13, R13, R4, RZ ;  /* 0x000000040d0d7210 */ /* 0x000fe40007ffe0ff */
[----:B------:R-:W-:-:S02]  /*ab10*/  IADD3 R10, R10, R7, RZ ;  /* 0x000000070a0a7210 */ /* 0x000fc40007ffe0ff */
[----:B------:R-:W-:Y:S02]  /*ab20*/  PRMT R16, R6, 0x7610, R16 ;  /* 0x0000761006107816 */ /* 0x000fe40000000010 */
[----:B------:R-:W-:Y:S02]  /*ab30*/  PRMT R19, R13, 0x7610, R19 ;  /* 0x000076100d137816 */ /* 0x000fe40000000013 */
[----:B------:R-:W-:Y:S02]  /*ab40*/  PRMT R24, R12, 0x7610, R24 ;  /* 0x000076100c187816 */ /* 0x000fe40000000018 */
[----:B------:R-:W-:Y:S01]  /*ab50*/  PRMT R25, R10, 0x7610, R25 ;  /* 0x000076100a197816 */ /* 0x000fe20000000019 */
[----:B------:R-:W-:Y:S06]  /*ab60*/  BRA `(.L_x_8112) ;  /* 0x0000001400b07947 */ /* 0x000fec0003800000 */
.L_x_8129:
        /* <DEDUP_REMOVED lines=32> */
.L_x_8149:
[----:B------:R-:W-:Y:S02]  /*ad70*/  IMAD.IADD R27, R0, 0x1, R37 ;  /* 0x00000001001b7824 */ /* 0x000fe400078e0225 */
[----:B------:R-:W-:-:S03]  /*ad80*/  IMAD R37, R40, R37, RZ ;  /* 0x0000002528257224 */ /* 0x000fc600078e02ff */
[----:B------:R-:W-:Y:S01]  /*ad90*/  IADD3 R29, R27, R0, RZ ;  /* 0x000000001b1d7210 */ /* 0x000fe20007ffe0ff */
[----:B------:R-:W-:Y:S01]  /*ada0*/  IMAD R27, R40, R27, RZ ;  /* 0x0000001b281b7224 */ /* 0x000fe200078e02ff */
[----:B------:R-:W-:-:S03]  /*adb0*/  SHF.R.U32.HI R25, RZ, 0x2, R37 ;  /* 0x00000002ff197819 */ /* 0x000fc60000011625 */
[----:B------:R-:W-:Y:S01]  /*adc0*/  IMAD.IADD R37, R29, 0x1, R0 ;  /* 0x000000011d257824 */ /* 0x000fe200078e0200 */
[----:B------:R-:W-:Y:S01]  /*add0*/  SHF.R.U32.HI R27, RZ, 0x2, R27 ;  /* 0x00000002ff1b7819 */ /* 0x000fe2000001161b */
[----:B------:R-:W-:Y:S02]  /*ade0*/  IMAD R26, R40, R29, RZ ;  /* 0x0000001d281a7224 */ /* 0x000fe400078e02ff */
[----:B------:R-:W-:-:S03]  /*adf0*/  IMAD.WIDE.U32 R24, R25, 0x8, R18 ;  /* 0x0000000819187825 */ /* 0x000fc600078e0012 */
[----:B------:R-:W-:Y:S01]  /*ae00*/  SHF.R.U32.HI R29, RZ, 0x2, R26 ;  /* 0x00000002ff1d7819 */ /* 0x000fe2000001161a */
[----:B------:R-:W-:Y:S02]  /*ae10*/  IMAD R30, R40, R37, RZ ;  /* 0x00000025281e7224 */ /* 0x000fe400078e02ff */
[----:B------:R-:W2:Y:S01]  /*ae20*/  LDG.E.64 R24, desc[UR58][R24.64] ;  /* 0x0000003a18187981 */ /* 0x000ea2000c1e1b00 */
[----:B------:R-:W-:Y:S02]  /*ae30*/  IMAD.WIDE.U32 R26, R27, 0x8, R18 ;  /* 0x000000081b1a7825 */ /* 0x000fe400078e0012 */
[----:B------:R-:W-:Y:S02]  /*ae40*/  SHF.R.U32.HI R31, RZ, 0x2, R30 ;  /* 0x00000002ff1f7819 */ /* 0x000fe4000001161e */
[--C-:B------:R-:W-:Y:S02]  /*ae50*/  IMAD.WIDE.U32 R28, R29, 0x8, R18.reuse ;  /* 0x000000081d1c7825 */ /* 0x100fe400078e0012 */
[----:B------:R-:W3:Y:S02]  /*ae60*/  LDG.E.64 R26, desc[UR58][R26.64] ;  /* 0x0000003a1a1a7981 */ /* 0x000ee4000c1e1b00 */
[----:B------:R-:W-:-:S02]  /*ae70*/  IMAD.WIDE.U32 R30, R31, 0x8, R18 ;  /* 0x000000081f1e7825 */ /* 0x000fc400078e0012 */
[----:B------:R-:W4:Y:S04]  /*ae80*/  LDG.E.64 R28, desc[UR58][R28.64] ;  /* 0x0000003a1c1c7981 */ /* 0x000f28000c1e1b00 */
[----:B------:R-:W5:Y:S01]  /*ae90*/  LDG.E.64 R30, desc[UR58][R30.64] ;  /* 0x0000003a1e1e7981 */ /* 0x000f62000c1e1b00 */
[----:B------:R-:W-:-:S05]  /*aea0*/  IADD3 R37, R37, R0, RZ ;  /* 0x0000000025257210 */ /* 0x000fca0007ffe0ff */
[----:B------:R-:W-:-:S05]  /*aeb0*/  IMAD R35, R0, 0x3, R37 ;  /* 0x0000000300237824 */ /* 0x000fca00078e0225 */
[----:B------:R-:W-:Y:S02]  /*aec0*/  ISETP.GE.U32.AND P0, PT, R35, R38, PT ;  /* 0x000000262300720c */ /* 0x000fe40003f06070 */
[C---:B--2---:R-:W-:Y:S01]  /*aed0*/  PRMT R33, R24.reuse, 0x7632, R33 ;  /* 0x0000763218217816 */ /* 0x044fe20000000021 */
[----:B------:R-:W-:Y:S01]  /*aee0*/  IMAD.IADD R11, R24, 0x1, R11 ;  /* 0x00000001180b7824 */ /* 0x000fe200078e020b */
[C---:B------:R-:W-:Y:S02]  /*aef0*/  PRMT R32, R25.reuse, 0x7632, R32 ;  /* 0x0000763219207816 */ /* 0x040fe40000000020 */
[----:B------:R-:W-:Y:S01]  /*af00*/  IADD3 R8, R25, R8, RZ ;  /* 0x0000000819087210 */ /* 0x000fe20007ffe0ff */
[--C-:B------:R-:W-:Y:S01]  /*af10*/  IMAD.IADD R34, R33, 0x1, R10.reuse ;  /* 0x0000000121227824 */ /* 0x100fe200078e020a */
[----:B------:R-:W-:Y:S01]  /*af20*/  IADD3 R32, R32, R9, RZ ;  /* 0x0000000920207210 */ /* 0x000fe20007ffe0ff */
[C---:B---3--:R-:W-:Y:S01]  /*af30*/  IMAD.IADD R7, R26.reuse, 0x1, R7 ;  /* 0x000000011a077824 */ /* 0x048fe200078e0207 */
[----:B------:R-:W-:-:S02]  /*af40*/  PRMT R10, R26, 0x7632, R10 ;  /* 0x000076321a0a7816 */ /* 0x000fc4000000000a */
[----:B------:R-:W-:Y:S01]  /*af50*/  PRMT R9, R27, 0x7632, R9 ;  /* 0x000076321b097816 */ /* 0x000fe20000000009 */
[C---:B----4-:R-:W-:Y:S01]  /*af60*/  IMAD.IADD R20, R28.reuse, 0x1, R20 ;  /* 0x000000011c147824 */ /* 0x050fe200078e0214 */
[----:B------:R-:W-:Y:S01]  /*af70*/  PRMT R33, R28, 0x7632, R33 ;  /* 0x000076321c217816 */ /* 0x000fe20000000021 */
[----:B------:R-:W-:Y:S01]  /*af80*/  IMAD.IADD R5, R10, 0x1, R5 ;  /* 0x000000010a057824 */ /* 0x000fe200078e0205 */
[----:B------:R-:W-:Y:S01]  /*af90*/  IADD3 R36, R9, R4, RZ ;  /* 0x0000000409247210 */ /* 0x000fe20007ffe0ff */
[C---:B-----5:R-:W-:Y:S01]  /*afa0*/  IMAD.IADD R15, R30.reuse, 0x1, R15 ;  /* 0x000000011e0f7824 */ /* 0x060fe200078e020f */
[----:B------:R-:W-:Y:S01]  /*afb0*/  PRMT R4, R30, 0x7632, R4 ;  /* 0x000076321e047816 */ /* 0x000fe20000000004 */
[----:B------:R-:W-:Y:S01]  /*afc0*/  IMAD.IADD R16, R33, 0x1, R16 ;  /* 0x0000000121107824 */ /* 0x000fe200078e0210 */
[----:B------:R-:W-:Y:S02]  /*afd0*/  PRMT R10, R31, 0x7632, R10 ;  /* 0x000076321f0a7816 */ /* 0x000fe4000000000a */
[----:B------:R-:W-:Y:S01]  /*afe0*/  PRMT R35, R29, 0x7632, R35 ;  /* 0x000076321d237816 */ /* 0x000fe20000000023 */
[----:B------:R-:W-:Y:S01]  /*aff0*/  IMAD.IADD R13, R4, 0x1, R13 ;  /* 0x00000001040d7824 */ /* 0x000fe200078e020d */
[----:B------:R-:W-:-:S02]  /*b000*/  IADD3 R3, R10, R3, RZ ;  /* 0x000000030a037210 */ /* 0x000fc40007ffe0ff */
[----:B------:R-:W-:Y:S02]  /*b010*/  IADD3 R14, R35, R14, RZ ;  /* 0x0000000e230e7210 */ /* 0x000fe40007ffe0ff */
[----:B------:R-:W-:Y:S02]  /*b020*/  IADD3 R6, R27, R6, RZ ;  /* 0x000000061b067210 */ /* 0x000fe40007ffe0ff */
[----:B------:R-:W-:Y:S02]  /*b030*/  PRMT R10, R34, 0x7610, R10 ;  /* 0x00007610220a7816 */ /* 0x000fe4000000000a */
[----:B------:R-:W-:Y:S02]  /*b040*/  PRMT R9, R32, 0x7610, R9 ;  /* 0x0000761020097816 */ /* 0x000fe40000000009 */
[----:B------:R-:W-:Y:S02]  /*b050*/  IADD3 R21, R29, R21, RZ ;  /* 0x000000151d157210 */ /* 0x000fe40007ffe0ff */
[----:B------:R-:W-:-:S02]  /*b060*/  PRMT R4, R36, 0x7610, R4 ;  /* 0x0000761024047816 */ /* 0x000fc40000000004 */
[----:B------:R-:W-:Y:S01]  /*b070*/  IADD3 R12, R31, R12, RZ ;  /* 0x0000000c1f0c7210 */ /* 0x000fe20007ffe0ff */
[----:B------:R-:W-:Y:S06]  /*b080*/  @!P0 BRA `(.L_x_8149) ;  /* 0xfffffffc00388947 */ /* 0x000fec000383ffff */
[----:B------:R-:W-:Y:S05]  /*b090*/  BSYNC B1 ;  /* 0x0000000000017941 */ /* 0x000fea0003800000 */
.L_x_8148:
        /* <DEDUP_REMOVED lines=12> */
[C---:B------:R-:W-:Y:S02]  /*b160*/  PRMT R29, R31.reuse, 0x7610, R29 ;  /* 0x000076101f1d7816 */ /* 0x040fe4000000001d */
[----:B------:R-:W-:-:S07]  /*b170*/  PRMT R42, R31, 0x7632, R42 ;  /* 0x000076321f2a7816 */ /* 0x000fce000000002a */
.L_x_8147:
[----:B------:R-:W-:Y:S05]  /*b180*/  BSYNC B0 ;  /* 0x0000000000007941 */ /* 0x000fea0003800000 */
.L_x_8146:
[----:B------:R-:W-:Y:S01]  /*b190*/  ISETP.GE.U32.AND P1, PT, R37, R38, PT ;  /* 0x000000262500720c */ /* 0x000fe20003f26070 */
[----:B------:R-:W-:-:S12]  /*b1a0*/  BSSY B0, `(.L_x_8150) ;  /* 0x0000028000007945 */ /* 0x000fd80003800000 */
[----:B------:R-:W-:Y:S05]  /*b1b0*/  @P1 BRA `(.L_x_8151) ;  /* 0x0000000000981947 */ /* 0x000fea0003800000 */
[----:B------:R-:W-:-:S05]  /*b1c0*/  IMAD R24, R40, R37, RZ ;  /* 0x0000002528187224 */ /* 0x000fca00078e02ff */
[----:B------:R-:W-:-:S05]  /*b1d0*/  SHF.R.U32.HI R27, RZ, 0x2, R24 ;  /* 0x00000002ff1b7819 */ /* 0x000fca0000011618 */
[----:B------:R-:W-:-:S05]  /*b1e0*/  IMAD.WIDE.U32 R26, R27, 0x8, R18 ;  /* 0x000000081b1a7825 */ /* 0x000fca00078e0012 */
        /* <DEDUP_REMOVED lines=35> */
.L_x_8151:
[----:B------:R-:W-:Y:S05]  /*b420*/  BSYNC B0 ;  /* 0x0000000000007941 */ /* 0x000fea0003800000 */
.L_x_8150:
        /* <DEDUP_REMOVED lines=30> */
.L_x_8153:
[----:B------:R-:W-:Y:S05]  /*b610*/  BSYNC B0 ;  /* 0x0000000000007941 */ /* 0x000fea0003800000 */
.L_x_8152:
        /* <DEDUP_REMOVED lines=13> */
.L_x_8128:
        /* <DEDUP_REMOVED lines=36> */
.L_x_8157:
[----:B------:R-:W-:Y:S02]  /*b930*/  IADD3 R7, R15, R14, RZ ;  /* 0x0000000e0f077210 */ /* 0x000fe40007ffe0ff */
[----:B------:R-:W-:-:S03]  /*b940*/  SHF.R.U32.HI R5, RZ, 0x2, R15 ;  /* 0x00000002ff057819 */ /* 0x000fc6000001160f */
[----:B------:R-:W-:Y:S01]  /*b950*/  IMAD.IADD R9, R7, 0x1, R14 ;  /* 0x0000000107097824 */ /* 0x000fe200078e020e */
[----:B------:R-:W-:Y:S01]  /*b960*/  SHF.R.U32.HI R7, RZ, 0x2, R7 ;  /* 0x00000002ff077819 */ /* 0x000fe20000011607 */
[----:B------:R-:W-:-:S03]  /*b970*/  IMAD.WIDE.U32 R4, R5, 0x8, R18 ;  /* 0x0000000805047825 */ /* 0x000fc600078e0012 */
[----:B------:R-:W-:Y:S02]  /*b980*/  SHF.R.U32.HI R11, RZ, 0x2, R9 ;  /* 0x00000002ff0b7819 */ /* 0x000fe40000011609 */
[----:B------:R-:W-:Y:S01]  /*b990*/  IADD3 R15, R9, R14, RZ ;  /* 0x0000000e090f7210 */ /* 0x000fe20007ffe0ff */
[----:B------:R-:W2:Y:S01]  /*b9a0*/  LDG.E.64 R4, desc[UR58][R4.64] ;  /* 0x0000003a04047981 */ /* 0x000ea2000c1e1b00 */
[----:B------:R-:W-:-:S04]  /*b9b0*/  IMAD.WIDE.U32 R6, R7, 0x8, R18 ;  /* 0x0000000807067825 */ /* 0x000fc800078e0012 */
[----:B------:R-:W-:Y:S01]  /*b9c0*/  IMAD.WIDE.U32 R8, R11, 0x8, R18 ;  /* 0x000000080b087825 */ /* 0x000fe200078e0012 */
[----:B------:R-:W-:Y:S01]  /*b9d0*/  SHF.R.U32.HI R11, RZ, 0x2, R15 ;  /* 0x00000002ff0b7819 */ /* 0x000fe2000001160f */
[----:B------:R-:W3:Y:S04]  /*b9e0*/  LDG.E.64 R6, desc[UR58][R6.64] ;  /* 0x0000003a06067981 */ /* 0x000ee8000c1e1b00 */
[----:B------:R-:W-:Y:S01]  /*b9f0*/  IMAD.WIDE.U32 R10, R11, 0x8, R18 ;  /* 0x000000080b0a7825 */ /* 0x000fe200078e0012 */
[----:B------:R-:W4:Y:S05]  /*ba00*/  LDG.E.64 R8, desc[UR58][R8.64] ;  /* 0x0000003a08087981 */ /* 0x000f2a000c1e1b00 */
[----:B------:R-:W5:Y:S01]  /*ba10*/  LDG.E.64 R10, desc[UR58][R10.64] ;  /* 0x0000003a0a0a7981 */ /* 0x000f62000c1e1b00 */
[----:B------:R-:W-:-:S04]  /*ba20*/  IMAD.IADD R15, R15, 0x1, R14 ;  /* 0x000000010f0f7824 */ /* 0x000fc800078e020e */
[----:B------:R-:W-:-:S05]  /*ba30*/  IMAD R37, R14, 0x3, R15 ;  /* 0x000000030e257824 */ /* 0x000fca00078e020f */
[----:B------:R-:W-:Y:S02]  /*ba40*/  ISETP.GE.U32.AND P0, PT, R37, R38, PT ;  /* 0x000000262500720c */ /* 0x000fe40003f06070 */
[C---:B--2---:R-:W-:Y:S01]  /*ba50*/  PRMT R35, R5.reuse, 0x7632, R35 ;  /* 0x0000763205237816 */ /* 0x044fe20000000023 */
[----:B------:R-:W-:Y:S01]  /*ba60*/  IMAD.IADD R12, R5, 0x1, R12 ;  /* 0x00000001050c7824 */ /* 0x000fe200078e020c */
[C---:B------:R-:W-:Y:S02]  /*ba70*/  PRMT R32, R4.reuse, 0x7632, R32 ;  /* 0x0000763204207816 */ /* 0x040fe40000000020 */
[----:B------:R-:W-:Y:S01]  /*ba80*/  IADD3 R13, R4, R13, RZ ;  /* 0x0000000d040d7210 */ /* 0x000fe20007ffe0ff */
[----:B------:R-:W-:Y:S01]  /*ba90*/  IMAD.IADD R36, R35, 0x1, R0 ;  /* 0x0000000123247824 */ /* 0x000fe200078e0200 */
[----:B------:R-:W-:Y:S01]  /*baa0*/  IADD3 R34, R32, R3, RZ ;  /* 0x0000000320227210 */ /* 0x000fe20007ffe0ff */
[----:B---3--:R-:W-:Y:S01]  /*bab0*/  IMAD.IADD R31, R7, 0x1, R31 ;  /* 0x00000001071f7824 */ /* 0x008fe200078e021f */
[----:B------:R-:W-:-:S02]  /*bac0*/  PRMT R3, R6, 0x7632, R3 ;  /* 0x0000763206037816 */ /* 0x000fc40000000003 */
[----:B------:R-:W-:Y:S02]  /*bad0*/  PRMT R0, R7, 0x7632, R0 ;  /* 0x0000763207007816 */ /* 0x000fe40000000000 */
[----:B------:R-:W-:Y:S01]  /*bae0*/  IADD3 R30, R3, R30, RZ ;  /* 0x0000001e031e7210 */ /* 0x000fe20007ffe0ff */
[C---:B----4-:R-:W-:Y:S01]  /*baf0*/  IMAD.IADD R24, R9.reuse, 0x1, R24 ;  /* 0x0000000109187824 */ /* 0x050fe200078e0218 */
[----:B------:R-:W-:Y:S01]  /*bb00*/  PRMT R32, R9, 0x7632, R32 ;  /* 0x0000763209207816 */ /* 0x000fe20000000020 */
[----:B------:R-:W-:Y:S01]  /*bb10*/  IMAD.IADD R29, R0, 0x1, R29 ;  /* 0x00000001001d7824 */ /* 0x000fe200078e021d */
[----:B------:R-:W-:Y:S01]  /*bb20*/  PRMT R35, R8, 0x7632, R35 ;  /* 0x0000763208237816 */ /* 0x000fe20000000023 */
[C---:B-----5:R-:W-:Y:S01]  /*bb30*/  IMAD.IADD R20, R11.reuse, 0x1, R20 ;  /* 0x000000010b147824 */ /* 0x060fe200078e0214 */
[----:B------:R-:W-:Y:S01]  /*bb40*/  PRMT R3, R11, 0x7632, R3 ;  /* 0x000076320b037816 */ /* 0x000fe20000000003 */
[----:B------:R-:W-:Y:S01]  /*bb50*/  IMAD.IADD R27, R32, 0x1, R27 ;  /* 0x00000001201b7824 */ /* 0x000fe200078e021b */
[----:B------:R-:W-:-:S02]  /*bb60*/  PRMT R0, R10, 0x7632, R0 ;  /* 0x000076320a007816 */ /* 0x000fc40000000000 */
[----:B------:R-:W-:Y:S01]  /*bb70*/  IADD3 R26, R35, R26, RZ ;  /* 0x0000001a231a7210 */ /* 0x000fe20007ffe0ff */
[----:B------:R-:W-:Y:S01]  /*bb80*/  IMAD.IADD R16, R3, 0x1, R16 ;  /* 0x0000000103107824 */ /* 0x000fe200078e0210 */
[----:B------:R-:W-:Y:S02]  /*bb90*/  IADD3 R21, R0, R21, RZ ;  /* 0x0000001500157210 */ /* 0x000fe40007ffe0ff */
[----:B------:R-:W-:Y:S02]  /*bba0*/  IADD3 R33, R6, R33, RZ ;  /* 0x0000002106217210 */ /* 0x000fe40007ffe0ff */
[----:B------:R-:W-:Y:S02]  /*bbb0*/  PRMT R3, R34, 0x7610, R3 ;  /* 0x0000761022037816 */ /* 0x000fe40000000003 */
[----:B------:R-:W-:Y:S02]  /*bbc0*/  PRMT R0, R36, 0x7610, R0 ;  /* 0x0000761024007816 */ /* 0x000fe40000000000 */
[----:B------:R-:W-:-:S02]  /*bbd0*/  IADD3 R28, R8, R28, RZ ;  /* 0x0000001c081c7210 */ /* 0x000fc40007ffe0ff */
[----:B------:R-:W-:Y:S01]  /*bbe0*/  IADD3 R25, R10, R25, RZ ;  /* 0x000000190a197210 */ /* 0x000fe20007ffe0ff */
[----:B------:R-:W-:Y:S06]  /*bbf0*/  @!P0 BRA `(.L_x_8157) ;  /* 0xfffffffc004c8947 */ /* 0x000fec000383ffff */
[----:B------:R-:W-:Y:S05]  /*bc00*/  BSYNC B1 ;  /* 0x0000000000017941 */ /* 0x000fea0003800000 */
.L_x_8156:
        /* <DEDUP_REMOVED lines=14> */
.L_x_8155:
[----:B------:R-:W-:Y:S05]  /*bcf0*/  BSYNC B0 ;  /* 0x0000000000007941 */ /* 0x000fea0003800000 */
.L_x_8154:
        /* <DEDUP_REMOVED lines=39> */
.L_x_8159:
[----:B------:R-:W-:Y:S05]  /*bf70*/  BSYNC B0 ;  /* 0x0000000000007941 */ /* 0x000fea0003800000 */
.L_x_8158:
[----:B------:R-:W-:Y:S04]  /*bf80*/  BSSY B0, `(.L_x_8160) ;  /* 0x0000020000007945 */ /* 0x000fe80003800000 */
        /* <DEDUP_REMOVED lines=13> */
[----:B------:R-:W-:Y:S02]  /*c060*/  IADD3 R29, R29, R40, RZ ;  /* 0x000000281d1d7210 */ /* 0x000fe40007ffe0ff */
[----:B------:R-:W-:-:S09]  /*c070*/  PRMT R33, R6, 0x7610, R33 ;  /* 0x0000761006217816 */ /* 0x000fd20000000021 */
[----:B------:R-:W-:Y:S05]  /*c080*/  @P0 BRA `(.L_x_8161) ;  /* 0x00000000003c0947 */ /* 0x000fea0003800000 */
[----:B------:R-:W-:Y:S01]  /*c090*/  IMAD.IADD R5, R5, 0x1, R14 ;  /* 0x0000000105057824 */ /* 0x000fe200078e020e */
[----:B------:R-:W-:Y:S01]  /*c0a0*/  IADD3 R9, R24, R9, RZ ;  /* 0x0000000918097210 */ /* 0x000fe20007ffe0ff */
[----:B------:R-:W-:Y:S01]  /*c0b0*/  IMAD.IADD R26, R26, 0x1, R43 ;  /* 0x000000011a1a7824 */ /* 0x000fe200078e022b */
[----:B------:R-:W-:Y:S01]  /*c0c0*/  IADD3 R28, R28, R41, RZ ;  /* 0x000000291c1c7210 */ /* 0x000fe20007ffe0ff */
[----:B------:R-:W-:Y:S01]  /*c0d0*/  IMAD.IADD R27, R27, 0x1, R42 ;  /* 0x000000011b1b7824 */ /* 0x000fe200078e022a */
[----:B------:R-:W-:Y:S02]  /*c0e0*/  ISETP.GE.U32.AND P0, PT, R5, R38, PT ;  /* 0x000000260500720c */ /* 0x000fe40003f06070 */
[----:B------:R-:W-:-:S11]  /*c0f0*/  PRMT R24, R9, 0x7610, R24 ;  /* 0x0000761009187816 */ /* 0x000fd60000000018 */
        /* <DEDUP_REMOVED lines=8> */
.L_x_8161:
[----:B------:R-:W-:Y:S05]  /*c180*/  BSYNC B0 ;  /* 0x0000000000007941 */ /* 0x000fea0003800000 */
.L_x_8160:
[----:B------:R-:W-:Y:S02]  /*c190*/  IADD3 R31, R24, R31, R12 ;  /* 0x0000001f181f7210 */ /* 0x000fe40007ffe00c */
[----:B------:R-:W-:Y:S02]  /*c1a0*/  IADD3 R26, R26, R30, R3 ;  /* 0x0000001e1a1a7210 */ /* 0x000fe40007ffe003 */
[----:B------:R-:W-:Y:S01]  /*c1b0*/  IADD3 R28, R28, R33, R13 ;  /* 0x000000211c1c7210 */ /* 0x000fe20007ffe00d */
[----:B------:R-:W-:Y:S01]  /*c1c0*/  IMAD.IADD R31, R31, 0x1, R20 ;  /* 0x000000011f1f7824 */ /* 0x000fe200078e0214 */
[----:B------:R-:W-:Y:S02]  /*c1d0*/  IADD3 R27, R27, R29, R0 ;  /* 0x0000001d1b1b7210 */ /* 0x000fe40007ffe000 */
[----:B------:R-:W-:Y:S01]  /*c1e0*/  IADD3 R26, R26, R21, RZ ;  /* 0x000000151a1a7210 */ /* 0x000fe20007ffe0ff */
[----:B------:R-:W-:Y:S01]  /*c1f0*/  IMAD.IADD R25, R28, 0x1, R25 ;  /* 0x000000011c197824 */ /* 0x000fe200078e0219 */
[----:B------:R-:W-:-:S02]  /*c200*/  IADD3 R16, R27, R16, RZ ;  /* 0x000000101b107210 */ /* 0x000fc40007ffe0ff */
[----:B------:R-:W-:Y:S02]  /*c210*/  PRMT R19, R31, 0x7610, R19 ;  /* 0x000076101f137816 */ /* 0x000fe40000000013 */
[----:B------:R-:W-:-:S07]  /*c220*/  PRMT R24, R26, 0x7610, R24 ;  /* 0x000076101a187816 */ /* 0x000fce0000000018 */
.L_x_8112:
[----:B------:R-:W-:Y:S05]  /*c230*/  BSYNC B6 ;  /* 0x0000000000067941 */ /* 0x000fea0003800000 */
.L_x_8111:
[----:B------:R-:W-:Y:S02]  /*c240*/  ULDC UR4, c[0x0][0x230] ;  /* 0x00008c0000047ab9 */ /* 0x000fe40000000800 */
[----:B------:R-:W-:-:S13]  /*c250*/  ISETP.NE.AND P0, PT, RZ, UR4, PT ;  /* 0x00000004ff007c0c */ /* 0x000fda000bf05270 */
[----:B------:R-:W-:Y:S05]  /*c260*/  @!P0 BRA `(.L_x_8162) ;  /* 0x0000000000988947 */ /* 0x000fea0003800000 */
[----:B------:R-:W1:Y:S01]  /*c270*/  S2R R4, SR_CgaCtaId ;  /* 0x0000000000047919 */ /* 0x000e620000008800 */
[----:B------:R-:W2:Y:S01]  /*c280*/  LDC R11, c[0x0][RZ] ;  /* 0x00000000ff0b7b82 */ /* 0x000ea20000000800 */
[----:B------:R-:W-:Y:S02]  /*c290*/  MOV R0, 0x400 ;  /* 0x0000040000007802 */ /* 0x000fe40000000f00 */
[----:B------:R-:W-:Y:S02]  /*c2a0*/  PRMT R6, R25, 0x5410, R24 ;  /* 0x0000541019067816 */ /* 0x000fe40000000018 */
[----:B------:R-:W-:Y:S02]  /*c2b0*/  IADD3 R3, R0, 0x10, RZ ;  /* 0x0000001000037810 */ /* 0x000fe40007ffe0ff */
[----:B------:R-:W-:Y:S01]  /*c2c0*/  PRMT R7, R19, 0x5410, R16 ;  /* 0x0000541013077816 */ /* 0x000fe20000000010 */
[----:B------:R-:W3:Y:S01]  /*c2d0*/  LDC R10, c[0x0][0x4] ;  /* 0x00000100ff0a7b82 */ /* 0x000ee20000000800 */
[----:B--2---:R-:W-:Y:S01]  /*c2e0*/  IMAD R0, R17, R11, R2 ;  /* 0x0000000b11007224 */ /* 0x004fe200078e0202 */
[----:B-1----:R-:W-:-:S02]  /*c2f0*/  LEA R3, R4, R3, 0x18 ;  /* 0x0000000304037211 */ /* 0x002fc400078ec0ff */
[----:B---3--:R-:W-:-:S03]  /*c300*/  SHF.R.U32.HI R4, RZ, 0x1, R10 ;  /* 0x00000001ff047819 */ /* 0x008fc6000001160a */
[----:B------:R-:W-:Y:S01]  /*c310*/  IMAD R0, R0, 0x8, R3 ;  /* 0x0000000800007824 */ /* 0x000fe200078e0203 */
[----:B------:R-:W-:-:S04]  /*c320*/  ISETP.NE.AND P0, PT, R4, RZ, PT ;  /* 0x000000ff0400720c */ /* 0x000fc80003f05270 */
[----:B------:R1:W-:Y:S09]  /*c330*/  STS.64 [R0], R6 ;  /* 0x0000000600007388 */ /* 0x0003f20000000a00 */
[----:B------:R-:W-:Y:S05]  /*c340*/  @!P0 BRA `(.L_x_8162) ;  /* 0x0000000000608947 */ /* 0x000fea0003800000 */
.L_x_8165:
[----:B------:R-:W-:Y:S01]  /*c350*/  IADD3 R5, R17, R4, RZ ;  /* 0x0000000411057210 */ /* 0x000fe20007ffe0ff */
[----:B------:R-:W-:Y:S05]  /*c360*/  WARPSYNC.ALL ;  /* 0x0000000000007948 */ /* 0x000fea0003800000 */
[----:B------:R-:W-:Y:S01]  /*c370*/  BAR.SYNC.DEFER_BLOCKING 0x0 ;  /* 0x0000000000007b1d */ /* 0x000fe20000010000 */
[----:B------:R-:W-:Y:S02]  /*c380*/  ISETP.GE.U32.AND P0, PT, R5, R10, PT ;  /* 0x0000000a0500720c */ /* 0x000fe40003f06070 */
[----:B------:R-:W-:Y:S02]  /*c390*/  ISETP.GT.AND P1, PT, R4, 0x1, PT ;  /* 0x000000010400780c */ /* 0x000fe40003f24270 */
[----:B------:R-:W-:Y:S01]  /*c3a0*/  ISETP.GE.U32.OR P0, PT, R17, R4, P0 ;  /* 0x000000041100720c */ /* 0x000fe20000706470 */
[----:B------:R-:W-:Y:S01]  /*c3b0*/  BSSY B0, `(.L_x_8163) ;  /* 0x000000f000007945 */ /* 0x000fe20003800000 */
[----:B-1----:R-:W-:-:S11]  /*c3c0*/  SHF.R.S32.HI R6, RZ, 0x1, R4 ;  /* 0x00000001ff067819 */ /* 0x002fd60000011404 */
[----:B------:R-:W-:Y:S05]  /*c3d0*/  @P0 BRA `(.L_x_8164) ;  /* 0x0000000000300947 */ /* 0x000fea0003800000 */
[----:B------:R-:W-:-:S04]  /*c3e0*/  IMAD R4, R5, R11, R2 ;  /* 0x0000000b05047224 */ /* 0x000fc800078e0202 */
[----:B------:R-:W-:-:S05]  /*c3f0*/  IMAD R4, R4, 0x8, R3 ;  /* 0x0000000804047824 */ /* 0x000fca00078e0203 */
[----:B------:R-:W1:Y:S02]  /*c400*/  LDS.64 R8, [R4] ;  /* 0x0000000004087984 */ /* 0x000e640000000a00 */
[----:B-1----:R-:W-:Y:S01]  /*c410*/  PRMT R7, R9, 0x7632, R7 ;  /* 0x0000763209077816 */ /* 0x002fe20000000007 */
[----:B------:R-:W-:Y:S01]  /*c420*/  IMAD.IADD R19, R19, 0x1, R9 ;  /* 0x0000000113137824 */ /* 0x000fe200078e0209 */
[----:B------:R-:W-:Y:S02]  /*c430*/  PRMT R5, R8, 0x7632, R5 ;  /* 0x0000763208057816 */ /* 0x000fe40000000005 */
[----:B------:R-:W-:Y:S01]  /*c440*/  IADD3 R25, R25, R8, RZ ;  /* 0x0000000819197210 */ /* 0x000fe20007ffe0ff */
[----:B------:R-:W-:Y:S01]  /*c450*/  IMAD.IADD R16, R16, 0x1, R7 ;  /* 0x0000000110107824 */ /* 0x000fe200078e0207 */
[----:B------:R-:W-:-:S04]  /*c460*/  IADD3 R24, R24, R5, RZ ;  /* 0x0000000518187210 */ /* 0x000fc80007ffe0ff */
[----:B------:R-:W-:Y:S02]  /*c470*/  PRMT R4, R25, 0x5410, R24 ;  /* 0x0000541019047816 */ /* 0x000fe40000000018 */
[----:B------:R-:W-:-:S05]  /*c480*/  PRMT R5, R19, 0x5410, R16 ;  /* 0x0000541013057816 */ /* 0x000fca0000000010 */
[----:B------:R1:W-:Y:S02]  /*c490*/  STS.64 [R0], R4 ;  /* 0x0000000400007388 */ /* 0x0003e40000000a00 */
.L_x_8164:
[----:B------:R-:W-:Y:S05]  /*c4a0*/  BSYNC B0 ;  /* 0x0000000000007941 */ /* 0x000fea0003800000 */
.L_x_8163:
[----:B-1----:R-:W-:Y:S01]  /*c4b0*/  MOV R4, R6 ;  /* 0x0000000600047202 */ /* 0x002fe20000000f00 */
[----:B------:R-:W-:Y:S06]  /*c4c0*/  @P1 BRA `(.L_x_8165) ;  /* 0xfffffffc00a01947 */ /* 0x000fec000383ffff */
.L_x_8162:
        /* <DEDUP_REMOVED lines=10> */
[----:B------:R-:W-:Y:S01]  /*c570*/  UIADD3 UR4, UR4, 0x10, URZ ;  /* 0x0000001004047890 */ /* 0x000fe2000fffe03f */
[----:B------:R-:W-:Y:S02]  /*c580*/  PRMT R6, R25, 0x5410, R24 ;  /* 0x0000541019067816 */ /* 0x000fe40000000018 */
[----:B------:R-:W-:Y:S01]  /*c590*/  PRMT R7, R19, 0x5410, R16 ;  /* 0x0000541013077816 */ /* 0x000fe20000000010 */
        /* <DEDUP_REMOVED lines=8> */
.L_x_8170:
        /* <DEDUP_REMOVED lines=18> */
.L_x_8169:
[----:B------:R-:W-:Y:S05]  /*c740*/  BSYNC B0 ;  /* 0x0000000000007941 */ /* 0x000fea0003800000 */
.L_x_8168:
[----:B------:R-:W-:-:S04]  /*c750*/  SHF.R.S32.HI R4, RZ, 0x1, R4 ;  /* 0x00000001ff047819 */ /* 0x000fc80000011404 */
[----:B------:R-:W-:-:S13]  /*c760*/  ISETP.GE.AND P0, PT, R4, 0x20, PT ;  /* 0x000000200400780c */ /* 0x000fda0003f06270 */
[----:B------:R-:W-:Y:S05]  /*c770*/  @P0 BRA `(.L_x_8170) ;  /* 0xfffffffc00a80947 */ /* 0x000fea000383ffff */
[----:B------:R-:W-:-:S07]  /*c780*/  IMAD.MOV.U32 R0, RZ, RZ, 0x20 ;  /* 0x00000020ff007424 */ /* 0x000fce00078e00ff */
.L_x_8167:
[----:B------:R-:W-:Y:S01]  /*c790*/  ISETP.GE.AND P0, PT, R0, 0x2, PT ;  /* 0x000000020000780c */ /* 0x000fe20003f06270 */
[----:B------:R-:W-:Y:S05]  /*c7a0*/  WARPSYNC.ALL ;  /* 0x0000000000007948 */ /* 0x000fea0003800000 */
[----:B------:R-:W-:Y:S07]  /*c7b0*/  BAR.SYNC.DEFER_BLOCKING 0x0 ;  /* 0x0000000000007b1d */ /* 0x000fee0000010000 */
[----:B------:R-:W-:Y:S05]  /*c7c0*/  @!P0 BRA `(.L_x_8166) ;  /* 0x0000000000488947 */ /* 0x000fea0003800000 */
[----:B-1----:R-:W-:-:S07]  /*c7d0*/  MOV R3, 0x1 ;  /* 0x0000000100037802 */ /* 0x002fce0000000f00 */
.L_x_8171:
[----:B------:R-:W-:Y:S02]  /*c7e0*/  PRMT R6, R24, 0x9910, RZ ;  /* 0x0000991018067816 */ /* 0x000fe400000000ff */
[----:B------:R-:W-:Y:S02]  /*c7f0*/  PRMT R10, R16, 0x9910, RZ ;  /* 0x00009910100a7816 */ /* 0x000fe400000000ff */
[----:B------:R-:W-:Y:S01]  /*c800*/  PRMT R4, R25, 0x9910, RZ ;  /* 0x0000991019047816 */ /* 0x000fe200000000ff */
[----:B------:R-:W1:Y:S01]  /*c810*/  SHFL.DOWN PT, R5, R6, R3, 0x1f ;  /* 0x08001f0306057589 */ /* 0x000e6200000e0000 */
[----:B------:R-:W-:-:S03]  /*c820*/  PRMT R8, R19, 0x9910, RZ ;  /* 0x0000991013087816 */ /* 0x000fc600000000ff */
[----:B------:R-:W2:Y:S04]  /*c830*/  SHFL.DOWN PT, R7, R10, R3, 0x1f ;  /* 0x08001f030a077589 */ /* 0x000ea800000e0000 */
[----:B------:R-:W3:Y:S04]  /*c840*/  SHFL.DOWN PT, R4, R4, R3, 0x1f ;  /* 0x08001f0304047589 */ /* 0x000ee800000e0000 */
[----:B------:R4:W5:Y:S02]  /*c850*/  SHFL.DOWN PT, R8, R8, R3, 0x1f ;  /* 0x08001f0308087589 */ /* 0x00096400000e0000 */
[----:B----4-:R-:W-:-:S02]  /*c860*/  IMAD.SHL.U32 R3, R3, 0x2, RZ ;  /* 0x0000000203037824 */ /* 0x010fc400078e00ff */
[----:B-1----:R-:W-:-:S03]  /*c870*/  IMAD.IADD R5, R5, 0x1, R24 ;  /* 0x0000000105057824 */ /* 0x002fc600078e0218 */
[----:B------:R-:W-:Y:S01]  /*c880*/  ISETP.GE.AND P0, PT, R3, R0, PT ;  /* 0x000000000300720c */ /* 0x000fe20003f06270 */
[----:B--2---:R-:W-:Y:S01]  /*c890*/  IMAD.IADD R7, R7, 0x1, R16 ;  /* 0x0000000107077824 */ /* 0x004fe200078e0210 */
[----:B------:R-:W-:Y:S02]  /*c8a0*/  PRMT R24, R5, 0x7610, R24 ;  /* 0x0000761005187816 */ /* 0x000fe40000000018 */
[----:B---3--:R-:W-:Y:S02]  /*c8b0*/  IADD3 R25, R4, R25, RZ ;  /* 0x0000001904197210 */ /* 0x008fe40007ffe0ff */
[----:B------:R-:W-:Y:S02]  /*c8c0*/  PRMT R16, R7, 0x7610, R16 ;  /* 0x0000761007107816 */ /* 0x000fe40000000010 */
[----:B-----5:R-:W-:-:S05]  /*c8d0*/  IADD3 R19, R8, R19, RZ ;  /* 0x0000001308137210 */ /* 0x020fca0007ffe0ff */
[----:B------:R-:W-:Y:S05]  /*c8e0*/  @!P0 BRA `(.L_x_8171) ;  /* 0xfffffffc00bc8947 */ /* 0x000fea000383ffff */
.L_x_8166:
[----:B-1----:R-:W1:Y:S01]  /*c8f0*/  LDC R3, c[0x0][0x3e8] ;  /* 0x0000fa00ff037b82 */ /* 0x002e620000000800 */
[----:B------:R-:W-:Y:S01]  /*c900*/  HFMA2.MMA R27, -RZ, RZ, 0, 0 ;  /* 0x00000000ff1b7435 */ /* 0x000fe200000001ff */
[----:B0-----:R-:W-:Y:S01]  /*c910*/  IMAD.MOV.U32 R28, RZ, RZ, RZ ;  /* 0x000000ffff1c7224 */ /* 0x001fe200078e00ff */
        /* <DEDUP_REMOVED lines=276> */
.L_x_8172:
        /* <DEDUP_REMOVED lines=278> */
.L_x_8173:
        /* <DEDUP_REMOVED lines=279> */
.L_x_8174:
        /* <DEDUP_REMOVED lines=277> */
.L_x_8175:
        /* <DEDUP_REMOVED lines=296> */
.L_x_8177:
        /* <DEDUP_REMOVED lines=277> */
.L_x_8178:
        /* <DEDUP_REMOVED lines=279> */
.L_x_8179:
        /* <DEDUP_REMOVED lines=277> */
.L_x_8180:
        /* <DEDUP_REMOVED lines=16> */
.L_x_8182:
[----:B------:R-:W-:Y:S05]  /*15610*/  BSYNC B0 ;  /* 0x0000000000007941 */ /* 0x000fea0003800000 */
.L_x_8181:
        /* <DEDUP_REMOVED lines=13> */
[----:B------:R0:W-:Y:S04]  /*156f0*/  STG.E.U16 desc[UR58][R14.64], R25 ;  /* 0x000000190e007986 */ /* 0x0001e8000c10153a */
[----:B------:R0:W-:Y:S04]  /*15700*/  STG.E.U16 desc[UR58][R14.64+0x2], R24 ;  /* 0x000002180e007986 */ /* 0x0001e8000c10153a */
[----:B------:R0:W-:Y:S04]  /*15710*/  STG.E.U16 desc[UR58][R14.64+0x4], R19 ;  /* 0x000004130e007986 */ /* 0x0001e8000c10153a */
[----:B------:R0:W-:Y:S02]  /*15720*/  STG.E.U16 desc[UR58][R14.64+0x6], R16 ;  /* 0x000006100e007986 */ /* 0x0001e4000c10153a */
.L_x_8184:
[----:B------:R-:W-:Y:S05]  /*15730*/  BSYNC B0 ;  /* 0x0000000000007941 */ /* 0x000fea0003800000 */
.L_x_8183:
        /* <DEDUP_REMOVED lines=35> */
.L_x_8186:
[----:B------:R-:W-:Y:S05]  /*15970*/  BSYNC B0 ;  /* 0x0000000000007941 */ /* 0x000fea0003800000 */
.L_x_8185:
        /* <DEDUP_REMOVED lines=17> */
[----:B------:R-:W-:Y:S01]  /*15a90*/  ULDC.U16 UR9, c[0x0][0x212] ;  /* 0x0000848000097ab9 */ /* 0x000fe20000000400 */
[----:B------:R-:W-:Y:S01]  /*15aa0*/  BSSY B0, `(.L_x_8187) ;  /* 0x0000041000007945 */ /* 0x000fe20003800000 */
[----:B------:R-:W-:-:S03]  /*15ab0*/  IMAD.U32 R27, RZ, RZ, UR9 ;  /* 0x00000009ff1b7e24 */ /* 0x000fc6000f8e00ff */
[----:B------:R-:W-:Y:S05]  /*15ac0*/  @!P0 BRA `(.L_x_8188) ;  /* 0x0000000000808947 */ /* 0x000fea0003800000 */
[----:B------:R-:W-:Y:S01]  /*15ad0*/  ULDC UR6, c[0x0][0x0] ;  /* 0x0000000000067ab9 */ /* 0x000fe20000000800 */
[----:B------:R-:W-:Y:S01]  /*15ae0*/  ULDC UR8, c[0x0][0x228] ;  /* 0x00008a0000087ab9 */ /* 0x000fe20000000800 */
[----:B------:R-:W-:Y:S01]  /*15af0*/  IMAD R3, R17, UR6, R2 ;  /* 0x0000000611037c24 */ /* 0x000fe2000f8e0202 */
[----:B0-----:R-:W-:Y:S01]  /*15b00*/  MOV R25, UR9 ;  /* 0x0000000900197c02 */ /* 0x001fe20008000f00 */
[----:B------:R-:W-:Y:S01]  /*15b10*/  IMAD.U32 R19, RZ, RZ, UR9 ;  /* 0x00000009ff137e24 */ /* 0x000fe2000f8e00ff */
[----:B------:R-:W-:Y:S02]  /*15b20*/  MOV R16, UR9 ;  /* 0x0000000900107c02 */ /* 0x000fe40008000f00 */
[----:B------:R-:W-:-:S13]  /*15b30*/  ISETP.GE.U32.AND P0, PT, R3, UR8, PT ;  /* 0x0000000803007c0c */ /* 0x000fda000bf06070 */
[----:B------:R-:W-:Y:S05]  /*15b40*/  @P0 BRA `(.L_x_8189) ;  /* 0x0000000000d80947 */ /* 0x000fea0003800000 */
[----:B------:R-:W-:Y:S01]  /*15b50*/  ULDC UR7, c[0x0][0x10] ;  /* 0x0000040000077ab9 */ /* 0x000fe20000000800 */
[----:B------:R-:W0:Y:S01]  /*15b60*/  LDC R24, c[0x0][0x4] ;  /* 0x00000100ff187b82 */ /* 0x000e220000000800 */
[----:B------:R-:W-:Y:S01]  /*15b70*/  BSSY B1, `(.L_x_8190) ;  /* 0x0000014000017945 */ /* 0x000fe20003800000 */
[----:B------:R-:W-:Y:S01]  /*15b80*/  IMAD.U32 R25, RZ, RZ, UR9 ;  /* 0x00000009ff197e24 */ /* 0x000fe2000f8e00ff */
[----:B------:R-:W-:Y:S01]  /*15b90*/  MOV R19, UR9 ;  /* 0x0000000900137c02 */ /* 0x000fe20008000f00 */
[----:B------:R-:W-:Y:S02]  /*15ba0*/  IMAD.U32 R16, RZ, RZ, UR9 ;  /* 0x00000009ff107e24 */ /* 0x000fe4000f8e00ff */
[----:B------:R-:W-:Y:S02]  /*15bb0*/  IMAD R0, R0, UR7, RZ ;  /* 0x0000000700007c24 */ /* 0x000fe4000f8e02ff */
[----:B0-----:R-:W-:-:S07]  /*15bc0*/  IMAD R24, R24, UR6, RZ ;  /* 0x0000000618187c24 */ /* 0x001fce000f8e02ff */
.L_x_8191:
[----:B------:R-:W0:Y:S01]  /*15bd0*/  LDC.64 R14, c[0x0][0x600] ;  /* 0x00018000ff0e7b82 */ /* 0x000e220000000a00 */
[----:B------:R-:W-:-:S05]  /*15be0*/  IADD3 R21, R0, R3, RZ ;  /* 0x0000000300157210 */ /* 0x000fca0007ffe0ff */
[----:B0-----:R-:W-:-:S05]  /*15bf0*/  IMAD.WIDE.U32 R14, R21, 0x8, R14 ;  /* 0x00000008150e7825 */ /* 0x001fca00078e000e */
[----:B------:R-:W2:Y:S04]  /*15c00*/  LDG.E.U16 R28, desc[UR58][R14.64] ;  /* 0x0000003a0e1c7981 */ /* 0x000ea8000c1e1500 */
[----:B------:R-:W3:Y:S04]  /*15c10*/  LDG.E.U16 R30, desc[UR58][R14.64+0x2] ;  /* 0x0000023a0e1e7981 */ /* 0x000ee8000c1e1500 */
[----:B------:R-:W4:Y:S04]  /*15c20*/  LDG.E.U16 R32, desc[UR58][R14.64+0x4] ;  /* 0x0000043a0e207981 */ /* 0x000f28000c1e1500 */
[----:B------:R-:W5:Y:S01]  /*15c30*/  LDG.E.U16 R21, desc[UR58][R14.64+0x6] ;  /* 0x0000063a0e157981 */ /* 0x000f62000c1e1500 */
[----:B------:R-:W-:-:S05]  /*15c40*/  IMAD.IADD R3, R24, 0x1, R3 ;  /* 0x0000000118037824 */ /* 0x000fca00078e0203 */
[----:B------:R-:W-:Y:S02]  /*15c50*/  ISETP.GE.U32.AND P0, PT, R3, UR8, PT ;  /* 0x0000000803007c0c */ /* 0x000fe4000bf06070 */
[----:B--2---:R-:W-:Y:S01]  /*15c60*/  IADD3 R27, R28, R27, RZ ;  /* 0x0000001b1c1b7210 */ /* 0x004fe20007ffe0ff */
[----:B---3--:R-:W-:Y:S01]  /*15c70*/  IMAD.IADD R25, R30, 0x1, R25 ;  /* 0x000000011e197824 */ /* 0x008fe200078e0219 */
[----:B----4-:R-:W-:Y:S01]  /*15c80*/  IADD3 R19, R32, R19, RZ ;  /* 0x0000001320137210 */ /* 0x010fe20007ffe0ff */
[----:B-----5:R-:W-:-:S08]  /*15c90*/  IMAD.IADD R16, R21, 0x1, R16 ;  /* 0x0000000115107824 */ /* 0x020fd000078e0210 */
[----:B------:R-:W-:Y:S05]  /*15ca0*/  @!P0 BRA `(.L_x_8191) ;  /* 0xfffffffc00c88947 */ /* 0x000fea000383ffff */
[----:B------:R-:W-:Y:S05]  /*15cb0*/  BSYNC B1 ;  /* 0x0000000000017941 */ /* 0x000fea0003800000 */
.L_x_8190:
[----:B------:R-:W-:Y:S05]  /*15cc0*/  BRA `(.L_x_8189) ;  /* 0x0000000000787947 */ /* 0x000fea0003800000 */
.L_x_8188:
[----:B------:R-:W-:Y:S01]  /*15cd0*/  ULDC UR7, c[0x0][0x228] ;  /* 0x00008a0000077ab9 */ /* 0x000fe20000000800 */
[----:B0-----:R-:W-:Y:S01]  /*15ce0*/  MOV R25, UR9 ;  /* 0x0000000900197c02 */ /* 0x001fe20008000f00 */
[----:B------:R-:W-:Y:S01]  /*15cf0*/  IMAD.U32 R19, RZ, RZ, UR9 ;  /* 0x00000009ff137e24 */ /* 0x000fe2000f8e00ff */
[----:B------:R-:W-:Y:S02]  /*15d00*/  ISETP.GE.U32.AND P0, PT, R17, UR7, PT ;  /* 0x0000000711007c0c */ /* 0x000fe4000bf06070 */
[----:B------:R-:W-:-:S11]  /*15d10*/  MOV R16, UR9 ;  /* 0x0000000900107c02 */ /* 0x000fd60008000f00 */
[----:B------:R-:W-:Y:S05]  /*15d20*/  @P0 BRA `(.L_x_8189) ;  /* 0x0000000000600947 */ /* 0x000fea0003800000 */
[----:B------:R-:W-:Y:S01]  /*15d30*/  ULDC UR6, c[0x0][0x10] ;  /* 0x0000040000067ab9 */ /* 0x000fe20000000800 */
[----:B------:R-:W0:Y:S01]  /*15d40*/  LDC R31, c[0x0][RZ] ;  /* 0x00000000ff1f7b82 */ /* 0x000e220000000800 */
[----:B------:R-:W-:Y:S01]  /*15d50*/  IMAD.U32 R25, RZ, RZ, UR9 ;  /* 0x00000009ff197e24 */ /* 0x000fe2000f8e00ff */
[----:B------:R-:W-:Y:S01]  /*15d60*/  MOV R19, UR9 ;  /* 0x0000000900137c02 */ /* 0x000fe20008000f00 */
[----:B------:R-:W-:Y:S01]  /*15d70*/  IMAD.U32 R16, RZ, RZ, UR9 ;  /* 0x00000009ff107e24 */ /* 0x000fe2000f8e00ff */
[----:B------:R-:W-:Y:S01]  /*15d80*/  MOV R3, R17 ;  /* 0x0000001100037202 */ /* 0x000fe20000000f00 */
[----:B------:R-:W-:-:S03]  /*15d90*/  IMAD R0, R0, UR6, RZ ;  /* 0x0000000600007c24 */ /* 0x000fc6000f8e02ff */
[----:B------:R-:W1:Y:S08]  /*15da0*/  LDC.64 R14, c[0x0][0x600] ;  /* 0x00018000ff0e7b82 */ /* 0x000e700000000a00 */
[----:B------:R-:W2:Y:S02]  /*15db0*/  LDC R34, c[0x0][0x4] ;  /* 0x00000100ff227b82 */ /* 0x000ea40000000800 */
.L_x_8192:
[----:B------:R-:W-:-:S04]  /*15dc0*/  IMAD.IADD R29, R0, 0x1, R3 ;  /* 0x00000001001d7824 */ /* 0x000fc800078e0203 */
[----:B0-----:R-:W-:-:S04]  /*15dd0*/  IMAD R29, R29, R31, R2 ;  /* 0x0000001f1d1d7224 */ /* 0x001fc800078e0202 */
[----:B-1----:R-:W-:-:S05]  /*15de0*/  IMAD.WIDE.U32 R28, R29, 0x8, R14 ;  /* 0x000000081d1c7825 */ /* 0x002fca00078e000e */
[----:B------:R-:W3:Y:S04]  /*15df0*/  LDG.E.U16 R24, desc[UR58][R28.64] ;  /* 0x0000003a1c187981 */ /* 0x000ee8000c1e1500 */
[----:B------:R-:W4:Y:S04]  /*15e00*/  LDG.E.U16 R30, desc[UR58][R28.64+0x2] ;  /* 0x0000023a1c1e7981 */ /* 0x000f28000c1e1500 */
[----:B------:R-:W5:Y:S04]  /*15e10*/  LDG.E.U16 R32, desc[UR58][R28.64+0x4] ;  /* 0x0000043a1c207981 */ /* 0x000f68000c1e1500 */
[----:B------:R-:W5:Y:S01]  /*15e20*/  LDG.E.U16 R21, desc[UR58][R28.64+0x6] ;  /* 0x0000063a1c157981 */ /* 0x000f62000c1e1500 */
[----:B--2---:R-:W-:-:S05]  /*15e30*/  IMAD.IADD R3, R34, 0x1, R3 ;  /* 0x0000000122037824 */ /* 0x004fca00078e0203 */
[----:B------:R-:W-:Y:S02]  /*15e40*/  ISETP.GE.U32.AND P0, PT, R3, UR7, PT ;  /* 0x0000000703007c0c */ /* 0x000fe4000bf06070 */
[----:B---3--:R-:W-:Y:S02]  /*15e50*/  IADD3 R24, R24, R27, RZ ;  /* 0x0000001b18187210 */ /* 0x008fe40007ffe0ff */
[----:B----4-:R-:W-:Y:S02]  /*15e60*/  IADD3 R25, R30, R25, RZ ;  /* 0x000000191e197210 */ /* 0x010fe40007ffe0ff */
[----:B------:R-:W-:Y:S01]  /*15e70*/  PRMT R27, R24, 0x7610, R27 ;  /* 0x00007610181b7816 */ /* 0x000fe2000000001b */
[----:B-----5:R-:W-:Y:S01]  /*15e80*/  IMAD.IADD R19, R32, 0x1, R19 ;  /* 0x0000000120137824 */ /* 0x020fe200078e0213 */
[----:B------:R-:W-:-:S05]  /*15e90*/  IADD3 R16, R21, R16, RZ ;  /* 0x0000001015107210 */ /* 0x000fca0007ffe0ff */
[----:B------:R-:W-:Y:S05]  /*15ea0*/  @!P0 BRA `(.L_x_8192) ;  /* 0xfffffffc00c48947 */ /* 0x000fea000383ffff */
.L_x_8189:
[----:B------:R-:W-:Y:S05]  /*15eb0*/  BSYNC B0 ;  /* 0x0000000000007941 */ /* 0x000fea0003800000 */
.L_x_8187:
[----:B------:R-:W0:Y:S01]  /*15ec0*/  LDC R3, c[0x0][RZ] ;  /* 0x00000000ff037b82 */ /* 0x000e220000000800 */
[----:B------:R-:W-:Y:S01]  /*15ed0*/  UIADD3 UR4, UR4, 0x10, URZ ;  /* 0x0000001004047890 */ /* 0x000fe2000fffe03f */
[----:B------:R-:W-:Y:S01]  /*15ee0*/  PRMT R14, R27, 0x5410, R25 ;  /* 0x000054101b0e7816 */ /* 0x000fe20000000019 */
[----:B------:R-:W-:Y:S01]  /*15ef0*/  ULDC UR6, c[0x0][0x4] ;  /* 0x0000010000067ab9 */ /* 0x000fe20000000800 */
[----:B------:R-:W-:Y:S01]  /*15f00*/  PRMT R15, R19, 0x5410, R16 ;  /* 0x00005410130f7816 */ /* 0x000fe20000000010 */
[----:B------:R-:W-:Y:S02]  /*15f10*/  ULEA UR4, UR5, UR4, 0x18 ;  /* 0x0000000405047291 */ /* 0x000fe4000f8ec03f */
[----:B------:R-:W-:-:S06]  /*15f20*/  USHF.R.U32.HI UR5, URZ, 0x1, UR6 ;  /* 0x000000013f057899 */ /* 0x000fcc0008011606 */
[----:B------:R-:W-:Y:S01]  /*15f30*/  ISETP.NE.AND P0, PT, RZ, UR5, PT ;  /* 0x00000005ff007c0c */ /* 0x000fe2000bf05270 */
[----:B0-----:R-:W-:-:S05]  /*15f40*/  IMAD R0, R17, R3, R2 ;  /* 0x0000000311007224 */ /* 0x001fca00078e0202 */
[----:B------:R-:W-:-:S05]  /*15f50*/  LEA R0, R0, UR4, 0x3 ;  /* 0x0000000400007c11 */ /* 0x000fca000f8e18ff */
[----:B------:R0:W-:Y:S02]  /*15f60*/  STS.64 [R0], R14 ;  /* 0x0000000e00007388 */ /* 0x0001e40000000a00 */
[----:B------:R-:W-:Y:S05]  /*15f70*/  @!P0 BRA `(.L_x_8193) ;  /* 0x0000000000648947 */ /* 0x000fea0003800000 */
[----:B0-----:R-:W-:-:S07]  /*15f80*/  IMAD.U32 R14, RZ, RZ, UR5 ;  /* 0x00000005ff0e7e24 */ /* 0x001fce000f8e00ff */
.L_x_8196:
        /* <DEDUP_REMOVED lines=10> */
[----:B------:R-:W0:Y:S02]  /*16030*/  LDS.64 R28, [R14] ;  /* 0x000000000e1c7984 */ /* 0x000e240000000a00 */
[----:B0-----:R-:W-:Y:S01]  /*16040*/  PRMT R24, R28, 0x7632, R24 ;  /* 0x000076321c187816 */ /* 0x001fe20000000018 */
[----:B------:R-:W-:Y:S01]  /*16050*/  IMAD.IADD R27, R27, 0x1, R28 ;  /* 0x000000011b1b7824 */ /* 0x000fe200078e021c */
[----:B------:R-:W-:Y:S02]  /*16060*/  PRMT R15, R29, 0x7632, R15 ;  /* 0x000076321d0f7816 */ /* 0x000fe4000000000f */
[----:B------:R-:W-:Y:S01]  /*16070*/  IADD3 R19, R19, R29, RZ ;  /* 0x0000001d13137210 */ /* 0x000fe20007ffe0ff */
[----:B------:R-:W-:Y:S01]  /*16080*/  IMAD.IADD R24, R25, 0x1, R24 ;  /* 0x0000000119187824 */ /* 0x000fe200078e0218 */
[----:B------:R-:W-:-:S04]  /*16090*/  IADD3 R16, R16, R15, RZ ;  /* 0x0000000f10107210 */ /* 0x000fc80007ffe0ff */
[----:B------:R-:W-:Y:S02]  /*160a0*/  PRMT R14, R27, 0x5410, R24 ;  /* 0x000054101b0e7816 */ /* 0x000fe40000000018 */
[----:B------:R-:W-:Y:S02]  /*160b0*/  PRMT R15, R19, 0x5410, R16 ;  /* 0x00005410130f7816 */ /* 0x000fe40000000010 */
[----:B------:R-:W-:-:S03]  /*160c0*/  PRMT R25, R24, 0x7610, R25 ;  /* 0x0000761018197816 */ /* 0x000fc60000000019 */
[----:B------:R0:W-:Y:S04]  /*160d0*/  STS.64 [R0], R14 ;  /* 0x0000000e00007388 */ /* 0x0001e80000000a00 */
.L_x_8195:
[----:B------:R-:W-:Y:S05]  /*160e0*/  BSYNC B0 ;  /* 0x0000000000007941 */ /* 0x000fea0003800000 */
.L_x_8194:
[----:B0-----:R-:W-:Y:S01]  /*160f0*/  IMAD.MOV.U32 R14, RZ, RZ, R21 ;  /* 0x000000ffff0e7224 */ /* 0x001fe200078e0015 */
[----:B------:R-:W-:Y:S06]  /*16100*/  @P2 BRA `(.L_x_8196) ;  /* 0xfffffffc00a02947 */ /* 0x000fec000383ffff */
.L_x_8193:
[----:B------:R-:W-:Y:S02]  /*16110*/  ULDC UR4, c[0x0][0x22c] ;  /* 0x00008b0000047ab9 */ /* 0x000fe40000000800 */
[----:B------:R-:W-:-:S13]  /*16120*/  ISETP.NE.AND P0, PT, RZ, UR4, PT ;  /* 0x00000004ff007c0c */ /* 0x000fda000bf05270 */
[----:B------:R-:W-:Y:S05]  /*16130*/  @!P0 BRA `(.L_x_8197) ;  /* 0x0000000000d88947 */ /* 0x000fea0003800000 */
[----:B------:R-:W-:Y:S02]  /*16140*/  ISETP.GT.AND P0, PT, R3, 0x20, PT ;  /* 0x000000200300780c */ /* 0x000fe40003f04270 */
[----:B0-----:R-:W-:-:S11]  /*16150*/  MOV R14, R3 ;  /* 0x00000003000e7202 */ /* 0x001fd60000000f00 */
[----:B------:R-:W-:Y:S05]  /*16160*/  @!P0 BRA `(.L_x_8198) ;  /* 0x00000000007c8947 */ /* 0x000fea0003800000 */
[----:B------:R-:W-:Y:S02]  /*16170*/  PRMT R28, R27, 0x5410, R25 ;  /* 0x000054101b1c7816 */ /* 0x000fe40000000019 */
[----:B------:R-:W-:Y:S02]  /*16180*/  PRMT R29, R19, 0x5410, R16 ;  /* 0x00005410131d7816 */ /* 0x000fe40000000010 */
[----:B------:R-:W-:-:S03]  /*16190*/  LEA.HI R14, R3, R3, RZ, 0x1 ;  /* 0x00000003030e7211 */ /* 0x000fc600078f08ff */
[----:B------:R0:W-:Y:S01]  /*161a0*/  STS.64 [R0], R28 ;  /* 0x0000001c00007388 */ /* 0x0001e20000000a00 */
[----:B------:R-:W-:Y:S01]  /*161b0*/  SHF.R.S32.HI R15, RZ, 0x1, R14 ;  /* 0x00000001ff0f7819 */ /* 0x000fe2000001140e */
[----:B------:R-:W-:-:S03]  /*161c0*/  IMAD.MOV.U32 R14, RZ, RZ, 0x20 ;  /* 0x00000020ff0e7424 */ /* 0x000fc600078e00ff */
[----:B------:R-:W-:-:S13]  /*161d0*/  ISETP.GE.AND P0, PT, R15, 0x20, PT ;  /* 0x000000200f00780c */ /* 0x000fda0003f06270 */
[----:B0-----:R-:W-:Y:S05]  /*161e0*/  @!P0 BRA `(.L_x_8198) ;  /* 0x00000000005c8947 */ /* 0x001fea0003800000 */
.L_x_8201:
[----:B------:R-:W-:Y:S01]  /*161f0*/  IADD3 R14, R2, R15, RZ ;  /* 0x0000000f020e7210 */ /* 0x000fe20007ffe0ff */
[----:B------:R-:W-:Y:S03]  /*16200*/  BAR.SYNC.DEFER_BLOCKING 0x0 ;  /* 0x0000000000007b1d */ /* 0x000fe60000010000 */
[----:B------:R-:W-:-:S03]  /*16210*/  ISETP.GE.U32.AND P0, PT, R14, R3, PT ;  /* 0x000000030e00720c */ /* 0x000fc60003f06070 */
[----:B------:R-:W-:Y:S01]  /*16220*/  BSSY B0, `(.L_x_8199) ;  /* 0x000000f000007945 */ /* 0x000fe20003800000 */
[----:B------:R-:W-:-:S13]  /*16230*/  ISETP.GE.U32.OR P0, PT, R2, R15, P0 ;  /* 0x0000000f0200720c */ /* 0x000fda0000706470 */
[----:B0-----:R-:W-:Y:S05]  /*16240*/  @P0 BRA `(.L_x_8200) ;  /* 0x0000000000300947 */ /* 0x001fea0003800000 */
[----:B------:R-:W-:-:S05]  /*16250*/  IMAD R14, R15, 0x8, R0 ;  /* 0x000000080f0e7824 */ /* 0x000fca00078e0200 */
        /* <DEDUP_REMOVED lines=11> */
.L_x_8200:
[----:B------:R-:W-:Y:S05]  /*16310*/  BSYNC B0 ;  /* 0x0000000000007941 */ /* 0x000fea0003800000 */
.L_x_8199:
[----:B------:R-:W-:-:S04]  /*16320*/  SHF.R.S32.HI R15, RZ, 0x1, R15 ;  /* 0x00000001ff0f7819 */ /* 0x000fc8000001140f */
[----:B------:R-:W-:-:S13]  /*16330*/  ISETP.GE.AND P0, PT, R15, 0x20, PT ;  /* 0x000000200f00780c */ /* 0x000fda0003f06270 */
[----:B------:R-:W-:Y:S05]  /*16340*/  @P0 BRA `(.L_x_8201) ;  /* 0xfffffffc00a80947 */ /* 0x000fea000383ffff */
[----:B------:R-:W-:-:S11]  /*16350*/  HFMA2.MMA R14, -RZ, RZ, 0, 1.9073486328125e-06 ;  /* 0x00000020ff0e7435 */ /* 0x000fd600000001ff */
.L_x_8198:
[----:B------:R-:W-:Y:S01]  /*16360*/  BAR.SYNC.DEFER_BLOCKING 0x0 ;  /* 0x0000000000007b1d */ /* 0x000fe20000010000 */
[----:B------:R-:W-:-:S13]  /*16370*/  ISETP.GE.AND P0, PT, R14, 0x2, PT ;  /* 0x000000020e00780c */ /* 0x000fda0003f06270 */
[----:B------:R-:W-:Y:S05]  /*16380*/  @!P0 BRA `(.L_x_8197) ;  /* 0x0000000000448947 */ /* 0x000fea0003800000 */
[----:B------:R-:W-:-:S07]  /*16390*/  IMAD.MOV.U32 R3, RZ, RZ, 0x1 ;  /* 0x00000001ff037424 */ /* 0x000fce00078e00ff */
.L_x_8202:
[----:B0-----:R-:W-:Y:S02]  /*163a0*/  PRMT R28, R16, 0x9910, RZ ;  /* 0x00009910101c7816 */ /* 0x001fe400000000ff */
[----:B------:R-:W-:Y:S02]  /*163b0*/  PRMT R0, R27, 0x9910, RZ ;  /* 0x000099101b007816 */ /* 0x000fe400000000ff */
[----:B------:R-:W-:Y:S01]  /*163c0*/  PRMT R2, R25, 0x9910, RZ ;  /* 0x0000991019027816 */ /* 0x000fe200000000ff */
[----:B------:R-:W0:Y:S01]  /*163d0*/  SHFL.DOWN PT, R15, R28, R3, 0x1f ;  /* 0x08001f031c0f7589 */ /* 0x000e2200000e0000 */
[----:B------:R-:W-:-:S03]  /*163e0*/  PRMT R24, R19, 0x9910, RZ ;  /* 0x0000991013187816 */ /* 0x000fc600000000ff */
[----:B------:R-:W1:Y:S04]  /*163f0*/  SHFL.DOWN PT, R0, R0, R3, 0x1f ;  /* 0x08001f0300007589 */ /* 0x000e6800000e0000 */
[----:B------:R-:W2:Y:S04]  /*16400*/  SHFL.DOWN PT, R2, R2, R3, 0x1f ;  /* 0x08001f0302027589 */ /* 0x000ea800000e0000 */
[----:B------:R3:W4:Y:S02]  /*16410*/  SHFL.DOWN PT, R24, R24, R3, 0x1f ;  /* 0x08001f0318187589 */ /* 0x00072400000e0000 */
[----:B---3--:R-:W-:-:S02]  /*16420*/  SHF.L.U32 R3, R3, 0x1, RZ ;  /* 0x0000000103037819 */ /* 0x008fc400000006ff */
[----:B0-----:R-:W-:Y:S02]  /*16430*/  IADD3 R15, R15, R16, RZ ;  /* 0x000000100f0f7210 */ /* 0x001fe40007ffe0ff */
[----:B------:R-:W-:Y:S01]  /*16440*/  ISETP.GE.AND P0, PT, R3, R14, PT ;  /* 0x0000000e0300720c */ /* 0x000fe20003f06270 */
[----:B-1----:R-:W-:Y:S01]  /*16450*/  IMAD.IADD R27, R0, 0x1, R27 ;  /* 0x00000001001b7824 */ /* 0x002fe200078e021b */
[----:B------:R-:W-:Y:S02]  /*16460*/  PRMT R16, R15, 0x7610, R16 ;  /* 0x000076100f107816 */ /* 0x000fe40000000010 */
[----:B--2---:R-:W-:Y:S01]  /*16470*/  IADD3 R25, R2, R25, RZ ;  /* 0x0000001902197210 */ /* 0x004fe20007ffe0ff */
[----:B----4-:R-:W-:-:S08]  /*16480*/  IMAD.IADD R19, R24, 0x1, R19 ;  /* 0x0000000118137824 */ /* 0x010fd000078e0213 */
[----:B------:R-:W-:Y:S05]  /*16490*/  @!P0 BRA `(.L_x_8202) ;  /* 0xfffffffc00c08947 */ /* 0x000fea000383ffff */
.L_x_8197:
        /* <DEDUP_REMOVED lines=9> */
[----:B0-----:R-:W2:Y:S04]  /*16530*/  LDG.E.U16 R0, desc[UR58][R4.64] ;  /* 0x0000003a04007981 */ /* 0x001ea8000c1e1500 */
[----:B------:R-:W3:Y:S04]  /*16540*/  LDG.E.U16 R6, desc[UR58][R4.64+0x4] ;  /* 0x0000043a04067981 */ /* 0x000ee8000c1e1500 */
[----:B------:R-:W4:Y:S04]  /*16550*/  LDG.E.U16 R2, desc[UR58][R4.64+0x2] ;  /* 0x0000023a04027981 */ /* 0x000f28000c1e1500 */
[----:B------:R-:W5:Y:S01]  /*16560*/  LDG.E.U16 R3, desc[UR58][R4.64+0x6] ;  /* 0x0000063a04037981 */ /* 0x000f62000c1e1500 */
[----:B--2---:R-:W-:-:S02]  /*16570*/  IMAD.IADD R0, R27, 0x1, R0 ;  /* 0x000000011b007824 */ /* 0x004fc400078e0200 */
[----:B---3--:R-:W-:Y:S01]  /*16580*/  IMAD.IADD R6, R19, 0x1, R6 ;  /* 0x0000000113067824 */ /* 0x008fe200078e0206 */
[----:B----4-:R-:W-:Y:S02]  /*16590*/  IADD3 R2, R25, R2, RZ ;  /* 0x0000000219027210 */ /* 0x010fe40007ffe0ff */
[----:B-----5:R-:W-:Y:S02]  /*165a0*/  IADD3 R3, R16, R3, RZ ;  /* 0x0000000310037210 */ /* 0x020fe40007ffe0ff */
[----:B------:R-:W-:Y:S02]  /*165b0*/  PRMT R27, R0, 0x7610, R27 ;  /* 0x00007610001b7816 */ /* 0x000fe4000000001b */
[----:B------:R-:W-:Y:S02]  /*165c0*/  PRMT R25, R2, 0x7610, R25 ;  /* 0x0000761002197816 */ /* 0x000fe40000000019 */
[----:B------:R-:W-:Y:S02]  /*165d0*/  PRMT R19, R6, 0x7610, R19 ;  /* 0x0000761006137816 */ /* 0x000fe40000000013 */
[----:B------:R-:W-:-:S07]  /*165e0*/  PRMT R16, R3, 0x7610, R16 ;  /* 0x0000761003107816 */ /* 0x000fce0000000010 */
.L_x_8204:
        /* <DEDUP_REMOVED lines=21> */
.L_x_8206:
        /* <DEDUP_REMOVED lines=22> */
.L_x_8207:
[----:B------:R-:W-:Y:S01]  /*168a0*/  ULDC.64 UR4, c[0x0][0x5e8] ;  /* 0x00017a0000047ab9 */ /* 0x000fe20000000a00 */
[----:B------:R-:W-:Y:S02]  /*168b0*/  ISETP.NE.AND P6, PT, R17, 0x1, PT ;  /* 0x000000011100780c */ /* 0x000fe40003fc5270 */
[----:B0-----:R-:W-:-:S04]  /*168c0*/  IADD3 R2, P0, R23, UR4, RZ ;  /* 0x0000000417027c10 */ /* 0x001fc8000ff1e0ff */
        /* <DEDUP_REMOVED lines=19> */
.L_x_8208:
        /* <DEDUP_REMOVED lines=22> */
.L_x_8209:
[----:B------:R-:W-:Y:S02]  /*16b60*/  ULDC.64 UR4, c[0x0][0x5e8] ;  /* 0x00017a0000047ab9 */ /* 0x000fe40000000a00 */
[----:B------:R-:W-:-:S04]  /*16b70*/  IADD3 R18, P0, R18, UR4, RZ ;  /* 0x0000000412127c10 */ /* 0x000fc8000ff1e0ff */
[----:B-1----:R-:W-:-:S05]  /*16b80*/  IADD3.X R19, RZ, UR5, RZ, P0, !PT ;  /* 0x00000005ff137c10 */ /* 0x002fca00087fe4ff */
[----:B------:R-:W-:Y:S01]  /*16b90*/  STG.E.U16 desc[UR58][R18.64], R16 ;  /* 0x0000001012007986 */ /* 0x000fe2000c10153a */
[----:B------:R-:W-:Y:S05]  /*16ba0*/  EXIT ;  /* 0x000000000000794d */ /* 0x000fea0003800000 */
.L_x_8205:
[----:B------:R-:W-:Y:S04]  /*16bb0*/  STG.E.U16 desc[UR58][R4.64], R27 ;  /* 0x0000001b04007986 */ /* 0x000fe8000c10153a */
[----:B------:R-:W-:Y:S04]  /*16bc0*/  STG.E.U16 desc[UR58][R4.64+0x2], R25 ;  /* 0x0000021904007986 */ /* 0x000fe8000c10153a */
[----:B------:R-:W-:Y:S04]  /*16bd0*/  STG.E.U16 desc[UR58][R4.64+0x4], R19 ;  /* 0x0000041304007986 */ /* 0x000fe8000c10153a */
[----:B------:R-:W-:Y:S01]  /*16be0*/  STG.E.U16 desc[UR58][R4.64+0x6], R16 ;  /* 0x0000061004007986 */ /* 0x000fe2000c10153a */
[----:B------:R-:W-:Y:S05]  /*16bf0*/  EXIT ;  /* 0x000000000000794d */ /* 0x000fea0003800000 */
.L_x_8203:
        /* <DEDUP_REMOVED lines=16> */
.L_x_8210:
        /* <DEDUP_REMOVED lines=21> */
.L_x_8212:
        /* <DEDUP_REMOVED lines=22> */
.L_x_8213:
        /* <DEDUP_REMOVED lines=22> */
.L_x_8214:
        /* <DEDUP_REMOVED lines=22> */
.L_x_8215:
[----:B------:R-:W-:Y:S02]  /*17270*/  ULDC.64 UR4, c[0x0][0x5e8] ;  /* 0x00017a0000047ab9 */ /* 0x000fe40000000a00 */
[----:B------:R-:W-:-:S04]  /*17280*/  IADD3 R18, P0, R18, UR4, RZ ;  /* 0x0000000412127c10 */ /* 0x000fc8000ff1e0ff */
[----:B-1----:R-:W-:-:S05]  /*17290*/  IADD3.X R19, RZ, UR5, RZ, P0, !PT ;  /* 0x00000005ff137c10 */ /* 0x002fca00087fe4ff */
[----:B------:R-:W-:Y:S01]  /*172a0*/  STG.E.U16 desc[UR58][R18.64], R16 ;  /* 0x0000001012007986 */ /* 0x000fe2000c10153a */
[----:B------:R-:W-:Y:S05]  /*172b0*/  EXIT ;  /* 0x000000000000794d */ /* 0x000fea0003800000 */
.L_x_8211:
[----:B------:R-:W-:Y:S04]  /*172c0*/  STG.E.U16 desc[UR58][R6.64], R27 ;  /* 0x0000001b06007986 */ /* 0x000fe8000c10153a */
[----:B------:R-:W-:Y:S04]  /*172d0*/  STG.E.U16 desc[UR58][R8.64], R25 ;  /* 0x0000001908007986 */ /* 0x000fe8000c10153a */
[----:B------:R-:W-:Y:S04]  /*172e0*/  STG.E.U16 desc[UR58][R10.64], R19 ;  /* 0x000000130a007986 */ /* 0x000fe8000c10153a */
[----:B------:R-:W-:Y:S01]  /*172f0*/  STG.E.U16 desc[UR58][R12.64], R16 ;  /* 0x000000100c007986 */ /* 0x000fe2000c10153a */
[----:B------:R-:W-:Y:S05]  /*17300*/  EXIT ;  /* 0x000000000000794d */ /* 0x000fea0003800000 */
.L_x_8176:
        /* <DEDUP_REMOVED lines=31> */
.L_x_8217:
        /* <DEDUP_REMOVED lines=21> */
.L_x_8219:
        /* <DEDUP_REMOVED lines=22> */
.L_x_8220:
        /* <DEDUP_REMOVED lines=18> */
[----:B------:R-:W-:Y:S01]  /*178d0*/  IMAD.MOV.U32 R12, RZ, RZ, 0x1 ;  /* 0x00000001ff0c7424 */ /* 0x000fe200078e00ff */
[----:B-1----:R-:W-:-:S07]  /*178e0*/  MOV R13, RZ ;  /* 0x000000ff000d7202 */ /* 0x002fce0000000f00 */
[----:B------:R-:W-:-:S07]  /*178f0*/  LEPC R20, `(.L_x_8221) ;  /* 0x000000001014794e */ /* 0x000fce0000000000 */
[----:B0-2---:R-:W-:Y:S05]  /*17900*/  CALL.ABS.NOINC R2 ;  /* 0x0000000002007343 */ /* 0x005fea0003c00000 */
.L_x_8221:
        /* <DEDUP_REMOVED lines=22> */
.L_x_8222:
[----:B------:R-:W-:Y:S02]  /*17a70*/  ULDC.64 UR4, c[0x0][0x5e8] ;  /* 0x00017a0000047ab9 */ /* 0x000fe40000000a00 */
[----:B------:R-:W-:-:S05]  /*17a80*/  IADD3 R18, P0, R18, UR4, RZ ;  /* 0x0000000412127c10 */ /* 0x000fca000ff1e0ff */
[----:B--2---:R-:W-:-:S05]  /*17a90*/  IMAD.X R19, RZ, RZ, UR5, P0 ;  /* 0x00000005ff137e24 */ /* 0x004fca00080e06ff */
[----:B------:R-:W-:Y:S01]  /*17aa0*/  STG.E.U16 desc[UR58][R18.64], R16 ;  /* 0x0000001012007986 */ /* 0x000fe2000c10153a */
[----:B------:R-:W-:Y:S05]  /*17ab0*/  EXIT ;  /* 0x000000000000794d */ /* 0x000fea0003800000 */
.L_x_8218:
[----:B------:R-:W-:Y:S04]  /*17ac0*/  STG.E.U16 desc[UR58][R4.64], R25 ;  /* 0x0000001904007986 */ /* 0x000fe8000c10153a */
[----:B------:R-:W-:Y:S04]  /*17ad0*/  STG.E.U16 desc[UR58][R4.64+0x2], R24 ;  /* 0x0000021804007986 */ /* 0x000fe8000c10153a */
[----:B------:R-:W-:Y:S04]  /*17ae0*/  STG.E.U16 desc[UR58][R4.64+0x4], R19 ;  /* 0x0000041304007986 */ /* 0x000fe8000c10153a */
[----:B------:R-:W-:Y:S01]  /*17af0*/  STG.E.U16 desc[UR58][R4.64+0x6], R16 ;  /* 0x0000061004007986 */ /* 0x000fe2000c10153a */
[----:B------:R-:W-:Y:S05]  /*17b00*/  EXIT ;  /* 0x000000000000794d */ /* 0x000fea0003800000 */
.L_x_8216:
        /* <DEDUP_REMOVED lines=8> */
[----:B--2---:R-:W-:Y:S01]  /*17b90*/  IMAD.IADD R2, R19, 0x1, R2 ;  /* 0x0000000113027824 */ /* 0x004fe200078e0202 */
[----:B---3--:R-:W-:-:S02]  /*17ba0*/  IADD3 R0, R25, R0, RZ ;  /* 0x0000000019007210 */ /* 0x008fc40007ffe0ff */
[----:B----4-:R-:W-:Y:S02]  /*17bb0*/  IADD3 R3, R24, R3, RZ ;  /* 0x0000000318037210 */ /* 0x010fe40007ffe0ff */
[----:B-----5:R-:W-:Y:S02]  /*17bc0*/  IADD3 R5, R16, R5, RZ ;  /* 0x0000000510057210 */ /* 0x020fe40007ffe0ff */
[----:B------:R-:W-:Y:S02]  /*17bd0*/  PRMT R25, R0, 0x7610, R25 ;  /* 0x0000761000197816 */ /* 0x000fe40000000019 */
[----:B------:R-:W-:Y:S02]  /*17be0*/  PRMT R24, R3, 0x7610, R24 ;  /* 0x0000761003187816 */ /* 0x000fe40000000018 */
[----:B------:R-:W-:Y:S02]  /*17bf0*/  PRMT R19, R2, 0x7610, R19 ;  /* 0x0000761002137816 */ /* 0x000fe40000000013 */
[----:B------:R-:W-:-:S07]  /*17c00*/  PRMT R16, R5, 0x7610, R16 ;  /* 0x0000761005107816 */ /* 0x000fce0000000010 */
.L_x_8223:
        /* <DEDUP_REMOVED lines=21> */
.L_x_8225:
        /* <DEDUP_REMOVED lines=22> */
.L_x_8226:
        /* <DEDUP_REMOVED lines=22> */
.L_x_8227:
        /* <DEDUP_REMOVED lines=22> */
.L_x_8228:
[----:B------:R-:W-:Y:S02]  /*18180*/  ULDC.64 UR4, c[0x0][0x5e8] ;  /* 0x00017a0000047ab9 */ /* 0x000fe40000000a00 */
[----:B------:R-:W-:-:S04]  /*18190*/  IADD3 R18, P0, R18, UR4, RZ ;  /* 0x0000000412127c10 */ /* 0x000fc8000ff1e0ff */
[----:B--2---:R-:W-:-:S05]  /*181a0*/  IADD3.X R19, RZ, UR5, RZ, P0, !PT ;  /* 0x00000005ff137c10 */ /* 0x004fca00087fe4ff */
[----:B------:R-:W-:Y:S01]  /*181b0*/  STG.E.U16 desc[UR58][R18.64], R16 ;  /* 0x0000001012007986 */ /* 0x000fe2000c10153a */
[----:B------:R-:W-:Y:S05]  /*181c0*/  EXIT ;  /* 0x000000000000794d */ /* 0x000fea0003800000 */
.L_x_8224:
[----:B------:R-:W-:Y:S04]  /*181d0*/  STG.E.U16 desc[UR58][R6.64], R25 ;  /* 0x0000001906007986 */ /* 0x000fe8000c10153a */
[----:B------:R-:W-:Y:S04]  /*181e0*/  STG.E.U16 desc[UR58][R8.64], R24 ;  /* 0x0000001808007986 */ /* 0x000fe8000c10153a */
[----:B------:R-:W-:Y:S04]  /*181f0*/  STG.E.U16 desc[UR58][R10.64], R19 ;  /* 0x000000130a007986 */ /* 0x000fe8000c10153a */
[----:B------:R-:W-:Y:S01]  /*18200*/  STG.E.U16 desc[UR58][R12.64], R16 ;  /* 0x000000100c007986 */ /* 0x000fe2000c10153a */
[----:B------:R-:W-:Y:S05]  /*18210*/  EXIT ;  /* 0x000000000000794d */ /* 0x000fea0003800000 */
.L_x_8229:
        /* <DEDUP_REMOVED lines=14> */
.L_x_9883:


//--------------------- .text._ZN2at6native13reduce_kernelILi512ELi1ENS0_8ReduceOpIlNS0_14func_wrapper_tIlZNS0_11sum_functorIlllEclERNS_14TensorIteratorEEUlllE_EEjlLi4ELi4EEEEEvT1_ --------------------------
	.section	.text._ZN2at6native13reduce_kernelILi512ELi1ENS0_8ReduceOpIlNS0_14func_wrapper_tIlZNS0_11sum_functorIlllEclERNS_14TensorIteratorEEUlllE_EEjlLi4ELi4EEEEEvT1_,"ax",@progbits
	.align	128
        .global         _ZN2at6native13reduce_kernelILi512ELi1ENS0_8ReduceOpIlNS0_14func_wrapper_tIlZNS0_11sum_functorIlllEclERNS_14TensorIteratorEEUlllE_EEjlLi4ELi4EEEEEvT1_
        .type           _ZN2at6native13reduce_kernelILi512ELi1ENS0_8ReduceOpIlNS0_14func_wrapper_tIlZNS0_11sum_functorIlllEclERNS_14TensorIteratorEEUlllE_EEjlLi4ELi4EEEEEvT1_,@function
        .size           _ZN2at6native13reduce_kernelILi512ELi1ENS0_8ReduceOpIlNS0_14func_wrapper_tIlZNS0_11sum_functorIlllEclERNS_14TensorIteratorEEUlllE_EEjlLi4ELi4EEEEEvT1_,(.L_x_9884 - _ZN2at6native13reduce_kernelILi512ELi1ENS0_8ReduceOpIlNS0_14func_wrapper_tIlZNS0_11sum_functorIlllEclERNS_14TensorIteratorEEUlllE_EEjlLi4ELi4EEEEEvT1_)
        .other          _ZN2at6native13reduce_kernelILi512ELi1ENS0_8ReduceOpIlNS0_14func_wrapper_tIlZNS0_11sum_functorIlllEclERNS_14TensorIteratorEEUlllE_EEjlLi4ELi4EEEEEvT1_,@"STO_CUDA_ENTRY STV_DEFAULT"
_ZN2at6native13reduce_kernelILi512ELi1ENS0_8ReduceOpIlNS0_14func_wrapper_tIlZNS0_11sum_functorIlllEclERNS_14TensorIteratorEEUlllE_EEjlLi4ELi4EEEEEvT1_:
.text._ZN2at6native13reduce_kernelILi512ELi1ENS0_8ReduceOpIlNS0_14func_wrapper_tIlZNS0_11sum_functorIlllEclERNS_14TensorIteratorEEUlllE_EEjlLi4ELi4EEEEEvT1_:
        /* <DEDUP_REMOVED lines=287> */
.L_x_8230:
        /* <DEDUP_REMOVED lines=52> */
.L_x_8239:
[----:B------:R-:W-:Y:S05]  /*1530*/  BSYNC B3 ;  /* 0x0000000000037941 */ /* 0x000fea0003800000 */
.L_x_8238:
        /* <DEDUP_REMOVED lines=9> */
[----:B--2---:R-:W-:-:S04]  /*15d0*/  IADD3 R17, P0, R6, UR4, RZ ;  /* 0x0000000406117c10 */ /* 0x004fc8000ff1e0ff */
[----:B------:R-:W-:-:S09]  /*15e0*/  IADD3.X R13, R7, UR5, RZ, P0, !PT ;  /* 0x00000005070d7c10 */ /* 0x000fd200087fe4ff */
.L_x_8237:
[----:B------:R-:W-:Y:S05]  /*15f0*/  BSYNC B2 ;  /* 0x0000000000027941 */ /* 0x000fea0003800000 */
.L_x_8236:
[C---:B------:R-:W-:Y:S02]  /*1600*/  IADD3 R3, P0, -R9.reuse, 0x4, RZ ;  /* 0x0000000409037810 */ /* 0x040fe40007f1e1ff */
[----:B------:R-:W-:Y:S02]  /*1610*/  IADD3 R12, R9, -0x4, R2 ;  /* 0xfffffffc090c7810 */ /* 0x000fe40007ffe002 */
[----:B------:R-:W-:Y:S02]  /*1620*/  LEA R14, P1, R3, R14, 0x3 ;  /* 0x0000000e030e7211 */ /* 0x000fe400078218ff */
[----:B------:R-:W-:-:S04]  /*1630*/  IADD3.X R4, RZ, -0x1, RZ, P0, !PT ;  /* 0xffffffffff047810 */ /* 0x000fc800007fe4ff */
[----:B------:R-:W-:-:S07]  /*1640*/  LEA.HI.X R15, R3, R15, R4, 0x3, P1 ;  /* 0x0000000f030f7211 */ /* 0x000fce00008f1c04 */
.L_x_8235:
[----:B------:R-:W-:Y:S05]  /*1650*/  BSYNC B1 ;  /* 0x0000000000017941 */ /* 0x000fea0003800000 */
.L_x_8234:
        /* <DEDUP_REMOVED lines=11> */
[----:B------:R-:W-:Y:S01]  /*1710*/  MOV R25, R16 ;  /* 0x0000001000197202 */ /* 0x000fe20000000f00 */
[----:B------:R-:W-:-:S07]  /*1720*/  IMAD.MOV.U32 R21, RZ, RZ, R18 ;  /* 0x000000ffff157224 */ /* 0x000fce00078e0012 */
.L_x_8242:
[----:B------:R-:W-:Y:S01]  /*1730*/  IMAD.WIDE.U32 R2, R27, 0x20, R14 ;  /* 0x000000201b027825 */ /* 0x000fe200078e000e */
[----:B------:R-:W-:-:S04]  /*1740*/  ULDC UR4, c[0x0][0x22c] ;  /* 0x00008b0000047ab9 */ /* 0x000fc80000000800 */
[----:B------:R-:W2:Y:S04]  /*1750*/  LDG.E.128 R4, desc[UR36][R2.64] ;  /* 0x0000002402047981 */ /* 0x000ea8000c1e1d00 */
[----:B------:R-:W3:Y:S01]  /*1760*/  LDG.E.128 R8, desc[UR36][R2.64+0x10] ;  /* 0x0000102402087981 */ /* 0x000ee2000c1e1d00 */
[----:B------:R-:W-:-:S04]  /*1770*/  IADD3 R27, R27, UR4, RZ ;  /* 0x000000041b1b7c10 */ /* 0x000fc8000fffe0ff */
[----:B------:R-:W-:-:S04]  /*1780*/  LEA R20, R27, 0x3, 0x2 ;  /* 0x000000031b147811 */ /* 0x000fc800078e10ff */
[----:B------:R-:W-:Y:S02]  /*1790*/  ISETP.GE.U32.AND P2, PT, R20, R12, PT ;  /* 0x0000000c1400720c */ /* 0x000fe40003f46070 */
[----:B--2---:R-:W-:Y:S02]  /*17a0*/  IADD3 R17, P3, R4, R17, RZ ;  /* 0x0000001104117210 */ /* 0x004fe40007f7e0ff */
[----:B------:R-:W-:Y:S02]  /*17b0*/  IADD3 R25, P4, R6, R25, RZ ;  /* 0x0000001906197210 */ /* 0x000fe40007f9e0ff */
[----:B---3--:R-:W-:Y:S01]  /*17c0*/  IADD3 R16, P5, R8, R16, RZ ;  /* 0x0000001008107210 */ /* 0x008fe20007fbe0ff */
[----:B------:R-:W-:Y:S01]  /*17d0*/  IMAD.X R13, R5, 0x1, R13, P3 ;  /* 0x00000001050d7824 */ /* 0x000fe200018e060d */
[----:B------:R-:W-:Y:S02]  /*17e0*/  IADD3 R23, P6, R10, R23, RZ ;  /* 0x000000170a177210 */ /* 0x000fe40007fde0ff */
[----:B------:R-:W-:Y:S01]  /*17f0*/  IADD3.X R21, R7, R21, RZ, P4, !PT ;  /* 0x0000001507157210 */ /* 0x000fe200027fe4ff */
[----:B------:R-:W-:Y:S01]  /*1800*/  IMAD.X R18, R9, 0x1, R18, P5 ;  /* 0x0000000109127824 */ /* 0x000fe200028e0612 */
[----:B------:R-:W-:Y:S01]  /*1810*/  IADD3.X R19, R11, R19, RZ, P6, !PT ;  /* 0x000000130b137210 */ /* 0x000fe200037fe4ff */
[----:B------:R-:W-:Y:S08]  /*1820*/  @!P2 BRA `(.L_x_8242) ;  /* 0xfffffffc00c0a947 */ /* 0x000ff0000383ffff */
.L_x_8241:
[----:B------:R-:W-:Y:S05]  /*1830*/  BSYNC B1 ;  /* 0x0000000000017941 */ /* 0x000fea0003800000 */
.L_x_8240:
        /* <DEDUP_REMOVED lines=8> */
.L_x_8244:
[----:B------:R-:W-:Y:S05]  /*18c0*/  BSYNC B1 ;  /* 0x0000000000017941 */ /* 0x000fea0003800000 */
.L_x_8243:
        /* <DEDUP_REMOVED lines=11> */
[----:B--2---:R-:W-:-:S05]  /*1980*/  IADD3 R17, P0, R14, R17, RZ ;  /* 0x000000110e117210 */ /* 0x004fca0007f1e0ff */
[----:B------:R-:W-:-:S08]  /*1990*/  IMAD.X R13, R15, 0x1, R13, P0 ;  /* 0x000000010f0d7824 */ /* 0x000fd000000e060d */
.L_x_8246:
[----:B------:R-:W-:Y:S05]  /*19a0*/  BSYNC B1 ;  /* 0x0000000000017941 */ /* 0x000fea0003800000 */
.L_x_8245:
[----:B------:R-:W-:-:S04]  /*19b0*/  IADD3 R16, P0, P1, R16, R25, R17 ;  /* 0x0000001910107210 */ /* 0x000fc8000791e011 */
[----:B------:R-:W-:Y:S02]  /*19c0*/  IADD3 R16, P2, R23, R16, RZ ;  /* 0x0000001017107210 */ /* 0x000fe40007f5e0ff */
[----:B------:R-:W-:-:S04]  /*19d0*/  IADD3.X R18, R18, R21, R13, P0, P1 ;  /* 0x0000001512127210 */ /* 0x000fc800007e240d */
[----:B------:R-:W-:Y:S01]  /*19e0*/  IADD3.X R17, R19, R18, RZ, P2, !PT ;  /* 0x0000001213117210 */ /* 0x000fe200017fe4ff */
[----:B------:R-:W-:Y:S06]  /*19f0*/  BRA `(.L_x_8232) ;  /* 0x0000009400807947 */ /* 0x000fec0003800000 */
.L_x_8233:
        /* <DEDUP_REMOVED lines=19> */
[----:B------:R-:W-:Y:S01]  /*1b30*/  MOV R7, R6 ;  /* 0x0000000600077202 */ /* 0x000fe20000000f00 */
[----:B------:R-:W-:Y:S01]  /*1b40*/  IMAD.MOV.U32 R21, RZ, RZ, R9 ;  /* 0x000000ffff157224 */ /* 0x000fe200078e0009 */
[----:B------:R-:W-:Y:S01]  /*1b50*/  MOV R26, R9 ;  /* 0x00000009001a7202 */ /* 0x000fe20000000f00 */
[----:B------:R-:W-:-:S07]  /*1b60*/  IMAD.MOV.U32 R23, RZ, RZ, R6 ;  /* 0x000000ffff177224 */ /* 0x000fce00078e0006 */
[----:B------:R-:W-:Y:S05]  /*1b70*/  @P0 BRA `(.L_x_8250) ;  /* 0x0000004000500947 */ /* 0x000fea0003800000 */
[----:B------:R-:W-:Y:S01]  /*1b80*/  BSSY B2, `(.L_x_8251) ;  /* 0x0000411000027945 */ /* 0x000fe20003800000 */
[----:B------:R-:W-:Y:S01]  /*1b90*/  ISETP.NE.AND P0, PT, R8, RZ, PT ;  /* 0x000000ff0800720c */ /* 0x000fe20003f05270 */
[----:B------:R-:W-:Y:S01]  /*1ba0*/  IMAD.MOV.U32 R21, RZ, RZ, R9 ;  /* 0x000000ffff157224 */ /* 0x000fe200078e0009 */
[-C--:B------:R-:W-:Y:S01]  /*1bb0*/  MOV R20, R9.reuse ;  /* 0x0000000900147202 */ /* 0x080fe20000000f00 */
[----:B------:R-:W-:Y:S01]  /*1bc0*/  IMAD.MOV.U32 R7, RZ, RZ, R6 ;  /* 0x000000ffff077224 */ /* 0x000fe200078e0006 */
[----:B------:R-:W-:Y:S02]  /*1bd0*/  MOV R26, R9 ;  /* 0x00000009001a7202 */ /* 0x000fe40000000f00 */
[----:B------:R-:W-:-:S07]  /*1be0*/  MOV R23, R6 ;  /* 0x0000000600177202 */ /* 0x000fce0000000f00 */
.L_x_8256:
        /* <DEDUP_REMOVED lines=288> */
.L_x_8252:
        /* <DEDUP_REMOVED lines=242> */
.L_x_8253:
        /* <DEDUP_REMOVED lines=244> */
.L_x_8254:
        /* <DEDUP_REMOVED lines=233> */
[----:B0-----:R-:W-:-:S05]  /*5ae0*/  @P1 IMAD.HI.U32 R8, R19, R8, R18 ;  /* 0x0000000813081227 */ /* 0x001fca00078e0012 */
[----:B------:R-:W-:Y:S01]  /*5af0*/  @P1 SHF.R.U32.HI R8, RZ, R9, R8 ;  /* 0x00000009ff081219 */ /* 0x000fe20000011608 */
[----:B------:R-:W-:-:S03]  /*5b00*/  IMAD.MOV R9, RZ, RZ, -R19 ;  /* 0x000000ffff097224 */ /* 0x000fc600078e0a13 */
[----:B------:R-:W-:Y:S01]  /*5b10*/  @P1 IADD3 R18, -R8, RZ, RZ ;  /* 0x000000ff08121210 */ /* 0x000fe20007ffe1ff */
[----:B------:R-:W-:Y:S01]  /*5b20*/  IMAD R9, R9, UR4, R22 ;  /* 0x0000000409097c24 */ /* 0x000fe2000f8e0216 */
[----:B------:R-:W0:Y:S03]  /*5b30*/  @P1 LDC R8, c[0x0][0x3f0] ;  /* 0x0000fc00ff081b82 */ /* 0x000e260000000800 */
[----:B-1----:R-:W-:Y:S02]  /*5b40*/  @P1 IMAD R19, R25, R18, R19 ;  /* 0x0000001219131224 */ /* 0x002fe400078e0213 */
[----:B------:R-:W-:-:S04]  /*5b50*/  IMAD R2, R9, UR25, R2 ;  /* 0x0000001909027c24 */ /* 0x000fc8000f8e0202 */
[----:B0-----:R-:W-:-:S07]  /*5b60*/  @P1 IMAD R2, R19, R8, R2 ;  /* 0x0000000813021224 */ /* 0x001fce00078e0202 */
.L_x_8255:
[----:B------:R-:W-:Y:S01]  /*5b70*/  LOP3.LUT R9, R2, 0xfffffff8, RZ, 0xc0, !PT ;  /* 0xfffffff802097812 */ /* 0x000fe200078ec0ff */
[----:B------:R-:W-:-:S03]  /*5b80*/  ULDC UR4, c[0x0][0x224] ;  /* 0x0000890000047ab9 */ /* 0x000fc60000000800 */
[----:B------:R-:W-:-:S05]  /*5b90*/  IADD3 R8, P1, R14, R9, RZ ;  /* 0x000000090e087210 */ /* 0x000fca0007f3e0ff */
[----:B------:R-:W-:-:S06]  /*5ba0*/  IMAD.X R9, RZ, RZ, R15, P1 ;  /* 0x000000ffff097224 */ /* 0x000fcc00008e060f */
[----:B------:R-:W2:Y:S01]  /*5bb0*/  LDG.E.64 R8, desc[UR36][R8.64] ;  /* 0x0000002408087981 */ /* 0x000ea2000c1e1b00 */
[----:B------:R-:W-:Y:S01]  /*5bc0*/  IADD3 R22, R5, R0, RZ ;  /* 0x0000000005167210 */ /* 0x000fe20007ffe0ff */
[----:B------:R-:W-:Y:S01]  /*5bd0*/  IMAD.U32 R2, RZ, RZ, UR4 ;  /* 0x00000004ff027e24 */ /* 0x000fe2000f8e00ff */
[----:B-----5:R-:W-:Y:S02]  /*5be0*/  IADD3 R21, P3, R12, R21, RZ ;  /* 0x000000150c157210 */ /* 0x020fe40007f7e0ff */
[----:B------:R-:W-:Y:S01]  /*5bf0*/  IADD3 R26, P2, R16, R26, RZ ;  /* 0x0000001a101a7210 */ /* 0x000fe20007f5e0ff */
[----:B------:R-:W-:Y:S01]  /*5c00*/  IMAD R5, R0, 0x3, R22 ;  /* 0x0000000300057824 */ /* 0x000fe200078e0216 */
[----:B------:R-:W-:Y:S01]  /*5c10*/  IADD3 R20, P4, R10, R20, RZ ;  /* 0x000000140a147210 */ /* 0x000fe20007f9e0ff */
[----:B------:R-:W-:Y:S01]  /*5c20*/  IMAD.X R6, R13, 0x1, R6, P3 ;  /* 0x000000010d067824 */ /* 0x000fe200018e0606 */
[----:B------:R-:W-:Y:S02]  /*5c30*/  IADD3.X R23, R17, R23, RZ, P2, !PT ;  /* 0x0000001711177210 */ /* 0x000fe400017fe4ff */
[----:B------:R-:W-:-:S02]  /*5c40*/  ISETP.GE.U32.AND P1, PT, R5, R2, PT ;  /* 0x000000020500720c */ /* 0x000fc40003f26070 */
[----:B------:R-:W-:Y:S02]  /*5c50*/  IADD3.X R7, R11, R7, RZ, P4, !PT ;  /* 0x000000070b077210 */ /* 0x000fe400027fe4ff */
[----:B--2---:R-:W-:-:S05]  /*5c60*/  IADD3 R3, P5, R8, R3, RZ ;  /* 0x0000000308037210 */ /* 0x004fca0007fbe0ff */
[----:B------:R-:W-:-:S04]  /*5c70*/  IMAD.X R4, R9, 0x1, R4, P5 ;  /* 0x0000000109047824 */ /* 0x000fc800028e0604 */
[----:B------:R-:W-:Y:S05]  /*5c80*/  @!P1 BRA `(.L_x_8256) ;  /* 0xffffffbc00d89947 */ /* 0x000fea000383ffff */
[----:B------:R-:W-:Y:S05]  /*5c90*/  BSYNC B2 ;  /* 0x0000000000027941 */ /* 0x000fea0003800000 */
.L_x_8251:
[----:B------:R-:W-:Y:S01]  /*5ca0*/  MOV R24, R8 ;  /* 0x0000000800187202 */ /* 0x000fe20000000f00 */
[----:B------:R-:W-:-:S07]  /*5cb0*/  IMAD.MOV.U32 R25, RZ, RZ, R9 ;  /* 0x000000ffff197224 */ /* 0x000fce00078e0009 */
.L_x_8250:
[----:B------:R-:W-:Y:S05]  /*5cc0*/  BSYNC B1 ;  /* 0x0000000000017941 */ /* 0x000fea0003800000 */
.L_x_8249:
        /* <DEDUP_REMOVED lines=280> */
.L_x_8259:
        /* <DEDUP_REMOVED lines=281> */
.L_x_8260:
        /* <DEDUP_REMOVED lines=281> */
.L_x_8261:
        /* <DEDUP_REMOVED lines=270> */
[----:B------:R-:W-:-:S03]  /*a250*/  ULDC UR4, c[0x0][0x3ec] ;  /* 0x0000fb0000047ab9 */ /* 0x000fc60000000800 */
[C---:B0-----:R-:W-:Y:S01]  /*a260*/  @P1 IMAD.HI.U32 R24, R9.reuse, R24, R8 ;  /* 0x0000001809181227 */ /* 0x041fe200078e0008 */
[----:B------:R-:W-:-:S04]  /*a270*/  IADD3 R8, -R9, RZ, RZ ;  /* 0x000000ff09087210 */ /* 0x000fc80007ffe1ff */
[----:B------:R-:W-:Y:S01]  /*a280*/  @P1 SHF.R.U32.HI R24, RZ, R25, R24 ;  /* 0x00000019ff181219 */ /* 0x000fe20000011618 */
[----:B------:R-:W-:Y:S02]  /*a290*/  IMAD R8, R8, UR6, R19 ;  /* 0x0000000608087c24 */ /* 0x000fe4000f8e0213 */
[----:B------:R-:W0:Y:S02]  /*a2a0*/  @P1 LDC R19, c[0x0][0x384] ;  /* 0x0000e100ff131b82 */ /* 0x000e240000000800 */
[----:B------:R-:W-:Y:S01]  /*a2b0*/  IMAD R5, R8, UR4, R5 ;  /* 0x0000000408057c24 */ /* 0x000fe2000f8e0205 */
[----:B------:R-:W-:-:S05]  /*a2c0*/  @P1 IADD3 R8, -R24, RZ, RZ ;  /* 0x000000ff18081210 */ /* 0x000fca0007ffe1ff */
[----:B0-----:R-:W-:Y:S02]  /*a2d0*/  @P1 IMAD R8, R19, R8, R9 ;  /* 0x0000000813081224 */ /* 0x001fe400078e0209 */
[----:B------:R-:W0:Y:S02]  /*a2e0*/  @P1 LDC R9, c[0x0][0x3f0] ;  /* 0x0000fc00ff091b82 */ /* 0x000e240000000800 */
[----:B0-----:R-:W-:-:S07]  /*a2f0*/  @P1 IMAD R5, R8, R9, R5 ;  /* 0x0000000908051224 */ /* 0x001fce00078e0205 */
.L_x_8262:
[----:B------:R-:W-:-:S04]  /*a300*/  LOP3.LUT R5, R5, 0xfffffff8, RZ, 0xc0, !PT ;  /* 0xfffffff805057812 */ /* 0x000fc800078ec0ff */
[----:B------:R-:W-:-:S05]  /*a310*/  IADD3 R8, P1, R14, R5, RZ ;  /* 0x000000050e087210 */ /* 0x000fca0007f3e0ff */
[----:B------:R-:W-:-:S05]  /*a320*/  IMAD.X R9, RZ, RZ, R15, P1 ;  /* 0x000000ffff097224 */ /* 0x000fca00008e060f */
[----:B------:R0:W5:Y:S03]  /*a330*/  LDG.E.64 R24, desc[UR36][R8.64] ;  /* 0x0000002408187981 */ /* 0x000166000c1e1b00 */
.L_x_8258:
[----:B------:R-:W-:Y:S05]  /*a340*/  BSYNC B1 ;  /* 0x0000000000017941 */ /* 0x000fea0003800000 */
.L_x_8257:
[----:B------:R-:W-:Y:S04]  /*a350*/  BSSY B1, `(.L_x_8263) ;  /* 0x0000013000017945 */ /* 0x000fe80003800000 */
[----:B------:R-:W-:Y:S05]  /*a360*/  @P0 BRA `(.L_x_8264) ;  /* 0x0000000000440947 */ /* 0x000fea0003800000 */
[----:B------:R-:W-:Y:S02]  /*a370*/  IADD3 R5, R22, R0, RZ ;  /* 0x0000000016057210 */ /* 0x000fe40007ffe0ff */
[----:B-----5:R-:W-:Y:S02]  /*a380*/  IADD3 R26, P1, R16, R26, RZ ;  /* 0x0000001a101a7210 */ /* 0x020fe40007f3e0ff */
[----:B------:R-:W-:Y:S02]  /*a390*/  ISETP.GE.U32.AND P0, PT, R5, R2, PT ;  /* 0x000000020500720c */ /* 0x000fe40003f06070 */
[----:B------:R-:W-:-:S11]  /*a3a0*/  IADD3.X R23, R17, R23, RZ, P1, !PT ;  /* 0x0000001711177210 */ /* 0x000fd60000ffe4ff */
[----:B------:R-:W-:Y:S05]  /*a3b0*/  @P0 BRA `(.L_x_8264) ;  /* 0x0000000000300947 */ /* 0x000fea0003800000 */
[----:B------:R-:W-:Y:S01]  /*a3c0*/  IMAD.IADD R5, R5, 0x1, R0 ;  /* 0x0000000105057824 */ /* 0x000fe200078e0200 */
[----:B------:R-:W-:-:S04]  /*a3d0*/  IADD3 R21, P2, R12, R21, RZ ;  /* 0x000000150c157210 */ /* 0x000fc80007f5e0ff */
[----:B------:R-:W-:Y:S02]  /*a3e0*/  ISETP.GE.U32.AND P0, PT, R5, R2, PT ;  /* 0x000000020500720c */ /* 0x000fe40003f06070 */
[----:B------:R-:W-:-:S11]  /*a3f0*/  IADD3.X R6, R13, R6, RZ, P2, !PT ;  /* 0x000000060d067210 */ /* 0x000fd600017fe4ff */
[----:B------:R-:W-:Y:S02]  /*a400*/  @!P0 IADD3 R5, R5, R0, RZ ;  /* 0x0000000005058210 */ /* 0x000fe40007ffe0ff */
[----:B------:R-:W-:Y:S02]  /*a410*/  @!P0 IADD3 R20, P3, R10, R20, RZ ;  /* 0x000000140a148210 */ /* 0x000fe40007f7e0ff */
[----:B------:R-:W-:-:S03]  /*a420*/  @!P0 ISETP.GE.U32.AND P1, PT, R5, R2, PT ;  /* 0x000000020500820c */ /* 0x000fc60003f26070 */
[----:B------:R-:W-:Y:S01]  /*a430*/  @!P0 IMAD.X R7, R11, 0x1, R7, P3 ;  /* 0x000000010b078824 */ /* 0x000fe200018e0607 */
[----:B------:R-:W-:Y:S02]  /*a440*/  @!P0 SEL R0, R24, RZ, !P1 ;  /* 0x000000ff18008207 */ /* 0x000fe40004800000 */
[----:B------:R-:W-:Y:S02]  /*a450*/  @!P0 SEL R25, R25, RZ, !P1 ;  /* 0x000000ff19198207 */ /* 0x000fe40004800000 */
[----:B------:R-:W-:-:S04]  /*a460*/  @!P0 IADD3 R3, P4, R0, R3, RZ ;  /* 0x0000000300038210 */ /* 0x000fc80007f9e0ff */
[----:B------:R-:W-:-:S09]  /*a470*/  @!P0 IADD3.X R4, R25, R4, RZ, P4, !PT ;  /* 0x0000000419048210 */ /* 0x000fd200027fe4ff */
.L_x_8264:
[----:B------:R-:W-:Y:S05]  /*a480*/  BSYNC B1 ;  /* 0x0000000000017941 */ /* 0x000fea0003800000 */
.L_x_8263:
[----:B-----5:R-:W-:-:S04]  /*a490*/  IADD3 R16, P0, P1, R20, R21, R26 ;  /* 0x0000001514107210 */ /* 0x020fc8000791e01a */
[----:B------:R-:W-:Y:S02]  /*a4a0*/  IADD3 R16, P2, R16, R3, RZ ;  /* 0x0000000310107210 */ /* 0x000fe40007f5e0ff */
[----:B------:R-:W-:-:S04]  /*a4b0*/  IADD3.X R7, R7, R6, R23, P0, P1 ;  /* 0x0000000607077210 */ /* 0x000fc800007e2417 */
[----:B------:R-:W-:Y:S01]  /*a4c0*/  IADD3.X R17, R7, R4, RZ, P2, !PT ;  /* 0x0000000407117210 */ /* 0x000fe200017fe4ff */
[----:B------:R-:W-:Y:S06]  /*a4d0*/  BRA `(.L_x_8232) ;  /* 0x0000000800c87947 */ /* 0x000fec0003800000 */
.L_x_8248:
        /* <DEDUP_REMOVED lines=8> */
[-C--:B------:R-:W-:Y:S01]  /*a560*/  MOV R5, R9.reuse ;  /* 0x0000000900057202 */ /* 0x080fe20000000f00 */
[----:B------:R-:W-:Y:S01]  /*a570*/  IMAD.MOV.U32 R8, RZ, RZ, R6 ;  /* 0x000000ffff087224 */ /* 0x000fe200078e0006 */
[----:B------:R-:W-:Y:S02]  /*a580*/  MOV R7, R9 ;  /* 0x0000000900077202 */ /* 0x000fe40000000f00 */
[----:B------:R-:W-:-:S07]  /*a590*/  MOV R20, R6 ;  /* 0x0000000600147202 */ /* 0x000fce0000000f00 */
.L_x_8267:
[-C--:B------:R-:W-:Y:S01]  /*a5a0*/  IADD3 R10, R0, R22.reuse, RZ ;  /* 0x00000016000a7210 */ /* 0x080fe20007ffe0ff */
[----:B------:R-:W-:-:S04]  /*a5b0*/  IMAD R13, R23, R22, RZ ;  /* 0x00000016170d7224 */ /* 0x000fc800078e02ff */
[----:B------:R-:W-:Y:S02]  /*a5c0*/  IMAD.IADD R12, R10, 0x1, R0 ;  /* 0x000000010a0c7824 */ /* 0x000fe400078e0200 */
[C---:B------:R-:W-:Y:S02]  /*a5d0*/  IMAD R11, R23.reuse, R10, RZ ;  /* 0x0000000a170b7224 */ /* 0x040fe400078e02ff */
[----:B------:R-:W-:Y:S01]  /*a5e0*/  IMAD R19, R23, R12, RZ ;  /* 0x0000000c17137224 */ /* 0x000fe200078e02ff */
[----:B------:R-:W-:Y:S01]  /*a5f0*/  IADD3 R21, R12, R0, RZ ;  /* 0x000000000c157210 */ /* 0x000fe20007ffe0ff */
[----:B------:R-:W-:-:S04]  /*a600*/  IMAD.WIDE.U32 R12, R13, 0x8, R14 ;  /* 0x000000080d0c7825 */ /* 0x000fc800078e000e */
[----:B------:R-:W-:Y:S02]  /*a610*/  IMAD R17, R23, R21, RZ ;  /* 0x0000001517117224 */ /* 0x000fe400078e02ff */
[--C-:B------:R-:W-:Y:S01]  /*a620*/  IMAD.WIDE.U32 R10, R11, 0x8, R14.reuse ;  /* 0x000000080b0a7825 */ /* 0x100fe200078e000e */
[----:B------:R-:W2:Y:S03]  /*a630*/  LDG.E.64 R12, desc[UR36][R12.64] ;  /* 0x000000240c0c7981 */ /* 0x000ea6000c1e1b00 */
        /* <DEDUP_REMOVED lines=8> */
[----:B--2---:R-:W-:Y:S02]  /*a6c0*/  IADD3 R9, P1, R12, R9, RZ ;  /* 0x000000090c097210 */ /* 0x004fe40007f3e0ff */
[----:B---3--:R-:W-:Y:S02]  /*a6d0*/  IADD3 R7, P2, R10, R7, RZ ;  /* 0x000000070a077210 */ /* 0x008fe40007f5e0ff */
[----:B----4-:R-:W-:Y:S02]  /*a6e0*/  IADD3 R3, P4, R16, R3, RZ ;  /* 0x0000000310037210 */ /* 0x010fe40007f9e0ff */
[----:B-----5:R-:W-:Y:S01]  /*a6f0*/  IADD3 R5, P3, R18, R5, RZ ;  /* 0x0000000512057210 */ /* 0x020fe20007f7e0ff */
[----:B------:R-:W-:Y:S01]  /*a700*/  IMAD.X R20, R13, 0x1, R20, P1 ;  /* 0x000000010d147824 */ /* 0x000fe200008e0614 */
[----:B------:R-:W-:Y:S01]  /*a710*/  IADD3.X R8, R11, R8, RZ, P2, !PT ;  /* 0x000000080b087210 */ /* 0x000fe200017fe4ff */
[----:B------:R-:W-:Y:S01]  /*a720*/  IMAD.X R4, R17, 0x1, R4, P4 ;  /* 0x0000000111047824 */ /* 0x000fe200020e0604 */
[----:B------:R-:W-:Y:S01]  /*a730*/  IADD3.X R6, R19, R6, RZ, P3, !PT ;  /* 0x0000000613067210 */ /* 0x000fe20001ffe4ff */
[----:B------:R-:W-:Y:S08]  /*a740*/  @!P0 BRA `(.L_x_8267) ;  /* 0xfffffffc00948947 */ /* 0x000ff0000383ffff */
[----:B------:R-:W-:Y:S05]  /*a750*/  BSYNC B2 ;  /* 0x0000000000027941 */ /* 0x000fea0003800000 */
.L_x_8266:
[----:B------:R-:W-:Y:S05]  /*a760*/  BSYNC B1 ;  /* 0x0000000000017941 */ /* 0x000fea0003800000 */
.L_x_8265:
        /* <DEDUP_REMOVED lines=23> */
.L_x_8269:
[----:B------:R-:W-:Y:S05]  /*a8e0*/  BSYNC B1 ;  /* 0x0000000000017941 */ /* 0x000fea0003800000 */
.L_x_8268:
[----:B------:R-:W-:Y:S04]  /*a8f0*/  BSSY B1, `(.L_x_8270) ;  /* 0x0000013000017945 */ /* 0x000fe80003800000 */
[----:B------:R-:W-:Y:S05]  /*a900*/  @P1 BRA `(.L_x_8271) ;  /* 0x0000000000441947 */ /* 0x000fea0003800000 */
[----:B0-----:R-:W-:Y:S02]  /*a910*/  IADD3 R15, R22, R0, RZ ;  /* 0x00000000160f7210 */ /* 0x001fe40007ffe0ff */
        /* <DEDUP_REMOVED lines=16> */
.L_x_8271:
[----:B------:R-:W-:Y:S05]  /*aa20*/  BSYNC B1 ;  /* 0x0000000000017941 */ /* 0x000fea0003800000 */
.L_x_8270:
[----:B-----5:R-:W-:-:S04]  /*aa30*/  IADD3 R16, P0, P1, R5, R7, R9 ;  /* 0x0000000705107210 */ /* 0x020fc8000791e009 */
[----:B------:R-:W-:Y:S02]  /*aa40*/  IADD3 R16, P2, R16, R3, RZ ;  /* 0x0000000310107210 */ /* 0x000fe40007f5e0ff */
[----:B------:R-:W-:-:S04]  /*aa50*/  IADD3.X R17, R6, R8, R20, P0, P1 ;  /* 0x0000000806117210 */ /* 0x000fc800007e2414 */
[----:B------:R-:W-:Y:S01]  /*aa60*/  IADD3.X R17, R17, R4, RZ, P2, !PT ;  /* 0x0000000411117210 */ /* 0x000fe200017fe4ff */
[----:B------:R-:W-:Y:S06]  /*aa70*/  BRA `(.L_x_8232) ;  /* 0x0000000400607947 */ /* 0x000fec0003800000 */
.L_x_8247:
        /* <DEDUP_REMOVED lines=19> */
.L_x_8274:
        /* <DEDUP_REMOVED lines=19> */
[----:B------:R-:W-:-:S02]  /*ace0*/  IADD3.X R9, R19, R9, RZ, P2, !PT ;  /* 0x0000000913097210 */ /* 0x000fc400017fe4ff */
[----:B------:R-:W-:Y:S01]  /*acf0*/  IADD3.X R8, R11, R8, RZ, P3, !PT ;  /* 0x000000080b087210 */ /* 0x000fe20001ffe4ff */
[----:B------:R-:W-:Y:S01]  /*ad00*/  IMAD.X R7, R13, 0x1, R7, P4 ;  /* 0x000000010d077824 */ /* 0x000fe200020e0607 */
[----:B------:R-:W-:Y:S07]  /*ad10*/  @!P0 BRA `(.L_x_8274) ;  /* 0xfffffffc00a48947 */ /* 0x000fee000383ffff */
[----:B------:R-:W-:Y:S05]  /*ad20*/  BSYNC B2 ;  /* 0x0000000000027941 */ /* 0x000fea0003800000 */
.L_x_8273:
[----:B------:R-:W-:Y:S05]  /*ad30*/  BSYNC B1 ;  /* 0x0000000000017941 */ /* 0x000fea0003800000 */
.L_x_8272:
        /* <DEDUP_REMOVED lines=19> */
.L_x_8276:
[----:B------:R-:W-:Y:S05]  /*ae70*/  BSYNC B1 ;  /* 0x0000000000017941 */ /* 0x000fea0003800000 */
.L_x_8275:
        /* <DEDUP_REMOVED lines=19> */
.L_x_8278:
[----:B------:R-:W-:Y:S05]  /*afb0*/  BSYNC B1 ;  /* 0x0000000000017941 */ /* 0x000fea0003800000 */
.L_x_8277:
[----:B------:R-:W-:-:S04]  /*afc0*/  IADD3 R4, P0, P1, R4, R5, R6 ;  /* 0x0000000504047210 */ /* 0x000fc8000791e006 */
[----:B-----5:R-:W-:Y:S02]  /*afd0*/  IADD3 R16, P2, R3, R4, RZ ;  /* 0x0000000403107210 */ /* 0x020fe40007f5e0ff */
[----:B------:R-:W-:-:S04]  /*afe0*/  IADD3.X R8, R8, R9, R20, P0, P1 ;  /* 0x0000000908087210 */ /* 0x000fc800007e2414 */
[----:B------:R-:W-:-:S07]  /*aff0*/  IADD3.X R17, R7, R8, RZ, P2, !PT ;  /* 0x0000000807117210 */ /* 0x000fce00017fe4ff */
.L_x_8232:
[----:B------:R-:W-:Y:S05]  /*b000*/  BSYNC B0 ;  /* 0x0000000000007941 */ /* 0x000fea0003800000 */
.L_x_8231:
        /* <DEDUP_REMOVED lines=18> */
.L_x_8280:
        /* <DEDUP_REMOVED lines=9> */
[----:B-1----:R-:W-:-:S04]  /*b1c0*/  @!P0 IADD3 R16, P1, R2, R16, RZ ;  /* 0x0000001002108210 */ /* 0x002fc80007f3e0ff */
[----:B------:R-:W-:-:S05]  /*b1d0*/  @!P0 IADD3.X R17, R3, R17, RZ, P1, !PT ;  /* 0x0000001103118210 */ /* 0x000fca0000ffe4ff */
[----:B------:R2:W-:Y:S01]  /*b1e0*/  @!P0 STS.64 [R5], R16 ;  /* 0x0000001005008388 */ /* 0x0005e20000000a00 */
[----:B------:R-:W-:Y:S02]  /*b1f0*/  ISETP.GT.AND P0, PT, R0, 0x1, PT ;  /* 0x000000010000780c */ /* 0x000fe40003f04270 */
[----:B------:R-:W-:-:S11]  /*b200*/  SHF.R.S32.HI R0, RZ, 0x1, R0 ;  /* 0x00000001ff007819 */ /* 0x000fd60000011400 */
[----:B--2---:R-:W-:Y:S05]  /*b210*/  @P0 BRA `(.L_x_8280) ;  /* 0xfffffffc00c40947 */ /* 0x004fea000383ffff */
.L_x_8279:
[----:B------:R-:W-:Y:S02]  /*b220*/  ULDC UR4, c[0x0][0x238] ;  /* 0x00008e0000047ab9 */ /* 0x000fe40000000800 */
[----:B------:R-:W-:-:S13]  /*b230*/  ISETP.NE.AND P0, PT, RZ, UR4, PT ;  /* 0x00000004ff007c0c */ /* 0x000fda000bf05270 */
[----:B------:R-:W-:Y:S05]  /*b240*/  @!P0 BRA `(.L_x_8281) ;  /* 0x0000000000b08947 */ /* 0x000fea0003800000 */
[----:B------:R-:W2:Y:S02]  /*b250*/  LDC R7, c[0x0][RZ] ;  /* 0x00000000ff077b82 */ /* 0x000ea40000000800 */
[----:B--2---:R-:W-:Y:S01]  /*b260*/  ISETP.GT.AND P0, PT, R7, 0x20, PT ;  /* 0x000000200700780c */ /* 0x004fe20003f04270 */
[----:B------:R-:W-:-:S12]  /*b270*/  IMAD.MOV.U32 R0, RZ, RZ, R7 ;  /* 0x000000ffff007224 */ /* 0x000fd800078e0007 */
        /* <DEDUP_REMOVED lines=12> */
[----:B------:R-:W-:-:S03]  /*b340*/  HFMA2.MMA R0, -RZ, RZ, 0, 1.9073486328125e-06 ;  /* 0x00000020ff007435 */ /* 0x000fc600000001ff */
[----:B------:R-:W-:-:S13]  /*b350*/  ISETP.GE.AND P0, PT, R2, 0x20, PT ;  /* 0x000000200200780c */ /* 0x000fda0003f06270 */
[----:B--2---:R-:W-:Y:S05]  /*b360*/  @!P0 BRA `(.L_x_8282) ;  /* 0x00000000003c8947 */ /* 0x004fea0003800000 */
[----:B------:R-:W-:-:S07]  /*b370*/  MOV R0, R2 ;  /* 0x0000000200007202 */ /* 0x000fce0000000f00 */
.L_x_8283:
        /* <DEDUP_REMOVED lines=8> */
[----:B-1----:R-:W-:-:S04]  /*b400*/  @!P0 IADD3 R16, P1, R2, R16, RZ ;  /* 0x0000001002108210 */ /* 0x002fc80007f3e0ff */
[----:B------:R-:W-:-:S05]  /*b410*/  @!P0 IADD3.X R17, R3, R17, RZ, P1, !PT ;  /* 0x0000001103118210 */ /* 0x000fca0000ffe4ff */
[----:B------:R1:W-:Y:S01]  /*b420*/  @!P0 STS.64 [R5], R16 ;  /* 0x0000001005008388 */ /* 0x0003e20000000a00 */
[----:B------:R-:W-:-:S13]  /*b430*/  ISETP.GE.AND P0, PT, R0, 0x20, PT ;  /* 0x000000200000780c */ /* 0x000fda0003f06270 */
[----:B-1----:R-:W-:Y:S05]  /*b440*/  @P0 BRA `(.L_x_8283) ;  /* 0xfffffffc00cc0947 */ /* 0x002fea000383ffff */
[----:B------:R-:W-:-:S07]  /*b450*/  IMAD.MOV.U32 R0, RZ, RZ, 0x20 ;  /* 0x00000020ff007424 */ /* 0x000fce00078e00ff */
.L_x_8282:
[----:B------:R-:W-:Y:S01]  /*b460*/  BAR.SYNC.DEFER_BLOCKING 0x0 ;  /* 0x0000000000007b1d */ /* 0x000fe20000010000 */
[----:B------:R-:W-:-:S13]  /*b470*/  ISETP.GE.AND P0, PT, R0, 0x2, PT ;  /* 0x000000020000780c */ /* 0x000fda0003f06270 */
[----:B------:R-:W-:Y:S05]  /*b480*/  @!P0 BRA `(.L_x_8281) ;  /* 0x0000000000208947 */ /* 0x000fea0003800000 */
[----:B------:R-:W-:-:S07]  /*b490*/  MOV R3, 0x1 ;  /* 0x0000000100037802 */ /* 0x000fce0000000f00 */
.L_x_8284:
[----:B-1----:R-:W1:Y:S04]  /*b4a0*/  SHFL.DOWN PT, R5, R16, R3, 0x1f ;  /* 0x08001f0310057589 */ /* 0x002e6800000e0000 */
[----:B------:R2:W3:Y:S02]  /*b4b0*/  SHFL.DOWN PT, R2, R17, R3, 0x1f ;  /* 0x08001f0311027589 */ /* 0x0004e400000e0000 */
[----:B--2---:R-:W-:-:S04]  /*b4c0*/  SHF.L.U32 R3, R3, 0x1, RZ ;  /* 0x0000000103037819 */ /* 0x004fc800000006ff */
[----:B------:R-:W-:Y:S02]  /*b4d0*/  ISETP.GE.AND P0, PT, R3, R0, PT ;  /* 0x000000000300720c */ /* 0x000fe40003f06270 */
[----:B-1----:R-:W-:-:S05]  /*b4e0*/  IADD3 R16, P1, R5, R16, RZ ;  /* 0x0000001005107210 */ /* 0x002fca0007f3e0ff */
[----:B---3--:R-:W-:-:S06]  /*b4f0*/  IMAD.X R17, R2, 0x1, R17, P1 ;  /* 0x0000000102117824 */ /* 0x008fcc00008e0611 */
[----:B------:R-:W-:Y:S05]  /*b500*/  @!P0 BRA `(.L_x_8284) ;  /* 0xfffffffc00e48947 */ /* 0x000fea000383ffff */
.L_x_8281:
        /* <DEDUP_REMOVED lines=277> */
.L_x_8285:
        /* <DEDUP_REMOVED lines=14> */
[----:B0-----:R-:W0:Y:S01]  /*c740*/  S2R R15, SR_TID.X ;  /* 0x00000000000f7919 */ /* 0x001e220000002100 */
        /* <DEDUP_REMOVED lines=283> */
.L_x_8287:
        /* <DEDUP_REMOVED lines=17> */
.L_x_8289:
[----:B0-----:R-:W-:Y:S05]  /*da10*/  BSYNC B0 ;  /* 0x0000000000007941 */ /* 0x001fea0003800000 */
.L_x_8288:
        /* <DEDUP_REMOVED lines=14> */
.L_x_8291:
[----:B------:R-:W-:Y:S05]  /*db00*/  BSYNC B0 ;  /* 0x0000000000007941 */ /* 0x000fea0003800000 */
.L_x_8290:
        /* <DEDUP_REMOVED lines=35> */
.L_x_8293:
[----:B------:R-:W-:Y:S05]  /*dd40*/  BSYNC B0 ;  /* 0x0000000000007941 */ /* 0x000fea0003800000 */
.L_x_8292:
        /* <DEDUP_REMOVED lines=32> */
.L_x_8298:
[----:B------:R-:W-:-:S05]  /*df50*/  IADD3 R9, R0, R11, RZ ;  /* 0x0000000b00097210 */ /* 0x000fca0007ffe0ff */
[----:B-1----:R-:W-:-:S06]  /*df60*/  IMAD.WIDE.U32 R8, R9, 0x8, R6 ;  /* 0x0000000809087825 */ /* 0x002fcc00078e0006 */
[----:B------:R-:W2:Y:S01]  /*df70*/  LDG.E.64 R8, desc[UR36][R8.64] ;  /* 0x0000002408087981 */ /* 0x000ea2000c1e1b00 */
[----:B------:R-:W-:-:S05]  /*df80*/  IMAD.IADD R11, R12, 0x1, R11 ;  /* 0x000000010c0b7824 */ /* 0x000fca00078e020b */
[----:B------:R-:W-:Y:S02]  /*df90*/  ISETP.GE.U32.AND P0, PT, R11, UR6, PT ;  /* 0x000000060b007c0c */ /* 0x000fe4000bf06070 */
[----:B--2---:R-:W-:-:S04]  /*dfa0*/  IADD3 R16, P2, R8, R16, RZ ;  /* 0x0000001008107210 */ /* 0x004fc80007f5e0ff */
[----:B------:R-:W-:-:S07]  /*dfb0*/  IADD3.X R17, R9, R17, RZ, P2, !PT ;  /* 0x0000001109117210 */ /* 0x000fce00017fe4ff */
[----:B------:R-:W-:Y:S05]  /*dfc0*/  @!P0 BRA `(.L_x_8298) ;  /* 0xfffffffc00e08947 */ /* 0x000fea000383ffff */
[----:B------:R-:W-:Y:S05]  /*dfd0*/  BSYNC B1 ;  /* 0x0000000000017941 */ /* 0x000fea0003800000 */
.L_x_8297:
[----:B------:R-:W-:Y:S05]  /*dfe0*/  BRA `(.L_x_8296) ;  /* 0x0000000000507947 */ /* 0x000fea0003800000 */
.L_x_8295:
        /* <DEDUP_REMOVED lines=10> */
.L_x_8299:
[----:B------:R-:W0:Y:S01]  /*e090*/  S2R R9, SR_TID.X ;  /* 0x0000000000097919 */ /* 0x000e220000002100 */
[----:B------:R-:W-:-:S04]  /*e0a0*/  IMAD.IADD R8, R0, 0x1, R11 ;  /* 0x0000000100087824 */ /* 0x000fc800078e020b */
[----:B0-----:R-:W-:-:S04]  /*e0b0*/  IMAD R9, R8, R13, R9 ;  /* 0x0000000d08097224 */ /* 0x001fc800078e0209 */
[----:B-1----:R-:W-:-:S06]  /*e0c0*/  IMAD.WIDE.U32 R8, R9, 0x8, R6 ;  /* 0x0000000809087825 */ /* 0x002fcc00078e0006 */
[----:B------:R-:W3:Y:S01]  /*e0d0*/  LDG.E.64 R8, desc[UR36][R8.64] ;  /* 0x0000002408087981 */ /* 0x000ee2000c1e1b00 */
[----:B--2---:R-:W-:-:S04]  /*e0e0*/  IADD3 R11, R12, R11, RZ ;  /* 0x0000000b0c0b7210 */ /* 0x004fc80007ffe0ff */
[----:B------:R-:W-:Y:S02]  /*e0f0*/  ISETP.GE.U32.AND P0, PT, R11, UR5, PT ;  /* 0x000000050b007c0c */ /* 0x000fe4000bf06070 */
[----:B---3--:R-:W-:-:S04]  /*e100*/  IADD3 R16, P2, R8, R16, RZ ;  /* 0x0000001008107210 */ /* 0x008fc80007f5e0ff */
[----:B------:R-:W-:-:S07]  /*e110*/  IADD3.X R17, R9, R17, RZ, P2, !PT ;  /* 0x0000001109117210 */ /* 0x000fce00017fe4ff */
[----:B------:R-:W-:Y:S05]  /*e120*/  @!P0 BRA `(.L_x_8299) ;  /* 0xfffffffc00d88947 */ /* 0x000fea000383ffff */
.L_x_8296:
[----:B------:R-:W-:Y:S05]  /*e130*/  BSYNC B0 ;  /* 0x0000000000007941 */ /* 0x000fea0003800000 */
.L_x_8294:
        /* <DEDUP_REMOVED lines=15> */
.L_x_8301:
        /* <DEDUP_REMOVED lines=9> */
[----:B0-----:R-:W-:-:S04]  /*e2c0*/  @!P0 IADD3 R16, P2, R8, R16, RZ ;  /* 0x0000001008108210 */ /* 0x001fc80007f5e0ff */
[----:B------:R-:W-:-:S05]  /*e2d0*/  @!P0 IADD3.X R17, R9, R17, RZ, P2, !PT ;  /* 0x0000001109118210 */ /* 0x000fca00017fe4ff */
[----:B------:R1:W-:Y:S01]  /*e2e0*/  @!P0 STS.64 [R6], R16 ;  /* 0x0000001006008388 */ /* 0x0003e20000000a00 */
[----:B------:R-:W-:Y:S02]  /*e2f0*/  ISETP.GT.AND P0, PT, R7, 0x1, PT ;  /* 0x000000010700780c */ /* 0x000fe40003f04270 */
[----:B------:R-:W-:-:S11]  /*e300*/  SHF.R.S32.HI R7, RZ, 0x1, R7 ;  /* 0x00000001ff077819 */ /* 0x000fd60000011407 */
[----:B-1----:R-:W-:Y:S05]  /*e310*/  @P0 BRA `(.L_x_8301) ;  /* 0xfffffffc00c40947 */ /* 0x002fea000383ffff */
.L_x_8300:
        /* <DEDUP_REMOVED lines=11> */
.L_x_8304:
        /* <DEDUP_REMOVED lines=8> */
[----:B0-----:R-:W-:-:S04]  /*e450*/  @!P0 IADD3 R16, P2, R8, R16, RZ ;  /* 0x0000001008108210 */ /* 0x001fc80007f5e0ff */
[----:B------:R-:W-:-:S05]  /*e460*/  @!P0 IADD3.X R17, R9, R17, RZ, P2, !PT ;  /* 0x0000001109118210 */ /* 0x000fca00017fe4ff */
[----:B------:R1:W-:Y:S01]  /*e470*/  @!P0 STS.64 [R6], R16 ;  /* 0x0000001006008388 */ /* 0x0003e20000000a00 */
[----:B------:R-:W-:-:S13]  /*e480*/  ISETP.GE.AND P0, PT, R7, 0x20, PT ;  /* 0x000000200700780c */ /* 0x000fda0003f06270 */
[----:B-1----:R-:W-:Y:S05]  /*e490*/  @P0 BRA `(.L_x_8304) ;  /* 0xfffffffc00cc0947 */ /* 0x002fea000383ffff */
[----:B------:R-:W-:-:S07]  /*e4a0*/  IMAD.MOV.U32 R7, RZ, RZ, 0x20 ;  /* 0x00000020ff077424 */ /* 0x000fce00078e00ff */
.L_x_8303:
[----:B------:R-:W-:Y:S01]  /*e4b0*/  BAR.SYNC.DEFER_BLOCKING 0x0 ;  /* 0x0000000000007b1d */ /* 0x000fe20000010000 */
[----:B------:R-:W-:-:S13]  /*e4c0*/  ISETP.GE.AND P0, PT, R7, 0x2, PT ;  /* 0x000000020700780c */ /* 0x000fda0003f06270 */
[----:B------:R-:W-:Y:S05]  /*e4d0*/  @!P0 BRA `(.L_x_8302) ;  /* 0x0000000000208947 */ /* 0x000fea0003800000 */
[----:B------:R-:W-:-:S07]  /*e4e0*/  MOV R0, 0x1 ;  /* 0x0000000100007802 */ /* 0x000fce0000000f00 */
.L_x_8305:
[----:B------:R-:W1:Y:S04]  /*e4f0*/  SHFL.DOWN PT, R9, R16, R0, 0x1f ;  /* 0x08001f0010097589 */ /* 0x000e6800000e0000 */
[----:B0-----:R0:W2:Y:S02]  /*e500*/  SHFL.DOWN PT, R6, R17, R0, 0x1f ;  /* 0x08001f0011067589 */ /* 0x0010a400000e0000 */
[----:B0-----:R-:W-:-:S04]  /*e510*/  SHF.L.U32 R0, R0, 0x1, RZ ;  /* 0x0000000100007819 */ /* 0x001fc800000006ff */
[----:B------:R-:W-:Y:S02]  /*e520*/  ISETP.GE.AND P0, PT, R0, R7, PT ;  /* 0x000000070000720c */ /* 0x000fe40003f06270 */
[----:B-1----:R-:W-:-:S05]  /*e530*/  IADD3 R16, P2, R9, R16, RZ ;  /* 0x0000001009107210 */ /* 0x002fca0007f5e0ff */
[----:B--2---:R-:W-:-:S06]  /*e540*/  IMAD.X R17, R6, 0x1, R17, P2 ;  /* 0x0000000106117824 */ /* 0x004fcc00010e0611 */
[----:B------:R-:W-:Y:S05]  /*e550*/  @!P0 BRA `(.L_x_8305) ;  /* 0xfffffffc00e48947 */ /* 0x000fea000383ffff */
.L_x_8302:
        /* <DEDUP_REMOVED lines=10> */
[----:B0-----:R-:W-:-:S04]  /*e600*/  IADD3 R16, P0, R4, R16, RZ ;  /* 0x0000001004107210 */ /* 0x001fc80007f1e0ff */
[----:B------:R-:W-:-:S09]  /*e610*/  IADD3.X R17, R5, R17, RZ, P0, !PT ;  /* 0x0000001105117210 */ /* 0x000fd200007fe4ff */
.L_x_8307:
        /* <DEDUP_REMOVED lines=20> */
.L_x_8309:
[----:B------:R-:W-:Y:S02]  /*e760*/  ULDC.64 UR4, c[0x0][0x5f8] ;  /* 0x00017e0000047ab9 */ /* 0x000fe40000000a00 */
[----:B------:R-:W-:-:S04]  /*e770*/  IADD3 R18, P0, R18, UR4, RZ ;  /* 0x0000000412127c10 */ /* 0x000fc8000ff1e0ff */
[----:B------:R-:W-:-:S05]  /*e780*/  IADD3.X R19, RZ, UR5, RZ, P0, !PT ;  /* 0x00000005ff137c10 */ /* 0x000fca00087fe4ff */
[----:B------:R-:W-:Y:S01]  /*e790*/  STG.E.64 desc[UR36][R18.64], R16 ;  /* 0x0000001012007986 */ /* 0x000fe2000c101b24 */
[----:B------:R-:W-:Y:S05]  /*e7a0*/  EXIT ;  /* 0x000000000000794d */ /* 0x000fea0003800000 */
.L_x_8308:
[----:B------:R-:W-:Y:S01]  /*e7b0*/  STG.E.64 desc[UR36][R2.64], R16 ;  /* 0x0000001002007986 */ /* 0x000fe2000c101b24 */
[----:B------:R-:W-:Y:S05]  /*e7c0*/  EXIT ;  /* 0x000000000000794d */ /* 0x000fea0003800000 */
.L_x_8306:
[----:B------:R-:W-:Y:S01]  /*e7d0*/  ISETP.NE.AND P0, PT, RZ, UR38, PT ;  /* 0x00000026ff007c0c */ /* 0x000fe2000bf05270 */
[----:B------:R-:W-:Y:S02]  /*e7e0*/  ULDC.U8 UR4, c[0x0][0x629] ;  /* 0x00018a4000047ab9 */ /* 0x000fe40000000000 */
[----:B------:R-:W-:-:S10]  /*e7f0*/  ISETP.NE.AND P1, PT, RZ, UR4, PT ;  /* 0x00000004ff007c0c */ /* 0x000fd4000bf25270 */
[----:B------:R-:W-:Y:S05]  /*e800*/  @!P0 BRA `(.L_x_8310) ;  /* 0x00000000000c8947 */ /* 0x000fea0003800000 */
[----:B------:R-:W0:Y:S02]  /*e810*/  LDG.E.64 R2, desc[UR36][R4.64] ;  /* 0x0000002404027981 */ /* 0x000e24000c1e1b00 */
[----:B0-----:R-:W-:-:S05]  /*e820*/  IADD3 R16, P0, R2, R16, RZ ;  /* 0x0000001002107210 */ /* 0x001fca0007f1e0ff */
[----:B------:R-:W-:-:S08]  /*e830*/  IMAD.X R17, R3, 0x1, R17, P0 ;  /* 0x0000000103117824 */ /* 0x000fd000000e0611 */
.L_x_8310:
        /* <DEDUP_REMOVED lines=8> */
[----:B------:R-:W-:Y:S01]  /*e8c0*/  HFMA2.MMA R8, -RZ, RZ, 0, 4.4763088226318359375e-05 ;  /* 0x000002efff087435 */ /* 0x000fe200000001ff */
[----:B------:R-:W-:Y:S01]  /*e8d0*/  MOV R5, UR5 ;  /* 0x0000000500057c02 */ /* 0x000fe20008000f00 */
[----:B------:R-:W1:Y:S01]  /*e8e0*/  LDC.64 R2, c[0x4][R2] ;  /* 0x0100000002027b82 */ /* 0x000e620000000a00 */
[----:B------:R-:W-:Y:S01]  /*e8f0*/  ULDC.64 UR4, c[0x4][0x7b8] ;  /* 0x0101ee0000047ab9 */ /* 0x000fe20000000a00 */
[----:B------:R-:W-:Y:S01]  /*e900*/  MOV R10, UR6 ;  /* 0x00000006000a7c02 */ /* 0x000fe20008000f00 */
[----:B0-----:R-:W-:Y:S01]  /*e910*/  IMAD.U32 R6, RZ, RZ, UR4 ;  /* 0x00000004ff067e24 */ /* 0x001fe2000f8e00ff */
[----:B------:R-:W-:Y:S01]  /*e920*/  MOV R7, UR5 ;  /* 0x0000000500077c02 */ /* 0x000fe20008000f00 */
[----:B------:R-:W-:Y:S01]  /*e930*/  IMAD.U32 R11, RZ, RZ, UR7 ;  /* 0x00000007ff0b7e24 */ /* 0x000fe2000f8e00ff */
[----:B------:R-:W-:Y:S01]  /*e940*/  MOV R12, 0x1 ;  /* 0x00000001000c7802 */ /* 0x000fe20000000f00 */
[----:B------:R-:W-:-:S07]  /*e950*/  IMAD.MOV.U32 R13, RZ, RZ, RZ ;  /* 0x000000ffff0d7224 */ /* 0x000fce00078e00ff */
[----:B------:R-:W-:-:S07]  /*e960*/  LEPC R20, `(.L_x_8312) ;  /* 0x000000001014794e */ /* 0x000fce0000000000 */
[----:B-1----:R-:W-:Y:S05]  /*e970*/  CALL.ABS.NOINC R2 ;  /* 0x0000000002007343 */ /* 0x002fea0003c00000 */
.L_x_8312:
[----:B------:R-:W-:Y:S02]  /*e980*/  ULDC.64 UR4, c[0x0][0x5f8] ;  /* 0x00017e0000047ab9 */ /* 0x000fe40000000a00 */
[----:B------:R-:W-:-:S04]  /*e990*/  IADD3 R18, P0, R18, UR4, RZ ;  /* 0x0000000412127c10 */ /* 0x000fc8000ff1e0ff */
[----:B------:R-:W-:-:S05]  /*e9a0*/  IADD3.X R19, RZ, UR5, RZ, P0, !PT ;  /* 0x00000005ff137c10 */ /* 0x000fca00087fe4ff */
[----:B------:R-:W-:Y:S01]  /*e9b0*/  STG.E.64 desc[UR36][R18.64], R16 ;  /* 0x0000001012007986 */ /* 0x000fe2000c101b24 */
[----:B------:R-:W-:Y:S05]  /*e9c0*/  EXIT ;  /* 0x000000000000794d */ /* 0x000fea0003800000 */
.L_x_8311:
[----:B------:R-:W-:Y:S01]  /*e9d0*/  STG.E.64 desc[UR36][R4.64], R16 ;  /* 0x0000001004007986 */ /* 0x000fe2000c101b24 */
[----:B------:R-:W-:Y:S05]  /*e9e0*/  EXIT ;  /* 0x000000000000794d */ /* 0x000fea0003800000 */
.L_x_8286:
        /* <DEDUP_REMOVED lines=22> */
[----:B--2---:R-:W-:-:S04]  /*eb50*/  IADD3 R16, P0, R4, R16, RZ ;  /* 0x0000001004107210 */ /* 0x004fc80007f1e0ff */
[----:B------:R-:W-:-:S09]  /*eb60*/  IADD3.X R17, R5, R17, RZ, P0, !PT ;  /* 0x0000001105117210 */ /* 0x000fd200007fe4ff */
.L_x_8314:
        /* <DEDUP_REMOVED lines=15> */
[----:B0-----:R-:W-:Y:S01]  /*ec60*/  IMAD.MOV.U32 R8, RZ, RZ, 0x2ef ;  /* 0x000002efff087424 */ /* 0x001fe200078e00ff */
[----:B------:R-:W-:-:S02]  /*ec70*/  MOV R11, UR7 ;  /* 0x00000007000b7c02 */ /* 0x000fc40008000f00 */
[----:B------:R-:W-:-:S07]  /*ec80*/  MOV R13, RZ ;  /* 0x000000ff000d7202 */ /* 0x000fce0000000f00 */
[----:B------:R-:W-:-:S07]  /*ec90*/  LEPC R20, `(.L_x_8316) ;  /* 0x000000001014794e */ /* 0x000fce0000000000 */
[----:B-1----:R-:W-:Y:S05]  /*eca0*/  CALL.ABS.NOINC R2 ;  /* 0x0000000002007343 */ /* 0x002fea0003c00000 */
.L_x_8316:
[----:B------:R-:W-:Y:S02]  /*ecb0*/  ULDC.64 UR4, c[0x0][0x5f8] ;  /* 0x00017e0000047ab9 */ /* 0x000fe40000000a00 */
[----:B------:R-:W-:-:S05]  /*ecc0*/  IADD3 R18, P0, R18, UR4, RZ ;  /* 0x0000000412127c10 */ /* 0x000fca000ff1e0ff */
[----:B------:R-:W-:-:S05]  /*ecd0*/  IMAD.X R19, RZ, RZ, UR5, P0 ;  /* 0x00000005ff137e24 */ /* 0x000fca00080e06ff */
[----:B------:R-:W-:Y:S01]  /*ece0*/  STG.E.64 desc[UR36][R18.64], R16 ;  /* 0x0000001012007986 */ /* 0x000fe2000c101b24 */
[----:B------:R-:W-:Y:S05]  /*ecf0*/  EXIT ;  /* 0x000000000000794d */ /* 0x000fea0003800000 */
.L_x_8315:
[----:B------:R-:W-:Y:S01]  /*ed00*/  STG.E.64 desc[UR36][R2.64], R16 ;  /* 0x0000001002007986 */ /* 0x000fe2000c101b24 */
[----:B------:R-:W-:Y:S05]  /*ed10*/  EXIT ;  /* 0x000000000000794d */ /* 0x000fea0003800000 */
.L_x_8313:
[----:B------:R-:W-:Y:S01]  /*ed20*/  ISETP.NE.AND P0, PT, RZ, UR38, PT ;  /* 0x00000026ff007c0c */ /* 0x000fe2000bf05270 */
[----:B------:R-:W-:Y:S02]  /*ed30*/  ULDC.U8 UR4, c[0x0][0x629] ;  /* 0x00018a4000047ab9 */ /* 0x000fe40000000000 */
[----:B------:R-:W-:-:S10]  /*ed40*/  ISETP.NE.AND P1, PT, RZ, UR4, PT ;  /* 0x00000004ff007c0c */ /* 0x000fd4000bf25270 */
[----:B------:R-:W-:Y:S05]  /*ed50*/  @!P0 BRA `(.L_x_8317) ;  /* 0x00000000000c8947 */ /* 0x000fea0003800000 */
[----:B------:R-:W2:Y:S02]  /*ed60*/  LDG.E.64 R2, desc[UR36][R4.64] ;  /* 0x0000002404027981 */ /* 0x000ea4000c1e1b00 */
[----:B--2---:R-:W-:-:S04]  /*ed70*/  IADD3 R16, P0, R2, R16, RZ ;  /* 0x0000001002107210 */ /* 0x004fc80007f1e0ff */
[----:B------:R-:W-:-:S09]  /*ed80*/  IADD3.X R17, R3, R17, RZ, P0, !PT ;  /* 0x0000001103117210 */ /* 0x000fd200007fe4ff */
.L_x_8317:
        /* <DEDUP_REMOVED lines=20> */
.L_x_8319:
[----:B------:R-:W-:Y:S02]  /*eed0*/  ULDC.64 UR4, c[0x0][0x5f8] ;  /* 0x00017e0000047ab9 */ /* 0x000fe40000000a00 */
[----:B------:R-:W-:-:S04]  /*eee0*/  IADD3 R18, P0, R18, UR4, RZ ;  /* 0x0000000412127c10 */ /* 0x000fc8000ff1e0ff */
[----:B------:R-:W-:-:S05]  /*eef0*/  IADD3.X R19, RZ, UR5, RZ, P0, !PT ;  /* 0x00000005ff137c10 */ /* 0x000fca00087fe4ff */
[----:B------:R-:W-:Y:S01]  /*ef00*/  STG.E.64 desc[UR36][R18.64], R16 ;  /* 0x0000001012007986 */ /* 0x000fe2000c101b24 */
[----:B------:R-:W-:Y:S05]  /*ef10*/  EXIT ;  /* 0x000000000000794d */ /* 0x000fea0003800000 */
.L_x_8318:
[----:B------:R-:W-:Y:S01]  /*ef20*/  STG.E.64 desc[UR36][R4.64], R16 ;  /* 0x0000001004007986 */ /* 0x000fe2000c101b24 */
[----:B------:R-:W-:Y:S05]  /*ef30*/  EXIT ;  /* 0x000000000000794d */ /* 0x000fea0003800000 */
.L_x_8320:
        /* <DEDUP_REMOVED lines=12> */
.L_x_9884:


//--------------------- .text._ZN2at6native13reduce_kernelILi256ELi2ENS0_8ReduceOpIlNS0_14func_wrapper_tIlZNS0_11sum_functorIlllEclERNS_14TensorIteratorEEUlllE_EEjlLi4ELi4EEEEEvT1_ --------------------------
	.section	.text._ZN2at6native13reduce_kernelILi256ELi2ENS0_8ReduceOpIlNS0_14func_wrapper_tIlZNS0_11sum_functorIlllEclERNS_14TensorIteratorEEUlllE_EEjlLi4ELi4EEEEEvT1_,"ax",@progbits
	.align	128
        .global         _ZN2at6native13reduce_kernelILi256ELi2ENS0_8ReduceOpIlNS0_14func_wrapper_tIlZNS0_11sum_functorIlllEclERNS_14TensorIteratorEEUlllE_EEjlLi4ELi4EEEEEvT1_
        .type           _ZN2at6native13reduce_kernelILi256ELi2ENS0_8ReduceOpIlNS0_14func_wrapper_tIlZNS0_11sum_functorIlllEclERNS_14TensorIteratorEEUlllE_EEjlLi4ELi4EEEEEvT1_,@function
        .size           _ZN2at6native13reduce_kernelILi256ELi2ENS0_8ReduceOpIlNS0_14func_wrapper_tIlZNS0_11sum_functorIlllEclERNS_14TensorIteratorEEUlllE_EEjlLi4ELi4EEEEEvT1_,(.L_x_9885 - _ZN2at6native13reduce_kernelILi256ELi2ENS0_8ReduceOpIlNS0_14func_wrapper_tIlZNS0_11sum_functorIlllEclERNS_14TensorIteratorEEUlllE_EEjlLi4ELi4EEEEEvT1_)
        .other          _ZN2at6native13reduce_kernelILi256ELi2ENS0_8ReduceOpIlNS0_14func_wrapper_tIlZNS0_11sum_functorIlllEclERNS_14TensorIteratorEEUlllE_EEjlLi4ELi4EEEEEvT1_,@"STO_CUDA_ENTRY STV_DEFAULT"
_ZN2at6native13reduce_kernelILi256ELi2ENS0_8ReduceOpIlNS0_14func_wrapper_tIlZNS0_11sum_functorIlllEclERNS_14TensorIteratorEEUlllE_EEjlLi4ELi4EEEEEvT1_:
.text._ZN2at6native13reduce_kernelILi256ELi2ENS0_8ReduceOpIlNS0_14func_wrapper_tIlZNS0_11sum_functorIlllEclERNS_14TensorIteratorEEUlllE_EEjlLi4ELi4EEEEEvT1_:
        /* <DEDUP_REMOVED lines=288> */
.L_x_8321:
        /* <DEDUP_REMOVED lines=44> */
.L_x_8325:
        /* <DEDUP_REMOVED lines=27> */
.L_x_8331:
[----:B------:R-:W-:Y:S05]  /*1670*/  BSYNC B2 ;  /* 0x0000000000027941 */ /* 0x000fea0003800000 */
.L_x_8330:
        /* <DEDUP_REMOVED lines=9> */
[----:B--2---:R-:W-:-:S04]  /*1710*/  IADD3 R13, P0, R4, UR4, RZ ;  /* 0x00000004040d7c10 */ /* 0x004fc8000ff1e0ff */
[----:B------:R-:W-:-:S09]  /*1720*/  IADD3.X R3, R5, UR5, RZ, P0, !PT ;  /* 0x0000000505037c10 */ /* 0x000fd200087fe4ff */
.L_x_8329:
[----:B------:R-:W-:Y:S05]  /*1730*/  BSYNC B1 ;  /* 0x0000000000017941 */ /* 0x000fea0003800000 */
.L_x_8328:
[----:B------:R-:W0:Y:S01]  /*1740*/  LDC R7, c[0x0][0x224] ;  /* 0x00008900ff077b82 */ /* 0x000e220000000800 */
[----:B------:R-:W-:-:S04]  /*1750*/  IADD3 R5, P0, -R6, 0x4, RZ ;  /* 0x0000000406057810 */ /* 0x000fc80007f1e1ff */
[----:B------:R-:W-:Y:S01]  /*1760*/  LEA R32, P1, R5, R32, 0x3 ;  /* 0x0000002005207211 */ /* 0x000fe200078218ff */
[----:B------:R-:W-:-:S05]  /*1770*/  IMAD.X R4, RZ, RZ, -0x1, P0 ;  /* 0xffffffffff047424 */ /* 0x000fca00000e06ff */
[----:B------:R-:W-:Y:S02]  /*1780*/  LEA.HI.X R33, R5, R33, R4, 0x3, P1 ;  /* 0x0000002105217211 */ /* 0x000fe400008f1c04 */
[----:B0-----:R-:W-:-:S07]  /*1790*/  IADD3 R0, R6, -0x4, R7 ;  /* 0xfffffffc06007810 */ /* 0x001fce0007ffe007 */
.L_x_8327:
[----:B------:R-:W-:Y:S05]  /*17a0*/  BSYNC B0 ;  /* 0x0000000000007941 */ /* 0x000fea0003800000 */
.L_x_8326:
        /* <DEDUP_REMOVED lines=17> */
.L_x_8334:
        /* <DEDUP_REMOVED lines=16> */
.L_x_8333:
[----:B------:R-:W-:Y:S05]  /*19c0*/  BSYNC B0 ;  /* 0x0000000000007941 */ /* 0x000fea0003800000 */
.L_x_8332:
        /* <DEDUP_REMOVED lines=8> */
.L_x_8336:
[----:B------:R-:W-:Y:S05]  /*1a50*/  BSYNC B0 ;  /* 0x0000000000007941 */ /* 0x000fea0003800000 */
.L_x_8335:
        /* <DEDUP_REMOVED lines=10> */
[----:B--2---:R-:W-:-:S05]  /*1b00*/  IADD3 R13, P0, R32, R13, RZ ;  /* 0x0000000d200d7210 */ /* 0x004fca0007f1e0ff */
[----:B------:R-:W-:-:S08]  /*1b10*/  IMAD.X R3, R33, 0x1, R3, P0 ;  /* 0x0000000121037824 */ /* 0x000fd000000e0603 */
.L_x_8338:
[----:B------:R-:W-:Y:S05]  /*1b20*/  BSYNC B0 ;  /* 0x0000000000007941 */ /* 0x000fea0003800000 */
.L_x_8337:
[----:B------:R-:W-:-:S04]  /*1b30*/  IADD3 R13, P0, P1, R25, R12, R13 ;  /* 0x0000000c190d7210 */ /* 0x000fc8000791e00d */
[----:B------:R-:W-:Y:S02]  /*1b40*/  IADD3 R14, P2, R22, R13, RZ ;  /* 0x0000000d160e7210 */ /* 0x000fe40007f5e0ff */
[----:B------:R-:W-:Y:S02]  /*1b50*/  CS2R R12, SRZ ;  /* 0x00000000000c7805 */ /* 0x000fe4000001ff00 */
[----:B------:R-:W-:-:S04]  /*1b60*/  IADD3.X R3, R27, R20, R3, P0, P1 ;  /* 0x000000141b037210 */ /* 0x000fc800007e2403 */
[----:B------:R-:W-:Y:S01]  /*1b70*/  IADD3.X R15, R24, R3, RZ, P2, !PT ;  /* 0x00000003180f7210 */ /* 0x000fe200017fe4ff */
[----:B------:R-:W-:Y:S06]  /*1b80*/  BRA `(.L_x_8323) ;  /* 0x0000009c00f07947 */ /* 0x000fec0003800000 */
.L_x_8324:
        /* <DEDUP_REMOVED lines=45> */
.L_x_8347:
        /* <DEDUP_REMOVED lines=298> */
.L_x_8343:
        /* <DEDUP_REMOVED lines=253> */
.L_x_8344:
        /* <DEDUP_REMOVED lines=253> */
.L_x_8345:
        /* <DEDUP_REMOVED lines=251> */
.L_x_8346:
[----:B------:R-:W-:Y:S01]  /*6050*/  LOP3.LUT R29, R8, 0xfffffff0, RZ, 0xc0, !PT ;  /* 0xfffffff0081d7812 */ /* 0x000fe200078ec0ff */
[----:B------:R-:W-:-:S03]  /*6060*/  ULDC UR4, c[0x0][0x224] ;  /* 0x0000890000047ab9 */ /* 0x000fc60000000800 */
[----:B------:R-:W-:-:S05]  /*6070*/  IADD3 R28, P1, R32, R29, RZ ;  /* 0x0000001d201c7210 */ /* 0x000fca0007f3e0ff */
[----:B------:R-:W-:-:S06]  /*6080*/  IMAD.X R29, RZ, RZ, R33, P1 ;  /* 0x000000ffff1d7224 */ /* 0x000fcc00008e0621 */
[----:B------:R-:W2:Y:S01]  /*6090*/  LDG.E.128 R28, desc[UR60][R28.64] ;  /* 0x0000003c1c1c7981 */ /* 0x000ea2000c1e1d00 */
[----:B------:R-:W-:Y:S01]  /*60a0*/  IADD3 R3, R3, R6, RZ ;  /* 0x0000000603037210 */ /* 0x000fe20007ffe0ff */
[----:B------:R-:W-:Y:S01]  /*60b0*/  IMAD.U32 R8, RZ, RZ, UR4 ;  /* 0x00000004ff087e24 */ /* 0x000fe2000f8e00ff */
[----:B-----5:R-:W-:Y:S02]  /*60c0*/  IADD3 R36, P6, R24, R36, RZ ;  /* 0x0000002418247210 */ /* 0x020fe40007fde0ff */
[----:B------:R-:W-:Y:S01]  /*60d0*/  IADD3 R16, P2, R26, R16, RZ ;  /* 0x000000101a107210 */ /* 0x000fe20007f5e0ff */
[----:B------:R-:W-:Y:S01]  /*60e0*/  IMAD R49, R6, 0x3, R3 ;  /* 0x0000000306317824 */ /* 0x000fe200078e0203 */
[----:B------:R-:W-:Y:S02]  /*60f0*/  IADD3 R45, P3, R20, R45, RZ ;  /* 0x0000002d142d7210 */ /* 0x000fe40007f7e0ff */
[----:B------:R-:W-:Y:S01]  /*6100*/  IADD3.X R34, R25, R34, RZ, P6, !PT ;  /* 0x0000002219227210 */ /* 0x000fe200037fe4ff */
[----:B------:R-:W-:Y:S01]  /*6110*/  IMAD.X R10, R27, 0x1, R10, P2 ;  /* 0x000000011b0a7824 */ /* 0x000fe200010e060a */
[----:B------:R-:W-:-:S02]  /*6120*/  ISETP.GE.U32.AND P1, PT, R49, R8, PT ;  /* 0x000000083100720c */ /* 0x000fc40003f26070 */
[----:B------:R-:W-:Y:S02]  /*6130*/  IADD3.X R47, R21, R47, RZ, P3, !PT ;  /* 0x0000002f152f7210 */ /* 0x000fe40001ffe4ff */
[----:B------:R-:W-:Y:S02]  /*6140*/  IADD3 R39, P4, R22, R39, RZ ;  /* 0x0000002716277210 */ /* 0x000fe40007f9e0ff */
[----:B------:R-:W-:Y:S02]  /*6150*/  IADD3 R9, P6, R14, R9, RZ ;  /* 0x000000090e097210 */ /* 0x000fe40007fde0ff */
[----:B------:R-:W-:Y:S01]  /*6160*/  IADD3 R35, P5, R12, R35, RZ ;  /* 0x000000230c237210 */ /* 0x000fe20007fbe0ff */
[----:B------:R-:W-:Y:S02]  /*6170*/  IMAD.X R41, R23, 0x1, R41, P4 ;  /* 0x0000000117297824 */ /* 0x000fe400020e0629 */
[----:B------:R-:W-:Y:S01]  /*6180*/  IMAD.X R11, R15, 0x1, R11, P6 ;  /* 0x000000010f0b7824 */ /* 0x000fe200030e060b */
[----:B------:R-:W-:-:S02]  /*6190*/  IADD3.X R37, R13, R37, RZ, P5, !PT ;  /* 0x000000250d257210 */ /* 0x000fc40002ffe4ff */
[----:B--2---:R-:W-:Y:S02]  /*61a0*/  IADD3 R4, P3, R30, R4, RZ ;  /* 0x000000041e047210 */ /* 0x004fe40007f7e0ff */
[----:B------:R-:W-:-:S03]  /*61b0*/  IADD3 R5, P2, R28, R5, RZ ;  /* 0x000000051c057210 */ /* 0x000fc60007f5e0ff */
[----:B------:R-:W-:Y:S01]  /*61c0*/  IMAD.X R0, R31, 0x1, R0, P3 ;  /* 0x000000011f007824 */ /* 0x000fe200018e0600 */
[----:B------:R-:W-:Y:S01]  /*61d0*/  IADD3.X R7, R29, R7, RZ, P2, !PT ;  /* 0x000000071d077210 */ /* 0x000fe200017fe4ff */
[----:B------:R-:W-:Y:S08]  /*61e0*/  @!P1 BRA `(.L_x_8347) ;  /* 0xffffffbc001c9947 */ /* 0x000ff0000383ffff */
[----:B------:R-:W-:Y:S05]  /*61f0*/  BSYNC B1 ;  /* 0x0000000000017941 */ /* 0x000fea0003800000 */
.L_x_8342:
[----:B------:R-:W-:Y:S05]  /*6200*/  BSYNC B0 ;  /* 0x0000000000007941 */ /* 0x000fea0003800000 */
.L_x_8341:
        /* <DEDUP_REMOVED lines=280> */
.L_x_8350:
        /* <DEDUP_REMOVED lines=281> */
.L_x_8351:
        /* <DEDUP_REMOVED lines=281> */
.L_x_8352:
        /* <DEDUP_REMOVED lines=281> */
.L_x_8353:
[----:B------:R-:W-:-:S04]  /*a840*/  LOP3.LUT R29, R40, 0xfffffff0, RZ, 0xc0, !PT ;  /* 0xfffffff0281d7812 */ /* 0x000fc800078ec0ff */
[----:B------:R-:W-:-:S05]  /*a850*/  IADD3 R28, P1, R32, R29, RZ ;  /* 0x0000001d201c7210 */ /* 0x000fca0007f3e0ff */
[----:B------:R-:W-:-:S06]  /*a860*/  IMAD.X R29, RZ, RZ, R33, P1 ;  /* 0x000000ffff1d7224 */ /* 0x000fcc00008e0621 */
[----:B------:R-:W5:Y:S02]  /*a870*/  LDG.E.128 R28, desc[UR60][R28.64] ;  /* 0x0000003c1c1c7981 */ /* 0x000f64000c1e1d00 */
.L_x_8349:
[----:B------:R-:W-:Y:S05]  /*a880*/  BSYNC B0 ;  /* 0x0000000000007941 */ /* 0x000fea0003800000 */
.L_x_8348:
[----:B------:R-:W-:Y:S04]  /*a890*/  BSSY B0, `(.L_x_8354) ;  /* 0x000001a000007945 */ /* 0x000fe80003800000 */
[----:B------:R-:W-:Y:S05]  /*a8a0*/  @P0 BRA `(.L_x_8355) ;  /* 0x0000000000600947 */ /* 0x000fea0003800000 */
[----:B------:R-:W-:Y:S02]  /*a8b0*/  IADD3 R3, R3, R6, RZ ;  /* 0x0000000603037210 */ /* 0x000fe40007ffe0ff */
[----:B-----5:R-:W-:Y:S02]  /*a8c0*/  IADD3 R36, P1, R24, R36, RZ ;  /* 0x0000002418247210 */ /* 0x020fe40007f3e0ff */
[----:B------:R-:W-:Y:S02]  /*a8d0*/  ISETP.GE.U32.AND P0, PT, R3, R8, PT ;  /* 0x000000080300720c */ /* 0x000fe40003f06070 */
[----:B------:R-:W-:Y:S01]  /*a8e0*/  IADD3 R16, P2, R26, R16, RZ ;  /* 0x000000101a107210 */ /* 0x000fe20007f5e0ff */
[----:B------:R-:W-:-:S03]  /*a8f0*/  IMAD.X R34, R25, 0x1, R34, P1 ;  /* 0x0000000119227824 */ /* 0x000fc600008e0622 */
[----:B------:R-:W-:-:S07]  /*a900*/  IADD3.X R10, R27, R10, RZ, P2, !PT ;  /* 0x0000000a1b0a7210 */ /* 0x000fce00017fe4ff */
[----:B------:R-:W-:Y:S05]  /*a910*/  @P0 BRA `(.L_x_8355) ;  /* 0x0000000000440947 */ /* 0x000fea0003800000 */
[----:B------:R-:W-:Y:S01]  /*a920*/  IMAD.IADD R3, R3, 0x1, R6 ;  /* 0x0000000103037824 */ /* 0x000fe200078e0206 */
[----:B------:R-:W-:Y:S02]  /*a930*/  IADD3 R39, P2, R22, R39, RZ ;  /* 0x0000002716277210 */ /* 0x000fe40007f5e0ff */
[----:B------:R-:W-:Y:S02]  /*a940*/  IADD3 R45, P1, R20, R45, RZ ;  /* 0x0000002d142d7210 */ /* 0x000fe40007f3e0ff */
[----:B------:R-:W-:Y:S01]  /*a950*/  ISETP.GE.U32.AND P0, PT, R3, R8, PT ;  /* 0x000000080300720c */ /* 0x000fe20003f06070 */
[----:B------:R-:W-:Y:S01]  /*a960*/  IMAD.X R41, R23, 0x1, R41, P2 ;  /* 0x0000000117297824 */ /* 0x000fe200010e0629 */
[----:B------:R-:W-:-:S11]  /*a970*/  IADD3.X R47, R21, R47, RZ, P1, !PT ;  /* 0x0000002f152f7210 */ /* 0x000fd60000ffe4ff */
[----:B------:R-:W-:Y:S05]  /*a980*/  @P0 BRA `(.L_x_8355) ;  /* 0x0000000000280947 */ /* 0x000fea0003800000 */
[----:B------:R-:W-:Y:S02]  /*a990*/  IADD3 R3, R3, R6, RZ ;  /* 0x0000000603037210 */ /* 0x000fe40007ffe0ff */
[----:B------:R-:W-:Y:S02]  /*a9a0*/  IADD3 R35, P1, R12, R35, RZ ;  /* 0x000000230c237210 */ /* 0x000fe40007f3e0ff */
[----:B------:R-:W-:Y:S02]  /*a9b0*/  ISETP.GE.U32.AND P0, PT, R3, R8, PT ;  /* 0x000000080300720c */ /* 0x000fe40003f06070 */
[----:B------:R-:W-:Y:S01]  /*a9c0*/  IADD3 R9, P2, R14, R9, RZ ;  /* 0x000000090e097210 */ /* 0x000fe20007f5e0ff */
[----:B------:R-:W-:-:S03]  /*a9d0*/  IMAD.X R37, R13, 0x1, R37, P1 ;  /* 0x000000010d257824 */ /* 0x000fc600008e0625 */
[----:B------:R-:W-:-:S07]  /*a9e0*/  IADD3.X R11, R15, R11, RZ, P2, !PT ;  /* 0x0000000b0f0b7210 */ /* 0x000fce00017fe4ff */
[----:B------:R-:W-:Y:S02]  /*a9f0*/  @!P0 IADD3 R5, P3, R28, R5, RZ ;  /* 0x000000051c058210 */ /* 0x000fe40007f7e0ff */
[----:B------:R-:W-:-:S03]  /*aa00*/  @!P0 IADD3 R4, P4, R30, R4, RZ ;  /* 0x000000041e048210 */ /* 0x000fc60007f9e0ff */
[----:B------:R-:W-:Y:S01]  /*aa10*/  @!P0 IMAD.X R7, R29, 0x1, R7, P3 ;  /* 0x000000011d078824 */ /* 0x000fe200018e0607 */
[----:B------:R-:W-:-:S09]  /*aa20*/  @!P0 IADD3.X R0, R31, R0, RZ, P4, !PT ;  /* 0x000000001f008210 */ /* 0x000fd200027fe4ff */
.L_x_8355:
[----:B------:R-:W-:Y:S05]  /*aa30*/  BSYNC B0 ;  /* 0x0000000000007941 */ /* 0x000fea0003800000 */
.L_x_8354:
[----:B------:R-:W-:Y:S02]  /*aa40*/  IADD3 R9, P2, P3, R9, R39, R16 ;  /* 0x0000002709097210 */ /* 0x000fe40007b5e010 */
[----:B-----5:R-:W-:Y:S02]  /*aa50*/  IADD3 R14, P0, P1, R35, R45, R36 ;  /* 0x0000002d230e7210 */ /* 0x020fe4000791e024 */
[----:B------:R-:W-:Y:S02]  /*aa60*/  IADD3 R12, P4, R9, R4, RZ ;  /* 0x00000004090c7210 */ /* 0x000fe40007f9e0ff */
[----:B------:R-:W-:Y:S02]  /*aa70*/  IADD3.X R11, R11, R41, R10, P2, P3 ;  /* 0x000000290b0b7210 */ /* 0x000fe400017e640a */
[----:B------:R-:W-:Y:S02]  /*aa80*/  IADD3 R14, P5, R14, R5, RZ ;  /* 0x000000050e0e7210 */ /* 0x000fe40007fbe0ff */
[----:B------:R-:W-:Y:S01]  /*aa90*/  IADD3.X R34, R37, R47, R34, P0, P1 ;  /* 0x0000002f25227210 */ /* 0x000fe200007e2422 */
[----:B------:R-:W-:-:S03]  /*aaa0*/  IMAD.X R13, R11, 0x1, R0, P4 ;  /* 0x000000010b0d7824 */ /* 0x000fc600020e0600 */
[----:B------:R-:W-:Y:S01]  /*aab0*/  IADD3.X R15, R34, R7, RZ, P5, !PT ;  /* 0x00000007220f7210 */ /* 0x000fe20002ffe4ff */
[----:B------:R-:W-:Y:S06]  /*aac0*/  BRA `(.L_x_8323) ;  /* 0x0000001000207947 */ /* 0x000fec0003800000 */
.L_x_8340:
        /* <DEDUP_REMOVED lines=28> */
.L_x_8358:
        /* <DEDUP_REMOVED lines=22> */
[----:B--2---:R-:W-:Y:S02]  /*adf0*/  IADD3 R36, P1, R24, R36, RZ ;  /* 0x0000002418247210 */ /* 0x004fe40007f3e0ff */
[----:B------:R-:W-:-:S03]  /*ae00*/  IADD3 R16, P2, R26, R16, RZ ;  /* 0x000000101a107210 */ /* 0x000fc60007f5e0ff */
[----:B------:R-:W-:Y:S01]  /*ae10*/  IMAD.X R34, R25, 0x1, R34, P1 ;  /* 0x0000000119227824 */ /* 0x000fe200008e0622 */
[----:B------:R-:W-:Y:S02]  /*ae20*/  IADD3.X R10, R27, R10, RZ, P2, !PT ;  /* 0x0000000a1b0a7210 */ /* 0x000fe400017fe4ff */
[----:B---3--:R-:W-:Y:S02]  /*ae30*/  IADD3 R7, P1, R28, R7, RZ ;  /* 0x000000071c077210 */ /* 0x008fe40007f3e0ff */
[----:B----4-:R-:W-:Y:S02]  /*ae40*/  IADD3 R37, P3, R12, R37, RZ ;  /* 0x000000250c257210 */ /* 0x010fe40007f7e0ff */
[----:B-----5:R-:W-:Y:S02]  /*ae50*/  IADD3 R45, P5, R20, R45, RZ ;  /* 0x0000002d142d7210 */ /* 0x020fe40007fbe0ff */
[----:B------:R-:W-:Y:S02]  /*ae60*/  IADD3 R11, P2, R30, R11, RZ ;  /* 0x0000000b1e0b7210 */ /* 0x000fe40007f5e0ff */
[----:B------:R-:W-:-:S02]  /*ae70*/  IADD3 R41, P4, R14, R41, RZ ;  /* 0x000000290e297210 */ /* 0x000fc40007f9e0ff */
[----:B------:R-:W-:Y:S01]  /*ae80*/  IADD3 R4, P6, R22, R4, RZ ;  /* 0x0000000416047210 */ /* 0x000fe20007fde0ff */
[----:B------:R-:W-:Y:S01]  /*ae90*/  IMAD.X R5, R29, 0x1, R5, P1 ;  /* 0x000000011d057824 */ /* 0x000fe200008e0605 */
[----:B------:R-:W-:Y:S01]  /*aea0*/  IADD3.X R9, R31, R9, RZ, P2, !PT ;  /* 0x000000091f097210 */ /* 0x000fe200017fe4ff */
[----:B------:R-:W-:Y:S01]  /*aeb0*/  IMAD.X R35, R13, 0x1, R35, P3 ;  /* 0x000000010d237824 */ /* 0x000fe200018e0623 */
[----:B------:R-:W-:Y:S01]  /*aec0*/  IADD3.X R39, R15, R39, RZ, P4, !PT ;  /* 0x000000270f277210 */ /* 0x000fe200027fe4ff */
[----:B------:R-:W-:Y:S01]  /*aed0*/  IMAD.X R43, R21, 0x1, R43, P5 ;  /* 0x00000001152b7824 */ /* 0x000fe200028e062b */
[----:B------:R-:W-:Y:S01]  /*aee0*/  IADD3.X R0, R23, R0, RZ, P6, !PT ;  /* 0x0000000017007210 */ /* 0x000fe200037fe4ff */
[----:B------:R-:W-:Y:S06]  /*aef0*/  @!P0 BRA `(.L_x_8358) ;  /* 0xfffffffc00648947 */ /* 0x000fec000383ffff */
[----:B------:R-:W-:Y:S05]  /*af00*/  BSYNC B1 ;  /* 0x0000000000017941 */ /* 0x000fea0003800000 */
.L_x_8357:
[----:B------:R-:W-:Y:S05]  /*af10*/  BSYNC B0 ;  /* 0x0000000000007941 */ /* 0x000fea0003800000 */
.L_x_8356:
        /* <DEDUP_REMOVED lines=27> */
.L_x_8360:
[----:B------:R-:W-:Y:S05]  /*b0d0*/  BSYNC B0 ;  /* 0x0000000000007941 */ /* 0x000fea0003800000 */
.L_x_8359:
        /* <DEDUP_REMOVED lines=26> */
.L_x_8362:
[----:B------:R-:W-:Y:S05]  /*b280*/  BSYNC B0 ;  /* 0x0000000000007941 */ /* 0x000fea0003800000 */
.L_x_8361:
        /* <DEDUP_REMOVED lines=9> */
.L_x_8339:
        /* <DEDUP_REMOVED lines=35> */
.L_x_8365:
[----:B------:R-:W-:Y:S02]  /*b550*/  IADD3 R13, R49, R4, RZ ;  /* 0x00000004310d7210 */ /* 0x000fe40007ffe0ff */
[----:B------:R-:W-:Y:S02]  /*b560*/  SHF.R.U32.HI R25, RZ, 0x1, R49 ;  /* 0x00000001ff197819 */ /* 0x000fe40000011631 */
[----:B------:R-:W-:Y:S01]  /*b570*/  SHF.R.U32.HI R29, RZ, 0x1, R13 ;  /* 0x00000001ff1d7819 */ /* 0x000fe2000001160d */
[----:B------:R-:W-:Y:S02]  /*b580*/  IMAD.IADD R15, R13, 0x1, R4 ;  /* 0x000000010d0f7824 */ /* 0x000fe400078e0204 */
[----:B------:R-:W-:-:S03]  /*b590*/  IMAD.WIDE.U32 R24, R25, 0x10, R32 ;  /* 0x0000001019187825 */ /* 0x000fc600078e0020 */
[----:B------:R-:W-:Y:S02]  /*b5a0*/  IADD3 R49, R15, R4, RZ ;  /* 0x000000040f317210 */ /* 0x000fe40007ffe0ff */
[----:B------:R-:W-:Y:S01]  /*b5b0*/  SHF.R.U32.HI R13, RZ, 0x1, R15 ;  /* 0x00000001ff0d7819 */ /* 0x000fe2000001160f */
[----:B------:R-:W2:Y:S01]  /*b5c0*/  LDG.E.128 R24, desc[UR60][R24.64] ;  /* 0x0000003c18187981 */ /* 0x000ea2000c1e1d00 */
[----:B------:R-:W-:Y:S01]  /*b5d0*/  SHF.R.U32.HI R21, RZ, 0x1, R49 ;  /* 0x00000001ff157819 */ /* 0x000fe20000011631 */
[----:B------:R-:W-:-:S04]  /*b5e0*/  IMAD.WIDE.U32 R28, R29, 0x10, R32 ;  /* 0x000000101d1c7825 */ /* 0x000fc800078e0020 */
[--C-:B------:R-:W-:Y:S02]  /*b5f0*/  IMAD.WIDE.U32 R12, R13, 0x10, R32.reuse ;  /* 0x000000100d0c7825 */ /* 0x100fe400078e0020 */
[----:B------:R-:W3:Y:S02]  /*b600*/  LDG.E.128 R28, desc[UR60][R28.64] ;  /* 0x0000003c1c1c7981 */ /* 0x000ee4000c1e1d00 */
[----:B------:R-:W-:Y:S02]  /*b610*/  IMAD.WIDE.U32 R20, R21, 0x10, R32 ;  /* 0x0000001015147825 */ /* 0x000fe400078e0020 */
[----:B------:R-:W4:Y:S04]  /*b620*/  LDG.E.128 R12, desc[UR60][R12.64] ;  /* 0x0000003c0c0c7981 */ /* 0x000f28000c1e1d00 */
[----:B------:R-:W5:Y:S01]  /*b630*/  LDG.E.128 R20, desc[UR60][R20.64] ;  /* 0x0000003c14147981 */ /* 0x000f62000c1e1d00 */
[----:B------:R-:W-:-:S04]  /*b640*/  IMAD.IADD R49, R49, 0x1, R4 ;  /* 0x0000000131317824 */ /* 0x000fc800078e0204 */
[----:B------:R-:W-:-:S05]  /*b650*/  IMAD R51, R4, 0x3, R49 ;  /* 0x0000000304337824 */ /* 0x000fca00078e0231 */
[----:B------:R-:W-:Y:S02]  /*b660*/  ISETP.GE.U32.AND P0, PT, R51, R8, PT ;  /* 0x000000083300720c */ /* 0x000fe40003f06070 */
[----:B--2---:R-:W-:Y:S02]  /*b670*/  IADD3 R47, P2, R26, R47, RZ ;  /* 0x0000002f1a2f7210 */ /* 0x004fe40007f5e0ff */
[----:B------:R-:W-:-:S03]  /*b680*/  IADD3 R16, P1, R24, R16, RZ ;  /* 0x0000001018107210 */ /* 0x000fc60007f3e0ff */
[----:B------:R-:W-:Y:S01]  /*b690*/  IMAD.X R6, R27, 0x1, R6, P2 ;  /* 0x000000011b067824 */ /* 0x000fe200010e0606 */
[----:B------:R-:W-:Y:S02]  /*b6a0*/  IADD3.X R10, R25, R10, RZ, P1, !PT ;  /* 0x0000000a190a7210 */ /* 0x000fe40000ffe4ff */
[----:B---3--:R-:W-:Y:S02]  /*b6b0*/  IADD3 R0, P2, R30, R0, RZ ;  /* 0x000000001e007210 */ /* 0x008fe40007f5e0ff */
[----:B------:R-:W-:Y:S02]  /*b6c0*/  IADD3 R3, P1, R28, R3, RZ ;  /* 0x000000031c037210 */ /* 0x000fe40007f3e0ff */
[----:B----4-:R-:W-:Y:S02]  /*b6d0*/  IADD3 R7, P4, R14, R7, RZ ;  /* 0x000000070e077210 */ /* 0x010fe40007f9e0ff */
[----:B------:R-:W-:Y:S02]  /*b6e0*/  IADD3 R5, P3, R12, R5, RZ ;  /* 0x000000050c057210 */ /* 0x000fe40007f7e0ff */
[----:B-----5:R-:W-:-:S02]  /*b6f0*/  IADD3 R11, P6, R22, R11, RZ ;  /* 0x0000000b160b7210 */ /* 0x020fc40007fde0ff */
        /* <DEDUP_REMOVED lines=9> */
.L_x_8364:
[----:B------:R-:W-:Y:S05]  /*b790*/  BSYNC B0 ;  /* 0x0000000000007941 */ /* 0x000fea0003800000 */
.L_x_8363:
        /* <DEDUP_REMOVED lines=23> */
.L_x_8367:
[----:B------:R-:W-:Y:S05]  /*b910*/  BSYNC B0 ;  /* 0x0000000000007941 */ /* 0x000fea0003800000 */
.L_x_8366:
[----:B------:R-:W-:Y:S04]  /*b920*/  BSSY B0, `(.L_x_8368) ;  /* 0x000001a000007945 */ /* 0x000fe80003800000 */
[----:B------:R-:W-:Y:S05]  /*b930*/  @P1 BRA `(.L_x_8369) ;  /* 0x0000000000601947 */ /* 0x000fea0003800000 */
[----:B------:R-:W-:Y:S01]  /*b940*/  IMAD.IADD R49, R49, 0x1, R4 ;  /* 0x0000000131317824 */ /* 0x000fe200078e0204 */
[----:B-----5:R-:W-:Y:S02]  /*b950*/  IADD3 R47, P2, R26, R47, RZ ;  /* 0x0000002f1a2f7210 */ /* 0x020fe40007f5e0ff */
        /* <DEDUP_REMOVED lines=18> */
[----:B------:R-:W-:Y:S02]  /*ba80*/  @!P0 IADD3 R11, P4, R22, R11, RZ ;  /* 0x0000000b160b8210 */ /* 0x000fe40007f9e0ff */
[----:B------:R-:W-:-:S03]  /*ba90*/  @!P0 IADD3 R9, P3, R20, R9, RZ ;  /* 0x0000000914098210 */ /* 0x000fc60007f7e0ff */
[----:B------:R-:W-:Y:S01]  /*baa0*/  @!P0 IMAD.X R35, R23, 0x1, R35, P4 ;  /* 0x0000000117238824 */ /* 0x000fe200020e0623 */
[----:B------:R-:W-:-:S09]  /*bab0*/  @!P0 IADD3.X R37, R21, R37, RZ, P3, !PT ;  /* 0x0000002515258210 */ /* 0x000fd20001ffe4ff */
.L_x_8369:
[----:B------:R-:W-:Y:S05]  /*bac0*/  BSYNC B0 ;  /* 0x0000000000007941 */ /* 0x000fea0003800000 */
.L_x_8368:
[----:B-----5:R-:W-:Y:S02]  /*bad0*/  IADD3 R14, P0, P1, R5, R3, R16 ;  /* 0x00000003050e7210 */ /* 0x020fe4000791e010 */
[----:B------:R-:W-:Y:S02]  /*bae0*/  IADD3 R0, P2, P3, R7, R0, R47 ;  /* 0x0000000007007210 */ /* 0x000fe40007b5e02f */
[----:B------:R-:W-:Y:S02]  /*baf0*/  IADD3 R14, P5, R9, R14, RZ ;  /* 0x0000000e090e7210 */ /* 0x000fe40007fbe0ff */
[----:B------:R-:W-:Y:S02]  /*bb00*/  IADD3.X R10, R41, R45, R10, P0, P1 ;  /* 0x0000002d290a7210 */ /* 0x000fe400007e240a */
[----:B------:R-:W-:Y:S02]  /*bb10*/  IADD3 R12, P4, R11, R0, RZ ;  /* 0x000000000b0c7210 */ /* 0x000fe40007f9e0ff */
[----:B------:R-:W-:Y:S01]  /*bb20*/  IADD3.X R6, R39, R43, R6, P2, P3 ;  /* 0x0000002b27067210 */ /* 0x000fe200017e6406 */
[----:B------:R-:W-:-:S03]  /*bb30*/  IMAD.X R15, R37, 0x1, R10, P5 ;  /* 0x00000001250f7824 */ /* 0x000fc600028e060a */
[----:B------:R-:W-:-:S07]  /*bb40*/  IADD3.X R13, R35, R6, RZ, P4, !PT ;  /* 0x00000006230d7210 */ /* 0x000fce00027fe4ff */
.L_x_8323:
[----:B------:R-:W-:Y:S05]  /*bb50*/  BSYNC B6 ;  /* 0x0000000000067941 */ /* 0x000fea0003800000 */
.L_x_8322:
        /* <DEDUP_REMOVED lines=19> */
.L_x_8373:
        /* <DEDUP_REMOVED lines=12> */
[----:B-1----:R-:W-:Y:S02]  /*bd50*/  IADD3 R14, P0, R4, R14, RZ ;  /* 0x0000000e040e7210 */ /* 0x002fe40007f1e0ff */
[----:B------:R-:W-:Y:S02]  /*bd60*/  IADD3 R12, P2, R6, R12, RZ ;  /* 0x0000000c060c7210 */ /* 0x000fe40007f5e0ff */
[----:B------:R-:W-:Y:S02]  /*bd70*/  IADD3.X R15, R5, R15, RZ, P0, !PT ;  /* 0x0000000f050f7210 */ /* 0x000fe400007fe4ff */
[----:B------:R-:W-:Y:S01]  /*bd80*/  MOV R4, R14 ;  /* 0x0000000e00047202 */ /* 0x000fe20000000f00 */
[----:B------:R-:W-:Y:S01]  /*bd90*/  IMAD.X R13, R7, 0x1, R13, P2 ;  /* 0x00000001070d7824 */ /* 0x000fe200010e060d */
[----:B------:R-:W-:Y:S01]  /*bda0*/  MOV R6, R12 ;  /* 0x0000000c00067202 */ /* 0x000fe20000000f00 */
[----:B------:R-:W-:-:S02]  /*bdb0*/  IMAD.MOV.U32 R5, RZ, RZ, R15 ;  /* 0x000000ffff057224 */ /* 0x000fc400078e000f */
[----:B------:R-:W-:-:S05]  /*bdc0*/  IMAD.MOV.U32 R7, RZ, RZ, R13 ;  /* 0x000000ffff077224 */ /* 0x000fca00078e000d */
[----:B------:R1:W-:Y:S02]  /*bdd0*/  STS.128 [R9], R4 ;  /* 0x0000000409007388 */ /* 0x0003e40000000c00 */
.L_x_8372:
[----:B------:R-:W-:Y:S05]  /*bde0*/  BSYNC B0 ;  /* 0x0000000000007941 */ /* 0x000fea0003800000 */
.L_x_8371:
[----:B------:R-:W-:Y:S01]  /*bdf0*/  MOV R0, R8 ;  /* 0x0000000800007202 */ /* 0x000fe20000000f00 */
[----:B------:R-:W-:Y:S06]  /*be00*/  @P1 BRA `(.L_x_8373) ;  /* 0xfffffffc00a01947 */ /* 0x000fec000383ffff */
.L_x_8370:
        /* <DEDUP_REMOVED lines=23> */
.L_x_8378:
        /* <DEDUP_REMOVED lines=9> */
[----:B-1----:R-:W-:Y:S02]  /*c010*/  IADD3 R14, P0, R4, R14, RZ ;  /* 0x0000000e040e7210 */ /* 0x002fe40007f1e0ff */
[----:B------:R-:W-:-:S03]  /*c020*/  IADD3 R12, P1, R6, R12, RZ ;  /* 0x0000000c060c7210 */ /* 0x000fc60007f3e0ff */
[----:B------:R-:W-:Y:S01]  /*c030*/  IMAD.X R15, R5, 0x1, R15, P0 ;  /* 0x00000001050f7824 */ /* 0x000fe200000e060f */
[----:B------:R-:W-:Y:S01]  /*c040*/  IADD3.X R13, R7, R13, RZ, P1, !PT ;  /* 0x0000000d070d7210 */ /* 0x000fe20000ffe4ff */
[----:B------:R-:W-:Y:S02]  /*c050*/  IMAD.MOV.U32 R4, RZ, RZ, R14 ;  /* 0x000000ffff047224 */ /* 0x000fe400078e000e */
[----:B------:R-:W-:Y:S01]  /*c060*/  IMAD.MOV.U32 R6, RZ, RZ, R12 ;  /* 0x000000ffff067224 */ /* 0x000fe200078e000c */
[----:B------:R-:W-:Y:S02]  /*c070*/  MOV R5, R15 ;  /* 0x0000000f00057202 */ /* 0x000fe40000000f00 */
[----:B------:R-:W-:-:S05]  /*c080*/  MOV R7, R13 ;  /* 0x0000000d00077202 */ /* 0x000fca0000000f00 */
[----:B------:R1:W-:Y:S02]  /*c090*/  STS.128 [R3], R4 ;  /* 0x0000000403007388 */ /* 0x0003e40000000c00 */
.L_x_8377:
[----:B------:R-:W-:Y:S05]  /*c0a0*/  BSYNC B0 ;  /* 0x0000000000007941 */ /* 0x000fea0003800000 */
.L_x_8376:
[----:B------:R-:W-:-:S04]  /*c0b0*/  SHF.R.S32.HI R8, RZ, 0x1, R8 ;  /* 0x00000001ff087819 */ /* 0x000fc80000011408 */
[----:B------:R-:W-:-:S13]  /*c0c0*/  ISETP.GE.AND P0, PT, R8, 0x20, PT ;  /* 0x000000200800780c */ /* 0x000fda0003f06270 */
[----:B------:R-:W-:Y:S05]  /*c0d0*/  @P0 BRA `(.L_x_8378) ;  /* 0xfffffffc00a80947 */ /* 0x000fea000383ffff */
[----:B------:R-:W-:-:S07]  /*c0e0*/  IMAD.MOV.U32 R0, RZ, RZ, 0x20 ;  /* 0x00000020ff007424 */ /* 0x000fce00078e00ff */
.L_x_8375:
[----:B------:R-:W-:Y:S01]  /*c0f0*/  ISETP.GE.AND P0, PT, R0, 0x2, PT ;  /* 0x000000020000780c */ /* 0x000fe20003f06270 */
[----:B------:R-:W-:Y:S05]  /*c100*/  WARPSYNC.ALL ;  /* 0x0000000000007948 */ /* 0x000fea0003800000 */
[----:B------:R-:W-:Y:S07]  /*c110*/  BAR.SYNC.DEFER_BLOCKING 0x0 ;  /* 0x0000000000007b1d */ /* 0x000fee0000010000 */
[----:B------:R-:W-:Y:S05]  /*c120*/  @!P0 BRA `(.L_x_8374) ;  /* 0x0000000000308947 */ /* 0x000fea0003800000 */
[----:B-1----:R-:W-:-:S11]  /*c130*/  HFMA2.MMA R3, -RZ, RZ, 0, 5.9604644775390625e-08 ;  /* 0x00000001ff037435 */ /* 0x002fd600000001ff */
.L_x_8379:
[----:B------:R-:W1:Y:S04]  /*c140*/  SHFL.DOWN PT, R7, R12, R3, 0x1f ;  /* 0x08001f030c077589 */ /* 0x000e6800000e0000 */
[----:B------:R-:W2:Y:S04]  /*c150*/  SHFL.DOWN PT, R5, R14, R3, 0x1f ;  /* 0x08001f030e057589 */ /* 0x000ea800000e0000 */
[----:B------:R-:W3:Y:S04]  /*c160*/  SHFL.DOWN PT, R4, R15, R3, 0x1f ;  /* 0x08001f030f047589 */ /* 0x000ee800000e0000 */
[----:B------:R4:W5:Y:S02]  /*c170*/  SHFL.DOWN PT, R6, R13, R3, 0x1f ;  /* 0x08001f030d067589 */ /* 0x00096400000e0000 */
[----:B----4-:R-:W-:Y:S01]  /*c180*/  IMAD.SHL.U32 R3, R3, 0x2, RZ ;  /* 0x0000000203037824 */ /* 0x010fe200078e00ff */
[----:B-1----:R-:W-:-:S04]  /*c190*/  IADD3 R12, P2, R7, R12, RZ ;  /* 0x0000000c070c7210 */ /* 0x002fc80007f5e0ff */
[----:B------:R-:W-:Y:S02]  /*c1a0*/  ISETP.GE.AND P0, PT, R3, R0, PT ;  /* 0x000000000300720c */ /* 0x000fe40003f06270 */
[----:B--2---:R-:W-:-:S04]  /*c1b0*/  IADD3 R14, P1, R5, R14, RZ ;  /* 0x0000000e050e7210 */ /* 0x004fc80007f3e0ff */
[----:B---3--:R-:W-:Y:S01]  /*c1c0*/  IADD3.X R15, R4, R15, RZ, P1, !PT ;  /* 0x0000000f040f7210 */ /* 0x008fe20000ffe4ff */
[----:B-----5:R-:W-:-:S06]  /*c1d0*/  IMAD.X R13, R6, 0x1, R13, P2 ;  /* 0x00000001060d7824 */ /* 0x020fcc00010e060d */
[----:B------:R-:W-:Y:S05]  /*c1e0*/  @!P0 BRA `(.L_x_8379) ;  /* 0xfffffffc00d48947 */ /* 0x000fea000383ffff */
.L_x_8374:
[----:B-1----:R-:W1:Y:S01]  /*c1f0*/  LDC R3, c[0x0][0x3f4] ;  /* 0x0000fd00ff037b82 */ /* 0x002e620000000800 */
[----:B------:R-:W-:Y:S01]  /*c200*/  MOV R16, RZ ;  /* 0x000000ff00107202 */ /* 0x000fe20000000f00 */
[----:B------:R-:W-:Y:S01]  /*c210*/  IMAD.MOV.U32 R22, RZ, RZ, RZ ;  /* 0x000000ffff167224 */ /* 0x000fe200078e00ff */
        /* <DEDUP_REMOVED lines=275> */
.L_x_8380:
        /* <DEDUP_REMOVED lines=278> */
.L_x_8381:
        /* <DEDUP_REMOVED lines=296> */
.L_x_8383:
        /* <DEDUP_REMOVED lines=277> */
.L_x_8384:
        /* <DEDUP_REMOVED lines=16> */
.L_x_8386:
[----:B------:R-:W-:Y:S05]  /*10980*/  BSYNC B0 ;  /* 0x0000000000007941 */ /* 0x000fea0003800000 */
.L_x_8385:
        /* <DEDUP_REMOVED lines=15> */
.L_x_8388:
[----:B------:R-:W-:Y:S05]  /*10a80*/  BSYNC B0 ;  /* 0x0000000000007941 */ /* 0x000fea0003800000 */
.L_x_8387:
        /* <DEDUP_REMOVED lines=35> */
.L_x_8390:
[----:B------:R-:W-:Y:S05]  /*10cc0*/  BSYNC B0 ;  /* 0x0000000000007941 */ /* 0x000fea0003800000 */
.L_x_8389:
        /* <DEDUP_REMOVED lines=19> */
[----:B------:R-:W-:Y:S02]  /*10e00*/  MOV R22, UR10 ;  /* 0x0000000a00167c02 */ /* 0x000fe40008000f00 */
[----:B------:R-:W-:Y:S01]  /*10e10*/  MOV R23, UR11 ;  /* 0x0000000b00177c02 */ /* 0x000fe20008000f00 */
[----:B------:R-:W-:Y:S06]  /*10e20*/  @!P0 BRA `(.L_x_8392) ;  /* 0x0000000000708947 */ /* 0x000fec0003800000 */
        /* <DEDUP_REMOVED lines=15> */
.L_x_8395:
[----:B-1----:R-:W-:-:S05]  /*10f20*/  IADD3 R13, R0, R11, RZ ;  /* 0x0000000b000d7210 */ /* 0x002fca0007ffe0ff */
[----:B---3--:R-:W-:-:S05]  /*10f30*/  IMAD.WIDE.U32 R12, R13, 0x10, R24 ;  /* 0x000000100d0c7825 */ /* 0x008fca00078e0018 */
[----:B------:R-:W2:Y:S04]  /*10f40*/  LDG.E.64 R14, desc[UR60][R12.64] ;  /* 0x0000003c0c0e7981 */ /* 0x000ea8000c1e1b00 */
[----:B------:R-:W3:Y:S01]  /*10f50*/  LDG.E.64 R20, desc[UR60][R12.64+0x8] ;  /* 0x0000083c0c147981 */ /* 0x000ee2000c1e1b00 */
[----:B------:R-:W-:-:S04]  /*10f60*/  IADD3 R11, R26, R11, RZ ;  /* 0x0000000b1a0b7210 */ /* 0x000fc80007ffe0ff */
[----:B------:R-:W-:Y:S02]  /*10f70*/  ISETP.GE.U32.AND P0, PT, R11, UR8, PT ;  /* 0x000000080b007c0c */ /* 0x000fe4000bf06070 */
[----:B--2---:R-:W-:Y:S02]  /*10f80*/  IADD3 R22, P2, R14, R22, RZ ;  /* 0x000000160e167210 */ /* 0x004fe40007f5e0ff */
[----:B---3--:R-:W-:-:S03]  /*10f90*/  IADD3 R16, P3, R20, R16, RZ ;  /* 0x0000001014107210 */ /* 0x008fc60007f7e0ff */
[----:B------:R-:W-:Y:S01]  /*10fa0*/  IMAD.X R23, R15, 0x1, R23, P2 ;  /* 0x000000010f177824 */ /* 0x000fe200010e0617 */
[----:B------:R-:W-:-:S05]  /*10fb0*/  IADD3.X R3, R21, R3, RZ, P3, !PT ;  /* 0x0000000315037210 */ /* 0x000fca0001ffe4ff */
[----:B------:R-:W-:Y:S05]  /*10fc0*/  @!P0 BRA `(.L_x_8395) ;  /* 0xfffffffc00d48947 */ /* 0x000fea000383ffff */
[----:B------:R-:W-:Y:S05]  /*10fd0*/  BSYNC B1 ;  /* 0x0000000000017941 */ /* 0x000fea0003800000 */
.L_x_8394:
[----:B------:R-:W-:Y:S05]  /*10fe0*/  BRA `(.L_x_8393) ;  /* 0x0000000000647947 */ /* 0x000fea0003800000 */
.L_x_8392:
        /* <DEDUP_REMOVED lines=8> */
[----:B------:R-:W-:Y:S01]  /*11070*/  IMAD.MOV.U32 R11, RZ, RZ, R2 ;  /* 0x000000ffff0b7224 */ /* 0x000fe200078e0002 */
[----:B------:R-:W-:Y:S01]  /*11080*/  MOV R3, UR11 ;  /* 0x0000000b00037c02 */ /* 0x000fe20008000f00 */
[----:B------:R-:W-:-:S04]  /*11090*/  IMAD R0, R0, UR6, RZ ;  /* 0x0000000600007c24 */ /* 0x000fc8000f8e02ff */
[----:B------:R-:W3:Y:S08]  /*110a0*/  LDC.64 R24, c[0x0][0x610] ;  /* 0x00018400ff187b82 */ /* 0x000ef00000000a00 */
[----:B------:R-:W4:Y:S02]  /*110b0*/  LDC R28, c[0x0][0x4] ;  /* 0x00000100ff1c7b82 */ /* 0x000f240000000800 */
.L_x_8396:
[----:B-1----:R-:W-:-:S05]  /*110c0*/  IADD3 R12, R0, R11, RZ ;  /* 0x0000000b000c7210 */ /* 0x002fca0007ffe0ff */
[----:B--2---:R-:W-:-:S04]  /*110d0*/  IMAD R13, R12, R26, R17 ;  /* 0x0000001a0c0d7224 */ /* 0x004fc800078e0211 */
[----:B---3--:R-:W-:-:S05]  /*110e0*/  IMAD.WIDE.U32 R12, R13, 0x10, R24 ;  /* 0x000000100d0c7825 */ /* 0x008fca00078e0018 */
[----:B------:R-:W2:Y:S04]  /*110f0*/  LDG.E.64 R14, desc[UR60][R12.64] ;  /* 0x0000003c0c0e7981 */ /* 0x000ea8000c1e1b00 */
[----:B------:R-:W3:Y:S01]  /*11100*/  LDG.E.64 R20, desc[UR60][R12.64+0x8] ;  /* 0x0000083c0c147981 */ /* 0x000ee2000c1e1b00 */
[----:B----4-:R-:W-:-:S04]  /*11110*/  IADD3 R11, R28, R11, RZ ;  /* 0x0000000b1c0b7210 */ /* 0x010fc80007ffe0ff */
[----:B------:R-:W-:Y:S02]  /*11120*/  ISETP.GE.U32.AND P0, PT, R11, UR7, PT ;  /* 0x000000070b007c0c */ /* 0x000fe4000bf06070 */
[----:B--2---:R-:W-:Y:S02]  /*11130*/  IADD3 R22, P2, R14, R22, RZ ;  /* 0x000000160e167210 */ /* 0x004fe40007f5e0ff */
[----:B---3--:R-:W-:-:S03]  /*11140*/  IADD3 R16, P3, R20, R16, RZ ;  /* 0x0000001014107210 */ /* 0x008fc60007f7e0ff */
[----:B------:R-:W-:Y:S01]  /*11150*/  IMAD.X R23, R15, 0x1, R23, P2 ;  /* 0x000000010f177824 */ /* 0x000fe200010e0617 */
[----:B------:R-:W-:-:S05]  /*11160*/  IADD3.X R3, R21, R3, RZ, P3, !PT ;  /* 0x0000000315037210 */ /* 0x000fca0001ffe4ff */
[----:B------:R-:W-:Y:S05]  /*11170*/  @!P0 BRA `(.L_x_8396) ;  /* 0xfffffffc00d08947 */ /* 0x000fea000383ffff */
.L_x_8393:
[----:B------:R-:W-:Y:S05]  /*11180*/  BSYNC B0 ;  /* 0x0000000000007941 */ /* 0x000fea0003800000 */
.L_x_8391:
        /* <DEDUP_REMOVED lines=15> */
.L_x_8400:
        /* <DEDUP_REMOVED lines=11> */
[----:B-1----:R-:W-:Y:S02]  /*11330*/  IADD3 R16, P3, R14, R16, RZ ;  /* 0x000000100e107210 */ /* 0x002fe40007f7e0ff */
[----:B------:R-:W-:-:S03]  /*11340*/  IADD3 R22, P0, R12, R22, RZ ;  /* 0x000000160c167210 */ /* 0x000fc60007f1e0ff */
[----:B------:R-:W-:Y:S01]  /*11350*/  IMAD.X R3, R15, 0x1, R3, P3 ;  /* 0x000000010f037824 */ /* 0x000fe200018e0603 */
[----:B------:R-:W-:Y:S01]  /*11360*/  IADD3.X R23, R13, R23, RZ, P0, !PT ;  /* 0x000000170d177210 */ /* 0x000fe200007fe4ff */
[----:B------:R-:W-:Y:S01]  /*11370*/  IMAD.MOV.U32 R14, RZ, RZ, R16 ;  /* 0x000000ffff0e7224 */ /* 0x000fe200078e0010 */
[----:B------:R-:W-:Y:S02]  /*11380*/  MOV R12, R22 ;  /* 0x00000016000c7202 */ /* 0x000fe40000000f00 */
[----:B------:R-:W-:Y:S02]  /*11390*/  MOV R13, R23 ;  /* 0x00000017000d7202 */ /* 0x000fe40000000f00 */
[----:B------:R-:W-:-:S05]  /*113a0*/  MOV R15, R3 ;  /* 0x00000003000f7202 */ /* 0x000fca0000000f00 */
[----:B------:R1:W-:Y:S02]  /*113b0*/  STS.128 [R11], R12 ;  /* 0x0000000c0b007388 */ /* 0x0003e40000000c00 */
.L_x_8399:
[----:B------:R-:W-:Y:S05]  /*113c0*/  BSYNC B0 ;  /* 0x0000000000007941 */ /* 0x000fea0003800000 */
.L_x_8398:
[----:B-1----:R-:W-:Y:S01]  /*113d0*/  MOV R13, R20 ;  /* 0x00000014000d7202 */ /* 0x002fe20000000f00 */
[----:B------:R-:W-:Y:S06]  /*113e0*/  @P2 BRA `(.L_x_8400) ;  /* 0xfffffffc00a42947 */ /* 0x000fec000383ffff */
.L_x_8397:
[----:B------:R-:W-:Y:S02]  /*113f0*/  ULDC UR4, c[0x0][0x238] ;  /* 0x00008e0000047ab9 */ /* 0x000fe40000000800 */
[----:B------:R-:W-:-:S13]  /*11400*/  ISETP.NE.AND P0, PT, RZ, UR4, PT ;  /* 0x00000004ff007c0c */ /* 0x000fda000bf05270 */
[----:B------:R-:W-:Y:S05]  /*11410*/  @!P0 BRA `(.L_x_8401) ;  /* 0x0000000000c88947 */ /* 0x000fea0003800000 */
[----:B------:R-:W-:Y:S01]  /*11420*/  ISETP.GT.AND P0, PT, R0, 0x20, PT ;  /* 0x000000200000780c */ /* 0x000fe20003f04270 */
[----:B------:R-:W-:-:S12]  /*11430*/  IMAD.MOV.U32 R2, RZ, RZ, R0 ;  /* 0x000000ffff027224 */ /* 0x000fd800078e0000 */
        /* <DEDUP_REMOVED lines=8> */
[----:B------:R-:W-:-:S03]  /*114c0*/  HFMA2.MMA R2, -RZ, RZ, 0, 1.9073486328125e-06 ;  /* 0x00000020ff027435 */ /* 0x000fc600000001ff */
[----:B------:R-:W-:-:S13]  /*114d0*/  ISETP.GE.AND P0, PT, R20, 0x20, PT ;  /* 0x000000201400780c */ /* 0x000fda0003f06270 */
[----:B--2---:R-:W-:Y:S05]  /*114e0*/  @!P0 BRA `(.L_x_8402) ;  /* 0x0000000000588947 */ /* 0x004fea0003800000 */
.L_x_8405:
[----:B-1----:R-:W-:Y:S01]  /*114f0*/  IMAD.IADD R13, R17, 0x1, R20 ;  /* 0x00000001110d7824 */ /* 0x002fe200078e0214 */
[----:B------:R-:W-:Y:S04]  /*11500*/  BAR.SYNC.DEFER_BLOCKING 0x0 ;  /* 0x0000000000007b1d */ /* 0x000fe80000010000 */
[----:B------:R-:W-:Y:S02]  /*11510*/  ISETP.GE.U32.AND P0, PT, R13, R0, PT ;  /* 0x000000000d00720c */ /* 0x000fe40003f06070 */
[----:B------:R-:W-:Y:S02]  /*11520*/  BSSY B0, `(.L_x_8403) ;  /* 0x000000e000007945 */ /* 0x000fe40003800000 */
[----:B------:R-:W-:-:S13]  /*11530*/  ISETP.GE.U32.OR P0, PT, R17, R20, P0 ;  /* 0x000000141100720c */ /* 0x000fda0000706470 */
[----:B------:R-:W-:Y:S05]  /*11540*/  @P0 BRA `(.L_x_8404) ;  /* 0x00000000002c0947 */ /* 0x000fea0003800000 */
[----:B------:R-:W-:-:S06]  /*11550*/  LEA R12, R20, R11, 0x4 ;  /* 0x0000000b140c7211 */ /* 0x000fcc00078e20ff */
        /* <DEDUP_REMOVED lines=10> */
.L_x_8404:
[----:B------:R-:W-:Y:S05]  /*11600*/  BSYNC B0 ;  /* 0x0000000000007941 */ /* 0x000fea0003800000 */
.L_x_8403:
[----:B------:R-:W-:-:S04]  /*11610*/  SHF.R.S32.HI R20, RZ, 0x1, R20 ;  /* 0x00000001ff147819 */ /* 0x000fc80000011414 */
[----:B------:R-:W-:-:S13]  /*11620*/  ISETP.GE.AND P0, PT, R20, 0x20, PT ;  /* 0x000000201400780c */ /* 0x000fda0003f06270 */
[----:B------:R-:W-:Y:S05]  /*11630*/  @P0 BRA `(.L_x_8405) ;  /* 0xfffffffc00ac0947 */ /* 0x000fea000383ffff */
[----:B------:R-:W-:-:S11]  /*11640*/  HFMA2.MMA R2, -RZ, RZ, 0, 1.9073486328125e-06 ;  /* 0x00000020ff027435 */ /* 0x000fd600000001ff */
.L_x_8402:
[----:B------:R-:W-:Y:S01]  /*11650*/  BAR.SYNC.DEFER_BLOCKING 0x0 ;  /* 0x0000000000007b1d */ /* 0x000fe20000010000 */
[----:B------:R-:W-:-:S13]  /*11660*/  ISETP.GE.AND P0, PT, R2, 0x2, PT ;  /* 0x000000020200780c */ /* 0x000fda0003f06270 */
[----:B------:R-:W-:Y:S05]  /*11670*/  @!P0 BRA `(.L_x_8401) ;  /* 0x0000000000308947 */ /* 0x000fea0003800000 */
[----:B-1----:R-:W-:-:S07]  /*11680*/  IMAD.MOV.U32 R11, RZ, RZ, 0x1 ;  /* 0x00000001ff0b7424 */ /* 0x002fce00078e00ff */
.L_x_8406:
[----:B------:R-:W1:Y:S04]  /*11690*/  SHFL.DOWN PT, R15, R16, R11, 0x1f ;  /* 0x08001f0b100f7589 */ /* 0x000e6800000e0000 */
[----:B------:R-:W2:Y:S04]  /*116a0*/  SHFL.DOWN PT, R13, R22, R11, 0x1f ;  /* 0x08001f0b160d7589 */ /* 0x000ea800000e0000 */
[----:B------:R-:W3:Y:S04]  /*116b0*/  SHFL.DOWN PT, R0, R23, R11, 0x1f ;  /* 0x08001f0b17007589 */ /* 0x000ee800000e0000 */
[----:B------:R4:W5:Y:S02]  /*116c0*/  SHFL.DOWN PT, R12, R3, R11, 0x1f ;  /* 0x08001f0b030c7589 */ /* 0x00096400000e0000 */
[----:B----4-:R-:W-:-:S02]  /*116d0*/  SHF.L.U32 R11, R11, 0x1, RZ ;  /* 0x000000010b0b7819 */ /* 0x010fc400000006ff */
[----:B-1----:R-:W-:Y:S02]  /*116e0*/  IADD3 R16, P3, R15, R16, RZ ;  /* 0x000000100f107210 */ /* 0x002fe40007f7e0ff */
[----:B------:R-:W-:Y:S02]  /*116f0*/  ISETP.GE.AND P0, PT, R11, R2, PT ;  /* 0x000000020b00720c */ /* 0x000fe40003f06270 */
[----:B--2---:R-:W-:-:S04]  /*11700*/  IADD3 R22, P2, R13, R22, RZ ;  /* 0x000000160d167210 */ /* 0x004fc80007f5e0ff */
[----:B---3--:R-:W-:Y:S01]  /*11710*/  IADD3.X R23, R0, R23, RZ, P2, !PT ;  /* 0x0000001700177210 */ /* 0x008fe200017fe4ff */
[----:B-----5:R-:W-:-:S06]  /*11720*/  IMAD.X R3, R12, 0x1, R3, P3 ;  /* 0x000000010c037824 */ /* 0x020fcc00018e0603 */
[----:B------:R-:W-:Y:S05]  /*11730*/  @!P0 BRA `(.L_x_8406) ;  /* 0xfffffffc00d48947 */ /* 0x000fea000383ffff */
.L_x_8401:
        /* <DEDUP_REMOVED lines=11> */
[----:B--2---:R-:W-:Y:S02]  /*117f0*/  IADD3 R22, P0, R4, R22, RZ ;  /* 0x0000001604167210 */ /* 0x004fe40007f1e0ff */
[----:B---3--:R-:W-:Y:S02]  /*11800*/  IADD3 R16, P2, R6, R16, RZ ;  /* 0x0000001006107210 */ /* 0x008fe40007f5e0ff */
[----:B------:R-:W-:Y:S02]  /*11810*/  IADD3.X R23, R5, R23, RZ, P0, !PT ;  /* 0x0000001705177210 */ /* 0x000fe400007fe4ff */
[----:B------:R-:W-:-:S09]  /*11820*/  IADD3.X R3, R7, R3, RZ, P2, !PT ;  /* 0x0000000307037210 */ /* 0x000fd200017fe4ff */
.L_x_8408:
        /* <DEDUP_REMOVED lines=16> */
[----:B-1----:R-:W-:Y:S01]  /*11930*/  IMAD.U32 R11, RZ, RZ, UR5 ;  /* 0x00000005ff0b7e24 */ /* 0x002fe2000f8e00ff */
[----:B------:R-:W-:Y:S01]  /*11940*/  MOV R10, UR4 ;  /* 0x00000004000a7c02 */ /* 0x000fe20008000f00 */
[----:B------:R-:W-:Y:S01]  /*11950*/  IMAD.MOV.U32 R13, RZ, RZ, RZ ;  /* 0x000000ffff0d7224 */ /* 0x000fe200078e00ff */
[----:B--2---:R-:W-:-:S07]  /*11960*/  MOV R12, 0x1 ;  /* 0x00000001000c7802 */ /* 0x004fce0000000f00 */
[----:B------:R-:W-:-:S07]  /*11970*/  LEPC R20, `(.L_x_8410) ;  /* 0x000000001014794e */ /* 0x000fce0000000000 */
[----:B0--3--:R-:W-:Y:S05]  /*11980*/  CALL.ABS.NOINC R2 ;  /* 0x0000000002007343 */ /* 0x009fea0003c00000 */
.L_x_8410:
        /* <DEDUP_REMOVED lines=17> */
[----:B-1----:R-:W-:Y:S01]  /*11aa0*/  IMAD.MOV.U32 R12, RZ, RZ, 0x1 ;  /* 0x00000001ff0c7424 */ /* 0x002fe200078e00ff */
[----:B------:R-:W-:-:S02]  /*11ab0*/  MOV R11, UR7 ;  /* 0x00000007000b7c02 */ /* 0x000fc40008000f00 */
[----:B--2---:R-:W-:-:S07]  /*11ac0*/  MOV R13, RZ ;  /* 0x000000ff000d7202 */ /* 0x004fce0000000f00 */
[----:B------:R-:W-:-:S07]  /*11ad0*/  LEPC R20, `(.L_x_8411) ;  /* 0x000000001014794e */ /* 0x000fce0000000000 */
[----:B0--3--:R-:W-:Y:S05]  /*11ae0*/  CALL.ABS.NOINC R2 ;  /* 0x0000000002007343 */ /* 0x009fea0003c00000 */
.L_x_8411:
[----:B------:R-:W-:Y:S02]  /*11af0*/  ULDC.64 UR4, c[0x0][0x5f8] ;  /* 0x00017e0000047ab9 */ /* 0x000fe40000000a00 */
[----:B------:R-:W-:-:S04]  /*11b00*/  IADD3 R18, P0, R18, UR4, RZ ;  /* 0x0000000412127c10 */ /* 0x000fc8000ff1e0ff */
[----:B------:R-:W-:-:S05]  /*11b10*/  IADD3.X R19, RZ, UR5, RZ, P0, !PT ;  /* 0x00000005ff137c10 */ /* 0x000fca00087fe4ff */
[----:B------:R-:W-:Y:S01]  /*11b20*/  STG.E.64 desc[UR60][R18.64], R16 ;  /* 0x0000001012007986 */ /* 0x000fe2000c101b3c */
[----:B------:R-:W-:Y:S05]  /*11b30*/  EXIT ;  /* 0x000000000000794d */ /* 0x000fea0003800000 */
.L_x_8409:
[----:B------:R-:W-:Y:S04]  /*11b40*/  STG.E.64 desc[UR60][R8.64], R22 ;  /* 0x0000001608007986 */ /* 0x000fe8000c101b3c */
[----:B------:R-:W-:Y:S01]  /*11b50*/  STG.E.64 desc[UR60][R8.64+0x8], R16 ;  /* 0x0000081008007986 */ /* 0x000fe2000c101b3c */
[----:B------:R-:W-:Y:S05]  /*11b60*/  EXIT ;  /* 0x000000000000794d */ /* 0x000fea0003800000 */
.L_x_8407:
[----:B------:R-:W-:Y:S01]  /*11b70*/  ISETP.NE.AND P0, PT, RZ, UR36, PT ;  /* 0x00000024ff007c0c */ /* 0x000fe2000bf05270 */
[----:B------:R-:W-:Y:S02]  /*11b80*/  ULDC.U8 UR4, c[0x0][0x629] ;  /* 0x00018a4000047ab9 */ /* 0x000fe40000000000 */
[----:B------:R-:W-:-:S10]  /*11b90*/  ISETP.NE.AND P2, PT, RZ, UR4, PT ;  /* 0x00000004ff007c0c */ /* 0x000fd4000bf45270 */
[----:B------:R-:W-:Y:S05]  /*11ba0*/  @!P0 BRA `(.L_x_8412) ;  /* 0x0000000000188947 */ /* 0x000fea0003800000 */
[----:B------:R-:W2:Y:S04]  /*11bb0*/  LDG.E.64 R8, desc[UR60][R6.64] ;  /* 0x0000003c06087981 */ /* 0x000ea8000c1e1b00 */
[----:B-1----:R-:W3:Y:S01]  /*11bc0*/  LDG.E.64 R10, desc[UR60][R4.64] ;  /* 0x0000003c040a7981 */ /* 0x002ee2000c1e1b00 */
[----:B--2---:R-:W-:Y:S02]  /*11bd0*/  IADD3 R22, P0, R8, R22, RZ ;  /* 0x0000001608167210 */ /* 0x004fe40007f1e0ff */
[----:B---3--:R-:W-:-:S03]  /*11be0*/  IADD3 R16, P1, R10, R16, RZ ;  /* 0x000000100a107210 */ /* 0x008fc60007f3e0ff */
[----:B------:R-:W-:Y:S01]  /*11bf0*/  IMAD.X R23, R9, 0x1, R23, P0 ;  /* 0x0000000109177824 */ /* 0x000fe200000e0617 */
[----:B------:R-:W-:-:S09]  /*11c00*/  IADD3.X R3, R11, R3, RZ, P1, !PT ;  /* 0x000000030b037210 */ /* 0x000fd20000ffe4ff */
.L_x_8412:
        /* <DEDUP_REMOVED lines=14> */
[----:B------:R-:W-:Y:S01]  /*11cf0*/  MOV R6, UR4 ;  /* 0x0000000400067c02 */ /* 0x000fe20008000f00 */
[----:B------:R-:W-:Y:S01]  /*11d00*/  IMAD.U32 R7, RZ, RZ, UR5 ;  /* 0x00000005ff077e24 */ /* 0x000fe2000f8e00ff */
[----:B------:R-:W-:Y:S01]  /*11d10*/  MOV R10, UR6 ;  /* 0x00000006000a7c02 */ /* 0x000fe20008000f00 */
[----:B------:R-:W-:Y:S01]  /*11d20*/  IMAD.MOV.U32 R8, RZ, RZ, 0x2ef ;  /* 0x000002efff087424 */ /* 0x000fe200078e00ff */
[----:B------:R-:W-:-:S02]  /*11d30*/  MOV R11, UR7 ;  /* 0x00000007000b7c02 */ /* 0x000fc40008000f00 */
[----:B--2---:R-:W-:-:S07]  /*11d40*/  MOV R13, RZ ;  /* 0x000000ff000d7202 */ /* 0x004fce0000000f00 */
[----:B------:R-:W-:-:S07]  /*11d50*/  LEPC R20, `(.L_x_8414) ;  /* 0x000000001014794e */ /* 0x000fce0000000000 */
[----:B0--3--:R-:W-:Y:S05]  /*11d60*/  CALL.ABS.NOINC R2 ;  /* 0x0000000002007343 */ /* 0x009fea0003c00000 */
.L_x_8414:
        /* <DEDUP_REMOVED lines=22> */
.L_x_8415:
[----:B------:R-:W-:Y:S02]  /*11ed0*/  ULDC.64 UR4, c[0x0][0x5f8] ;  /* 0x00017e0000047ab9 */ /* 0x000fe40000000a00 */
[----:B------:R-:W-:-:S04]  /*11ee0*/  IADD3 R18, P0, R18, UR4, RZ ;  /* 0x0000000412127c10 */ /* 0x000fc8000ff1e0ff */
[----:B------:R-:W-:-:S05]  /*11ef0*/  IADD3.X R19, RZ, UR5, RZ, P0, !PT ;  /* 0x00000005ff137c10 */ /* 0x000fca00087fe4ff */
[----:B------:R-:W-:Y:S01]  /*11f00*/  STG.E.64 desc[UR60][R18.64], R16 ;  /* 0x0000001012007986 */ /* 0x000fe2000c101b3c */
[----:B------:R-:W-:Y:S05]  /*11f10*/  EXIT ;  /* 0x000000000000794d */ /* 0x000fea0003800000 */
.L_x_8413:
[----:B------:R-:W-:Y:S04]  /*11f20*/  STG.E.64 desc[UR60][R6.64], R22 ;  /* 0x0000001606007986 */ /* 0x000fe8000c101b3c */
[----:B------:R-:W-:Y:S01]  /*11f30*/  STG.E.64 desc[UR60][R4.64], R16 ;  /* 0x0000001004007986 */ /* 0x000fe2000c101b3c */
[----:B------:R-:W-:Y:S05]  /*11f40*/  EXIT ;  /* 0x000000000000794d */ /* 0x000fea0003800000 */
.L_x_8382:
        /* <DEDUP_REMOVED lines=21> */
[----:B--2---:R-:W-:Y:S02]  /*120a0*/  IADD3 R12, P1, R4, R12, RZ ;  /* 0x0000000c040c7210 */ /* 0x004fe40007f3e0ff */
[----:B---3--:R-:W-:-:S03]  /*120b0*/  IADD3 R14, P0, R2, R14, RZ ;  /* 0x0000000e020e7210 */ /* 0x008fc60007f1e0ff */
[----:B------:R-:W-:Y:S01]  /*120c0*/  IMAD.X R13, R5, 0x1, R13, P1 ;  /* 0x00000001050d7824 */ /* 0x000fe200008e060d */
[----:B------:R-:W-:-:S09]  /*120d0*/  IADD3.X R15, R3, R15, RZ, P0, !PT ;  /* 0x0000000f030f7210 */ /* 0x000fd200007fe4ff */
.L_x_8417:
[----:B------:R-:W-:Y:S01]  /*120e0*/  MOV R24, R14 ;  /* 0x0000000e00187202 */ /* 0x000fe20000000f00 */
[----:B------:R-:W-:Y:S01]  /*120f0*/  IMAD.MOV.U32 R18, RZ, RZ, R12 ;  /* 0x000000ffff127224 */ /* 0x000fe200078e000c */
[----:B------:R-:W-:Y:S02]  /*12100*/  MOV R25, R15 ;  /* 0x0000000f00197202 */ /* 0x000fe40000000f00 */
        /* <DEDUP_REMOVED lines=22> */
.L_x_8419:
        /* <DEDUP_REMOVED lines=22> */
.L_x_8420:
[----:B------:R-:W-:Y:S02]  /*123d0*/  ULDC.64 UR4, c[0x0][0x5f8] ;  /* 0x00017e0000047ab9 */ /* 0x000fe40000000a00 */
[----:B------:R-:W-:-:S05]  /*123e0*/  IADD3 R16, P0, R16, UR4, RZ ;  /* 0x0000000410107c10 */ /* 0x000fca000ff1e0ff */
[----:B------:R-:W-:-:S05]  /*123f0*/  IMAD.X R17, RZ, RZ, UR5, P0 ;  /* 0x00000005ff117e24 */ /* 0x000fca00080e06ff */
[----:B------:R-:W-:Y:S01]  /*12400*/  STG.E.64 desc[UR60][R16.64], R18 ;  /* 0x0000001210007986 */ /* 0x000fe2000c101b3c */
[----:B------:R-:W-:Y:S05]  /*12410*/  EXIT ;  /* 0x000000000000794d */ /* 0x000fea0003800000 */
.L_x_8418:
[----:B------:R-:W-:Y:S04]  /*12420*/  STG.E.64 desc[UR60][R8.64], R24 ;  /* 0x0000001808007986 */ /* 0x000fe8000c101b3c */
[----:B------:R-:W-:Y:S01]  /*12430*/  STG.E.64 desc[UR60][R8.64+0x8], R18 ;  /* 0x0000081208007986 */ /* 0x000fe2000c101b3c */
[----:B------:R-:W-:Y:S05]  /*12440*/  EXIT ;  /* 0x000000000000794d */ /* 0x000fea0003800000 */
.L_x_8416:
[----:B-1----:R-:W-:Y:S01]  /*12450*/  ISETP.NE.AND P0, PT, R0, RZ, PT ;  /* 0x000000ff0000720c */ /* 0x002fe20003f05270 */
        /* <DEDUP_REMOVED lines=9> */
.L_x_8421:
        /* <DEDUP_REMOVED lines=25> */
.L_x_8423:
        /* <DEDUP_REMOVED lines=22> */
.L_x_8424:
[----:B------:R-:W-:Y:S02]  /*127e0*/  ULDC.64 UR4, c[0x0][0x5f8] ;  /* 0x00017e0000047ab9 */ /* 0x000fe40000000a00 */
[----:B------:R-:W-:-:S04]  /*127f0*/  IADD3 R16, P0, R16, UR4, RZ ;  /* 0x0000000410107c10 */ /* 0x000fc8000ff1e0ff */
[----:B------:R-:W-:-:S05]  /*12800*/  IADD3.X R17, RZ, UR5, RZ, P0, !PT ;  /* 0x00000005ff117c10 */ /* 0x000fca00087fe4ff */
[----:B------:R-:W-:Y:S01]  /*12810*/  STG.E.64 desc[UR60][R16.64], R24 ;  /* 0x0000001810007986 */ /* 0x000fe2000c101b3c */
[----:B------:R-:W-:Y:S05]  /*12820*/  EXIT ;  /* 0x000000000000794d */ /* 0x000fea0003800000 */
.L_x_8422:
[----:B------:R-:W-:Y:S04]  /*12830*/  STG.E.64 desc[UR60][R4.64], R18 ;  /* 0x0000001204007986 */ /* 0x000fe8000c101b3c */
[----:B------:R-:W-:Y:S01]  /*12840*/  STG.E.64 desc[UR60][R20.64], R24 ;  /* 0x0000001814007986 */ /* 0x000fe2000c101b3c */
[----:B------:R-:W-:Y:S05]  /*12850*/  EXIT ;  /* 0x000000000000794d */ /* 0x000fea0003800000 */
.L_x_8425:
        /* <DEDUP_REMOVED lines=10> */
.L_x_9885:


//--------------------- .text._ZN2at6native13reduce_kernelILi128ELi4ENS0_8ReduceOpIlNS0_14func_wrapper_tIlZNS0_11sum_functorIlllEclERNS_14TensorIteratorEEUlllE_EEjlLi4ELi4EEEEEvT1_ --------------------------
	.section	.text._ZN2at6native13reduce_kernelILi128ELi4ENS0_8ReduceOpIlNS0_14func_wrapper_tIlZNS0_11sum_functorIlllEclERNS_14TensorIteratorEEUlllE_EEjlLi4ELi4EEEEEvT1_,"ax",@progbits
	.align	128
        .global         _ZN2at6native13reduce_kernelILi128ELi4ENS0_8ReduceOpIlNS0_14func_wrapper_tIlZNS0_11sum_functorIlllEclERNS_14TensorIteratorEEUlllE_EEjlLi4ELi4EEEEEvT1_
        .type           _ZN2at6native13reduce_kernelILi128ELi4ENS0_8ReduceOpIlNS0_14func_wrapper_tIlZNS0_11sum_functorIlllEclERNS_14TensorIteratorEEUlllE_EEjlLi4ELi4EEEEEvT1_,@function
        .size           _ZN2at6native13reduce_kernelILi128ELi4ENS0_8ReduceOpIlNS0_14func_wrapper_tIlZNS0_11sum_functorIlllEclERNS_14TensorIteratorEEUlllE_EEjlLi4ELi4EEEEEvT1_,(.L_x_9886 - _ZN2at6native13reduce_kernelILi128ELi4ENS0_8ReduceOpIlNS0_14func_wrapper_tIlZNS0_11sum_functorIlllEclERNS_14TensorIteratorEEUlllE_EEjlLi4ELi4EEEEEvT1_)
        .other          _ZN2at6native13reduce_kernelILi128ELi4ENS0_8ReduceOpIlNS0_14func_wrapper_tIlZNS0_11sum_functorIlllEclERNS_14TensorIteratorEEUlllE_EEjlLi4ELi4EEEEEvT1_,@"STO_CUDA_ENTRY STV_DEFAULT"
_ZN2at6native13reduce_kernelILi128ELi4ENS0_8ReduceOpIlNS0_14func_wrapper_tIlZNS0_11sum_functorIlllEclERNS_14TensorIteratorEEUlllE_EEjlLi4ELi4EEEEEvT1_:
.text._ZN2at6native13reduce_kernelILi128ELi4ENS0_8ReduceOpIlNS0_14func_wrapper_tIlZNS0_11sum_functorIlllEclERNS_14TensorIteratorEEUlllE_EEjlLi4ELi4EEEEEvT1_:
        /* <DEDUP_REMOVED lines=16> */
[----:B----4-:R-:W-:Y:S01]  /*0100*/  IMAD R69, R17, UR8, R0 ;  /* 0x0000000811457c24 */ /* 0x010fe2000f8e0200 */
[----:B------:R-:W-:Y:S01]  /*0110*/  HFMA2.MMA R0, -RZ, RZ, 0, 0 ;  /* 0x00000000ff007435 */ /* 0x000fe200000001ff */
[----:B------:R-:W-:Y:S01]  /*0120*/  IMAD.SHL.U32 R73, R3, 0x4, RZ ;  /* 0x0000000403497824 */ /* 0x000fe200078e00ff */
[----:B0-----:R-:W-:Y:S09]  /*0130*/  @!P0 BRA `(.L_x_8426) ;  /* 0x0000001000448947 */ /* 0x001ff20003800000 */
        /* <DEDUP_REMOVED lines=273> */
.L_x_8426:
        /* <DEDUP_REMOVED lines=30> */
.L_x_8430:
        /* <DEDUP_REMOVED lines=27> */
.L_x_8436:
[----:B------:R-:W-:Y:S05]  /*15e0*/  BSYNC B2 ;  /* 0x0000000000027941 */ /* 0x000fea0003800000 */
.L_x_8435:
        /* <DEDUP_REMOVED lines=11> */
.L_x_8434:
[----:B------:R-:W-:Y:S05]  /*16a0*/  BSYNC B1 ;  /* 0x0000000000017941 */ /* 0x000fea0003800000 */
.L_x_8433:
[----:B------:R-:W0:Y:S01]  /*16b0*/  LDC R0, c[0x0][0x224] ;  /* 0x00008900ff007b82 */ /* 0x000e220000000800 */
[----:B------:R-:W-:-:S04]  /*16c0*/  IADD3 R3, P0, -R7, 0x4, RZ ;  /* 0x0000000407037810 */ /* 0x000fc80007f1e1ff */
[----:B------:R-:W-:Y:S02]  /*16d0*/  LEA R74, P1, R3, R74, 0x3 ;  /* 0x0000004a034a7211 */ /* 0x000fe400078218ff */
[----:B------:R-:W-:-:S04]  /*16e0*/  IADD3.X R4, RZ, -0x1, RZ, P0, !PT ;  /* 0xffffffffff047810 */ /* 0x000fc800007fe4ff */
[----:B------:R-:W-:Y:S02]  /*16f0*/  LEA.HI.X R75, R3, R75, R4, 0x3, P1 ;  /* 0x0000004b034b7211 */ /* 0x000fe400008f1c04 */
[----:B0-----:R-:W-:-:S07]  /*1700*/  IADD3 R0, R7, -0x4, R0 ;  /* 0xfffffffc07007810 */ /* 0x001fce0007ffe000 */
.L_x_8432:
[----:B------:R-:W-:Y:S05]  /*1710*/  BSYNC B0 ;  /* 0x0000000000007941 */ /* 0x000fea0003800000 */
.L_x_8431:
        /* <DEDUP_REMOVED lines=18> */
.L_x_8439:
        /* <DEDUP_REMOVED lines=16> */
.L_x_8438:
[----:B------:R-:W-:Y:S05]  /*1940*/  BSYNC B0 ;  /* 0x0000000000007941 */ /* 0x000fea0003800000 */
.L_x_8437:
        /* <DEDUP_REMOVED lines=8> */
.L_x_8441:
[----:B------:R-:W-:Y:S05]  /*19d0*/  BSYNC B0 ;  /* 0x0000000000007941 */ /* 0x000fea0003800000 */
.L_x_8440:
        /* <DEDUP_REMOVED lines=12> */
.L_x_8443:
[----:B------:R-:W-:Y:S05]  /*1aa0*/  BSYNC B0 ;  /* 0x0000000000007941 */ /* 0x000fea0003800000 */
.L_x_8442:
[----:B------:R-:W-:Y:S02]  /*1ab0*/  IADD3 R50, P0, P1, R50, R19, R23 ;  /* 0x0000001332327210 */ /* 0x000fe4000791e017 */
[----:B------:R-:W-:Y:S02]  /*1ac0*/  CS2R R54, SRZ ;  /* 0x0000000000367805 */ /* 0x000fe4000001ff00 */
[----:B------:R-:W-:Y:S02]  /*1ad0*/  CS2R R56, SRZ ;  /* 0x0000000000387805 */ /* 0x000fe4000001ff00 */
[----:B------:R-:W-:Y:S02]  /*1ae0*/  IADD3.X R51, R14, R51, R25, P0, P1 ;  /* 0x000000330e337210 */ /* 0x000fe400007e2419 */
[----:B------:R-:W-:Y:S02]  /*1af0*/  CS2R R14, SRZ ;  /* 0x00000000000e7805 */ /* 0x000fe4000001ff00 */
[----:B------:R-:W-:-:S04]  /*1b00*/  IADD3 R50, P0, R21, R50, RZ ;  /* 0x0000003215327210 */ /* 0x000fc80007f1e0ff */
[----:B------:R-:W-:Y:S01]  /*1b10*/  IADD3.X R51, R18, R51, RZ, P0, !PT ;  /* 0x0000003312337210 */ /* 0x000fe200007fe4ff */
[----:B------:R-:W-:Y:S08]  /*1b20*/  BRA `(.L_x_8428) ;  /* 0x000000ac00507947 */ /* 0x000ff00003800000 */
.L_x_8429:
        /* <DEDUP_REMOVED lines=77> */
.L_x_8452:
        /* <DEDUP_REMOVED lines=297> */
.L_x_8448:
        /* <DEDUP_REMOVED lines=243> */
.L_x_8449:
        /* <DEDUP_REMOVED lines=254> */
.L_x_8450:
        /* <DEDUP_REMOVED lines=241> */
.L_x_8451:
        /* <DEDUP_REMOVED lines=8> */
[----:B-----5:R-:W-:Y:S02]  /*6130*/  IADD3 R71, P3, R32, R71, RZ ;  /* 0x0000004720477210 */ /* 0x020fe40007f7e0ff */
[----:B------:R-:W-:Y:S01]  /*6140*/  IADD3 R68, P4, R34, R68, RZ ;  /* 0x0000004422447210 */ /* 0x000fe20007f9e0ff */
[----:B------:R-:W-:Y:S01]  /*6150*/  IMAD R76, R10, 0x3, R69 ;  /* 0x000000030a4c7824 */ /* 0x000fe200078e0245 */
[----:B------:R-:W-:-:S02]  /*6160*/  IADD3.X R70, R33, R70, RZ, P3, !PT ;  /* 0x0000004621467210 */ /* 0x000fc40001ffe4ff */
[----:B------:R-:W-:Y:S01]  /*6170*/  IADD3 R64, P6, R30, R64, RZ ;  /* 0x000000401e407210 */ /* 0x000fe20007fde0ff */
[----:B------:R-:W-:Y:S01]  /*6180*/  IMAD.X R67, R35, 0x1, R67, P4 ;  /* 0x0000000123437824 */ /* 0x000fe200020e0643 */
[----:B------:R-:W-:Y:S02]  /*6190*/  IADD3 R60, P3, R26, R60, RZ ;  /* 0x0000003c1a3c7210 */ /* 0x000fe40007f7e0ff */
[----:B------:R-:W-:Y:S01]  /*61a0*/  ISETP.GE.U32.AND P1, PT, R76, R11, PT ;  /* 0x0000000b4c00720c */ /* 0x000fe20003f26070 */
[----:B------:R-:W-:Y:S01]  /*61b0*/  IMAD.X R63, R31, 0x1, R63, P6 ;  /* 0x000000011f3f7824 */ /* 0x000fe200030e063f */
[----:B------:R-:W-:Y:S01]  /*61c0*/  IADD3 R66, P5, R28, R66, RZ ;  /* 0x000000421c427210 */ /* 0x000fe20007fbe0ff */
[----:B------:R-:W-:Y:S01]  /*61d0*/  IMAD.X R59, R27, 0x1, R59, P3 ;  /* 0x000000011b3b7824 */ /* 0x000fe200018e063b */
[----:B------:R-:W-:Y:S02]  /*61e0*/  IADD3 R62, P2, R24, R62, RZ ;  /* 0x0000003e183e7210 */ /* 0x000fe40007f5e0ff */
[----:B------:R-:W-:-:S02]  /*61f0*/  IADD3.X R65, R29, R65, RZ, P5, !PT ;  /* 0x000000411d417210 */ /* 0x000fc40002ffe4ff */
[----:B------:R-:W-:Y:S02]  /*6200*/  IADD3.X R61, R25, R61, RZ, P2, !PT ;  /* 0x0000003d193d7210 */ /* 0x000fe400017fe4ff */
[----:B------:R-:W-:Y:S02]  /*6210*/  IADD3 R58, P4, R20, R58, RZ ;  /* 0x0000003a143a7210 */ /* 0x000fe40007f9e0ff */
[----:B------:R-:W-:Y:S02]  /*6220*/  IADD3 R3, P5, R22, R3, RZ ;  /* 0x0000000316037210 */ /* 0x000fe40007fbe0ff */
[----:B------:R-:W-:Y:S02]  /*6230*/  IADD3 R18, P6, R12, R18, RZ ;  /* 0x000000120c127210 */ /* 0x000fe40007fde0ff */
[----:B------:R-:W-:Y:S01]  /*6240*/  IADD3 R44, P2, R14, R44, RZ ;  /* 0x0000002c0e2c7210 */ /* 0x000fe20007f5e0ff */
[----:B------:R-:W-:Y:S01]  /*6250*/  IMAD.X R0, R23, 0x1, R0, P5 ;  /* 0x0000000117007824 */ /* 0x000fe200028e0600 */
[----:B------:R-:W-:-:S02]  /*6260*/  IADD3 R46, P3, R4, R46, RZ ;  /* 0x0000002e042e7210 */ /* 0x000fc40007f7e0ff */
[----:B------:R-:W-:Y:S01]  /*6270*/  IADD3.X R57, R21, R57, RZ, P4, !PT ;  /* 0x0000003915397210 */ /* 0x000fe200027fe4ff */
[----:B------:R-:W-:Y:S01]  /*6280*/  IMAD.X R19, R15, 0x1, R19, P2 ;  /* 0x000000010f137824 */ /* 0x000fe200010e0613 */
[----:B------:R-:W-:Y:S02]  /*6290*/  IADD3.X R17, R13, R17, RZ, P6, !PT ;  /* 0x000000110d117210 */ /* 0x000fe400037fe4ff */
[----:B------:R-:W-:Y:S02]  /*62a0*/  IADD3.X R45, R5, R45, RZ, P3, !PT ;  /* 0x0000002d052d7210 */ /* 0x000fe40001ffe4ff */
[----:B------:R-:W-:-:S05]  /*62b0*/  IADD3 R48, P4, R6, R48, RZ ;  /* 0x0000003006307210 */ /* 0x000fca0007f9e0ff */
[----:B------:R-:W-:Y:S01]  /*62c0*/  IMAD.X R47, R7, 0x1, R47, P4 ;  /* 0x00000001072f7824 */ /* 0x000fe200020e062f */
[----:B--2---:R-:W-:Y:S02]  /*62d0*/  IADD3 R54, P3, R42, R54, RZ ;  /* 0x000000362a367210 */ /* 0x004fe40007f7e0ff */
[----:B------:R-:W-:-:S03]  /*62e0*/  IADD3 R50, P2, R40, R50, RZ ;  /* 0x0000003228327210 */ /* 0x000fc60007f5e0ff */
[----:B------:R-:W-:Y:S01]  /*62f0*/  IMAD.X R51, R43, 0x1, R51, P3 ;  /* 0x000000012b337824 */ /* 0x000fe200018e0633 */
[----:B------:R-:W-:Y:S02]  /*6300*/  IADD3.X R49, R41, R49, RZ, P2, !PT ;  /* 0x0000003129317210 */ /* 0x000fe400017fe4ff */
[----:B---3--:R-:W-:Y:S02]  /*6310*/  IADD3 R9, P6, R38, R9, RZ ;  /* 0x0000000926097210 */ /* 0x008fe40007fde0ff */
[----:B------:R-:W-:-:S03]  /*6320*/  IADD3 R56, P5, R36, R56, RZ ;  /* 0x0000003824387210 */ /* 0x000fc60007fbe0ff */
[----:B------:R-:W-:Y:S01]  /*6330*/  IMAD.X R8, R39, 0x1, R8, P6 ;  /* 0x0000000127087824 */ /* 0x000fe200030e0608 */
[----:B------:R-:W-:Y:S01]  /*6340*/  IADD3.X R55, R37, R55, RZ, P5, !PT ;  /* 0x0000003725377210 */ /* 0x000fe20002ffe4ff */
[----:B------:R-:W-:Y:S08]  /*6350*/  @!P1 BRA `(.L_x_8452) ;  /* 0xffffffbc00289947 */ /* 0x000ff0000383ffff */
[----:B------:R-:W-:Y:S05]  /*6360*/  BSYNC B1 ;  /* 0x0000000000017941 */ /* 0x000fea0003800000 */
.L_x_8447:
[----:B------:R-:W-:Y:S05]  /*6370*/  BSYNC B0 ;  /* 0x0000000000007941 */ /* 0x000fea0003800000 */
.L_x_8446:
        /* <DEDUP_REMOVED lines=280> */
.L_x_8455:
        /* <DEDUP_REMOVED lines=282> */
.L_x_8456:
        /* <DEDUP_REMOVED lines=282> */
.L_x_8457:
        /* <DEDUP_REMOVED lines=282> */
.L_x_8458:
[----:B------:R-:W-:-:S04]  /*a9e0*/  LOP3.LUT R37, R40, 0xffffffe0, RZ, 0xc0, !PT ;  /* 0xffffffe028257812 */ /* 0x000fc800078ec0ff */
[----:B------:R-:W-:-:S05]  /*a9f0*/  IADD3 R36, P1, R74, R37, RZ ;  /* 0x000000254a247210 */ /* 0x000fca0007f3e0ff */
[----:B------:R-:W-:-:S05]  /*aa00*/  IMAD.X R37, RZ, RZ, R75, P1 ;  /* 0x000000ffff257224 */ /* 0x000fca00008e064b */
[----:B------:R1:W5:Y:S04]  /*aa10*/  LDG.E.128 R40, desc[UR60][R36.64] ;  /* 0x0000003c24287981 */ /* 0x000368000c1e1d00 */
[----:B-1----:R-:W5:Y:S02]  /*aa20*/  LDG.E.128 R36, desc[UR60][R36.64+0x10] ;  /* 0x0000103c24247981 */ /* 0x002f64000c1e1d00 */
.L_x_8454:
[----:B------:R-:W-:Y:S05]  /*aa30*/  BSYNC B0 ;  /* 0x0000000000007941 */ /* 0x000fea0003800000 */
.L_x_8453:
[----:B------:R-:W-:Y:S04]  /*aa40*/  BSSY B0, `(.L_x_8459) ;  /* 0x000002a000007945 */ /* 0x000fe80003800000 */
[----:B------:R-:W-:Y:S05]  /*aa50*/  @P0 BRA `(.L_x_8460) ;  /* 0x0000000000a00947 */ /* 0x000fea0003800000 */
[----:B------:R-:W-:Y:S02]  /*aa60*/  IADD3 R69, R69, R10, RZ ;  /* 0x0000000a45457210 */ /* 0x000fe40007ffe0ff */
[----:B-----5:R-:W-:Y:S02]  /*aa70*/  IADD3 R71, P1, R32, R71, RZ ;  /* 0x0000004720477210 */ /* 0x020fe40007f3e0ff */
[----:B------:R-:W-:Y:S02]  /*aa80*/  ISETP.GE.U32.AND P0, PT, R69, R11, PT ;  /* 0x0000000b4500720c */ /* 0x000fe40003f06070 */
[----:B------:R-:W-:Y:S01]  /*aa90*/  IADD3 R66, P3, R28, R66, RZ ;  /* 0x000000421c427210 */ /* 0x000fe20007f7e0ff */
[----:B------:R-:W-:Y:S01]  /*aaa0*/  IMAD.X R70, R33, 0x1, R70, P1 ;  /* 0x0000000121467824 */ /* 0x000fe200008e0646 */
[----:B------:R-:W-:Y:S02]  /*aab0*/  IADD3 R68, P2, R34, R68, RZ ;  /* 0x0000004422447210 */ /* 0x000fe40007f5e0ff */
[----:B------:R-:W-:Y:S01]  /*aac0*/  IADD3 R64, P4, R30, R64, RZ ;  /* 0x000000401e407210 */ /* 0x000fe20007f9e0ff */
[----:B------:R-:W-:Y:S01]  /*aad0*/  IMAD.X R65, R29, 0x1, R65, P3 ;  /* 0x000000011d417824 */ /* 0x000fe200018e0641 */
[----:B------:R-:W-:-:S02]  /*aae0*/  IADD3.X R67, R35, R67, RZ, P2, !PT ;  /* 0x0000004323437210 */ /* 0x000fc400017fe4ff */
[----:B------:R-:W-:-:S03]  /*aaf0*/  IADD3.X R63, R31, R63, RZ, P4, !PT ;  /* 0x0000003f1f3f7210 */ /* 0x000fc600027fe4ff */
[----:B------:R-:W-:Y:S06]  /*ab00*/  @P0 BRA `(.L_x_8460) ;  /* 0x0000000000740947 */ /* 0x000fec0003800000 */
[----:B------:R-:W-:Y:S01]  /*ab10*/  IADD3 R62, P1, R24, R62, RZ ;  /* 0x0000003e183e7210 */ /* 0x000fe20007f3e0ff */
[----:B------:R-:W-:Y:S01]  /*ab20*/  IMAD.IADD R24, R69, 0x1, R10 ;  /* 0x0000000145187824 */ /* 0x000fe200078e020a */
[----:B------:R-:W-:Y:S02]  /*ab30*/  IADD3 R60, P2, R26, R60, RZ ;  /* 0x0000003c1a3c7210 */ /* 0x000fe40007f5e0ff */
[----:B------:R-:W-:Y:S02]  /*ab40*/  IADD3 R3, P4, R22, R3, RZ ;  /* 0x0000000316037210 */ /* 0x000fe40007f9e0ff */
[----:B------:R-:W-:Y:S01]  /*ab50*/  ISETP.GE.U32.AND P0, PT, R24, R11, PT ;  /* 0x0000000b1800720c */ /* 0x000fe20003f06070 */
[----:B------:R-:W-:Y:S01]  /*ab60*/  IMAD.X R59, R27, 0x1, R59, P2 ;  /* 0x000000011b3b7824 */ /* 0x000fe200010e063b */
[----:B------:R-:W-:Y:S01]  /*ab70*/  IADD3 R58, P3, R20, R58, RZ ;  /* 0x0000003a143a7210 */ /* 0x000fe20007f7e0ff */
[----:B------:R-:W-:Y:S01]  /*ab80*/  IMAD.X R0, R23, 0x1, R0, P4 ;  /* 0x0000000117007824 */ /* 0x000fe200020e0600 */
[----:B------:R-:W-:-:S02]  /*ab90*/  IADD3.X R61, R25, R61, RZ, P1, !PT ;  /* 0x0000003d193d7210 */ /* 0x000fc40000ffe4ff */
[----:B------:R-:W-:-:S07]  /*aba0*/  IADD3.X R57, R21, R57, RZ, P3, !PT ;  /* 0x0000003915397210 */ /* 0x000fce0001ffe4ff */
[----:B------:R-:W-:Y:S05]  /*abb0*/  @P0 BRA `(.L_x_8460) ;  /* 0x0000000000480947 */ /* 0x000fea0003800000 */
[----:B------:R-:W-:Y:S02]  /*abc0*/  IADD3 R10, R24, R10, RZ ;  /* 0x0000000a180a7210 */ /* 0x000fe40007ffe0ff */
[----:B------:R-:W-:Y:S02]  /*abd0*/  IADD3 R18, P1, R12, R18, RZ ;  /* 0x000000120c127210 */ /* 0x000fe40007f3e0ff */
[----:B------:R-:W-:Y:S02]  /*abe0*/  ISETP.GE.U32.AND P0, PT, R10, R11, PT ;  /* 0x0000000b0a00720c */ /* 0x000fe40003f06070 */
[----:B------:R-:W-:Y:S01]  /*abf0*/  IADD3 R44, P2, R14, R44, RZ ;  /* 0x0000002c0e2c7210 */ /* 0x000fe20007f5e0ff */
[----:B------:R-:W-:Y:S01]  /*ac00*/  IMAD.X R17, R13, 0x1, R17, P1 ;  /* 0x000000010d117824 */ /* 0x000fe200008e0611 */
[----:B------:R-:W-:Y:S02]  /*ac10*/  IADD3 R46, P1, R4, R46, RZ ;  /* 0x0000002e042e7210 */ /* 0x000fe40007f3e0ff */
[----:B------:R-:W-:-:S02]  /*ac20*/  IADD3.X R19, R15, R19, RZ, P2, !PT ;  /* 0x000000130f137210 */ /* 0x000fc400017fe4ff */
[----:B------:R-:W-:Y:S01]  /*ac30*/  IADD3 R48, P2, R6, R48, RZ ;  /* 0x0000003006307210 */ /* 0x000fe20007f5e0ff */
[----:B------:R-:W-:-:S03]  /*ac40*/  IMAD.X R45, R5, 0x1, R45, P1 ;  /* 0x00000001052d7824 */ /* 0x000fc600008e062d */
[----:B------:R-:W-:Y:S02]  /*ac50*/  IADD3.X R47, R7, R47, RZ, P2, !PT ;  /* 0x0000002f072f7210 */ /* 0x000fe400017fe4ff */
[----:B------:R-:W-:Y:S02]  /*ac60*/  @!P0 IADD3 R50, P3, R40, R50, RZ ;  /* 0x0000003228328210 */ /* 0x000fe40007f7e0ff */
[----:B------:R-:W-:Y:S02]  /*ac70*/  @!P0 IADD3 R56, P5, R36, R56, RZ ;  /* 0x0000003824388210 */ /* 0x000fe40007fbe0ff */
[----:B------:R-:W-:Y:S01]  /*ac80*/  @!P0 IADD3 R54, P4, R42, R54, RZ ;  /* 0x000000362a368210 */ /* 0x000fe20007f9e0ff */
[----:B------:R-:W-:Y:S01]  /*ac90*/  @!P0 IMAD.X R49, R41, 0x1, R49, P3 ;  /* 0x0000000129318824 */ /* 0x000fe200018e0631 */
[----:B------:R-:W-:Y:S01]  /*aca0*/  @!P0 IADD3 R9, P6, R38, R9, RZ ;  /* 0x0000000926098210 */ /* 0x000fe20007fde0ff */
[----:B------:R-:W-:Y:S01]  /*acb0*/  @!P0 IMAD.X R55, R37, 0x1, R55, P5 ;  /* 0x0000000125378824 */ /* 0x000fe200028e0637 */
[----:B------:R-:W-:-:S02]  /*acc0*/  @!P0 IADD3.X R51, R43, R51, RZ, P4, !PT ;  /* 0x000000332b338210 */ /* 0x000fc400027fe4ff */
[----:B------:R-:W-:-:S09]  /*acd0*/  @!P0 IADD3.X R8, R39, R8, RZ, P6, !PT ;  /* 0x0000000827088210 */ /* 0x000fd200037fe4ff */
.L_x_8460:
[----:B------:R-:W-:Y:S05]  /*ace0*/  BSYNC B0 ;  /* 0x0000000000007941 */ /* 0x000fea0003800000 */
.L_x_8459:
[----:B-----5:R-:W-:Y:S02]  /*acf0*/  IADD3 R7, P4, P5, R44, R60, R68 ;  /* 0x0000003c2c077210 */ /* 0x020fe40007d9e044 */
[----:B------:R-:W-:Y:S02]  /*ad00*/  IADD3 R5, P0, P1, R46, R58, R66 ;  /* 0x0000003a2e057210 */ /* 0x000fe4000791e042 */
[----:B------:R-:W-:Y:S02]  /*ad10*/  IADD3 R14, P2, P3, R48, R3, R64 ;  /* 0x00000003300e7210 */ /* 0x000fe40007b5e040 */
[----:B------:R-:W-:Y:S02]  /*ad20*/  IADD3.X R6, R19, R59, R67, P4, P5 ;  /* 0x0000003b13067210 */ /* 0x000fe400027ea443 */
[----:B------:R-:W-:Y:S02]  /*ad30*/  IADD3 R71, P5, P4, R18, R62, R71 ;  /* 0x0000003e12477210 */ /* 0x000fe40007cbe047 */
[----:B------:R-:W-:-:S02]  /*ad40*/  IADD3.X R4, R45, R57, R65, P0, P1 ;  /* 0x000000392d047210 */ /* 0x000fc400007e2441 */
[----:B------:R-:W-:Y:S02]  /*ad50*/  IADD3.X R15, R47, R0, R63, P2, P3 ;  /* 0x000000002f0f7210 */ /* 0x000fe400017e643f */
[----:B------:R-:W-:Y:S02]  /*ad60*/  IADD3 R56, P1, R5, R56, RZ ;  /* 0x0000003805387210 */ /* 0x000fe40007f3e0ff */
[----:B------:R-:W-:Y:S02]  /*ad70*/  IADD3 R54, P2, R7, R54, RZ ;  /* 0x0000003607367210 */ /* 0x000fe40007f5e0ff */
[----:B------:R-:W-:Y:S02]  /*ad80*/  IADD3 R14, P0, R14, R9, RZ ;  /* 0x000000090e0e7210 */ /* 0x000fe40007f1e0ff */
[----:B------:R-:W-:Y:S02]  /*ad90*/  IADD3 R50, P3, R71, R50, RZ ;  /* 0x0000003247327210 */ /* 0x000fe40007f7e0ff */
[----:B------:R-:W-:Y:S01]  /*ada0*/  IADD3.X R70, R17, R61, R70, P5, P4 ;  /* 0x0000003d11467210 */ /* 0x000fe20002fe8446 */
[----:B------:R-:W-:Y:S01]  /*adb0*/  IMAD.X R15, R15, 0x1, R8, P0 ;  /* 0x000000010f0f7824 */ /* 0x000fe200000e0608 */
[----:B------:R-:W-:Y:S01]  /*adc0*/  IADD3.X R57, R4, R55, RZ, P1, !PT ;  /* 0x0000003704397210 */ /* 0x000fe20000ffe4ff */
[----:B------:R-:W-:Y:S01]  /*add0*/  IMAD.X R55, R6, 0x1, R51, P2 ;  /* 0x0000000106377824 */ /* 0x000fe200010e0633 */
[----:B------:R-:W-:Y:S01]  /*ade0*/  IADD3.X R51, R70, R49, RZ, P3, !PT ;  /* 0x0000003146337210 */ /* 0x000fe20001ffe4ff */
[----:B------:R-:W-:Y:S06]  /*adf0*/  BRA `(.L_x_8428) ;  /* 0x00000018009c7947 */ /* 0x000fec0003800000 */
.L_x_8445:
        /* <DEDUP_REMOVED lines=60> */
.L_x_8463:
        /* <DEDUP_REMOVED lines=14> */
[----:B------:R-:W4:Y:S01]  /*b2a0*/  LDG.E.128 R36, desc[UR60][R36.64+0x10] ;  /* 0x0000103c24247981 */ /* 0x000f22000c1e1d00 */
[----:B------:R-:W-:Y:S01]  /*b2b0*/  IMAD.WIDE.U32 R20, R21, 0x20, R74 ;  /* 0x0000002015147825 */ /* 0x000fe200078e004a */
[----:B------:R-:W-:Y:S02]  /*b2c0*/  SHF.R.U32.HI R29, RZ, 0x2, R12 ;  /* 0x00000002ff1d7819 */ /* 0x000fe4000001160c */
[----:B------:R-:W5:Y:S03]  /*b2d0*/  LDG.E.128 R44, desc[UR60][R44.64+0x10] ;  /* 0x0000103c2c2c7981 */ /* 0x000f66000c1e1d00 */
[----:B------:R-:W-:Y:S01]  /*b2e0*/  IMAD.WIDE.U32 R28, R29, 0x20, R74 ;  /* 0x000000201d1c7825 */ /* 0x000fe200078e004a */
[----:B------:R-:W3:Y:S04]  /*b2f0*/  LDG.E.128 R12, desc[UR60][R20.64] ;  /* 0x0000003c140c7981 */ /* 0x000ee8000c1e1d00 */
[----:B------:R-:W3:Y:S04]  /*b300*/  LDG.E.128 R24, desc[UR60][R28.64] ;  /* 0x0000003c1c187981 */ /* 0x000ee8000c1e1d00 */
[----:B------:R-:W3:Y:S04]  /*b310*/  LDG.E.128 R20, desc[UR60][R20.64+0x10] ;  /* 0x0000103c14147981 */ /* 0x000ee8000c1e1d00 */
[----:B------:R-:W3:Y:S01]  /*b320*/  LDG.E.128 R28, desc[UR60][R28.64+0x10] ;  /* 0x0000103c1c1c7981 */ /* 0x000ee2000c1e1d00 */
[----:B------:R-:W-:-:S05]  /*b330*/  IADD3 R69, R69, R10, RZ ;  /* 0x0000000a45457210 */ /* 0x000fca0007ffe0ff */
[----:B------:R-:W-:-:S05]  /*b340*/  IMAD R76, R10, 0x3, R69 ;  /* 0x000000030a4c7824 */ /* 0x000fca00078e0245 */
[----:B------:R-:W-:Y:S02]  /*b350*/  ISETP.GE.U32.AND P0, PT, R76, R11, PT ;  /* 0x0000000b4c00720c */ /* 0x000fe40003f06070 */
[----:B--2---:R-:W-:Y:S02]  /*b360*/  IADD3 R68, P1, R32, R68, RZ ;  /* 0x0000004420447210 */ /* 0x004fe40007f3e0ff */
[----:B------:R-:W-:Y:S02]  /*b370*/  IADD3 R66, P2, R34, R66, RZ ;  /* 0x0000004222427210 */ /* 0x000fe40007f5e0ff */
[----:B----4-:R-:W-:Y:S02]  /*b380*/  IADD3 R64, P3, R36, R64, RZ ;  /* 0x0000004024407210 */ /* 0x010fe40007f7e0ff */
[----:B------:R-:W-:-:S03]  /*b390*/  IADD3 R62, P4, R38, R62, RZ ;  /* 0x0000003e263e7210 */ /* 0x000fc60007f9e0ff */
[----:B------:R-:W-:Y:S01]  /*b3a0*/  IMAD.X R63, R37, 0x1, R63, P3 ;  /* 0x00000001253f7824 */ /* 0x000fe200018e063f */
[----:B-----5:R-:W-:Y:S02]  /*b3b0*/  IADD3 R56, P3, R44, R56, RZ ;  /* 0x000000382c387210 */ /* 0x020fe40007f7e0ff */
[----:B------:R-:W-:Y:S02]  /*b3c0*/  IADD3.X R61, R39, R61, RZ, P4, !PT ;  /* 0x0000003d273d7210 */ /* 0x000fe400027fe4ff */
[----:B------:R-:W-:Y:S01]  /*b3d0*/  IADD3 R54, P4, R46, R54, RZ ;  /* 0x000000362e367210 */ /* 0x000fe20007f9e0ff */
[----:B------:R-:W-:Y:S01]  /*b3e0*/  IMAD.X R67, R33, 0x1, R67, P1 ;  /* 0x0000000121437824 */ /* 0x000fe200008e0643 */
[----:B---3--:R-:W-:Y:S01]  /*b3f0*/  IADD3 R60, P1, R40, R60, RZ ;  /* 0x0000003c283c7210 */ /* 0x008fe20007f3e0ff */
[----:B------:R-:W-:Y:S01]  /*b400*/  IMAD.X R55, R45, 0x1, R55, P3 ;  /* 0x000000012d377824 */ /* 0x000fe200018e0637 */
[----:B------:R-:W-:Y:S02]  /*b410*/  IADD3 R52, P3, R12, R52, RZ ;  /* 0x000000340c347210 */ /* 0x000fe40007f7e0ff */
[----:B------:R-:W-:-:S02]  /*b420*/  IADD3.X R65, R35, R65, RZ, P2, !PT ;  /* 0x0000004123417210 */ /* 0x000fc400017fe4ff */
[----:B------:R-:W-:Y:S02]  /*b430*/  IADD3.X R53, R47, R53, RZ, P4, !PT ;  /* 0x000000352f357210 */ /* 0x000fe400027fe4ff */
[----:B------:R-:W-:Y:S02]  /*b440*/  IADD3 R58, P2, R42, R58, RZ ;  /* 0x0000003a2a3a7210 */ /* 0x000fe40007f5e0ff */
[----:B------:R-:W-:Y:S01]  /*b450*/  IADD3 R50, P4, R14, R50, RZ ;  /* 0x000000320e327210 */ /* 0x000fe20007f9e0ff */
[----:B------:R-:W-:Y:S01]  /*b460*/  IMAD.X R59, R41, 0x1, R59, P1 ;  /* 0x00000001293b7824 */ /* 0x000fe200008e063b */
[----:B------:R-:W-:Y:S01]  /*b470*/  IADD3.X R57, R43, R57, RZ, P2, !PT ;  /* 0x000000392b397210 */ /* 0x000fe200017fe4ff */
[----:B------:R-:W-:Y:S01]  /*b480*/  IMAD.X R51, R13, 0x1, R51, P3 ;  /* 0x000000010d337824 */ /* 0x000fe200018e0633 */
[----:B------:R-:W-:Y:S02]  /*b490*/  IADD3 R48, P1, R20, R48, RZ ;  /* 0x0000003014307210 */ /* 0x000fe40007f3e0ff */
[----:B------:R-:W-:-:S02]  /*b4a0*/  IADD3.X R49, R15, R49, RZ, P4, !PT ;  /* 0x000000310f317210 */ /* 0x000fc400027fe4ff */
[----:B------:R-:W-:Y:S02]  /*b4b0*/  IADD3 R3, P3, R24, R3, RZ ;  /* 0x0000000318037210 */ /* 0x000fe40007f7e0ff */
[----:B------:R-:W-:Y:S02]  /*b4c0*/  IADD3 R7, P5, R28, R7, RZ ;  /* 0x000000071c077210 */ /* 0x000fe40007fbe0ff */
[----:B------:R-:W-:Y:S02]  /*b4d0*/  IADD3 R18, P2, R22, R18, RZ ;  /* 0x0000001216127210 */ /* 0x000fe40007f5e0ff */
[----:B------:R-:W-:Y:S02]  /*b4e0*/  IADD3 R5, P4, R26, R5, RZ ;  /* 0x000000051a057210 */ /* 0x000fe40007f9e0ff */
        /* <DEDUP_REMOVED lines=9> */
.L_x_8462:
[----:B------:R-:W-:Y:S05]  /*b580*/  BSYNC B0 ;  /* 0x0000000000007941 */ /* 0x000fea0003800000 */
.L_x_8461:
        /* <DEDUP_REMOVED lines=31> */
.L_x_8465:
[----:B------:R-:W-:Y:S05]  /*b780*/  BSYNC B0 ;  /* 0x0000000000007941 */ /* 0x000fea0003800000 */
.L_x_8464:
[----:B------:R-:W-:Y:S04]  /*b790*/  BSSY B0, `(.L_x_8466) ;  /* 0x000002a000007945 */ /* 0x000fe80003800000 */
[----:B------:R-:W-:Y:S05]  /*b7a0*/  @P1 BRA `(.L_x_8467) ;  /* 0x0000000000a01947 */ /* 0x000fea0003800000 */
[----:B-----5:R-:W-:Y:S02]  /*b7b0*/  IADD3 R68, P1, R32, R68, RZ ;  /* 0x0000004420447210 */ /* 0x020fe40007f3e0ff */
[----:B------:R-:W-:Y:S02]  /*b7c0*/  IADD3 R32, R69, R10, RZ ;  /* 0x0000000a45207210 */ /* 0x000fe40007ffe0ff */
[----:B------:R-:W-:Y:S01]  /*b7d0*/  IADD3 R64, P3, R36, R64, RZ ;  /* 0x0000004024407210 */ /* 0x000fe20007f7e0ff */
[----:B------:R-:W-:Y:S01]  /*b7e0*/  IMAD.X R67, R33, 0x1, R67, P1 ;  /* 0x0000000121437824 */ /* 0x000fe200008e0643 */
[----:B------:R-:W-:Y:S02]  /*b7f0*/  ISETP.GE.U32.AND P0, PT, R32, R11, PT ;  /* 0x0000000b2000720c */ /* 0x000fe40003f06070 */
[----:B------:R-:W-:Y:S01]  /*b800*/  IADD3 R66, P2, R34, R66, RZ ;  /* 0x0000004222427210 */ /* 0x000fe20007f5e0ff */
[----:B------:R-:W-:Y:S01]  /*b810*/  IMAD.X R63, R37, 0x1, R63, P3 ;  /* 0x00000001253f7824 */ /* 0x000fe200018e063f */
[----:B------:R-:W-:-:S02]  /*b820*/  IADD3 R62, P4, R38, R62, RZ ;  /* 0x0000003e263e7210 */ /* 0x000fc40007f9e0ff */
[----:B------:R-:W-:Y:S02]  /*b830*/  IADD3.X R65, R35, R65, RZ, P2, !PT ;  /* 0x0000004123417210 */ /* 0x000fe400017fe4ff */
[----:B------:R-:W-:-:S05]  /*b840*/  IADD3.X R61, R39, R61, RZ, P4, !PT ;  /* 0x0000003d273d7210 */ /* 0x000fca00027fe4ff */
[----:B------:R-:W-:Y:S05]  /*b850*/  @P0 BRA `(.L_x_8467) ;  /* 0x0000000000740947 */ /* 0x000fea0003800000 */
[----:B------:R-:W-:Y:S01]  /*b860*/  IMAD.IADD R32, R32, 0x1, R10 ;  /* 0x0000000120207824 */ /* 0x000fe200078e020a */
[----:B------:R-:W-:Y:S02]  /*b870*/  IADD3 R58, P2, R42, R58, RZ ;  /* 0x0000003a2a3a7210 */ /* 0x000fe40007f5e0ff */
[----:B------:R-:W-:Y:S02]  /*b880*/  IADD3 R54, P4, R46, R54, RZ ;  /* 0x000000362e367210 */ /* 0x000fe40007f9e0ff */
[----:B------:R-:W-:Y:S01]  /*b890*/  ISETP.GE.U32.AND P0, PT, R32, R11, PT ;  /* 0x0000000b2000720c */ /* 0x000fe20003f06070 */
[----:B------:R-:W-:Y:S01]  /*b8a0*/  IMAD.X R57, R43, 0x1, R57, P2 ;  /* 0x000000012b397824 */ /* 0x000fe200010e0639 */
[----:B------:R-:W-:Y:S01]  /*b8b0*/  IADD3 R60, P1, R40, R60, RZ ;  /* 0x0000003c283c7210 */ /* 0x000fe20007f3e0ff */
[----:B------:R-:W-:Y:S01]  /*b8c0*/  IMAD.X R53, R47, 0x1, R53, P4 ;  /* 0x000000012f357824 */ /* 0x000fe200020e0635 */
[----:B------:R-:W-:Y:S02]  /*b8d0*/  IADD3 R56, P3, R44, R56, RZ ;  /* 0x000000382c387210 */ /* 0x000fe40007f7e0ff */
[----:B------:R-:W-:-:S02]  /*b8e0*/  IADD3.X R59, R41, R59, RZ, P1, !PT ;  /* 0x0000003b293b7210 */ /* 0x000fc40000ffe4ff */
[----:B------:R-:W-:-:S05]  /*b8f0*/  IADD3.X R55, R45, R55, RZ, P3, !PT ;  /* 0x000000372d377210 */ /* 0x000fca0001ffe4ff */
        /* <DEDUP_REMOVED lines=19> */
.L_x_8467:
[----:B------:R-:W-:Y:S05]  /*ba30*/  BSYNC B0 ;  /* 0x0000000000007941 */ /* 0x000fea0003800000 */
.L_x_8466:
[----:B------:R-:W-:Y:S02]  /*ba40*/  IADD3 R50, P4, P5, R50, R58, R66 ;  /* 0x0000003a32327210 */ /* 0x000fe40007d9e042 */
[----:B------:R-:W-:Y:S02]  /*ba50*/  IADD3 R56, P0, P1, R48, R56, R64 ;  /* 0x0000003830387210 */ /* 0x000fe4000791e040 */
[----:B-----5:R-:W-:Y:S02]  /*ba60*/  IADD3 R14, P2, P3, R18, R54, R62 ;  /* 0x00000036120e7210 */ /* 0x020fe40007b5e03e */
[----:B------:R-:W-:Y:S02]  /*ba70*/  IADD3.X R49, R49, R57, R65, P4, P5 ;  /* 0x0000003931317210 */ /* 0x000fe400027ea441 */
[----:B------:R-:W-:Y:S02]  /*ba80*/  IADD3 R52, P5, P4, R52, R60, R68 ;  /* 0x0000003c34347210 */ /* 0x000fe40007cbe044 */
[----:B------:R-:W-:-:S02]  /*ba90*/  IADD3.X R19, R19, R55, R63, P0, P1 ;  /* 0x0000003713137210 */ /* 0x000fc400007e243f */
[----:B------:R-:W-:Y:S02]  /*baa0*/  IADD3.X R15, R17, R53, R61, P2, P3 ;  /* 0x00000035110f7210 */ /* 0x000fe400017e643d */
[----:B------:R-:W-:Y:S02]  /*bab0*/  IADD3 R14, P0, R14, R9, RZ ;  /* 0x000000090e0e7210 */ /* 0x000fe40007f1e0ff */
[----:B------:R-:W-:Y:S02]  /*bac0*/  IADD3 R54, P2, R5, R50, RZ ;  /* 0x0000003205367210 */ /* 0x000fe40007f5e0ff */
[----:B------:R-:W-:Y:S01]  /*bad0*/  IADD3 R56, P1, R7, R56, RZ ;  /* 0x0000003807387210 */ /* 0x000fe20007f3e0ff */
[----:B------:R-:W-:Y:S01]  /*bae0*/  IMAD.X R15, R15, 0x1, R8, P0 ;  /* 0x000000010f0f7824 */ /* 0x000fe200000e0608 */
[----:B------:R-:W-:Y:S01]  /*baf0*/  IADD3 R50, P3, R3, R52, RZ ;  /* 0x0000003403327210 */ /* 0x000fe20007f7e0ff */
[----:B------:R-:W-:Y:S01]  /*bb00*/  IMAD.X R55, R4, 0x1, R49, P2 ;  /* 0x0000000104377824 */ /* 0x000fe200010e0631 */
[----:B------:R-:W-:-:S02]  /*bb10*/  IADD3.X R51, R51, R59, R67, P5, P4 ;  /* 0x0000003b33337210 */ /* 0x000fc40002fe8443 */
[----:B------:R-:W-:Y:S02]  /*bb20*/  IADD3.X R57, R6, R19, RZ, P1, !PT ;  /* 0x0000001306397210 */ /* 0x000fe40000ffe4ff */
[----:B------:R-:W-:Y:S01]  /*bb30*/  IADD3.X R51, R0, R51, RZ, P3, !PT ;  /* 0x0000003300337210 */ /* 0x000fe20001ffe4ff */
[----:B------:R-:W-:Y:S06]  /*bb40*/  BRA `(.L_x_8428) ;  /* 0x0000000c00487947 */ /* 0x000fec0003800000 */
.L_x_8444:
        /* <DEDUP_REMOVED lines=66> */
.L_x_8470:
        /* <DEDUP_REMOVED lines=23> */
[----:B----4-:R-:W-:Y:S02]  /*c0e0*/  IADD3 R64, P3, R36, R64, RZ ;  /* 0x0000004024407210 */ /* 0x010fe40007f7e0ff */
[----:B------:R-:W-:-:S03]  /*c0f0*/  IADD3 R62, P4, R38, R62, RZ ;  /* 0x0000003e263e7210 */ /* 0x000fc60007f9e0ff */
[----:B------:R-:W-:Y:S01]  /*c100*/  IMAD.X R63, R37, 0x1, R63, P3 ;  /* 0x00000001253f7824 */ /* 0x000fe200018e063f */
[----:B-----5:R-:W-:Y:S02]  /*c110*/  IADD3 R56, P3, R44, R56, RZ ;  /* 0x000000382c387210 */ /* 0x020fe40007f7e0ff */
[----:B------:R-:W-:Y:S02]  /*c120*/  IADD3.X R61, R39, R61, RZ, P4, !PT ;  /* 0x0000003d273d7210 */ /* 0x000fe400027fe4ff */
[----:B------:R-:W-:Y:S02]  /*c130*/  IADD3 R66, P2, R34, R66, RZ ;  /* 0x0000004222427210 */ /* 0x000fe40007f5e0ff */
[----:B------:R-:W-:Y:S01]  /*c140*/  IADD3 R54, P4, R46, R54, RZ ;  /* 0x000000362e367210 */ /* 0x000fe20007f9e0ff */
[----:B------:R-:W-:Y:S01]  /*c150*/  IMAD.X R67, R33, 0x1, R67, P1 ;  /* 0x0000000121437824 */ /* 0x000fe200008e0643 */
[----:B---3--:R-:W-:Y:S01]  /*c160*/  IADD3 R60, P1, R40, R60, RZ ;  /* 0x0000003c283c7210 */ /* 0x008fe20007f3e0ff */
[----:B------:R-:W-:Y:S01]  /*c170*/  IMAD.X R55, R45, 0x1, R55, P3 ;  /* 0x000000012d377824 */ /* 0x000fe200018e0637 */
[----:B------:R-:W-:-:S02]  /*c180*/  IADD3 R52, P3, R12, R52, RZ ;  /* 0x000000340c347210 */ /* 0x000fc40007f7e0ff */
[----:B------:R-:W-:Y:S02]  /*c190*/  IADD3.X R65, R35, R65, RZ, P2, !PT ;  /* 0x0000004123417210 */ /* 0x000fe400017fe4ff */
[----:B------:R-:W-:Y:S02]  /*c1a0*/  IADD3.X R53, R47, R53, RZ, P4, !PT ;  /* 0x000000352f357210 */ /* 0x000fe400027fe4ff */
[----:B------:R-:W-:Y:S02]  /*c1b0*/  IADD3 R58, P2, R42, R58, RZ ;  /* 0x0000003a2a3a7210 */ /* 0x000fe40007f5e0ff */
[----:B------:R-:W-:Y:S01]  /*c1c0*/  IADD3 R50, P4, R14, R50, RZ ;  /* 0x000000320e327210 */ /* 0x000fe20007f9e0ff */
[----:B------:R-:W-:Y:S01]  /*c1d0*/  IMAD.X R59, R41, 0x1, R59, P1 ;  /* 0x00000001293b7824 */ /* 0x000fe200008e063b */
[----:B------:R-:W-:Y:S01]  /*c1e0*/  IADD3.X R57, R43, R57, RZ, P2, !PT ;  /* 0x000000392b397210 */ /* 0x000fe200017fe4ff */
[----:B------:R-:W-:Y:S01]  /*c1f0*/  IMAD.X R51, R13, 0x1, R51, P3 ;  /* 0x000000010d337824 */ /* 0x000fe200018e0633 */
[----:B------:R-:W-:-:S02]  /*c200*/  IADD3 R48, P1, R20, R48, RZ ;  /* 0x0000003014307210 */ /* 0x000fc40007f3e0ff */
[----:B------:R-:W-:Y:S02]  /*c210*/  IADD3.X R49, R15, R49, RZ, P4, !PT ;  /* 0x000000310f317210 */ /* 0x000fe400027fe4ff */
        /* <DEDUP_REMOVED lines=13> */
.L_x_8469:
[----:B------:R-:W-:Y:S05]  /*c2f0*/  BSYNC B0 ;  /* 0x0000000000007941 */ /* 0x000fea0003800000 */
.L_x_8468:
        /* <DEDUP_REMOVED lines=27> */
.L_x_8472:
[----:B------:R-:W-:Y:S05]  /*c4b0*/  BSYNC B0 ;  /* 0x0000000000007941 */ /* 0x000fea0003800000 */
.L_x_8471:
        /* <DEDUP_REMOVED lines=42> */
.L_x_8474:
[----:B------:R-:W-:Y:S05]  /*c760*/  BSYNC B0 ;  /* 0x0000000000007941 */ /* 0x000fea0003800000 */
.L_x_8473:
        /* <DEDUP_REMOVED lines=10> */
[----:B------:R-:W-:Y:S01]  /*c810*/  IADD3 R50, P3, R10, R15, RZ ;  /* 0x0000000f0a327210 */ /* 0x000fe20007f7e0ff */
[----:B------:R-:W-:Y:S01]  /*c820*/  IMAD.X R15, R5, 0x1, R4, P0 ;  /* 0x00000001050f7824 */ /* 0x000fe200000e0604 */
[----:B------:R-:W-:Y:S01]  /*c830*/  IADD3.X R0, R51, R59, R67, P5, P4 ;  /* 0x0000003b33007210 */ /* 0x000fe20002fe8443 */
[----:B------:R-:W-:Y:S01]  /*c840*/  IMAD.X R55, R7, 0x1, R12, P2 ;  /* 0x0000000107377824 */ /* 0x000fe200010e060c */
[----:B------:R-:W-:-:S02]  /*c850*/  IADD3.X R57, R6, R19, RZ, P1, !PT ;  /* 0x0000001306397210 */ /* 0x000fc40000ffe4ff */
[----:B------:R-:W-:-:S07]  /*c860*/  IADD3.X R51, R9, R0, RZ, P3, !PT ;  /* 0x0000000009337210 */ /* 0x000fce0001ffe4ff */
.L_x_8428:
[----:B------:R-:W-:Y:S05]  /*c870*/  BSYNC B6 ;  /* 0x0000000000067941 */ /* 0x000fea0003800000 */
.L_x_8427:
        /* <DEDUP_REMOVED lines=20> */
.L_x_8478:
        /* <DEDUP_REMOVED lines=13> */
[----:B0-----:R-:W-:Y:S02]  /*ca90*/  IADD3 R50, P0, R4, R50, RZ ;  /* 0x0000003204327210 */ /* 0x001fe40007f1e0ff */
[----:B-1----:R-:W-:Y:S02]  /*caa0*/  IADD3 R54, P2, R6, R54, RZ ;  /* 0x0000003606367210 */ /* 0x002fe40007f5e0ff */
[----:B--2---:R-:W-:Y:S01]  /*cab0*/  IADD3 R56, P3, R8, R56, RZ ;  /* 0x0000003808387210 */ /* 0x004fe20007f7e0ff */
[----:B------:R-:W-:Y:S01]  /*cac0*/  IMAD.X R51, R5, 0x1, R51, P0 ;  /* 0x0000000105337824 */ /* 0x000fe200000e0633 */
[----:B------:R-:W-:Y:S01]  /*cad0*/  IADD3 R14, P4, R10, R14, RZ ;  /* 0x0000000e0a0e7210 */ /* 0x000fe20007f9e0ff */
[----:B------:R-:W-:Y:S01]  /*cae0*/  IMAD.MOV.U32 R52, RZ, RZ, R50 ;  /* 0x000000ffff347224 */ /* 0x000fe200078e0032 */
[----:B------:R-:W-:Y:S01]  /*caf0*/  IADD3.X R55, R7, R55, RZ, P2, !PT ;  /* 0x0000003707377210 */ /* 0x000fe200017fe4ff */
[----:B------:R-:W-:Y:S01]  /*cb00*/  IMAD.X R57, R9, 0x1, R57, P3 ;  /* 0x0000000109397824 */ /* 0x000fe200018e0639 */
[----:B------:R-:W-:Y:S01]  /*cb10*/  IADD3.X R15, R11, R15, RZ, P4, !PT ;  /* 0x0000000f0b0f7210 */ /* 0x000fe200027fe4ff */
[----:B------:R-:W-:Y:S01]  /*cb20*/  IMAD.MOV.U32 R12, RZ, RZ, R56 ;  /* 0x000000ffff0c7224 */ /* 0x000fe200078e0038 */
[----:B------:R-:W-:-:S02]  /*cb30*/  MOV R53, R51 ;  /* 0x0000003300357202 */ /* 0x000fc40000000f00 */
[----:B------:R-:W-:-:S03]  /*cb40*/  MOV R13, R57 ;  /* 0x00000039000d7202 */ /* 0x000fc60000000f00 */
[----:B------:R0:W-:Y:S04]  /*cb50*/  STS.128 [R17], R52 ;  /* 0x0000003411007388 */ /* 0x0001e80000000c00 */
[----:B------:R0:W-:Y:S02]  /*cb60*/  STS.128 [R17+0x10], R12 ;  /* 0x0000100c11007388 */ /* 0x0001e40000000c00 */
.L_x_8477:
[----:B------:R-:W-:Y:S05]  /*cb70*/  BSYNC B0 ;  /* 0x0000000000007941 */ /* 0x000fea0003800000 */
.L_x_8476:
[----:B------:R-:W-:Y:S01]  /*cb80*/  IMAD.MOV.U32 R0, RZ, RZ, R18 ;  /* 0x000000ffff007224 */ /* 0x000fe200078e0012 */
[----:B------:R-:W-:Y:S06]  /*cb90*/  @P1 BRA `(.L_x_8478) ;  /* 0xfffffffc00881947 */ /* 0x000fec000383ffff */
.L_x_8475:
        /* <DEDUP_REMOVED lines=25> */
.L_x_8483:
        /* <DEDUP_REMOVED lines=10> */
[----:B0-----:R-:W-:Y:S02]  /*cdd0*/  IADD3 R50, P0, R4, R50, RZ ;  /* 0x0000003204327210 */ /* 0x001fe40007f1e0ff */
[----:B--2---:R-:W-:Y:S02]  /*cde0*/  IADD3 R54, P1, R6, R54, RZ ;  /* 0x0000003606367210 */ /* 0x004fe40007f3e0ff */
[----:B-1----:R-:W-:Y:S01]  /*cdf0*/  IADD3 R56, P2, R8, R56, RZ ;  /* 0x0000003808387210 */ /* 0x002fe20007f5e0ff */
        /* <DEDUP_REMOVED lines=11> */
.L_x_8482:
[----:B------:R-:W-:Y:S05]  /*ceb0*/  BSYNC B0 ;  /* 0x0000000000007941 */ /* 0x000fea0003800000 */
.L_x_8481:
[----:B------:R-:W-:-:S04]  /*cec0*/  SHF.R.S32.HI R17, RZ, 0x1, R17 ;  /* 0x00000001ff117819 */ /* 0x000fc80000011411 */
[----:B------:R-:W-:-:S13]  /*ced0*/  ISETP.GE.AND P0, PT, R17, 0x20, PT ;  /* 0x000000201100780c */ /* 0x000fda0003f06270 */
[----:B------:R-:W-:Y:S05]  /*cee0*/  @P0 BRA `(.L_x_8483) ;  /* 0xfffffffc00900947 */ /* 0x000fea000383ffff */
[----:B------:R-:W-:-:S07]  /*cef0*/  IMAD.MOV.U32 R0, RZ, RZ, 0x20 ;  /* 0x00000020ff007424 */ /* 0x000fce00078e00ff */
.L_x_8480:
[----:B------:R-:W-:Y:S01]  /*cf00*/  ISETP.GE.AND P0, PT, R0, 0x2, PT ;  /* 0x000000020000780c */ /* 0x000fe20003f06270 */
[----:B------:R-:W-:Y:S05]  /*cf10*/  WARPSYNC.ALL ;  /* 0x0000000000007948 */ /* 0x000fea0003800000 */
[----:B------:R-:W-:Y:S07]  /*cf20*/  BAR.SYNC.DEFER_BLOCKING 0x0 ;  /* 0x0000000000007b1d */ /* 0x000fee0000010000 */
[----:B------:R-:W-:Y:S05]  /*cf30*/  @!P0 BRA `(.L_x_8479) ;  /* 0x0000000000508947 */ /* 0x000fea0003800000 */
[----:B0-2---:R-:W-:-:S11]  /*cf40*/  HFMA2.MMA R3, -RZ, RZ, 0, 5.9604644775390625e-08 ;  /* 0x00000001ff037435 */ /* 0x005fd600000001ff */
.L_x_8484:
[----:B------:R-:W1:Y:S04]  /*cf50*/  SHFL.DOWN PT, R7, R54, R3, 0x1f ;  /* 0x08001f0336077589 */ /* 0x000e6800000e0000 */
[----:B------:R-:W0:Y:S04]  /*cf60*/  SHFL.DOWN PT, R11, R14, R3, 0x1f ;  /* 0x08001f030e0b7589 */ /* 0x000e2800000e0000 */
[----:B------:R-:W2:Y:S04]  /*cf70*/  SHFL.DOWN PT, R5, R50, R3, 0x1f ;  /* 0x08001f0332057589 */ /* 0x000ea800000e0000 */
[----:B------:R-:W3:Y:S04]  /*cf80*/  SHFL.DOWN PT, R9, R56, R3, 0x1f ;  /* 0x08001f0338097589 */ /* 0x000ee800000e0000 */
[----:B------:R-:W4:Y:S04]  /*cf90*/  SHFL.DOWN PT, R4, R51, R3, 0x1f ;  /* 0x08001f0333047589 */ /* 0x000f2800000e0000 */
[----:B------:R-:W5:Y:S04]  /*cfa0*/  SHFL.DOWN PT, R6, R55, R3, 0x1f ;  /* 0x08001f0337067589 */ /* 0x000f6800000e0000 */
[----:B------:R-:W5:Y:S01]  /*cfb0*/  SHFL.DOWN PT, R8, R57, R3, 0x1f ;  /* 0x08001f0339087589 */ /* 0x000f6200000e0000 */
[----:B-1----:R-:W-:-:S03]  /*cfc0*/  IADD3 R54, P2, R7, R54, RZ ;  /* 0x0000003607367210 */ /* 0x002fc60007f5e0ff */
[----:B------:R1:W5:Y:S01]  /*cfd0*/  SHFL.DOWN PT, R10, R15, R3, 0x1f ;  /* 0x08001f030f0a7589 */ /* 0x00036200000e0000 */
[----:B0-----:R-:W-:Y:S02]  /*cfe0*/  IADD3 R14, P4, R11, R14, RZ ;  /* 0x0000000e0b0e7210 */ /* 0x001fe40007f9e0ff */
[----:B--2---:R-:W-:Y:S02]  /*cff0*/  IADD3 R50, P1, R5, R50, RZ ;  /* 0x0000003205327210 */ /* 0x004fe40007f3e0ff */
[----:B---3--:R-:W-:Y:S01]  /*d000*/  IADD3 R56, P3, R9, R56, RZ ;  /* 0x0000003809387210 */ /* 0x008fe20007f7e0ff */
[----:B-1----:R-:W-:Y:S01]  /*d010*/  IMAD.SHL.U32 R3, R3, 0x2, RZ ;  /* 0x0000000203037824 */ /* 0x002fe200078e00ff */
[----:B----4-:R-:W-:-:S04]  /*d020*/  IADD3.X R51, R4, R51, RZ, P1, !PT ;  /* 0x0000003304337210 */ /* 0x010fc80000ffe4ff */
[----:B------:R-:W-:Y:S01]  /*d030*/  ISETP.GE.AND P0, PT, R3, R0, PT ;  /* 0x000000000300720c */ /* 0x000fe20003f06270 */
[----:B-----5:R-:W-:Y:S01]  /*d040*/  IMAD.X R55, R6, 0x1, R55, P2 ;  /* 0x0000000106377824 */ /* 0x020fe200010e0637 */
[----:B------:R-:W-:Y:S01]  /*d050*/  IADD3.X R57, R8, R57, RZ, P3, !PT ;  /* 0x0000003908397210 */ /* 0x000fe20001ffe4ff */
[----:B------:R-:W-:-:S10]  /*d060*/  IMAD.X R15, R10, 0x1, R15, P4 ;  /* 0x000000010a0f7824 */ /* 0x000fd400020e060f */
[----:B------:R-:W-:Y:S05]  /*d070*/  @!P0 BRA `(.L_x_8484) ;  /* 0xfffffffc00b48947 */ /* 0x000fea000383ffff */
.L_x_8479:
        /* <DEDUP_REMOVED lines=279> */
.L_x_8485:
        /* <DEDUP_REMOVED lines=278> */
.L_x_8486:
        /* <DEDUP_REMOVED lines=279> */
.L_x_8487:
        /* <DEDUP_REMOVED lines=277> */
.L_x_8488:
        /* <DEDUP_REMOVED lines=297> */
.L_x_8490:
        /* <DEDUP_REMOVED lines=277> */
.L_x_8491:
        /* <DEDUP_REMOVED lines=279> */
.L_x_8492:
        /* <DEDUP_REMOVED lines=277> */
.L_x_8493:
        /* <DEDUP_REMOVED lines=16> */
.L_x_8495:
[----:B------:R-:W-:Y:S05]  /*15db0*/  BSYNC B0 ;  /* 0x0000000000007941 */ /* 0x000fea0003800000 */
.L_x_8494:
        /* <DEDUP_REMOVED lines=17> */
.L_x_8497:
[----:B------:R-:W-:Y:S05]  /*15ed0*/  BSYNC B0 ;  /* 0x0000000000007941 */ /* 0x000fea0003800000 */
.L_x_8496:
        /* <DEDUP_REMOVED lines=35> */
.L_x_8499:
[----:B------:R-:W-:Y:S05]  /*16110*/  BSYNC B0 ;  /* 0x0000000000007941 */ /* 0x000fea0003800000 */
.L_x_8498:
        /* <DEDUP_REMOVED lines=46> */
.L_x_8504:
        /* <DEDUP_REMOVED lines=18> */
.L_x_8503:
[----:B------:R-:W-:Y:S05]  /*16520*/  BRA `(.L_x_8502) ;  /* 0x00000000009c7947 */ /* 0x000fea0003800000 */
.L_x_8501:
        /* <DEDUP_REMOVED lines=21> */
.L_x_8505:
[----:B------:R-:W-:-:S04]  /*16680*/  IMAD.IADD R25, R38, 0x1, R39 ;  /* 0x0000000126197824 */ /* 0x000fc800078e0227 */
[----:B0-----:R-:W-:-:S04]  /*16690*/  IMAD R25, R25, R40, R16 ;  /* 0x0000002819197224 */ /* 0x001fc800078e0210 */
[----:B-1----:R-:W-:-:S05]  /*166a0*/  IMAD.WIDE.U32 R24, R25, 0x20, R36 ;  /* 0x0000002019187825 */ /* 0x002fca00078e0024 */
[----:B------:R-:W3:Y:S04]  /*166b0*/  LDG.E.64 R26, desc[UR60][R24.64] ;  /* 0x0000003c181a7981 */ /* 0x000ee8000c1e1b00 */
[----:B------:R-:W4:Y:S04]  /*166c0*/  LDG.E.64 R30, desc[UR60][R24.64+0x10] ;  /* 0x0000103c181e7981 */ /* 0x000f28000c1e1b00 */
[----:B------:R-:W5:Y:S04]  /*166d0*/  LDG.E.64 R28, desc[UR60][R24.64+0x8] ;  /* 0x0000083c181c7981 */ /* 0x000f68000c1e1b00 */
[----:B------:R-:W5:Y:S01]  /*166e0*/  LDG.E.64 R34, desc[UR60][R24.64+0x18] ;  /* 0x0000183c18227981 */ /* 0x000f62000c1e1b00 */
[----:B--2---:R-:W-:Y:S01]  /*166f0*/  IMAD.IADD R39, R42, 0x1, R39 ;  /* 0x000000012a277824 */ /* 0x004fe200078e0227 */
[----:B---3--:R-:W-:-:S04]  /*16700*/  IADD3 R32, P0, R26, R32, RZ ;  /* 0x000000201a207210 */ /* 0x008fc80007f1e0ff */
[----:B------:R-:W-:Y:S02]  /*16710*/  IADD3.X R33, R27, R33, RZ, P0, !PT ;  /* 0x000000211b217210 */ /* 0x000fe400007fe4ff */
[----:B------:R-:W-:Y:S02]  /*16720*/  ISETP.GE.U32.AND P0, PT, R39, UR7, PT ;  /* 0x0000000727007c0c */ /* 0x000fe4000bf06070 */
[----:B----4-:R-:W-:Y:S02]  /*16730*/  IADD3 R14, P3, R30, R14, RZ ;  /* 0x0000000e1e0e7210 */ /* 0x010fe40007f7e0ff */
[----:B-----5:R-:W-:Y:S02]  /*16740*/  IADD3 R20, P2, R28, R20, RZ ;  /* 0x000000141c147210 */ /* 0x020fe40007f5e0ff */
[----:B------:R-:W-:Y:S01]  /*16750*/  IADD3 R0, P4, R34, R0, RZ ;  /* 0x0000000022007210 */ /* 0x000fe20007f9e0ff */
[----:B------:R-:W-:Y:S01]  /*16760*/  IMAD.X R15, R31, 0x1, R15, P3 ;  /* 0x000000011f0f7824 */ /* 0x000fe200018e060f */
[----:B------:R-:W-:-:S02]  /*16770*/  IADD3.X R21, R29, R21, RZ, P2, !PT ;  /* 0x000000151d157210 */ /* 0x000fc400017fe4ff */
[----:B------:R-:W-:-:S03]  /*16780*/  IADD3.X R3, R35, R3, RZ, P4, !PT ;  /* 0x0000000323037210 */ /* 0x000fc600027fe4ff */
[----:B------:R-:W-:Y:S06]  /*16790*/  @!P0 BRA `(.L_x_8505) ;  /* 0xfffffffc00b88947 */ /* 0x000fec000383ffff */
.L_x_8502:
[----:B------:R-:W-:Y:S05]  /*167a0*/  BSYNC B0 ;  /* 0x0000000000007941 */ /* 0x000fea0003800000 */
.L_x_8500:
        /* <DEDUP_REMOVED lines=20> */
.L_x_8509:
        /* <DEDUP_REMOVED lines=12> */
[----:B0-----:R-:W-:Y:S02]  /*169b0*/  IADD3 R32, P0, R24, R32, RZ ;  /* 0x0000002018207210 */ /* 0x001fe40007f1e0ff */
[----:B------:R-:W-:Y:S02]  /*169c0*/  IADD3 R20, P3, R26, R20, RZ ;  /* 0x000000141a147210 */ /* 0x000fe40007f7e0ff */
        /* <DEDUP_REMOVED lines=8> */
[----:B------:R-:W-:Y:S01]  /*16a50*/  MOV R25, R33 ;  /* 0x0000002100197202 */ /* 0x000fe20000000f00 */
[----:B------:R-:W-:Y:S01]  /*16a60*/  IMAD.MOV.U32 R28, RZ, RZ, R14 ;  /* 0x000000ffff1c7224 */ /* 0x000fe200078e000e */
[----:B------:R-:W-:Y:S01]  /*16a70*/  MOV R27, R21 ;  /* 0x00000015001b7202 */ /* 0x000fe20000000f00 */
[----:B------:R-:W-:Y:S01]  /*16a80*/  IMAD.MOV.U32 R30, RZ, RZ, R0 ;  /* 0x000000ffff1e7224 */ /* 0x000fe200078e0000 */
[----:B------:R-:W-:-:S02]  /*16a90*/  MOV R29, R15 ;  /* 0x0000000f001d7202 */ /* 0x000fc40000000f00 */
[----:B------:R-:W-:Y:S01]  /*16aa0*/  MOV R31, R3 ;  /* 0x00000003001f7202 */ /* 0x000fe20000000f00 */
[----:B------:R0:W-:Y:S04]  /*16ab0*/  STS.128 [R37], R24 ;  /* 0x0000001825007388 */ /* 0x0001e80000000c00 */
[----:B------:R0:W-:Y:S02]  /*16ac0*/  STS.128 [R37+0x10], R28 ;  /* 0x0000101c25007388 */ /* 0x0001e40000000c00 */
.L_x_8508:
[----:B------:R-:W-:Y:S05]  /*16ad0*/  BSYNC B0 ;  /* 0x0000000000007941 */ /* 0x000fea0003800000 */
.L_x_8507:
[----:B0-----:R-:W-:Y:S01]  /*16ae0*/  IMAD.MOV.U32 R25, RZ, RZ, R36 ;  /* 0x000000ffff197224 */ /* 0x001fe200078e0024 */
[----:B------:R-:W-:Y:S06]  /*16af0*/  @P2 BRA `(.L_x_8509) ;  /* 0xfffffffc007c2947 */ /* 0x000fec000383ffff */
.L_x_8506:
        /* <DEDUP_REMOVED lines=21> */
.L_x_8514:
        /* <DEDUP_REMOVED lines=9> */
[----:B0-----:R-:W-:Y:S02]  /*16ce0*/  IADD3 R32, P0, R24, R32, RZ ;  /* 0x0000002018207210 */ /* 0x001fe40007f1e0ff */
[----:B------:R-:W-:Y:S02]  /*16cf0*/  IADD3 R20, P2, R26, R20, RZ ;  /* 0x000000141a147210 */ /* 0x000fe40007f5e0ff */
[----:B-1----:R-:W-:Y:S02]  /*16d00*/  IADD3 R14, P3, R28, R14, RZ ;  /* 0x0000000e1c0e7210 */ /* 0x002fe40007f7e0ff */
[----:B------:R-:W-:Y:S01]  /*16d10*/  IADD3 R0, P4, R30, R0, RZ ;  /* 0x000000001e007210 */ /* 0x000fe20007f9e0ff */
[----:B------:R-:W-:Y:S01]  /*16d20*/  IMAD.X R21, R27, 0x1, R21, P2 ;  /* 0x000000011b157824 */ /* 0x000fe200010e0615 */
[----:B------:R-:W-:-:S02]  /*16d30*/  IADD3.X R33, R25, R33, RZ, P0, !PT ;  /* 0x0000002119217210 */ /* 0x000fc400007fe4ff */
[----:B------:R-:W-:Y:S01]  /*16d40*/  IADD3.X R15, R29, R15, RZ, P3, !PT ;  /* 0x0000000f1d0f7210 */ /* 0x000fe20001ffe4ff */
[----:B------:R-:W-:Y:S01]  /*16d50*/  IMAD.X R3, R31, 0x1, R3, P4 ;  /* 0x000000011f037824 */ /* 0x000fe200020e0603 */
        /* <DEDUP_REMOVED lines=8> */
[----:B------:R0:W-:Y:S04]  /*16de0*/  STS.128 [R37], R24 ;  /* 0x0000001825007388 */ /* 0x0001e80000000c00 */
[----:B------:R0:W-:Y:S02]  /*16df0*/  STS.128 [R37+0x10], R28 ;  /* 0x0000101c25007388 */ /* 0x0001e40000000c00 */
.L_x_8513:
[----:B------:R-:W-:Y:S05]  /*16e00*/  BSYNC B0 ;  /* 0x0000000000007941 */ /* 0x000fea0003800000 */
.L_x_8512:
[----:B------:R-:W-:-:S04]  /*16e10*/  SHF.R.S32.HI R34, RZ, 0x1, R34 ;  /* 0x00000001ff227819 */ /* 0x000fc80000011422 */
[----:B------:R-:W-:-:S13]  /*16e20*/  ISETP.GE.AND P0, PT, R34, 0x20, PT ;  /* 0x000000202200780c */ /* 0x000fda0003f06270 */
[----:B------:R-:W-:Y:S05]  /*16e30*/  @P0 BRA `(.L_x_8514) ;  /* 0xfffffffc00840947 */ /* 0x000fea000383ffff */
[----:B------:R-:W-:-:S11]  /*16e40*/  HFMA2.MMA R2, -RZ, RZ, 0, 1.9073486328125e-06 ;  /* 0x00000020ff027435 */ /* 0x000fd600000001ff */
.L_x_8511:
[----:B------:R-:W-:Y:S01]  /*16e50*/  BAR.SYNC.DEFER_BLOCKING 0x0 ;  /* 0x0000000000007b1d */ /* 0x000fe20000010000 */
[----:B------:R-:W-:-:S13]  /*16e60*/  ISETP.GE.AND P0, PT, R2, 0x2, PT ;  /* 0x000000020200780c */ /* 0x000fda0003f06270 */
[----:B------:R-:W-:Y:S05]  /*16e70*/  @!P0 BRA `(.L_x_8510) ;  /* 0x0000000000508947 */ /* 0x000fea0003800000 */
[----:B0-----:R-:W-:-:S07]  /*16e80*/  IMAD.MOV.U32 R25, RZ, RZ, 0x1 ;  /* 0x00000001ff197424 */ /* 0x001fce00078e00ff */
.L_x_8515:
[----:B------:R-:W0:Y:S04]  /*16e90*/  SHFL.DOWN PT, R27, R32, R25, 0x1f ;  /* 0x08001f19201b7589 */ /* 0x000e2800000e0000 */
[----:B------:R-:W1:Y:S04]  /*16ea0*/  SHFL.DOWN PT, R31, R14, R25, 0x1f ;  /* 0x08001f190e1f7589 */ /* 0x000e6800000e0000 */
[----:B------:R-:W2:Y:S04]  /*16eb0*/  SHFL.DOWN PT, R29, R20, R25, 0x1f ;  /* 0x08001f19141d7589 */ /* 0x000ea800000e0000 */
[----:B------:R-:W3:Y:S04]  /*16ec0*/  SHFL.DOWN PT, R35, R0, R25, 0x1f ;  /* 0x08001f1900237589 */ /* 0x000ee800000e0000 */
[----:B------:R-:W4:Y:S04]  /*16ed0*/  SHFL.DOWN PT, R16, R33, R25, 0x1f ;  /* 0x08001f1921107589 */ /* 0x000f2800000e0000 */
[----:B------:R-:W5:Y:S04]  /*16ee0*/  SHFL.DOWN PT, R24, R21, R25, 0x1f ;  /* 0x08001f1915187589 */ /* 0x000f6800000e0000 */
[----:B------:R-:W5:Y:S01]  /*16ef0*/  SHFL.DOWN PT, R26, R15, R25, 0x1f ;  /* 0x08001f190f1a7589 */ /* 0x000f6200000e0000 */
[----:B0-----:R-:W-:-:S03]  /*16f00*/  IADD3 R32, P2, R27, R32, RZ ;  /* 0x000000201b207210 */ /* 0x001fc60007f5e0ff */
[----:B------:R0:W5:Y:S01]  /*16f10*/  SHFL.DOWN PT, R28, R3, R25, 0x1f ;  /* 0x08001f19031c7589 */ /* 0x00016200000e0000 */
[----:B-1----:R-:W-:Y:S02]  /*16f20*/  IADD3 R14, P4, R31, R14, RZ ;  /* 0x0000000e1f0e7210 */ /* 0x002fe40007f9e0ff */
[----:B--2---:R-:W-:Y:S02]  /*16f30*/  IADD3 R20, P3, R29, R20, RZ ;  /* 0x000000141d147210 */ /* 0x004fe40007f7e0ff */
[----:B---3--:R-:W-:Y:S02]  /*16f40*/  IADD3 R0, P5, R35, R0, RZ ;  /* 0x0000000023007210 */ /* 0x008fe40007fbe0ff */
[----:B0-----:R-:W-:Y:S01]  /*16f50*/  SHF.L.U32 R25, R25, 0x1, RZ ;  /* 0x0000000119197819 */ /* 0x001fe200000006ff */
[----:B----4-:R-:W-:-:S03]  /*16f60*/  IMAD.X R33, R16, 0x1, R33, P2 ;  /* 0x0000000110217824 */ /* 0x010fc600010e0621 */
[----:B------:R-:W-:Y:S02]  /*16f70*/  ISETP.GE.AND P0, PT, R25, R2, PT ;  /* 0x000000021900720c */ /* 0x000fe40003f06270 */
[----:B-----5:R-:W-:Y:S01]  /*16f80*/  IADD3.X R21, R24, R21, RZ, P3, !PT ;  /* 0x0000001518157210 */ /* 0x020fe20001ffe4ff */
[----:B------:R-:W-:Y:S01]  /*16f90*/  IMAD.X R15, R26, 0x1, R15, P4 ;  /* 0x000000011a0f7824 */ /* 0x000fe200020e060f */
[----:B------:R-:W-:-:S09]  /*16fa0*/  IADD3.X R3, R28, R3, RZ, P5, !PT ;  /* 0x000000031c037210 */ /* 0x000fd20002ffe4ff */
[----:B------:R-:W-:Y:S05]  /*16fb0*/  @!P0 BRA `(.L_x_8515) ;  /* 0xfffffffc00b48947 */ /* 0x000fea000383ffff */
.L_x_8510:
        /* <DEDUP_REMOVED lines=13> */
[----:B--2---:R-:W-:-:S02]  /*17090*/  IADD3 R32, P0, R6, R32, RZ ;  /* 0x0000002006207210 */ /* 0x004fc40007f1e0ff */
[----:B---3--:R-:W-:Y:S02]  /*170a0*/  IADD3 R14, P3, R10, R14, RZ ;  /* 0x0000000e0a0e7210 */ /* 0x008fe40007f7e0ff */
[----:B----4-:R-:W-:Y:S02]  /*170b0*/  IADD3 R20, P2, R8, R20, RZ ;  /* 0x0000001408147210 */ /* 0x010fe40007f5e0ff */
[----:B-----5:R-:W-:Y:S01]  /*170c0*/  IADD3 R0, P4, R12, R0, RZ ;  /* 0x000000000c007210 */ /* 0x020fe20007f9e0ff */
[----:B------:R-:W-:Y:S01]  /*170d0*/  IMAD.X R33, R7, 0x1, R33, P0 ;  /* 0x0000000107217824 */ /* 0x000fe200000e0621 */
[----:B------:R-:W-:Y:S01]  /*170e0*/  IADD3.X R21, R9, R21, RZ, P2, !PT ;  /* 0x0000001509157210 */ /* 0x000fe200017fe4ff */
[----:B------:R-:W-:Y:S01]  /*170f0*/  IMAD.X R15, R11, 0x1, R15, P3 ;  /* 0x000000010b0f7824 */ /* 0x000fe200018e060f */
[----:B------:R-:W-:-:S09]  /*17100*/  IADD3.X R3, R13, R3, RZ, P4, !PT ;  /* 0x000000030d037210 */ /* 0x000fd200027fe4ff */
.L_x_8517:
        /* <DEDUP_REMOVED lines=27> */
.L_x_8519:
        /* <DEDUP_REMOVED lines=22> */
.L_x_8520:
        /* <DEDUP_REMOVED lines=22> */
.L_x_8521:
        /* <DEDUP_REMOVED lines=22> */
.L_x_8522:
[----:B------:R-:W-:Y:S02]  /*176e0*/  ULDC.64 UR4, c[0x0][0x5f8] ;  /* 0x00017e0000047ab9 */ /* 0x000fe40000000a00 */
[----:B-1----:R-:W-:-:S04]  /*176f0*/  IADD3 R2, P0, R17, UR4, RZ ;  /* 0x0000000411027c10 */ /* 0x002fc8000ff1e0ff */
[----:B------:R-:W-:-:S05]  /*17700*/  IADD3.X R3, RZ, UR5, RZ, P0, !PT ;  /* 0x00000005ff037c10 */ /* 0x000fca00087fe4ff */
[----:B------:R-:W-:Y:S01]  /*17710*/  STG.E.64 desc[UR60][R2.64], R24 ;  /* 0x0000001802007986 */ /* 0x000fe2000c101b3c */
[----:B------:R-:W-:Y:S05]  /*17720*/  EXIT ;  /* 0x000000000000794d */ /* 0x000fea0003800000 */
.L_x_8518:
[----:B------:R-:W-:Y:S04]  /*17730*/  STG.E.64 desc[UR60][R4.64], R32 ;  /* 0x0000002004007986 */ /* 0x000fe8000c101b3c */
[----:B------:R-:W-:Y:S04]  /*17740*/  STG.E.64 desc[UR60][R4.64+0x8], R28 ;  /* 0x0000081c04007986 */ /* 0x000fe8000c101b3c */
[----:B------:R-:W-:Y:S04]  /*17750*/  STG.E.64 desc[UR60][R4.64+0x10], R26 ;  /* 0x0000101a04007986 */ /* 0x000fe8000c101b3c */
[----:B------:R-:W-:Y:S01]  /*17760*/  STG.E.64 desc[UR60][R4.64+0x18], R24 ;  /* 0x0000181804007986 */ /* 0x000fe2000c101b3c */
[----:B------:R-:W-:Y:S05]  /*17770*/  EXIT ;  /* 0x000000000000794d */ /* 0x000fea0003800000 */
.L_x_8516:
        /* <DEDUP_REMOVED lines=16> */
.L_x_8523:
        /* <DEDUP_REMOVED lines=27> */
.L_x_8525:
        /* <DEDUP_REMOVED lines=22> */
.L_x_8526:
        /* <DEDUP_REMOVED lines=22> */
.L_x_8527:
        /* <DEDUP_REMOVED lines=22> */
.L_x_8528:
[----:B------:R-:W-:Y:S02]  /*17e50*/  ULDC.64 UR4, c[0x0][0x5f8] ;  /* 0x00017e0000047ab9 */ /* 0x000fe40000000a00 */
[----:B-1----:R-:W-:-:S05]  /*17e60*/  IADD3 R2, P0, R17, UR4, RZ ;  /* 0x0000000411027c10 */ /* 0x002fca000ff1e0ff */
[----:B------:R-:W-:-:S05]  /*17e70*/  IMAD.X R3, RZ, RZ, UR5, P0 ;  /* 0x00000005ff037e24 */ /* 0x000fca00080e06ff */
[----:B------:R-:W-:Y:S01]  /*17e80*/  STG.E.64 desc[UR60][R2.64], R26 ;  /* 0x0000001a02007986 */ /* 0x000fe2000c101b3c */
[----:B------:R-:W-:Y:S05]  /*17e90*/  EXIT ;  /* 0x000000000000794d */ /* 0x000fea0003800000 */
.L_x_8524:
[----:B------:R-:W-:Y:S04]  /*17ea0*/  STG.E.64 desc[UR60][R12.64], R32 ;  /* 0x000000200c007986 */ /* 0x000fe8000c101b3c */
[----:B------:R-:W-:Y:S04]  /*17eb0*/  STG.E.64 desc[UR60][R10.64], R28 ;  /* 0x0000001c0a007986 */ /* 0x000fe8000c101b3c */
[----:B------:R-:W-:Y:S04]  /*17ec0*/  STG.E.64 desc[UR60][R8.64], R24 ;  /* 0x0000001808007986 */ /* 0x000fe8000c101b3c */
[----:B------:R-:W-:Y:S01]  /*17ed0*/  STG.E.64 desc[UR60][R6.64], R26 ;  /* 0x0000001a06007986 */ /* 0x000fe2000c101b3c */
[----:B------:R-:W-:Y:S05]  /*17ee0*/  EXIT ;  /* 0x000000000000794d */ /* 0x000fea0003800000 */
.L_x_8489:
        /* <DEDUP_REMOVED lines=20> */
[----:B--2---:R-:W2:Y:S04]  /*18030*/  LDG.E.64 R2, desc[UR60][R4.64] ;  /* 0x0000003c04027981 */ /* 0x004ea8000c1e1b00 */
[----:B------:R-:W4:Y:S04]  /*18040*/  LDG.E.64 R6, desc[UR60][R4.64+0x8] ;  /* 0x0000083c04067981 */ /* 0x000f28000c1e1b00 */
[----:B------:R-:W5:Y:S01]  /*18050*/  LDG.E.64 R10, desc[UR60][R4.64+0x18] ;  /* 0x0000183c040a7981 */ /* 0x000f62000c1e1b00 */
[----:B---3--:R-:W-:-:S02]  /*18060*/  IADD3 R56, P2, R8, R56, RZ ;  /* 0x0000003808387210 */ /* 0x008fc40007f5e0ff */
[----:B--2---:R-:W-:Y:S02]  /*18070*/  IADD3 R50, P0, R2, R50, RZ ;  /* 0x0000003202327210 */ /* 0x004fe40007f1e0ff */
[----:B----4-:R-:W-:Y:S02]  /*18080*/  IADD3 R54, P1, R6, R54, RZ ;  /* 0x0000003606367210 */ /* 0x010fe40007f3e0ff */
[----:B-----5:R-:W-:Y:S01]  /*18090*/  IADD3 R14, P3, R10, R14, RZ ;  /* 0x0000000e0a0e7210 */ /* 0x020fe20007f7e0ff */
[----:B------:R-:W-:Y:S01]  /*180a0*/  IMAD.X R57, R9, 0x1, R57, P2 ;  /* 0x0000000109397824 */ /* 0x000fe200010e0639 */
[----:B------:R-:W-:Y:S02]  /*180b0*/  IADD3.X R51, R3, R51, RZ, P0, !PT ;  /* 0x0000003303337210 */ /* 0x000fe400007fe4ff */
[----:B------:R-:W-:Y:S02]  /*180c0*/  IADD3.X R55, R7, R55, RZ, P1, !PT ;  /* 0x0000003707377210 */ /* 0x000fe40000ffe4ff */
[----:B------:R-:W-:-:S07]  /*180d0*/  IADD3.X R15, R11, R15, RZ, P3, !PT ;  /* 0x0000000f0b0f7210 */ /* 0x000fce0001ffe4ff */
.L_x_8530:
        /* <DEDUP_REMOVED lines=11> */
[----:B--2---:R0:W1:Y:S01]  /*18190*/  LDC.64 R2, c[0x4][R0] ;  /* 0x0100000000027b82 */ /* 0x0040620000000a00 */
        /* <DEDUP_REMOVED lines=11> */
.L_x_8532:
        /* <DEDUP_REMOVED lines=10> */
[----:B--2---:R1:W2:Y:S01]  /*182f0*/  LDC.64 R2, c[0x4][R0] ;  /* 0x0100000000027b82 */ /* 0x0042a20000000a00 */
        /* <DEDUP_REMOVED lines=11> */
.L_x_8533:
        /* <DEDUP_REMOVED lines=22> */
.L_x_8534:
        /* <DEDUP_REMOVED lines=22> */
.L_x_8535:
[----:B------:R-:W-:Y:S02]  /*18670*/  ULDC.64 UR4, c[0x0][0x5f8] ;  /* 0x00017e0000047ab9 */ /* 0x000fe40000000a00 */
[----:B-1----:R-:W-:-:S04]  /*18680*/  IADD3 R2, P0, R17, UR4, RZ ;  /* 0x0000000411027c10 */ /* 0x002fc8000ff1e0ff */
[----:B------:R-:W-:-:S05]  /*18690*/  IADD3.X R3, RZ, UR5, RZ, P0, !PT ;  /* 0x00000005ff037c10 */ /* 0x000fca00087fe4ff */
[----:B------:R-:W-:Y:S01]  /*186a0*/  STG.E.64 desc[UR60][R2.64], R24 ;  /* 0x0000001802007986 */ /* 0x000fe2000c101b3c */
[----:B------:R-:W-:Y:S05]  /*186b0*/  EXIT ;  /* 0x000000000000794d */ /* 0x000fea0003800000 */
.L_x_8531:
[----:B------:R-:W-:Y:S04]  /*186c0*/  STG.E.64 desc[UR60][R4.64], R50 ;  /* 0x0000003204007986 */ /* 0x000fe8000c101b3c */
[----:B------:R-:W-:Y:S04]  /*186d0*/  STG.E.64 desc[UR60][R4.64+0x8], R54 ;  /* 0x0000083604007986 */ /* 0x000fe8000c101b3c */
[----:B------:R-:W-:Y:S04]  /*186e0*/  STG.E.64 desc[UR60][R4.64+0x10], R56 ;  /* 0x0000103804007986 */ /* 0x000fe8000c101b3c */
[----:B------:R-:W-:Y:S01]  /*186f0*/  STG.E.64 desc[UR60][R4.64+0x18], R24 ;  /* 0x0000181804007986 */ /* 0x000fe2000c101b3c */
[----:B------:R-:W-:Y:S05]  /*18700*/  EXIT ;  /* 0x000000000000794d */ /* 0x000fea0003800000 */
.L_x_8529:
        /* <DEDUP_REMOVED lines=16> */
.L_x_8536:
        /* <DEDUP_REMOVED lines=23> */
.L_x_8538:
        /* <DEDUP_REMOVED lines=22> */
.L_x_8539:
[----:B------:R-:W-:Y:S01]  /*18ae0*/  ULDC.64 UR4, c[0x0][0x5f8] ;  /* 0x00017e0000047ab9 */ /* 0x000fe20000000a00 */
[----:B------:R-:W-:Y:S02]  /*18af0*/  ISETP.NE.AND P6, PT, R16, 0x1, PT ;  /* 0x000000011000780c */ /* 0x000fe40003fc5270 */
[----:B------:R-:W-:-:S05]  /*18b00*/  IADD3 R2, P0, R19, UR4, RZ ;  /* 0x0000000413027c10 */ /* 0x000fca000ff1e0ff */
[----:B--2---:R-:W-:-:S05]  /*18b10*/  IMAD.X R3, RZ, RZ, UR5, P0 ;  /* 0x00000005ff037e24 */ /* 0x004fca00080e06ff */
        /* <DEDUP_REMOVED lines=18> */
.L_x_8540:
        /* <DEDUP_REMOVED lines=22> */
.L_x_8541:
[----:B------:R-:W-:Y:S02]  /*18da0*/  ULDC.64 UR4, c[0x0][0x5f8] ;  /* 0x00017e0000047ab9 */ /* 0x000fe40000000a00 */
[----:B-1----:R-:W-:-:S04]  /*18db0*/  IADD3 R2, P0, R17, UR4, RZ ;  /* 0x0000000411027c10 */ /* 0x002fc8000ff1e0ff */
[----:B------:R-:W-:-:S05]  /*18dc0*/  IADD3.X R3, RZ, UR5, RZ, P0, !PT ;  /* 0x00000005ff037c10 */ /* 0x000fca00087fe4ff */
[----:B------:R-:W-:Y:S01]  /*18dd0*/  STG.E.64 desc[UR60][R2.64], R24 ;  /* 0x0000001802007986 */ /* 0x000fe2000c101b3c */
[----:B------:R-:W-:Y:S05]  /*18de0*/  EXIT ;  /* 0x000000000000794d */ /* 0x000fea0003800000 */
.L_x_8537:
[----:B------:R-:W-:Y:S04]  /*18df0*/  STG.E.64 desc[UR60][R6.64], R50 ;  /* 0x0000003206007986 */ /* 0x000fe8000c101b3c */
[----:B------:R-:W-:Y:S04]  /*18e00*/  STG.E.64 desc[UR60][R8.64], R54 ;  /* 0x0000003608007986 */ /* 0x000fe8000c101b3c */
[----:B------:R-:W-:Y:S04]  /*18e10*/  STG.E.64 desc[UR60][R10.64], R56 ;  /* 0x000000380a007986 */ /* 0x000fe8000c101b3c */
[----:B------:R-:W-:Y:S01]  /*18e20*/  STG.E.64 desc[UR60][R26.64], R24 ;  /* 0x000000181a007986 */ /* 0x000fe2000c101b3c */
[----:B------:R-:W-:Y:S05]  /*18e30*/  EXIT ;  /* 0x000000000000794d */ /* 0x000fea0003800000 */
.L_x_8542:
        /* <DEDUP_REMOVED lines=12> */
.L_x_9886:


//--------------------- .text._ZN2at6native13reduce_kernelILi512ELi1ENS0_8ReduceOpIiNS0_14func_wrapper_tIiZNS0_11sum_functorIiiiEclERNS_14TensorIteratorEEUliiE_EEjiLi4ELi4EEEEEvT1_ --------------------------
	.section	.text._ZN2at6native13reduce_kernelILi512ELi1ENS0_8ReduceOpIiNS0_14func_wrapper_tIiZNS0_11sum_functorIiiiEclERNS_14TensorIteratorEEUliiE_EEjiLi4ELi4EEEEEvT1_,"ax",@progbits
	.align	128
        .global         _ZN2at6native13reduce_kernelILi512ELi1ENS0_8ReduceOpIiNS0_14func_wrapper_tIiZNS0_11sum_functorIiiiEclERNS_14TensorIteratorEEUliiE_EEjiLi4ELi4EEEEEvT1_
        .type           _ZN2at6native13reduce_kernelILi512ELi1ENS0_8ReduceOpIiNS0_14func_wrapper_tIiZNS0_11sum_functorIiiiEclERNS_14TensorIteratorEEUliiE_EEjiLi4ELi4EEEEEvT1_,@function
        .size           _ZN2at6native13reduce_kernelILi512ELi1ENS0_8ReduceOpIiNS0_14func_wrapper_tIiZNS0_11sum_functorIiiiEclERNS_14TensorIteratorEEUliiE_EEjiLi4ELi4EEEEEvT1_,(.L_x_9887 - _ZN2at6native13reduce_kernelILi512ELi1ENS0_8ReduceOpIiNS0_14func_wrapper_tIiZNS0_11sum_functorIiiiEclERNS_14TensorIteratorEEUliiE_EEjiLi4ELi4EEEEEvT1_)
        .other          _ZN2at6native13reduce_kernelILi512ELi1ENS0_8ReduceOpIiNS0_14func_wrapper_tIiZNS0_11sum_functorIiiiEclERNS_14TensorIteratorEEUliiE_EEjiLi4ELi4EEEEEvT1_,@"STO_CUDA_ENTRY STV_DEFAULT"
_ZN2at6native13reduce_kernelILi512ELi1ENS0_8ReduceOpIiNS0_14func_wrapper_tIiZNS0_11sum_functorIiiiEclERNS_14TensorIteratorEEUliiE_EEjiLi4ELi4EEEEEvT1_:
.text._ZN2at6native13reduce_kernelILi512ELi1ENS0_8ReduceOpIiNS0_14func_wrapper_tIiZNS0_11sum_functorIiiiEclERNS_14TensorIteratorEEUliiE_EEjiLi4ELi4EEEEEvT1_:
        /* <DEDUP_REMOVED lines=287> */
.L_x_8543:
        /* <DEDUP_REMOVED lines=50> */
.L_x_8552:
[----:B------:R-:W-:Y:S05]  /*1510*/  BSYNC B3 ;  /* 0x0000000000037941 */ /* 0x000fea0003800000 */
.L_x_8551:
        /* <DEDUP_REMOVED lines=9> */
[----:B--2---:R-:W-:-:S07]  /*15b0*/  VIADD R9, R6, UR4 ;  /* 0x0000000406097c36 */ /* 0x004fce0008000000 */
.L_x_8550:
[----:B------:R-:W-:Y:S05]  /*15c0*/  BSYNC B2 ;  /* 0x0000000000027941 */ /* 0x000fea0003800000 */
.L_x_8549:
[C---:B------:R-:W-:Y:S02]  /*15d0*/  IADD3 R5, P0, -R11.reuse, 0x4, RZ ;  /* 0x000000040b057810 */ /* 0x040fe40007f1e1ff */
[----:B------:R-:W-:Y:S02]  /*15e0*/  IADD3 R10, R11, -0x4, R2 ;  /* 0xfffffffc0b0a7810 */ /* 0x000fe40007ffe002 */
[----:B------:R-:W-:Y:S02]  /*15f0*/  LEA R12, P1, R5, R12, 0x2 ;  /* 0x0000000c050c7211 */ /* 0x000fe400078210ff */
[----:B------:R-:W-:-:S04]  /*1600*/  IADD3.X R6, RZ, -0x1, RZ, P0, !PT ;  /* 0xffffffffff067810 */ /* 0x000fc800007fe4ff */
[----:B------:R-:W-:-:S07]  /*1610*/  LEA.HI.X R13, R5, R13, R6, 0x2, P1 ;  /* 0x0000000d050d7211 */ /* 0x000fce00008f1406 */
.L_x_8548:
[----:B------:R-:W-:Y:S05]  /*1620*/  BSYNC B1 ;  /* 0x0000000000017941 */ /* 0x000fea0003800000 */
.L_x_8547:
[----:B------:R-:W-:Y:S01]  /*1630*/  LEA R5, R17, 0x3, 0x2 ;  /* 0x0000000311057811 */ /* 0x000fe200078e10ff */
[----:B------:R-:W-:Y:S01]  /*1640*/  BSSY B1, `(.L_x_8553) ;  /* 0x0000015000017945 */ /* 0x000fe20003800000 */
[----:B------:R-:W-:Y:S01]  /*1650*/  ISETP.NE.AND P1, PT, RZ, UR27, PT ;  /* 0x0000001bff007c0c */ /* 0x000fe2000bf25270 */
[--C-:B------:R-:W-:Y:S01]  /*1660*/  IMAD.MOV.U32 R16, RZ, RZ, R4.reuse ;  /* 0x000000ffff107224 */ /* 0x100fe200078e0004 */
[----:B------:R-:W-:Y:S01]  /*1670*/  ISETP.GE.U32.AND P0, PT, R5, R10, PT ;  /* 0x0000000a0500720c */ /* 0x000fe20003f06070 */
[----:B------:R-:W-:Y:S01]  /*1680*/  IMAD.MOV.U32 R18, RZ, RZ, R4 ;  /* 0x000000ffff127224 */ /* 0x000fe200078e0004 */
[----:B------:R-:W-:Y:S02]  /*1690*/  ISETP.NE.AND P2, PT, R3, RZ, PT ;  /* 0x000000ff0300720c */ /* 0x000fe40003f45270 */
[----:B------:R-:W-:-:S09]  /*16a0*/  MOV R2, R4 ;  /* 0x0000000400027202 */ /* 0x000fd20000000f00 */
[----:B------:R-:W-:Y:S05]  /*16b0*/  @P0 BRA `(.L_x_8554) ;  /* 0x0000000000340947 */ /* 0x000fea0003800000 */
[----:B------:R-:W-:Y:S01]  /*16c0*/  MOV R2, R4 ;  /* 0x0000000400027202 */ /* 0x000fe20000000f00 */
[----:B------:R-:W-:-:S07]  /*16d0*/  IMAD.MOV.U32 R18, RZ, RZ, R4 ;  /* 0x000000ffff127224 */ /* 0x000fce00078e0004 */
.L_x_8555:
[----:B------:R-:W-:Y:S01]  /*16e0*/  IMAD.WIDE.U32 R4, R17, 0x10, R12 ;  /* 0x0000001011047825 */ /* 0x000fe200078e000c */
[----:B------:R-:W-:-:S05]  /*16f0*/  ULDC UR4, c[0x0][0x224] ;  /* 0x0000890000047ab9 */ /* 0x000fca0000000800 */
[----:B------:R-:W2:Y:S01]  /*1700*/  LDG.E.128 R4, desc[UR36][R4.64] ;  /* 0x0000002404047981 */ /* 0x000ea2000c1e1d00 */
[----:B------:R-:W-:-:S04]  /*1710*/  IADD3 R17, R17, UR4, RZ ;  /* 0x0000000411117c10 */ /* 0x000fc8000fffe0ff */
[----:B------:R-:W-:-:S04]  /*1720*/  LEA R11, R17, 0x3, 0x2 ;  /* 0x00000003110b7811 */ /* 0x000fc800078e10ff */
[----:B------:R-:W-:Y:S01]  /*1730*/  ISETP.GE.U32.AND P0, PT, R11, R10, PT ;  /* 0x0000000a0b00720c */ /* 0x000fe20003f06070 */
[----:B--2---:R-:W-:Y:S01]  /*1740*/  IMAD.IADD R9, R4, 0x1, R9 ;  /* 0x0000000104097824 */ /* 0x004fe200078e0209 */
[----:B------:R-:W-:Y:S01]  /*1750*/  IADD3 R18, R5, R18, RZ ;  /* 0x0000001205127210 */ /* 0x000fe20007ffe0ff */
[----:B------:R-:W-:Y:S01]  /*1760*/  IMAD.IADD R2, R6, 0x1, R2 ;  /* 0x0000000106027824 */ /* 0x000fe200078e0202 */
[----:B------:R-:W-:-:S09]  /*1770*/  IADD3 R16, R7, R16, RZ ;  /* 0x0000001007107210 */ /* 0x000fd20007ffe0ff */
[----:B------:R-:W-:Y:S05]  /*1780*/  @!P0 BRA `(.L_x_8555) ;  /* 0xfffffffc00d48947 */ /* 0x000fea000383ffff */
.L_x_8554:
[----:B------:R-:W-:Y:S05]  /*1790*/  BSYNC B1 ;  /* 0x0000000000017941 */ /* 0x000fea0003800000 */
.L_x_8553:
        /* <DEDUP_REMOVED lines=8> */
.L_x_8557:
[----:B------:R-:W-:Y:S05]  /*1820*/  BSYNC B1 ;  /* 0x0000000000017941 */ /* 0x000fea0003800000 */
.L_x_8556:
        /* <DEDUP_REMOVED lines=10> */
[----:B--2---:R-:W-:-:S07]  /*18d0*/  IMAD.IADD R9, R9, 0x1, R12 ;  /* 0x0000000109097824 */ /* 0x004fce00078e020c */
.L_x_8559:
[----:B------:R-:W-:Y:S05]  /*18e0*/  BSYNC B1 ;  /* 0x0000000000017941 */ /* 0x000fea0003800000 */
.L_x_8558:
[----:B------:R-:W-:-:S04]  /*18f0*/  IADD3 R9, R2, R18, R9 ;  /* 0x0000001202097210 */ /* 0x000fc80007ffe009 */
[----:B------:R-:W-:Y:S01]  /*1900*/  IADD3 R16, R9, R16, RZ ;  /* 0x0000001009107210 */ /* 0x000fe20007ffe0ff */
[----:B------:R-:W-:Y:S06]  /*1910*/  BRA `(.L_x_8545) ;  /* 0x0000009400407947 */ /* 0x000fec0003800000 */
.L_x_8546:
        /* <DEDUP_REMOVED lines=24> */
.L_x_8568:
        /* <DEDUP_REMOVED lines=286> */
.L_x_8564:
        /* <DEDUP_REMOVED lines=242> */
[----:B-1----:R-:W-:Y:S02]  /*3ba0*/  IADD3 R21, -R11, RZ, RZ ;  /* 0x000000ff0b157210 */ /* 0x002fe40007ffe1ff */
        /* <DEDUP_REMOVED lines=11> */
.L_x_8565:
        /* <DEDUP_REMOVED lines=8> */
[----:B--2---:R-:W-:Y:S01]  /*3ce0*/  MOV R19, R5 ;  /* 0x0000000500137202 */ /* 0x004fe20000000f00 */
        /* <DEDUP_REMOVED lines=245> */
.L_x_8566:
[----:B--2---:R-:W-:-:S04]  /*4c40*/  LOP3.LUT R19, R10, 0xfffffffc, RZ, 0xc0, !PT ;  /* 0xfffffffc0a137812 */ /* 0x004fc800078ec0ff */
[----:B------:R-:W-:-:S05]  /*4c50*/  IADD3 R18, P1, R12, R19, RZ ;  /* 0x000000130c127210 */ /* 0x000fca0007f3e0ff */
[----:B------:R-:W-:-:S05]  /*4c60*/  IMAD.X R19, RZ, RZ, R13, P1 ;  /* 0x000000ffff137224 */ /* 0x000fca00008e060d */
[----:B------:R2:W5:Y:S01]  /*4c70*/  LDG.E R10, desc[UR36][R18.64] ;  /* 0x00000024120a7981 */ /* 0x000562000c1e1900 */
[----:B------:R-:W-:Y:S01]  /*4c80*/  IADD3 R5, R5, R4, RZ ;  /* 0x0000000405057210 */ /* 0x000fe20007ffe0ff */
        /* <DEDUP_REMOVED lines=247> */
.L_x_8567:
[----:B--2---:R-:W-:Y:S01]  /*5c00*/  LOP3.LUT R19, R2, 0xfffffffc, RZ, 0xc0, !PT ;  /* 0xfffffffc02137812 */ /* 0x004fe200078ec0ff */
[----:B------:R-:W-:-:S03]  /*5c10*/  ULDC UR4, c[0x0][0x21c] ;  /* 0x0000870000047ab9 */ /* 0x000fc60000000800 */
[----:B------:R-:W-:-:S05]  /*5c20*/  IADD3 R18, P1, R12, R19, RZ ;  /* 0x000000130c127210 */ /* 0x000fca0007f3e0ff */
[----:B------:R-:W-:-:S05]  /*5c30*/  IMAD.X R19, RZ, RZ, R13, P1 ;  /* 0x000000ffff137224 */ /* 0x000fca00008e060d */
[----:B------:R-:W2:Y:S01]  /*5c40*/  LDG.E R22, desc[UR36][R18.64] ;  /* 0x0000002412167981 */ /* 0x000ea2000c1e1900 */
[----:B------:R-:W-:Y:S01]  /*5c50*/  IADD3 R5, R5, R4, RZ ;  /* 0x0000000405057210 */ /* 0x000fe20007ffe0ff */
[----:B------:R-:W-:Y:S01]  /*5c60*/  IMAD.U32 R2, RZ, RZ, UR4 ;  /* 0x00000004ff027e24 */ /* 0x000fe2000f8e00ff */
[----:B-----5:R-:W-:Y:S01]  /*5c70*/  IADD3 R9, R20, R9, RZ ;  /* 0x0000000914097210 */ /* 0x020fe20007ffe0ff */
[----:B------:R-:W-:Y:S01]  /*5c80*/  IMAD.IADD R8, R11, 0x1, R8 ;  /* 0x000000010b087824 */ /* 0x000fe200078e0208 */
[----:B------:R-:W-:Y:S01]  /*5c90*/  IADD3 R7, R10, R7, RZ ;  /* 0x000000070a077210 */ /* 0x000fe20007ffe0ff */
[----:B-1----:R-:W-:-:S05]  /*5ca0*/  IMAD R21, R4, 0x3, R5 ;  /* 0x0000000304157824 */ /* 0x002fca00078e0205 */
[----:B------:R-:W-:Y:S01]  /*5cb0*/  ISETP.GE.U32.AND P1, PT, R21, R2, PT ;  /* 0x000000021500720c */ /* 0x000fe20003f26070 */
[----:B--2---:R-:W-:-:S12]  /*5cc0*/  IMAD.IADD R6, R22, 0x1, R6 ;  /* 0x0000000116067824 */ /* 0x004fd800078e0206 */
[----:B------:R-:W-:Y:S05]  /*5cd0*/  @!P1 BRA `(.L_x_8568) ;  /* 0xffffffbc00709947 */ /* 0x000fea000383ffff */
[----:B------:R-:W-:Y:S05]  /*5ce0*/  BSYNC B2 ;  /* 0x0000000000027941 */ /* 0x000fea0003800000 */
.L_x_8563:
[----:B------:R-:W-:Y:S05]  /*5cf0*/  BSYNC B1 ;  /* 0x0000000000017941 */ /* 0x000fea0003800000 */
.L_x_8562:
        /* <DEDUP_REMOVED lines=280> */
.L_x_8571:
[----:B0-----:R-:W-:-:S04]  /*6e80*/  LOP3.LUT R17, R20, 0xfffffffc, RZ, 0xc0, !PT ;  /* 0xfffffffc14117812 */ /* 0x001fc800078ec0ff */
        /* <DEDUP_REMOVED lines=280> */
.L_x_8572:
        /* <DEDUP_REMOVED lines=281> */
.L_x_8573:
        /* <DEDUP_REMOVED lines=281> */
.L_x_8574:
[----:B------:R-:W-:-:S04]  /*a330*/  LOP3.LUT R23, R22, 0xfffffffc, RZ, 0xc0, !PT ;  /* 0xfffffffc16177812 */ /* 0x000fc800078ec0ff */
[----:B------:R-:W-:-:S05]  /*a340*/  IADD3 R22, P1, R12, R23, RZ ;  /* 0x000000170c167210 */ /* 0x000fca0007f3e0ff */
[----:B------:R-:W-:-:S05]  /*a350*/  IMAD.X R23, RZ, RZ, R13, P1 ;  /* 0x000000ffff177224 */ /* 0x000fca00008e060d */
[----:B------:R1:W5:Y:S03]  /*a360*/  LDG.E R22, desc[UR36][R22.64] ;  /* 0x0000002416167981 */ /* 0x000366000c1e1900 */
.L_x_8570:
[----:B------:R-:W-:Y:S05]  /*a370*/  BSYNC B1 ;  /* 0x0000000000017941 */ /* 0x000fea0003800000 */
.L_x_8569:
        /* <DEDUP_REMOVED lines=11> */
[----:B------:R-:W-:-:S04]  /*a430*/  @!P0 ISETP.GE.U32.AND P1, PT, R5, R2, PT ;  /* 0x000000020500820c */ /* 0x000fc80003f26070 */
[----:B------:R-:W-:-:S04]  /*a440*/  @!P0 SEL R5, R22, RZ, !P1 ;  /* 0x000000ff16058207 */ /* 0x000fc80004800000 */
[----:B------:R-:W-:-:S07]  /*a450*/  @!P0 IADD3 R6, R6, R5, RZ ;  /* 0x0000000506068210 */ /* 0x000fce0007ffe0ff */
.L_x_8576:
[----:B------:R-:W-:Y:S05]  /*a460*/  BSYNC B1 ;  /* 0x0000000000017941 */ /* 0x000fea0003800000 */
.L_x_8575:
[----:B------:R-:W-:-:S04]  /*a470*/  IADD3 R7, R7, R8, R9 ;  /* 0x0000000807077210 */ /* 0x000fc80007ffe009 */
[----:B0-----:R-:W-:Y:S01]  /*a480*/  IADD3 R16, R7, R6, RZ ;  /* 0x0000000607107210 */ /* 0x001fe20007ffe0ff */
[----:B------:R-:W-:Y:S06]  /*a490*/  BRA `(.L_x_8545) ;  /* 0x0000000800607947 */ /* 0x000fec0003800000 */
.L_x_8561:
        /* <DEDUP_REMOVED lines=10> */
.L_x_8580:
        /* <DEDUP_REMOVED lines=17> */
[----:B------:R-:W-:Y:S02]  /*a650*/  ISETP.GE.U32.AND P0, PT, R23, R2, PT ;  /* 0x000000021700720c */ /* 0x000fe40003f06070 */
[----:B--2---:R-:W-:Y:S02]  /*a660*/  IADD3 R21, R8, R21, RZ ;  /* 0x0000001508157210 */ /* 0x004fe40007ffe0ff */
[----:B---3--:R-:W-:Y:S01]  /*a670*/  IADD3 R20, R11, R20, RZ ;  /* 0x000000140b147210 */ /* 0x008fe20007ffe0ff */
[----:B----4-:R-:W-:Y:S01]  /*a680*/  IMAD.IADD R7, R16, 0x1, R7 ;  /* 0x0000000110077824 */ /* 0x010fe200078e0207 */
[----:B-----5:R-:W-:-:S07]  /*a690*/  IADD3 R6, R19, R6, RZ ;  /* 0x0000000613067210 */ /* 0x020fce0007ffe0ff */
[----:B------:R-:W-:Y:S05]  /*a6a0*/  @!P0 BRA `(.L_x_8580) ;  /* 0xfffffffc00a48947 */ /* 0x000fea000383ffff */
[----:B------:R-:W-:Y:S05]  /*a6b0*/  BSYNC B2 ;  /* 0x0000000000027941 */ /* 0x000fea0003800000 */
.L_x_8579:
[----:B------:R-:W-:Y:S01]  /*a6c0*/  IMAD.MOV.U32 R17, RZ, RZ, R11 ;  /* 0x000000ffff117224 */ /* 0x000fe200078e000b */
[----:B------:R-:W-:Y:S02]  /*a6d0*/  MOV R10, R8 ;  /* 0x00000008000a7202 */ /* 0x000fe40000000f00 */
[----:B------:R-:W-:-:S07]  /*a6e0*/  MOV R11, R19 ;  /* 0x00000013000b7202 */ /* 0x000fce0000000f00 */
.L_x_8578:
[----:B------:R-:W-:Y:S05]  /*a6f0*/  BSYNC B1 ;  /* 0x0000000000017941 */ /* 0x000fea0003800000 */
.L_x_8577:
        /* <DEDUP_REMOVED lines=23> */
.L_x_8582:
[----:B------:R-:W-:Y:S05]  /*a870*/  BSYNC B1 ;  /* 0x0000000000017941 */ /* 0x000fea0003800000 */
.L_x_8581:
        /* <DEDUP_REMOVED lines=11> */
[----:B------:R-:W-:-:S04]  /*a930*/  @!P0 ISETP.GE.U32.AND P1, PT, R5, R2, PT ;  /* 0x000000020500820c */ /* 0x000fc80003f26070 */
[----:B------:R-:W-:-:S04]  /*a940*/  @!P0 SEL R11, R11, RZ, !P1 ;  /* 0x000000ff0b0b8207 */ /* 0x000fc80004800000 */
[----:B------:R-:W-:-:S07]  /*a950*/  @!P0 IADD3 R6, R6, R11, RZ ;  /* 0x0000000b06068210 */ /* 0x000fce0007ffe0ff */
.L_x_8584:
[----:B------:R-:W-:Y:S05]  /*a960*/  BSYNC B1 ;  /* 0x0000000000017941 */ /* 0x000fea0003800000 */
.L_x_8583:
[----:B------:R-:W-:-:S05]  /*a970*/  IADD3 R7, R7, R20, R21 ;  /* 0x0000001407077210 */ /* 0x000fca0007ffe015 */
[----:B-----5:R-:W-:Y:S01]  /*a980*/  IMAD.IADD R16, R7, 0x1, R6 ;  /* 0x0000000107107824 */ /* 0x020fe200078e0206 */
[----:B------:R-:W-:Y:S06]  /*a990*/  BRA `(.L_x_8545) ;  /* 0x0000000400207947 */ /* 0x000fec0003800000 */
.L_x_8560:
        /* <DEDUP_REMOVED lines=12> */
.L_x_8588:
        /* <DEDUP_REMOVED lines=20> */
.L_x_8587:
[----:B------:R-:W-:Y:S01]  /*aba0*/  MOV R20, R8 ;  /* 0x0000000800147202 */ /* 0x000fe20000000f00 */
[----:B------:R-:W-:-:S07]  /*abb0*/  IMAD.MOV.U32 R10, RZ, RZ, R21 ;  /* 0x000000ffff0a7224 */ /* 0x000fce00078e0015 */
.L_x_8586:
[----:B------:R-:W-:Y:S05]  /*abc0*/  BSYNC B1 ;  /* 0x0000000000017941 */ /* 0x000fea0003800000 */
.L_x_8585:
        /* <DEDUP_REMOVED lines=19> */
.L_x_8590:
[----:B------:R-:W-:Y:S05]  /*ad00*/  BSYNC B1 ;  /* 0x0000000000017941 */ /* 0x000fea0003800000 */
.L_x_8589:
[----:B------:R-:W-:Y:S04]  /*ad10*/  BSSY B1, `(.L_x_8591) ;  /* 0x000000e000017945 */ /* 0x000fe80003800000 */
[----:B------:R-:W-:Y:S05]  /*ad20*/  @P1 BRA `(.L_x_8592) ;  /* 0x0000000000301947 */ /* 0x000fea0003800000 */
[----:B0-----:R-:W-:Y:S02]  /*ad30*/  IADD3 R9, R17, R4, RZ ;  /* 0x0000000411097210 */ /* 0x001fe40007ffe0ff */
        /* <DEDUP_REMOVED lines=11> */
.L_x_8592:
[----:B------:R-:W-:Y:S05]  /*adf0*/  BSYNC B1 ;  /* 0x0000000000017941 */ /* 0x000fea0003800000 */
.L_x_8591:
[----:B------:R-:W-:-:S04]  /*ae00*/  IADD3 R5, R7, R6, R5 ;  /* 0x0000000607057210 */ /* 0x000fc80007ffe005 */
[----:B------:R-:W-:-:S07]  /*ae10*/  IADD3 R16, R5, R16, RZ ;  /* 0x0000001005107210 */ /* 0x000fce0007ffe0ff */
.L_x_8545:
[----:B------:R-:W-:Y:S05]  /*ae20*/  BSYNC B0 ;  /* 0x0000000000007941 */ /* 0x000fea0003800000 */
.L_x_8544:
        /* <DEDUP_REMOVED lines=16> */
.L_x_8594:
[----:B------:R-:W-:Y:S01]  /*af30*/  IADD3 R7, R3, R2, RZ ;  /* 0x0000000203077210 */ /* 0x000fe20007ffe0ff */
[----:B------:R-:W-:Y:S03]  /*af40*/  BAR.SYNC.DEFER_BLOCKING 0x0 ;  /* 0x0000000000007b1d */ /* 0x000fe60000010000 */
[----:B------:R-:W-:-:S04]  /*af50*/  ISETP.GE.U32.AND P0, PT, R7, UR7, PT ;  /* 0x0000000707007c0c */ /* 0x000fc8000bf06070 */
[----:B------:R-:W-:-:S13]  /*af60*/  ISETP.GE.U32.OR P0, PT, R3, R2, P0 ;  /* 0x000000020300720c */ /* 0x000fda0000706470 */
[----:B------:R-:W-:-:S05]  /*af70*/  @!P0 IMAD R4, R7, UR6, R0 ;  /* 0x0000000607048c24 */ /* 0x000fca000f8e0200 */
[----:B------:R-:W-:-:S05]  /*af80*/  @!P0 LEA R4, R4, UR4, 0x2 ;  /* 0x0000000404048c11 */ /* 0x000fca000f8e10ff */
[----:B------:R-:W2:Y:S02]  /*af90*/  @!P0 LDS R7, [R4] ;  /* 0x0000000004078984 */ /* 0x000ea40000000800 */
[----:B--2---:R-:W-:-:S05]  /*afa0*/  @!P0 IADD3 R16, R16, R7, RZ ;  /* 0x0000000710108210 */ /* 0x004fca0007ffe0ff */
[----:B------:R2:W-:Y:S01]  /*afb0*/  @!P0 STS [R5], R16 ;  /* 0x0000001005008388 */ /* 0x0005e20000000800 */
[----:B------:R-:W-:Y:S02]  /*afc0*/  ISETP.GT.AND P0, PT, R2, 0x1, PT ;  /* 0x000000010200780c */ /* 0x000fe40003f04270 */
[----:B------:R-:W-:-:S11]  /*afd0*/  SHF.R.S32.HI R2, RZ, 0x1, R2 ;  /* 0x00000001ff027819 */ /* 0x000fd60000011402 */
[----:B--2---:R-:W-:Y:S05]  /*afe0*/  @P0 BRA `(.L_x_8594) ;  /* 0xfffffffc00d00947 */ /* 0x004fea000383ffff */
.L_x_8593:
        /* <DEDUP_REMOVED lines=16> */
[----:B------:R-:W-:-:S03]  /*b0f0*/  HFMA2.MMA R2, -RZ, RZ, 0, 1.9073486328125e-06 ;  /* 0x00000020ff027435 */ /* 0x000fc600000001ff */
[----:B------:R-:W-:-:S13]  /*b100*/  ISETP.GE.AND P0, PT, R4, 0x20, PT ;  /* 0x000000200400780c */ /* 0x000fda0003f06270 */
[----:B0-----:R-:W-:Y:S05]  /*b110*/  @!P0 BRA `(.L_x_8596) ;  /* 0x0000000000308947 */ /* 0x001fea0003800000 */
.L_x_8597:
[----:B------:R-:W-:Y:S01]  /*b120*/  IADD3 R2, R0, R4, RZ ;  /* 0x0000000400027210 */ /* 0x000fe20007ffe0ff */
[----:B------:R-:W-:Y:S03]  /*b130*/  BAR.SYNC.DEFER_BLOCKING 0x0 ;  /* 0x0000000000007b1d */ /* 0x000fe60000010000 */
[----:B------:R-:W-:-:S04]  /*b140*/  ISETP.GE.U32.AND P0, PT, R2, R9, PT ;  /* 0x000000090200720c */ /* 0x000fc80003f06070 */
[----:B------:R-:W-:-:S13]  /*b150*/  ISETP.GE.U32.OR P0, PT, R0, R4, P0 ;  /* 0x000000040000720c */ /* 0x000fda0000706470 */
[----:B------:R-:W-:Y:S01]  /*b160*/  @!P0 IMAD R2, R4, 0x4, R5 ;  /* 0x0000000404028824 */ /* 0x000fe200078e0205 */
[----:B------:R-:W-:-:S04]  /*b170*/  SHF.R.S32.HI R4, RZ, 0x1, R4 ;  /* 0x00000001ff047819 */ /* 0x000fc80000011404 */
[----:B------:R-:W0:Y:S02]  /*b180*/  @!P0 LDS R7, [R2] ;  /* 0x0000000002078984 */ /* 0x000e240000000800 */
[----:B0-----:R-:W-:-:S05]  /*b190*/  @!P0 IADD3 R16, R16, R7, RZ ;  /* 0x0000000710108210 */ /* 0x001fca0007ffe0ff */
[----:B------:R0:W-:Y:S01]  /*b1a0*/  @!P0 STS [R5], R16 ;  /* 0x0000001005008388 */ /* 0x0001e20000000800 */
[----:B------:R-:W-:-:S13]  /*b1b0*/  ISETP.GE.AND P0, PT, R4, 0x20, PT ;  /* 0x000000200400780c */ /* 0x000fda0003f06270 */
[----:B0-----:R-:W-:Y:S05]  /*b1c0*/  @P0 BRA `(.L_x_8597) ;  /* 0xfffffffc00d40947 */ /* 0x001fea000383ffff */
[----:B------:R-:W-:-:S07]  /*b1d0*/  MOV R2, 0x20 ;  /* 0x0000002000027802 */ /* 0x000fce0000000f00 */
.L_x_8596:
[----:B------:R-:W-:Y:S01]  /*b1e0*/  BAR.SYNC.DEFER_BLOCKING 0x0 ;  /* 0x0000000000007b1d */ /* 0x000fe20000010000 */
[----:B------:R-:W-:-:S13]  /*b1f0*/  ISETP.GE.AND P0, PT, R2, 0x2, PT ;  /* 0x000000020200780c */ /* 0x000fda0003f06270 */
[----:B------:R-:W-:Y:S05]  /*b200*/  @!P0 BRA `(.L_x_8595) ;  /* 0x0000000000188947 */ /* 0x000fea0003800000 */
[----:B------:R-:W-:-:S07]  /*b210*/  IMAD.MOV.U32 R5, RZ, RZ, 0x1 ;  /* 0x00000001ff057424 */ /* 0x000fce00078e00ff */
.L_x_8598:
[----:B------:R0:W2:Y:S02]  /*b220*/  SHFL.DOWN PT, R7, R16, R5, 0x1f ;  /* 0x08001f0510077589 */ /* 0x0000a400000e0000 */
[----:B0-----:R-:W-:-:S04]  /*b230*/  SHF.L.U32 R5, R5, 0x1, RZ ;  /* 0x0000000105057819 */ /* 0x001fc800000006ff */
[----:B------:R-:W-:Y:S02]  /*b240*/  ISETP.GE.AND P0, PT, R5, R2, PT ;  /* 0x000000020500720c */ /* 0x000fe40003f06270 */
[----:B--2---:R-:W-:-:S11]  /*b250*/  IADD3 R16, R7, R16, RZ ;  /* 0x0000001007107210 */ /* 0x004fd60007ffe0ff */
[----:B------:R-:W-:Y:S05]  /*b260*/  @!P0 BRA `(.L_x_8598) ;  /* 0xfffffffc00ec8947 */ /* 0x000fea000383ffff */
.L_x_8595:
[----:B0-----:R-:W0:Y:S01]  /*b270*/  LDC R13, c[0x0][0x3ec] ;  /* 0x0000fb00ff0d7b82 */ /* 0x001e220000000800 */
[----:B------:R-:W-:Y:S01]  /*b280*/  IMAD.MOV.U32 R17, RZ, RZ, RZ ;  /* 0x000000ffff117224 */ /* 0x000fe200078e00ff */
[----:B0-----:R-:W-:-:S13]  /*b290*/  ISETP.NE.AND P1, PT, R13, RZ, PT ;  /* 0x000000ff0d00720c */ /* 0x001fda0003f25270 */
        /* <DEDUP_REMOVED lines=274> */
.L_x_8599:
        /* <DEDUP_REMOVED lines=296> */
.L_x_8601:
        /* <DEDUP_REMOVED lines=17> */
.L_x_8603:
[----:B0-----:R-:W-:Y:S05]  /*d750*/  BSYNC B0 ;  /* 0x0000000000007941 */ /* 0x001fea0003800000 */
.L_x_8602:
        /* <DEDUP_REMOVED lines=14> */
.L_x_8605:
[----:B------:R-:W-:Y:S05]  /*d840*/  BSYNC B0 ;  /* 0x0000000000007941 */ /* 0x000fea0003800000 */
.L_x_8604:
        /* <DEDUP_REMOVED lines=35> */
.L_x_8607:
[----:B------:R-:W-:Y:S05]  /*da80*/  BSYNC B0 ;  /* 0x0000000000007941 */ /* 0x000fea0003800000 */
.L_x_8606:
        /* <DEDUP_REMOVED lines=31> */
.L_x_8612:
[----:B------:R-:W-:-:S04]  /*dc80*/  IMAD.IADD R11, R2, 0x1, R13 ;  /* 0x00000001020b7824 */ /* 0x000fc800078e020d */
[----:B--2---:R-:W-:-:S06]  /*dc90*/  IMAD.WIDE.U32 R10, R11, 0x4, R8 ;  /* 0x000000040b0a7825 */ /* 0x004fcc00078e0008 */
[----:B------:R-:W2:Y:S01]  /*dca0*/  LDG.E R11, desc[UR36][R10.64] ;  /* 0x000000240a0b7981 */ /* 0x000ea2000c1e1900 */
[----:B------:R-:W-:-:S04]  /*dcb0*/  IADD3 R13, R14, R13, RZ ;  /* 0x0000000d0e0d7210 */ /* 0x000fc80007ffe0ff */
[----:B------:R-:W-:Y:S02]  /*dcc0*/  ISETP.GE.U32.AND P0, PT, R13, UR6, PT ;  /* 0x000000060d007c0c */ /* 0x000fe4000bf06070 */
[----:B--2---:R-:W-:-:S11]  /*dcd0*/  IADD3 R16, R11, R16, RZ ;  /* 0x000000100b107210 */ /* 0x004fd60007ffe0ff */
[----:B------:R-:W-:Y:S05]  /*dce0*/  @!P0 BRA `(.L_x_8612) ;  /* 0xfffffffc00e48947 */ /* 0x000fea000383ffff */
[----:B------:R-:W-:Y:S05]  /*dcf0*/  BSYNC B1 ;  /* 0x0000000000017941 */ /* 0x000fea0003800000 */
.L_x_8611:
[----:B------:R-:W-:Y:S05]  /*dd00*/  BRA `(.L_x_8610) ;  /* 0x0000000000447947 */ /* 0x000fea0003800000 */
.L_x_8609:
        /* <DEDUP_REMOVED lines=8> */
[----:B-----5:R-:W3:Y:S02]  /*dd90*/  LDC R18, c[0x0][0x4] ;  /* 0x00000100ff127b82 */ /* 0x020ee40000000800 */
.L_x_8613:
[----:B------:R-:W-:-:S05]  /*dda0*/  IADD3 R11, R2, R13, RZ ;  /* 0x0000000d020b7210 */ /* 0x000fca0007ffe0ff */
[----:B0-----:R-:W-:-:S04]  /*ddb0*/  IMAD R11, R11, R14, R0 ;  /* 0x0000000e0b0b7224 */ /* 0x001fc800078e0200 */
[----:B--2---:R-:W-:-:S06]  /*ddc0*/  IMAD.WIDE.U32 R10, R11, 0x4, R8 ;  /* 0x000000040b0a7825 */ /* 0x004fcc00078e0008 */
[----:B------:R-:W2:Y:S01]  /*ddd0*/  LDG.E R11, desc[UR36][R10.64] ;  /* 0x000000240a0b7981 */ /* 0x000ea2000c1e1900 */
[----:B---3--:R-:W-:-:S04]  /*dde0*/  IADD3 R13, R18, R13, RZ ;  /* 0x0000000d120d7210 */ /* 0x008fc80007ffe0ff */
[----:B------:R-:W-:Y:S01]  /*ddf0*/  ISETP.GE.U32.AND P0, PT, R13, UR5, PT ;  /* 0x000000050d007c0c */ /* 0x000fe2000bf06070 */
[----:B--2---:R-:W-:-:S12]  /*de00*/  IMAD.IADD R16, R11, 0x1, R16 ;  /* 0x000000010b107824 */ /* 0x004fd800078e0210 */
[----:B------:R-:W-:Y:S05]  /*de10*/  @!P0 BRA `(.L_x_8613) ;  /* 0xfffffffc00e08947 */ /* 0x000fea000383ffff */
.L_x_8610:
[----:B------:R-:W-:Y:S05]  /*de20*/  BSYNC B0 ;  /* 0x0000000000007941 */ /* 0x000fea0003800000 */
.L_x_8608:
        /* <DEDUP_REMOVED lines=13> */
.L_x_8615:
[----:B------:R-:W-:Y:S01]  /*df00*/  IADD3 R8, R3, R2, RZ ;  /* 0x0000000203087210 */ /* 0x000fe20007ffe0ff */
[----:B------:R-:W-:Y:S03]  /*df10*/  BAR.SYNC.DEFER_BLOCKING 0x0 ;  /* 0x0000000000007b1d */ /* 0x000fe60000010000 */
[----:B------:R-:W-:-:S04]  /*df20*/  ISETP.GE.U32.AND P0, PT, R8, UR5, PT ;  /* 0x0000000508007c0c */ /* 0x000fc8000bf06070 */
[----:B------:R-:W-:-:S13]  /*df30*/  ISETP.GE.U32.OR P0, PT, R3, R2, P0 ;  /* 0x000000020300720c */ /* 0x000fda0000706470 */
[----:B------:R-:W-:-:S05]  /*df40*/  @!P0 IMAD R8, R8, R13, R0 ;  /* 0x0000000d08088224 */ /* 0x000fca00078e0200 */
[----:B------:R-:W-:-:S05]  /*df50*/  @!P0 LEA R8, R8, UR7, 0x2 ;  /* 0x0000000708088c11 */ /* 0x000fca000f8e10ff */
[----:B-----5:R-:W0:Y:S02]  /*df60*/  @!P0 LDS R11, [R8] ;  /* 0x00000000080b8984 */ /* 0x020e240000000800 */
[----:B0-----:R-:W-:-:S05]  /*df70*/  @!P0 IMAD.IADD R16, R16, 0x1, R11 ;  /* 0x0000000110108824 */ /* 0x001fca00078e020b */
[----:B------:R2:W-:Y:S01]  /*df80*/  @!P0 STS [R9], R16 ;  /* 0x0000001009008388 */ /* 0x0005e20000000800 */
[----:B------:R-:W-:Y:S02]  /*df90*/  ISETP.GT.AND P0, PT, R2, 0x1, PT ;  /* 0x000000010200780c */ /* 0x000fe40003f04270 */
[----:B------:R-:W-:-:S11]  /*dfa0*/  SHF.R.S32.HI R2, RZ, 0x1, R2 ;  /* 0x00000001ff027819 */ /* 0x000fd60000011402 */
[----:B--2---:R-:W-:Y:S05]  /*dfb0*/  @P0 BRA `(.L_x_8615) ;  /* 0xfffffffc00d00947 */ /* 0x004fea000383ffff */
.L_x_8614:
        /* <DEDUP_REMOVED lines=10> */
.L_x_8618:
[----:B------:R-:W-:Y:S01]  /*e060*/  IMAD.IADD R2, R0, 0x1, R3 ;  /* 0x0000000100027824 */ /* 0x000fe200078e0203 */
[----:B------:R-:W-:Y:S04]  /*e070*/  BAR.SYNC.DEFER_BLOCKING 0x0 ;  /* 0x0000000000007b1d */ /* 0x000fe80000010000 */
[----:B------:R-:W-:-:S04]  /*e080*/  ISETP.GE.U32.AND P0, PT, R2, R13, PT ;  /* 0x0000000d0200720c */ /* 0x000fc80003f06070 */
[----:B------:R-:W-:-:S13]  /*e090*/  ISETP.GE.U32.OR P0, PT, R0, R3, P0 ;  /* 0x000000030000720c */ /* 0x000fda0000706470 */
[----:B------:R-:W-:Y:S02]  /*e0a0*/  @!P0 LEA R2, R3, R9, 0x2 ;  /* 0x0000000903028211 */ /* 0x000fe400078e10ff */
[----:B------:R-:W-:-:S03]  /*e0b0*/  SHF.R.S32.HI R3, RZ, 0x1, R3 ;  /* 0x00000001ff037819 */ /* 0x000fc60000011403 */
[----:B-----5:R-:W0:Y:S02]  /*e0c0*/  @!P0 LDS R11, [R2] ;  /* 0x00000000020b8984 */ /* 0x020e240000000800 */
[----:B0-----:R-:W-:-:S05]  /*e0d0*/  @!P0 IADD3 R16, R16, R11, RZ ;  /* 0x0000000b10108210 */ /* 0x001fca0007ffe0ff */
[----:B------:R2:W-:Y:S01]  /*e0e0*/  @!P0 STS [R9], R16 ;  /* 0x0000001009008388 */ /* 0x0005e20000000800 */
[----:B------:R-:W-:-:S13]  /*e0f0*/  ISETP.GE.AND P0, PT, R3, 0x20, PT ;  /* 0x000000200300780c */ /* 0x000fda0003f06270 */
[----:B--2---:R-:W-:Y:S05]  /*e100*/  @P0 BRA `(.L_x_8618) ;  /* 0xfffffffc00d40947 */ /* 0x004fea000383ffff */
[----:B------:R-:W-:-:S07]  /*e110*/  IMAD.MOV.U32 R2, RZ, RZ, 0x20 ;  /* 0x00000020ff027424 */ /* 0x000fce00078e00ff */
.L_x_8617:
[----:B------:R-:W-:Y:S01]  /*e120*/  BAR.SYNC.DEFER_BLOCKING 0x0 ;  /* 0x0000000000007b1d */ /* 0x000fe20000010000 */
[----:B------:R-:W-:-:S13]  /*e130*/  ISETP.GE.AND P0, PT, R2, 0x2, PT ;  /* 0x000000020200780c */ /* 0x000fda0003f06270 */
[----:B------:R-:W-:Y:S05]  /*e140*/  @!P0 BRA `(.L_x_8616) ;  /* 0x0000000000188947 */ /* 0x000fea0003800000 */
[----:B------:R-:W-:-:S07]  /*e150*/  MOV R3, 0x1 ;  /* 0x0000000100037802 */ /* 0x000fce0000000f00 */
.L_x_8619:
[----:B0-----:R0:W2:Y:S02]  /*e160*/  SHFL.DOWN PT, R9, R16, R3, 0x1f ;  /* 0x08001f0310097589 */ /* 0x0010a400000e0000 */
[----:B0-----:R-:W-:-:S04]  /*e170*/  SHF.L.U32 R3, R3, 0x1, RZ ;  /* 0x0000000103037819 */ /* 0x001fc800000006ff */
[----:B------:R-:W-:Y:S01]  /*e180*/  ISETP.GE.AND P0, PT, R3, R2, PT ;  /* 0x000000020300720c */ /* 0x000fe20003f06270 */
[----:B--2---:R-:W-:-:S12]  /*e190*/  IMAD.IADD R16, R9, 0x1, R16 ;  /* 0x0000000109107824 */ /* 0x004fd800078e0210 */
[----:B------:R-:W-:Y:S05]  /*e1a0*/  @!P0 BRA `(.L_x_8619) ;  /* 0xfffffffc00ec8947 */ /* 0x000fea000383ffff */
.L_x_8616:
        /* <DEDUP_REMOVED lines=10> */
[----:B0-----:R-:W-:-:S07]  /*e250*/  IADD3 R16, R16, R3, RZ ;  /* 0x0000000310107210 */ /* 0x001fce0007ffe0ff */
.L_x_8621:
        /* <DEDUP_REMOVED lines=20> */
.L_x_8623:
[----:B------:R-:W-:Y:S02]  /*e3a0*/  ULDC.64 UR4, c[0x0][0x5f0] ;  /* 0x00017c0000047ab9 */ /* 0x000fe40000000a00 */
[----:B------:R-:W-:-:S04]  /*e3b0*/  IADD3 R2, P0, R17, UR4, RZ ;  /* 0x0000000411027c10 */ /* 0x000fc8000ff1e0ff */
[----:B------:R-:W-:-:S05]  /*e3c0*/  IADD3.X R3, RZ, UR5, RZ, P0, !PT ;  /* 0x00000005ff037c10 */ /* 0x000fca00087fe4ff */
[----:B------:R-:W-:Y:S01]  /*e3d0*/  STG.E desc[UR36][R2.64], R16 ;  /* 0x0000001002007986 */ /* 0x000fe2000c101924 */
[----:B------:R-:W-:Y:S05]  /*e3e0*/  EXIT ;  /* 0x000000000000794d */ /* 0x000fea0003800000 */
.L_x_8622:
[----:B------:R-:W-:Y:S01]  /*e3f0*/  STG.E desc[UR36][R4.64], R16 ;  /* 0x0000001004007986 */ /* 0x000fe2000c101924 */
[----:B------:R-:W-:Y:S05]  /*e400*/  EXIT ;  /* 0x000000000000794d */ /* 0x000fea0003800000 */
.L_x_8620:
[----:B------:R-:W-:Y:S01]  /*e410*/  ISETP.NE.AND P0, PT, RZ, UR38, PT ;  /* 0x00000026ff007c0c */ /* 0x000fe2000bf05270 */
[----:B------:R-:W-:Y:S02]  /*e420*/  ULDC.U8 UR4, c[0x0][0x621] ;  /* 0x0001884000047ab9 */ /* 0x000fe40000000000 */
[----:B------:R-:W-:-:S10]  /*e430*/  ISETP.NE.AND P1, PT, RZ, UR4, PT ;  /* 0x00000004ff007c0c */ /* 0x000fd4000bf25270 */
[----:B------:R-:W-:Y:S05]  /*e440*/  @!P0 BRA `(.L_x_8624) ;  /* 0x0000000000088947 */ /* 0x000fea0003800000 */
[----:B------:R-:W0:Y:S02]  /*e450*/  LDG.E R3, desc[UR36][R6.64] ;  /* 0x0000002406037981 */ /* 0x000e24000c1e1900 */
[----:B0-----:R-:W-:-:S07]  /*e460*/  IMAD.IADD R16, R16, 0x1, R3 ;  /* 0x0000000110107824 */ /* 0x001fce00078e0203 */
.L_x_8624:
        /* <DEDUP_REMOVED lines=8> */
[----:B------:R-:W-:Y:S01]  /*e4f0*/  HFMA2.MMA R8, -RZ, RZ, 0, 4.4763088226318359375e-05 ;  /* 0x000002efff087435 */ /* 0x000fe200000001ff */
[----:B------:R-:W-:Y:S01]  /*e500*/  MOV R5, UR5 ;  /* 0x0000000500057c02 */ /* 0x000fe20008000f00 */
[----:B------:R-:W2:Y:S01]  /*e510*/  LDC.64 R2, c[0x4][R2] ;  /* 0x0100000002027b82 */ /* 0x000ea20000000a00 */
        /* <DEDUP_REMOVED lines=8> */
[----:B012---:R-:W-:Y:S05]  /*e5a0*/  CALL.ABS.NOINC R2 ;  /* 0x0000000002007343 */ /* 0x007fea0003c00000 */
.L_x_8626:
[----:B------:R-:W-:Y:S02]  /*e5b0*/  ULDC.64 UR4, c[0x0][0x5f0] ;  /* 0x00017c0000047ab9 */ /* 0x000fe40000000a00 */
[----:B------:R-:W-:-:S04]  /*e5c0*/  IADD3 R2, P0, R17, UR4, RZ ;  /* 0x0000000411027c10 */ /* 0x000fc8000ff1e0ff */
[----:B------:R-:W-:-:S05]  /*e5d0*/  IADD3.X R3, RZ, UR5, RZ, P0, !PT ;  /* 0x00000005ff037c10 */ /* 0x000fca00087fe4ff */
[----:B------:R-:W-:Y:S01]  /*e5e0*/  STG.E desc[UR36][R2.64], R16 ;  /* 0x0000001002007986 */ /* 0x000fe2000c101924 */
[----:B------:R-:W-:Y:S05]  /*e5f0*/  EXIT ;  /* 0x000000000000794d */ /* 0x000fea0003800000 */
.L_x_8625:
[----:B------:R-:W-:Y:S01]  /*e600*/  STG.E desc[UR36][R6.64], R16 ;  /* 0x0000001006007986 */ /* 0x000fe2000c101924 */
[----:B------:R-:W-:Y:S05]  /*e610*/  EXIT ;  /* 0x000000000000794d */ /* 0x000fea0003800000 */
.L_x_8600:
        /* <DEDUP_REMOVED lines=20> */
[----:B--2---:R-:W-:-:S07]  /*e760*/  IADD3 R16, R16, R3, RZ ;  /* 0x0000000310107210 */ /* 0x004fce0007ffe0ff */
.L_x_8628:
        /* <DEDUP_REMOVED lines=20> */
.L_x_8630:
[----:B------:R-:W-:Y:S02]  /*e8b0*/  ULDC.64 UR4, c[0x0][0x5f0] ;  /* 0x00017c0000047ab9 */ /* 0x000fe40000000a00 */
[----:B------:R-:W-:-:S05]  /*e8c0*/  IADD3 R2, P0, R17, UR4, RZ ;  /* 0x0000000411027c10 */ /* 0x000fca000ff1e0ff */
[----:B------:R-:W-:-:S05]  /*e8d0*/  IMAD.X R3, RZ, RZ, UR5, P0 ;  /* 0x00000005ff037e24 */ /* 0x000fca00080e06ff */
[----:B------:R-:W-:Y:S01]  /*e8e0*/  STG.E desc[UR36][R2.64], R16 ;  /* 0x0000001002007986 */ /* 0x000fe2000c101924 */
[----:B------:R-:W-:Y:S05]  /*e8f0*/  EXIT ;  /* 0x000000000000794d */ /* 0x000fea0003800000 */
.L_x_8629:
[----:B------:R-:W-:Y:S01]  /*e900*/  STG.E desc[UR36][R4.64], R16 ;  /* 0x0000001004007986 */ /* 0x000fe2000c101924 */
[----:B------:R-:W-:Y:S05]  /*e910*/  EXIT ;  /* 0x000000000000794d */ /* 0x000fea0003800000 */
.L_x_8627:
[----:B------:R-:W-:Y:S01]  /*e920*/  ISETP.NE.AND P0, PT, RZ, UR38, PT ;  /* 0x00000026ff007c0c */ /* 0x000fe2000bf05270 */
[----:B------:R-:W-:Y:S02]  /*e930*/  ULDC.U8 UR4, c[0x0][0x621] ;  /* 0x0001884000047ab9 */ /* 0x000fe40000000000 */
[----:B------:R-:W-:-:S10]  /*e940*/  ISETP.NE.AND P1, PT, RZ, UR4, PT ;  /* 0x00000004ff007c0c */ /* 0x000fd4000bf25270 */
[----:B------:R-:W-:Y:S05]  /*e950*/  @!P0 BRA `(.L_x_8631) ;  /* 0x0000000000088947 */ /* 0x000fea0003800000 */
[----:B------:R-:W2:Y:S02]  /*e960*/  LDG.E R3, desc[UR36][R6.64] ;  /* 0x0000002406037981 */ /* 0x000ea4000c1e1900 */
[----:B--2---:R-:W-:-:S07]  /*e970*/  IADD3 R16, R16, R3, RZ ;  /* 0x0000000310107210 */ /* 0x004fce0007ffe0ff */
.L_x_8631:
        /* <DEDUP_REMOVED lines=20> */
.L_x_8633:
[----:B------:R-:W-:Y:S02]  /*eac0*/  ULDC.64 UR4, c[0x0][0x5f0] ;  /* 0x00017c0000047ab9 */ /* 0x000fe40000000a00 */
[----:B------:R-:W-:-:S04]  /*ead0*/  IADD3 R2, P0, R17, UR4, RZ ;  /* 0x0000000411027c10 */ /* 0x000fc8000ff1e0ff */
[----:B------:R-:W-:-:S05]  /*eae0*/  IADD3.X R3, RZ, UR5, RZ, P0, !PT ;  /* 0x00000005ff037c10 */ /* 0x000fca00087fe4ff */
[----:B------:R-:W-:Y:S01]  /*eaf0*/  STG.E desc[UR36][R2.64], R16 ;  /* 0x0000001002007986 */ /* 0x000fe2000c101924 */
[----:B------:R-:W-:Y:S05]  /*eb00*/  EXIT ;  /* 0x000000000000794d */ /* 0x000fea0003800000 */
.L_x_8632:
[----:B------:R-:W-:Y:S01]  /*eb10*/  STG.E desc[UR36][R6.64], R16 ;  /* 0x0000001006007986 */ /* 0x000fe2000c101924 */
[----:B------:R-:W-:Y:S05]  /*eb20*/  EXIT ;  /* 0x000000000000794d */ /* 0x000fea0003800000 */
.L_x_8634:
        /* <DEDUP_REMOVED lines=13> */
.L_x_9887:


//--------------------- .text._ZN2at6native13reduce_kernelILi256ELi2ENS0_8ReduceOpIiNS0_14func_wrapper_tIiZNS0_11sum_functorIiiiEclERNS_14TensorIteratorEEUliiE_EEjiLi4ELi4EEEEEvT1_ --------------------------
	.section	.text._ZN2at6native13reduce_kernelILi256ELi2ENS0_8ReduceOpIiNS0_14func_wrapper_tIiZNS0_11sum_functorIiiiEclERNS_14TensorIteratorEEUliiE_EEjiLi4ELi4EEEEEvT1_,"ax",@progbits
	.align	128
        .global         _ZN2at6native13reduce_kernelILi256ELi2ENS0_8ReduceOpIiNS0_14func_wrapper_tIiZNS0_11sum_functorIiiiEclERNS_14TensorIteratorEEUliiE_EEjiLi4ELi4EEEEEvT1_
        .type           _ZN2at6native13reduce_kernelILi256ELi2ENS0_8ReduceOpIiNS0_14func_wrapper_tIiZNS0_11sum_functorIiiiEclERNS_14TensorIteratorEEUliiE_EEjiLi4ELi4EEEEEvT1_,@function
        .size           _ZN2at6native13reduce_kernelILi256ELi2ENS0_8ReduceOpIiNS0_14func_wrapper_tIiZNS0_11sum_functorIiiiEclERNS_14TensorIteratorEEUliiE_EEjiLi4ELi4EEEEEvT1_,(.L_x_9888 - _ZN2at6native13reduce_kernelILi256ELi2ENS0_8ReduceOpIiNS0_14func_wrapper_tIiZNS0_11sum_functorIiiiEclERNS_14TensorIteratorEEUliiE_EEjiLi4ELi4EEEEEvT1_)
        .other          _ZN2at6native13reduce_kernelILi256ELi2ENS0_8ReduceOpIiNS0_14func_wrapper_tIiZNS0_11sum_functorIiiiEclERNS_14TensorIteratorEEUliiE_EEjiLi4ELi4EEEEEvT1_,@"STO_CUDA_ENTRY STV_DEFAULT"
_ZN2at6native13reduce_kernelILi256ELi2ENS0_8ReduceOpIiNS0_14func_wrapper_tIiZNS0_11sum_functorIiiiEclERNS_14TensorIteratorEEUliiE_EEjiLi4ELi4EEEEEvT1_:
.text._ZN2at6native13reduce_kernelILi256ELi2ENS0_8ReduceOpIiNS0_14func_wrapper_tIiZNS0_11sum_functorIiiiEclERNS_14TensorIteratorEEUliiE_EEjiLi4ELi4EEEEEvT1_:
        /* <DEDUP_REMOVED lines=288> */
.L_x_8635:
        /* <DEDUP_REMOVED lines=44> */
.L_x_8639:
        /* <DEDUP_REMOVED lines=25> */
.L_x_8645:
[----:B------:R-:W-:Y:S05]  /*1650*/  BSYNC B2 ;  /* 0x0000000000027941 */ /* 0x000fea0003800000 */
.L_x_8644:
        /* <DEDUP_REMOVED lines=9> */
[----:B--2---:R-:W-:-:S07]  /*16f0*/  IADD3 R3, R4, UR4, RZ ;  /* 0x0000000404037c10 */ /* 0x004fce000fffe0ff */
.L_x_8643:
[----:B------:R-:W-:Y:S05]  /*1700*/  BSYNC B1 ;  /* 0x0000000000017941 */ /* 0x000fea0003800000 */
.L_x_8642:
[----:B------:R-:W0:Y:S01]  /*1710*/  LDC R7, c[0x0][0x21c] ;  /* 0x00008700ff077b82 */ /* 0x000e220000000800 */
[----:B------:R-:W-:-:S04]  /*1720*/  IADD3 R5, P0, -R6, 0x4, RZ ;  /* 0x0000000406057810 */ /* 0x000fc80007f1e1ff */
[----:B------:R-:W-:Y:S01]  /*1730*/  LEA R18, P1, R5, R18, 0x2 ;  /* 0x0000001205127211 */ /* 0x000fe200078210ff */
[----:B------:R-:W-:-:S05]  /*1740*/  IMAD.X R4, RZ, RZ, -0x1, P0 ;  /* 0xffffffffff047424 */ /* 0x000fca00000e06ff */
[----:B------:R-:W-:Y:S02]  /*1750*/  LEA.HI.X R19, R5, R19, R4, 0x2, P1 ;  /* 0x0000001305137211 */ /* 0x000fe400008f1404 */
[----:B0-----:R-:W-:-:S07]  /*1760*/  IADD3 R0, R6, -0x4, R7 ;  /* 0xfffffffc06007810 */ /* 0x001fce0007ffe007 */
.L_x_8641:
[----:B------:R-:W-:Y:S05]  /*1770*/  BSYNC B0 ;  /* 0x0000000000007941 */ /* 0x000fea0003800000 */
.L_x_8640:
        /* <DEDUP_REMOVED lines=14> */
.L_x_8648:
[----:B------:R-:W-:Y:S01]  /*1860*/  IMAD.WIDE.U32 R4, R9, 0x10, R18 ;  /* 0x0000001009047825 */ /* 0x000fe200078e0012 */
[----:B------:R-:W-:-:S05]  /*1870*/  ULDC UR4, c[0x0][0x224] ;  /* 0x0000890000047ab9 */ /* 0x000fca0000000800 */
[----:B------:R-:W2:Y:S01]  /*1880*/  LDG.E.128 R4, desc[UR60][R4.64] ;  /* 0x0000003c04047981 */ /* 0x000ea2000c1e1d00 */
[----:B------:R-:W-:-:S05]  /*1890*/  VIADD R9, R9, UR4 ;  /* 0x0000000409097c36 */ /* 0x000fca0008000000 */
[----:B------:R-:W-:-:S04]  /*18a0*/  LEA R11, R9, 0x3, 0x2 ;  /* 0x00000003090b7811 */ /* 0x000fc800078e10ff */
[----:B------:R-:W-:Y:S02]  /*18b0*/  ISETP.GE.U32.AND P0, PT, R11, R0, PT ;  /* 0x000000000b00720c */ /* 0x000fe40003f06070 */
[----:B--2---:R-:W-:Y:S01]  /*18c0*/  IADD3 R3, R4, R3, RZ ;  /* 0x0000000304037210 */ /* 0x004fe20007ffe0ff */
[----:B------:R-:W-:Y:S01]  /*18d0*/  IMAD.IADD R12, R5, 0x1, R12 ;  /* 0x00000001050c7824 */ /* 0x000fe200078e020c */
[----:B------:R-:W-:Y:S01]  /*18e0*/  IADD3 R10, R6, R10, RZ ;  /* 0x0000000a060a7210 */ /* 0x000fe20007ffe0ff */
[----:B------:R-:W-:-:S08]  /*18f0*/  IMAD.IADD R8, R7, 0x1, R8 ;  /* 0x0000000107087824 */ /* 0x000fd000078e0208 */
[----:B------:R-:W-:Y:S05]  /*1900*/  @!P0 BRA `(.L_x_8648) ;  /* 0xfffffffc00d48947 */ /* 0x000fea000383ffff */
.L_x_8647:
[----:B------:R-:W-:Y:S05]  /*1910*/  BSYNC B0 ;  /* 0x0000000000007941 */ /* 0x000fea0003800000 */
.L_x_8646:
        /* <DEDUP_REMOVED lines=8> */
.L_x_8650:
[----:B------:R-:W-:Y:S05]  /*19a0*/  BSYNC B0 ;  /* 0x0000000000007941 */ /* 0x000fea0003800000 */
.L_x_8649:
        /* <DEDUP_REMOVED lines=10> */
[----:B--2---:R-:W-:-:S07]  /*1a50*/  IADD3 R3, R3, R18, RZ ;  /* 0x0000001203037210 */ /* 0x004fce0007ffe0ff */
.L_x_8652:
[----:B------:R-:W-:Y:S05]  /*1a60*/  BSYNC B0 ;  /* 0x0000000000007941 */ /* 0x000fea0003800000 */
.L_x_8651:
[----:B------:R-:W-:Y:S01]  /*1a70*/  IADD3 R3, R10, R12, R3 ;  /* 0x0000000c0a037210 */ /* 0x000fe20007ffe003 */
[----:B------:R-:W-:-:S03]  /*1a80*/  IMAD.MOV.U32 R19, RZ, RZ, RZ ;  /* 0x000000ffff137224 */ /* 0x000fc600078e00ff */
[----:B------:R-:W-:Y:S01]  /*1a90*/  IADD3 R18, R3, R8, RZ ;  /* 0x0000000803127210 */ /* 0x000fe20007ffe0ff */
[----:B------:R-:W-:Y:S06]  /*1aa0*/  BRA `(.L_x_8637) ;  /* 0x00000098005c7947 */ /* 0x000fec0003800000 */
.L_x_8638:
        /* <DEDUP_REMOVED lines=32> */
.L_x_8661:
        /* <DEDUP_REMOVED lines=297> */
.L_x_8657:
        /* <DEDUP_REMOVED lines=253> */
.L_x_8658:
        /* <DEDUP_REMOVED lines=253> */
.L_x_8659:
        /* <DEDUP_REMOVED lines=251> */
.L_x_8660:
[----:B------:R-:W-:Y:S01]  /*5e90*/  LOP3.LUT R27, R22, 0xfffffff8, RZ, 0xc0, !PT ;  /* 0xfffffff8161b7812 */ /* 0x000fe200078ec0ff */
[----:B------:R-:W-:Y:S01]  /*5ea0*/  IMAD.IADD R11, R11, 0x1, R10 ;  /* 0x000000010b0b7824 */ /* 0x000fe200078e020a */
[----:B------:R-:W-:Y:S02]  /*5eb0*/  ULDC UR4, c[0x0][0x21c] ;  /* 0x0000870000047ab9 */ /* 0x000fe40000000800 */
[----:B------:R-:W-:-:S04]  /*5ec0*/  IADD3 R26, P1, R18, R27, RZ ;  /* 0x0000001b121a7210 */ /* 0x000fc80007f3e0ff */
[----:B------:R-:W-:-:S06]  /*5ed0*/  IADD3.X R27, RZ, R19, RZ, P1, !PT ;  /* 0x00000013ff1b7210 */ /* 0x000fcc0000ffe4ff */
[----:B------:R-:W2:Y:S01]  /*5ee0*/  LDG.E.64 R26, desc[UR60][R26.64] ;  /* 0x0000003c1a1a7981 */ /* 0x000ea2000c1e1b00 */
[----:B------:R-:W-:Y:S01]  /*5ef0*/  IMAD R29, R10, 0x3, R11 ;  /* 0x000000030a1d7824 */ /* 0x000fe200078e020b */
[----:B------:R-:W-:Y:S01]  /*5f00*/  MOV R22, UR4 ;  /* 0x0000000400167c02 */ /* 0x000fe20008000f00 */
[----:B-----5:R-:W-:Y:S01]  /*5f10*/  IMAD.IADD R3, R14, 0x1, R3 ;  /* 0x000000010e037824 */ /* 0x020fe200078e0203 */
[----:B------:R-:W-:Y:S01]  /*5f20*/  IADD3 R0, R15, R0, RZ ;  /* 0x000000000f007210 */ /* 0x000fe20007ffe0ff */
[----:B------:R-:W-:Y:S01]  /*5f30*/  IMAD.IADD R5, R20, 0x1, R5 ;  /* 0x0000000114057824 */ /* 0x000fe200078e0205 */
[----:B------:R-:W-:Y:S01]  /*5f40*/  ISETP.GE.U32.AND P1, PT, R29, R22, PT ;  /* 0x000000161d00720c */ /* 0x000fe20003f26070 */
[----:B------:R-:W-:Y:S01]  /*5f50*/  IMAD.IADD R6, R24, 0x1, R6 ;  /* 0x0000000118067824 */ /* 0x000fe200078e0206 */
[----:B------:R-:W-:Y:S02]  /*5f60*/  IADD3 R4, R21, R4, RZ ;  /* 0x0000000415047210 */ /* 0x000fe40007ffe0ff */
[----:B------:R-:W-:Y:S01]  /*5f70*/  IADD3 R7, R25, R7, RZ ;  /* 0x0000000719077210 */ /* 0x000fe20007ffe0ff */
[----:B--2---:R-:W-:Y:S01]  /*5f80*/  IMAD.IADD R9, R26, 0x1, R9 ;  /* 0x000000011a097824 */ /* 0x004fe200078e0209 */
[----:B------:R-:W-:-:S07]  /*5f90*/  IADD3 R8, R27, R8, RZ ;  /* 0x000000081b087210 */ /* 0x000fce0007ffe0ff */
[----:B------:R-:W-:Y:S05]  /*5fa0*/  @!P1 BRA `(.L_x_8661) ;  /* 0xffffffbc00409947 */ /* 0x000fea000383ffff */
[----:B------:R-:W-:Y:S05]  /*5fb0*/  BSYNC B1 ;  /* 0x0000000000017941 */ /* 0x000fea0003800000 */
.L_x_8656:
[----:B------:R-:W-:Y:S05]  /*5fc0*/  BSYNC B0 ;  /* 0x0000000000007941 */ /* 0x000fea0003800000 */
.L_x_8655:
        /* <DEDUP_REMOVED lines=280> */
.L_x_8664:
        /* <DEDUP_REMOVED lines=281> */
.L_x_8665:
        /* <DEDUP_REMOVED lines=281> */
.L_x_8666:
        /* <DEDUP_REMOVED lines=281> */
.L_x_8667:
[----:B------:R-:W-:-:S04]  /*a600*/  LOP3.LUT R27, R29, 0xfffffff8, RZ, 0xc0, !PT ;  /* 0xfffffff81d1b7812 */ /* 0x000fc800078ec0ff */
[----:B------:R-:W-:-:S04]  /*a610*/  IADD3 R26, P1, R18, R27, RZ ;  /* 0x0000001b121a7210 */ /* 0x000fc80007f3e0ff */
[----:B------:R-:W-:-:S06]  /*a620*/  IADD3.X R27, RZ, R19, RZ, P1, !PT ;  /* 0x00000013ff1b7210 */ /* 0x000fcc0000ffe4ff */
[----:B------:R-:W5:Y:S03]  /*a630*/  LDG.E.64 R26, desc[UR60][R26.64] ;  /* 0x0000003c1a1a7981 */ /* 0x000f66000c1e1b00 */
.L_x_8663:
[----:B------:R-:W-:Y:S05]  /*a640*/  BSYNC B0 ;  /* 0x0000000000007941 */ /* 0x000fea0003800000 */
.L_x_8662:
[----:B------:R-:W-:Y:S04]  /*a650*/  BSSY B0, `(.L_x_8668) ;  /* 0x0000012000007945 */ /* 0x000fe80003800000 */
[----:B------:R-:W-:Y:S05]  /*a660*/  @P0 BRA `(.L_x_8669) ;  /* 0x0000000000400947 */ /* 0x000fea0003800000 */
[----:B------:R-:W-:Y:S01]  /*a670*/  IADD3 R11, R11, R10, RZ ;  /* 0x0000000a0b0b7210 */ /* 0x000fe20007ffe0ff */
[----:B-----5:R-:W-:Y:S01]  /*a680*/  IMAD.IADD R3, R3, 0x1, R14 ;  /* 0x0000000103037824 */ /* 0x020fe200078e020e */
[----:B------:R-:W-:Y:S02]  /*a690*/  IADD3 R0, R0, R15, RZ ;  /* 0x0000000f00007210 */ /* 0x000fe40007ffe0ff */
[----:B------:R-:W-:-:S13]  /*a6a0*/  ISETP.GE.U32.AND P0, PT, R11, R22, PT ;  /* 0x000000160b00720c */ /* 0x000fda0003f06070 */
[----:B------:R-:W-:Y:S05]  /*a6b0*/  @P0 BRA `(.L_x_8669) ;  /* 0x00000000002c0947 */ /* 0x000fea0003800000 */
[----:B------:R-:W-:Y:S01]  /*a6c0*/  IADD3 R11, R11, R10, RZ ;  /* 0x0000000a0b0b7210 */ /* 0x000fe20007ffe0ff */
[----:B------:R-:W-:Y:S01]  /*a6d0*/  IMAD.IADD R5, R5, 0x1, R20 ;  /* 0x0000000105057824 */ /* 0x000fe200078e0214 */
[----:B------:R-:W-:Y:S02]  /*a6e0*/  IADD3 R4, R4, R21, RZ ;  /* 0x0000001504047210 */ /* 0x000fe40007ffe0ff */
[----:B------:R-:W-:-:S13]  /*a6f0*/  ISETP.GE.U32.AND P0, PT, R11, R22, PT ;  /* 0x000000160b00720c */ /* 0x000fda0003f06070 */
[----:B------:R-:W-:Y:S05]  /*a700*/  @P0 BRA `(.L_x_8669) ;  /* 0x0000000000180947 */ /* 0x000fea0003800000 */
[----:B------:R-:W-:Y:S01]  /*a710*/  IADD3 R11, R11, R10, RZ ;  /* 0x0000000a0b0b7210 */ /* 0x000fe20007ffe0ff */
[----:B------:R-:W-:Y:S01]  /*a720*/  IMAD.IADD R6, R6, 0x1, R24 ;  /* 0x0000000106067824 */ /* 0x000fe200078e0218 */
[----:B------:R-:W-:Y:S02]  /*a730*/  IADD3 R7, R7, R25, RZ ;  /* 0x0000001907077210 */ /* 0x000fe40007ffe0ff */
[----:B------:R-:W-:-:S13]  /*a740*/  ISETP.GE.U32.AND P0, PT, R11, R22, PT ;  /* 0x000000160b00720c */ /* 0x000fda0003f06070 */
[----:B------:R-:W-:Y:S01]  /*a750*/  @!P0 IADD3 R9, R9, R26, RZ ;  /* 0x0000001a09098210 */ /* 0x000fe20007ffe0ff */
[----:B------:R-:W-:-:S07]  /*a760*/  @!P0 IMAD.IADD R8, R8, 0x1, R27 ;  /* 0x0000000108088824 */ /* 0x000fce00078e021b */
.L_x_8669:
[----:B------:R-:W-:Y:S05]  /*a770*/  BSYNC B0 ;  /* 0x0000000000007941 */ /* 0x000fea0003800000 */
.L_x_8668:
[----:B------:R-:W-:Y:S02]  /*a780*/  IADD3 R7, R7, R4, R0 ;  /* 0x0000000407077210 */ /* 0x000fe40007ffe000 */
[----:B------:R-:W-:Y:S02]  /*a790*/  IADD3 R6, R6, R5, R3 ;  /* 0x0000000506067210 */ /* 0x000fe40007ffe003 */
[----:B------:R-:W-:Y:S02]  /*a7a0*/  IADD3 R19, R7, R8, RZ ;  /* 0x0000000807137210 */ /* 0x000fe40007ffe0ff */
[----:B------:R-:W-:Y:S01]  /*a7b0*/  IADD3 R18, R6, R9, RZ ;  /* 0x0000000906127210 */ /* 0x000fe20007ffe0ff */
[----:B------:R-:W-:Y:S06]  /*a7c0*/  BRA `(.L_x_8637) ;  /* 0x0000000c00147947 */ /* 0x000fec0003800000 */
.L_x_8654:
        /* <DEDUP_REMOVED lines=16> */
.L_x_8672:
        /* <DEDUP_REMOVED lines=22> */
[----:B--2---:R-:W-:Y:S02]  /*aa30*/  IADD3 R9, R12, R9, RZ ;  /* 0x000000090c097210 */ /* 0x004fe40007ffe0ff */
[----:B------:R-:W-:Y:S01]  /*aa40*/  IADD3 R6, R13, R6, RZ ;  /* 0x000000060d067210 */ /* 0x000fe20007ffe0ff */
[----:B---3--:R-:W-:Y:S01]  /*aa50*/  IMAD.IADD R7, R14, 0x1, R7 ;  /* 0x000000010e077824 */ /* 0x008fe200078e0207 */
[----:B------:R-:W-:Y:S02]  /*aa60*/  IADD3 R4, R15, R4, RZ ;  /* 0x000000040f047210 */ /* 0x000fe40007ffe0ff */
[----:B----4-:R-:W-:Y:S01]  /*aa70*/  IADD3 R5, R24, R5, RZ ;  /* 0x0000000518057210 */ /* 0x010fe20007ffe0ff */
[----:B------:R-:W-:Y:S01]  /*aa80*/  IMAD.IADD R0, R25, 0x1, R0 ;  /* 0x0000000119007824 */ /* 0x000fe200078e0200 */
[----:B-----5:R-:W-:-:S02]  /*aa90*/  IADD3 R3, R20, R3, RZ ;  /* 0x0000000314037210 */ /* 0x020fc40007ffe0ff */
[----:B------:R-:W-:Y:S01]  /*aaa0*/  IADD3 R8, R21, R8, RZ ;  /* 0x0000000815087210 */ /* 0x000fe20007ffe0ff */
[----:B------:R-:W-:Y:S06]  /*aab0*/  @!P0 BRA `(.L_x_8672) ;  /* 0xfffffffc00848947 */ /* 0x000fec000383ffff */
[----:B------:R-:W-:Y:S05]  /*aac0*/  BSYNC B1 ;  /* 0x0000000000017941 */ /* 0x000fea0003800000 */
.L_x_8671:
[----:B------:R-:W-:Y:S05]  /*aad0*/  BSYNC B0 ;  /* 0x0000000000007941 */ /* 0x000fea0003800000 */
.L_x_8670:
        /* <DEDUP_REMOVED lines=27> */
.L_x_8674:
[----:B------:R-:W-:Y:S05]  /*ac90*/  BSYNC B0 ;  /* 0x0000000000007941 */ /* 0x000fea0003800000 */
.L_x_8673:
[----:B------:R-:W-:Y:S04]  /*aca0*/  BSSY B0, `(.L_x_8675) ;  /* 0x0000012000007945 */ /* 0x000fe80003800000 */
[----:B------:R-:W-:Y:S05]  /*acb0*/  @P1 BRA `(.L_x_8676) ;  /* 0x0000000000401947 */ /* 0x000fea0003800000 */
[----:B------:R-:W-:Y:S01]  /*acc0*/  IMAD.IADD R11, R11, 0x1, R10 ;  /* 0x000000010b0b7824 */ /* 0x000fe200078e020a */
[----:B-----5:R-:W-:Y:S02]  /*acd0*/  IADD3 R9, R9, R12, RZ ;  /* 0x0000000c09097210 */ /* 0x020fe40007ffe0ff */
[----:B------:R-:W-:Y:S02]  /*ace0*/  IADD3 R6, R6, R13, RZ ;  /* 0x0000000d06067210 */ /* 0x000fe40007ffe0ff */
[----:B------:R-:W-:-:S13]  /*acf0*/  ISETP.GE.U32.AND P0, PT, R11, R22, PT ;  /* 0x000000160b00720c */ /* 0x000fda0003f06070 */
[----:B------:R-:W-:Y:S05]  /*ad00*/  @P0 BRA `(.L_x_8676) ;  /* 0x00000000002c0947 */ /* 0x000fea0003800000 */
[----:B------:R-:W-:Y:S01]  /*ad10*/  IMAD.IADD R11, R11, 0x1, R10 ;  /* 0x000000010b0b7824 */ /* 0x000fe200078e020a */
[----:B------:R-:W-:Y:S02]  /*ad20*/  IADD3 R7, R7, R14, RZ ;  /* 0x0000000e07077210 */ /* 0x000fe40007ffe0ff */
[----:B------:R-:W-:Y:S02]  /*ad30*/  IADD3 R4, R4, R15, RZ ;  /* 0x0000000f04047210 */ /* 0x000fe40007ffe0ff */
[----:B------:R-:W-:-:S13]  /*ad40*/  ISETP.GE.U32.AND P0, PT, R11, R22, PT ;  /* 0x000000160b00720c */ /* 0x000fda0003f06070 */
[----:B------:R-:W-:Y:S05]  /*ad50*/  @P0 BRA `(.L_x_8676) ;  /* 0x0000000000180947 */ /* 0x000fea0003800000 */
[----:B------:R-:W-:Y:S01]  /*ad60*/  IMAD.IADD R11, R11, 0x1, R10 ;  /* 0x000000010b0b7824 */ /* 0x000fe200078e020a */
[----:B------:R-:W-:Y:S02]  /*ad70*/  IADD3 R5, R5, R24, RZ ;  /* 0x0000001805057210 */ /* 0x000fe40007ffe0ff */
[----:B------:R-:W-:Y:S02]  /*ad80*/  IADD3 R0, R0, R25, RZ ;  /* 0x0000001900007210 */ /* 0x000fe40007ffe0ff */
[----:B------:R-:W-:-:S13]  /*ad90*/  ISETP.GE.U32.AND P0, PT, R11, R22, PT ;  /* 0x000000160b00720c */ /* 0x000fda0003f06070 */
[----:B------:R-:W-:Y:S01]  /*ada0*/  @!P0 IMAD.IADD R3, R3, 0x1, R20 ;  /* 0x0000000103038824 */ /* 0x000fe200078e0214 */
[----:B------:R-:W-:-:S07]  /*adb0*/  @!P0 IADD3 R8, R8, R21, RZ ;  /* 0x0000001508088210 */ /* 0x000fce0007ffe0ff */
.L_x_8676:
[----:B------:R-:W-:Y:S05]  /*adc0*/  BSYNC B0 ;  /* 0x0000000000007941 */ /* 0x000fea0003800000 */
.L_x_8675:
[----:B0-----:R-:W-:Y:S02]  /*add0*/  IADD3 R18, R5, R7, R9 ;  /* 0x0000000705127210 */ /* 0x001fe40007ffe009 */
[----:B------:R-:W-:-:S03]  /*ade0*/  IADD3 R19, R0, R4, R6 ;  /* 0x0000000400137210 */ /* 0x000fc60007ffe006 */
[----:B------:R-:W-:Y:S01]  /*adf0*/  IMAD.IADD R18, R18, 0x1, R3 ;  /* 0x0000000112127824 */ /* 0x000fe200078e0203 */
[----:B------:R-:W-:Y:S01]  /*ae00*/  IADD3 R19, R19, R8, RZ ;  /* 0x0000000813137210 */ /* 0x000fe20007ffe0ff */
[----:B------:R-:W-:Y:S06]  /*ae10*/  BRA `(.L_x_8637) ;  /* 0x0000000400807947 */ /* 0x000fec0003800000 */
.L_x_8653:
        /* <DEDUP_REMOVED lines=20> */
.L_x_8679:
        /* <DEDUP_REMOVED lines=18> */
[----:B--2---:R-:W-:Y:S01]  /*b080*/  IMAD.IADD R25, R10, 0x1, R25 ;  /* 0x000000010a197824 */ /* 0x004fe200078e0219 */
[----:B------:R-:W-:Y:S02]  /*b090*/  IADD3 R24, R11, R24, RZ ;  /* 0x000000180b187210 */ /* 0x000fe40007ffe0ff */
[----:B---3--:R-:W-:Y:S01]  /*b0a0*/  IADD3 R9, R12, R9, RZ ;  /* 0x000000090c097210 */ /* 0x008fe20007ffe0ff */
[----:B------:R-:W-:Y:S01]  /*b0b0*/  IMAD.IADD R8, R13, 0x1, R8 ;  /* 0x000000010d087824 */ /* 0x000fe200078e0208 */
[----:B----4-:R-:W-:Y:S02]  /*b0c0*/  IADD3 R7, R20, R7, RZ ;  /* 0x0000000714077210 */ /* 0x010fe40007ffe0ff */
[----:B------:R-:W-:Y:S01]  /*b0d0*/  IADD3 R6, R21, R6, RZ ;  /* 0x0000000615067210 */ /* 0x000fe20007ffe0ff */
[----:B-----5:R-:W-:Y:S01]  /*b0e0*/  IMAD.IADD R5, R14, 0x1, R5 ;  /* 0x000000010e057824 */ /* 0x020fe200078e0205 */
[----:B------:R-:W-:-:S03]  /*b0f0*/  IADD3 R4, R15, R4, RZ ;  /* 0x000000040f047210 */ /* 0x000fc60007ffe0ff */
[----:B------:R-:W-:Y:S05]  /*b100*/  @!P0 BRA `(.L_x_8679) ;  /* 0xfffffffc00948947 */ /* 0x000fea000383ffff */
[----:B------:R-:W-:Y:S05]  /*b110*/  BSYNC B1 ;  /* 0x0000000000017941 */ /* 0x000fea0003800000 */
.L_x_8678:
[----:B------:R-:W-:Y:S05]  /*b120*/  BSYNC B0 ;  /* 0x0000000000007941 */ /* 0x000fea0003800000 */
.L_x_8677:
[----:B------:R-:W-:Y:S01]  /*b130*/  ISETP.GE.U32.AND P1, PT, R3, R22, PT ;  /* 0x000000160300720c */ /* 0x000fe20003f26070 */
[----:B------:R-:W-:-:S12]  /*b140*/  BSSY B0, `(.L_x_8680) ;  /* 0x0000016000007945 */ /* 0x000fd80003800000 */
[----:B------:R-:W-:Y:S05]  /*b150*/  @P1 BRA `(.L_x_8681) ;  /* 0x0000000000501947 */ /* 0x000fea0003800000 */
[----:B------:R-:W-:-:S05]  /*b160*/  SHF.R.U32.HI R11, RZ, 0x1, R3 ;  /* 0x00000001ff0b7819 */ /* 0x000fca0000011603 */
[----:B------:R-:W-:-:S06]  /*b170*/  IMAD.WIDE.U32 R10, R11, 0x8, R18 ;  /* 0x000000080b0a7825 */ /* 0x000fcc00078e0012 */
[----:B------:R-:W5:Y:S01]  /*b180*/  LDG.E.64 R10, desc[UR60][R10.64] ;  /* 0x0000003c0a0a7981 */ /* 0x000f62000c1e1b00 */
[----:B------:R-:W-:-:S04]  /*b190*/  IADD3 R27, R3, R0, RZ ;  /* 0x00000000031b7210 */ /* 0x000fc80007ffe0ff */
[----:B------:R-:W-:-:S13]  /*b1a0*/  ISETP.GE.U32.AND P0, PT, R27, R22, PT ;  /* 0x000000161b00720c */ /* 0x000fda0003f06070 */
[----:B------:R-:W-:Y:S05]  /*b1b0*/  @P0 BRA `(.L_x_8681) ;  /* 0x0000000000380947 */ /* 0x000fea0003800000 */
[----:B------:R-:W-:-:S05]  /*b1c0*/  SHF.R.U32.HI R13, RZ, 0x1, R27 ;  /* 0x00000001ff0d7819 */ /* 0x000fca000001161b */
[----:B------:R-:W-:-:S06]  /*b1d0*/  IMAD.WIDE.U32 R12, R13, 0x8, R18 ;  /* 0x000000080d0c7825 */ /* 0x000fcc00078e0012 */
[----:B------:R-:W5:Y:S01]  /*b1e0*/  LDG.E.64 R12, desc[UR60][R12.64] ;  /* 0x0000003c0c0c7981 */ /* 0x000f62000c1e1b00 */
[----:B------:R-:W-:-:S05]  /*b1f0*/  IMAD.IADD R27, R27, 0x1, R0 ;  /* 0x000000011b1b7824 */ /* 0x000fca00078e0200 */
        /* <DEDUP_REMOVED lines=10> */
.L_x_8681:
[----:B------:R-:W-:Y:S05]  /*b2a0*/  BSYNC B0 ;  /* 0x0000000000007941 */ /* 0x000fea0003800000 */
.L_x_8680:
        /* <DEDUP_REMOVED lines=18> */
.L_x_8683:
[----:B------:R-:W-:Y:S05]  /*b3d0*/  BSYNC B0 ;  /* 0x0000000000007941 */ /* 0x000fea0003800000 */
.L_x_8682:
[----:B0-----:R-:W-:Y:S02]  /*b3e0*/  IADD3 R19, R6, R8, R24 ;  /* 0x0000000806137210 */ /* 0x001fe40007ffe018 */
[----:B------:R-:W-:Y:S02]  /*b3f0*/  IADD3 R18, R7, R9, R25 ;  /* 0x0000000907127210 */ /* 0x000fe40007ffe019 */
[----:B------:R-:W-:Y:S02]  /*b400*/  IADD3 R19, R19, R4, RZ ;  /* 0x0000000413137210 */ /* 0x000fe40007ffe0ff */
[----:B------:R-:W-:-:S07]  /*b410*/  IADD3 R18, R18, R5, RZ ;  /* 0x0000000512127210 */ /* 0x000fce0007ffe0ff */
.L_x_8637:
[----:B------:R-:W-:Y:S05]  /*b420*/  BSYNC B6 ;  /* 0x0000000000067941 */ /* 0x000fea0003800000 */
.L_x_8636:
        /* <DEDUP_REMOVED lines=15> */
.L_x_8685:
        /* <DEDUP_REMOVED lines=8> */
[----:B-1----:R-:W-:Y:S02]  /*b5a0*/  @!P0 IADD3 R18, R18, R6, RZ ;  /* 0x0000000612128210 */ /* 0x002fe40007ffe0ff */
[----:B------:R-:W-:-:S05]  /*b5b0*/  @!P0 IADD3 R19, R19, R7, RZ ;  /* 0x0000000713138210 */ /* 0x000fca0007ffe0ff */
[----:B------:R2:W-:Y:S01]  /*b5c0*/  @!P0 STS.64 [R0], R18 ;  /* 0x0000001200008388 */ /* 0x0005e20000000a00 */
[----:B------:R-:W-:Y:S02]  /*b5d0*/  ISETP.GT.AND P0, PT, R4, 0x1, PT ;  /* 0x000000010400780c */ /* 0x000fe40003f04270 */
[----:B------:R-:W-:-:S11]  /*b5e0*/  SHF.R.S32.HI R4, RZ, 0x1, R4 ;  /* 0x00000001ff047819 */ /* 0x000fd60000011404 */
[----:B--2---:R-:W-:Y:S05]  /*b5f0*/  @P0 BRA `(.L_x_8685) ;  /* 0xfffffffc00c80947 */ /* 0x004fea000383ffff */
.L_x_8684:
        /* <DEDUP_REMOVED lines=19> */
.L_x_8688:
        /* <DEDUP_REMOVED lines=8> */
[----:B-1----:R-:W-:Y:S02]  /*b7b0*/  @!P0 IADD3 R18, R18, R6, RZ ;  /* 0x0000000612128210 */ /* 0x002fe40007ffe0ff */
[----:B------:R-:W-:-:S05]  /*b7c0*/  @!P0 IADD3 R19, R19, R7, RZ ;  /* 0x0000000713138210 */ /* 0x000fca0007ffe0ff */
[----:B------:R1:W-:Y:S01]  /*b7d0*/  @!P0 STS.64 [R3], R18 ;  /* 0x0000001203008388 */ /* 0x0003e20000000a00 */
[----:B------:R-:W-:-:S13]  /*b7e0*/  ISETP.GE.AND P0, PT, R4, 0x20, PT ;  /* 0x000000200400780c */ /* 0x000fda0003f06270 */
[----:B-1----:R-:W-:Y:S05]  /*b7f0*/  @P0 BRA `(.L_x_8688) ;  /* 0xfffffffc00cc0947 */ /* 0x002fea000383ffff */
[----:B------:R-:W-:-:S07]  /*b800*/  IMAD.MOV.U32 R0, RZ, RZ, 0x20 ;  /* 0x00000020ff007424 */ /* 0x000fce00078e00ff */
.L_x_8687:
[----:B------:R-:W-:Y:S01]  /*b810*/  ISETP.GE.AND P0, PT, R0, 0x2, PT ;  /* 0x000000020000780c */ /* 0x000fe20003f06270 */
[----:B------:R-:W-:Y:S05]  /*b820*/  WARPSYNC.ALL ;  /* 0x0000000000007948 */ /* 0x000fea0003800000 */
[----:B------:R-:W-:Y:S07]  /*b830*/  BAR.SYNC.DEFER_BLOCKING 0x0 ;  /* 0x0000000000007b1d */ /* 0x000fee0000010000 */
[----:B------:R-:W-:Y:S05]  /*b840*/  @!P0 BRA `(.L_x_8686) ;  /* 0x0000000000208947 */ /* 0x000fea0003800000 */
[----:B------:R-:W-:-:S07]  /*b850*/  MOV R3, 0x1 ;  /* 0x0000000100037802 */ /* 0x000fce0000000f00 */
.L_x_8689:
[----:B------:R-:W1:Y:S04]  /*b860*/  SHFL.DOWN PT, R5, R18, R3, 0x1f ;  /* 0x08001f0312057589 */ /* 0x000e6800000e0000 */
[----:B------:R2:W3:Y:S02]  /*b870*/  SHFL.DOWN PT, R4, R19, R3, 0x1f ;  /* 0x08001f0313047589 */ /* 0x0004e400000e0000 */
[----:B--2---:R-:W-:-:S04]  /*b880*/  SHF.L.U32 R3, R3, 0x1, RZ ;  /* 0x0000000103037819 */ /* 0x004fc800000006ff */
[----:B------:R-:W-:Y:S01]  /*b890*/  ISETP.GE.AND P0, PT, R3, R0, PT ;  /* 0x000000000300720c */ /* 0x000fe20003f06270 */
[----:B-1----:R-:W-:Y:S01]  /*b8a0*/  IMAD.IADD R18, R5, 0x1, R18 ;  /* 0x0000000105127824 */ /* 0x002fe200078e0212 */
[----:B---3--:R-:W-:-:S11]  /*b8b0*/  IADD3 R19, R4, R19, RZ ;  /* 0x0000001304137210 */ /* 0x008fd60007ffe0ff */
[----:B------:R-:W-:Y:S05]  /*b8c0*/  @!P0 BRA `(.L_x_8689) ;  /* 0xfffffffc00e48947 */ /* 0x000fea000383ffff */
.L_x_8686:
        /* <DEDUP_REMOVED lines=278> */
.L_x_8690:
        /* <DEDUP_REMOVED lines=278> */
.L_x_8691:
        /* <DEDUP_REMOVED lines=297> */
.L_x_8693:
        /* <DEDUP_REMOVED lines=277> */
.L_x_8694:
        /* <DEDUP_REMOVED lines=16> */
.L_x_8696:
[----:B------:R-:W-:Y:S05]  /*10070*/  BSYNC B0 ;  /* 0x0000000000007941 */ /* 0x000fea0003800000 */
.L_x_8695:
        /* <DEDUP_REMOVED lines=15> */
.L_x_8698:
[----:B------:R-:W-:Y:S05]  /*10170*/  BSYNC B0 ;  /* 0x0000000000007941 */ /* 0x000fea0003800000 */
.L_x_8697:
        /* <DEDUP_REMOVED lines=35> */
.L_x_8700:
[----:B------:R-:W-:Y:S05]  /*103b0*/  BSYNC B0 ;  /* 0x0000000000007941 */ /* 0x000fea0003800000 */
.L_x_8699:
        /* <DEDUP_REMOVED lines=35> */
.L_x_8705:
[----:B------:R-:W-:-:S04]  /*105f0*/  IMAD.IADD R13, R15, 0x1, R14 ;  /* 0x000000010f0d7824 */ /* 0x000fc800078e020e */
[----:B-1----:R-:W-:-:S05]  /*10600*/  IMAD.WIDE.U32 R12, R13, 0x8, R10 ;  /* 0x000000080d0c7825 */ /* 0x002fca00078e000a */
[----:B------:R-:W2:Y:S04]  /*10610*/  LDG.E R21, desc[UR60][R12.64] ;  /* 0x0000003c0c157981 */ /* 0x000ea8000c1e1900 */
[----:B------:R-:W3:Y:S01]  /*10620*/  LDG.E R0, desc[UR60][R12.64+0x4] ;  /* 0x0000043c0c007981 */ /* 0x000ee2000c1e1900 */
[----:B------:R-:W-:-:S04]  /*10630*/  IADD3 R14, R19, R14, RZ ;  /* 0x0000000e130e7210 */ /* 0x000fc80007ffe0ff */
[----:B------:R-:W-:Y:S02]  /*10640*/  ISETP.GE.U32.AND P0, PT, R14, UR8, PT ;  /* 0x000000080e007c0c */ /* 0x000fe4000bf06070 */
[----:B--2---:R-:W-:Y:S01]  /*10650*/  IADD3 R16, R21, R16, RZ ;  /* 0x0000001015107210 */ /* 0x004fe20007ffe0ff */
[----:B---3--:R-:W-:-:S10]  /*10660*/  IMAD.IADD R17, R0, 0x1, R17 ;  /* 0x0000000100117824 */ /* 0x008fd400078e0211 */
[----:B------:R-:W-:Y:S05]  /*10670*/  @!P0 BRA `(.L_x_8705) ;  /* 0xfffffffc00dc8947 */ /* 0x000fea000383ffff */
[----:B------:R-:W-:Y:S05]  /*10680*/  BSYNC B1 ;  /* 0x0000000000017941 */ /* 0x000fea0003800000 */
.L_x_8704:
[----:B------:R-:W-:Y:S05]  /*10690*/  BRA `(.L_x_8703) ;  /* 0x0000000000547947 */ /* 0x000fea0003800000 */
.L_x_8702:
[----:B------:R-:W-:Y:S01]  /*106a0*/  ULDC UR7, c[0x0][0x22c] ;  /* 0x00008b0000077ab9 */ /* 0x000fe20000000800 */
[----:B------:R-:W-:Y:S02]  /*106b0*/  MOV R17, UR9 ;  /* 0x0000000900117c02 */ /* 0x000fe40008000f00 */
[----:B------:R-:W-:-:S13]  /*106c0*/  ISETP.GE.U32.AND P0, PT, R2, UR7, PT ;  /* 0x0000000702007c0c */ /* 0x000fda000bf06070 */
[----:B------:R-:W-:Y:S05]  /*106d0*/  @P0 BRA `(.L_x_8703) ;  /* 0x0000000000440947 */ /* 0x000fea0003800000 */
[----:B------:R-:W-:Y:S01]  /*106e0*/  ULDC UR6, c[0x0][0x10] ;  /* 0x0000040000067ab9 */ /* 0x000fe20000000800 */
[----:B------:R-:W1:Y:S01]  /*106f0*/  LDC R18, c[0x0][RZ] ;  /* 0x00000000ff127b82 */ /* 0x000e620000000800 */
[----:B------:R-:W-:Y:S01]  /*10700*/  MOV R15, R2 ;  /* 0x00000002000f7202 */ /* 0x000fe20000000f00 */
[----:B------:R-:W-:Y:S02]  /*10710*/  IMAD.U32 R17, RZ, RZ, UR9 ;  /* 0x00000009ff117e24 */ /* 0x000fe4000f8e00ff */
[----:B------:R-:W-:-:S04]  /*10720*/  IMAD R0, R0, UR6, RZ ;  /* 0x0000000600007c24 */ /* 0x000fc8000f8e02ff */
[----:B------:R-:W2:Y:S08]  /*10730*/  LDC.64 R10, c[0x0][0x608] ;  /* 0x00018200ff0a7b82 */ /* 0x000eb00000000a00 */
[----:B------:R-:W3:Y:S02]  /*10740*/  LDC R20, c[0x0][0x4] ;  /* 0x00000100ff147b82 */ /* 0x000ee40000000800 */
.L_x_8706:
[----:B0-----:R-:W-:-:S05]  /*10750*/  IADD3 R12, R0, R15, RZ ;  /* 0x0000000f000c7210 */ /* 0x001fca0007ffe0ff */
[----:B-1----:R-:W-:-:S04]  /*10760*/  IMAD R13, R12, R18, R23 ;  /* 0x000000120c0d7224 */ /* 0x002fc800078e0217 */
[----:B--2---:R-:W-:-:S05]  /*10770*/  IMAD.WIDE.U32 R12, R13, 0x8, R10 ;  /* 0x000000080d0c7825 */ /* 0x004fca00078e000a */
[----:B------:R-:W2:Y:S04]  /*10780*/  LDG.E R19, desc[UR60][R12.64] ;  /* 0x0000003c0c137981 */ /* 0x000ea8000c1e1900 */
[----:B------:R-:W4:Y:S01]  /*10790*/  LDG.E R14, desc[UR60][R12.64+0x4] ;  /* 0x0000043c0c0e7981 */ /* 0x000f22000c1e1900 */
[----:B---3--:R-:W-:-:S04]  /*107a0*/  IADD3 R15, R20, R15, RZ ;  /* 0x0000000f140f7210 */ /* 0x008fc80007ffe0ff */
[----:B------:R-:W-:Y:S01]  /*107b0*/  ISETP.GE.U32.AND P0, PT, R15, UR7, PT ;  /* 0x000000070f007c0c */ /* 0x000fe2000bf06070 */
[----:B--2---:R-:W-:Y:S01]  /*107c0*/  IMAD.IADD R16, R19, 0x1, R16 ;  /* 0x0000000113107824 */ /* 0x004fe200078e0210 */
[----:B----4-:R-:W-:-:S11]  /*107d0*/  IADD3 R17, R14, R17, RZ ;  /* 0x000000110e117210 */ /* 0x010fd60007ffe0ff */
[----:B------:R-:W-:Y:S05]  /*107e0*/  @!P0 BRA `(.L_x_8706) ;  /* 0xfffffffc00d88947 */ /* 0x000fea000383ffff */
.L_x_8703:
[----:B------:R-:W-:Y:S05]  /*107f0*/  BSYNC B0 ;  /* 0x0000000000007941 */ /* 0x000fea0003800000 */
.L_x_8701:
        /* <DEDUP_REMOVED lines=13> */
.L_x_8708:
[----:B------:R-:W-:Y:S01]  /*108d0*/  IMAD.IADD R10, R2, 0x1, R11 ;  /* 0x00000001020a7824 */ /* 0x000fe200078e020b */
[----:B------:R-:W-:Y:S04]  /*108e0*/  BAR.SYNC.DEFER_BLOCKING 0x0 ;  /* 0x0000000000007b1d */ /* 0x000fe80000010000 */
[----:B------:R-:W-:-:S04]  /*108f0*/  ISETP.GE.U32.AND P0, PT, R10, UR6, PT ;  /* 0x000000060a007c0c */ /* 0x000fc8000bf06070 */
[----:B------:R-:W-:-:S13]  /*10900*/  ISETP.GE.U32.OR P0, PT, R2, R11, P0 ;  /* 0x0000000b0200720c */ /* 0x000fda0000706470 */
[----:B------:R-:W-:-:S05]  /*10910*/  @!P0 IMAD R10, R10, R14, R23 ;  /* 0x0000000e0a0a8224 */ /* 0x000fca00078e0217 */
[----:B------:R-:W-:-:S05]  /*10920*/  @!P0 LEA R10, R10, UR4, 0x3 ;  /* 0x000000040a0a8c11 */ /* 0x000fca000f8e18ff */
[----:B0-----:R-:W1:Y:S02]  /*10930*/  @!P0 LDS.64 R12, [R10] ;  /* 0x000000000a0c8984 */ /* 0x001e640000000a00 */
[----:B-1----:R-:W-:Y:S02]  /*10940*/  @!P0 IADD3 R16, R16, R12, RZ ;  /* 0x0000000c10108210 */ /* 0x002fe40007ffe0ff */
[----:B------:R-:W-:-:S05]  /*10950*/  @!P0 IADD3 R17, R17, R13, RZ ;  /* 0x0000000d11118210 */ /* 0x000fca0007ffe0ff */
[----:B------:R2:W-:Y:S01]  /*10960*/  @!P0 STS.64 [R0], R16 ;  /* 0x0000001000008388 */ /* 0x0005e20000000a00 */
[----:B------:R-:W-:Y:S02]  /*10970*/  ISETP.GT.AND P0, PT, R11, 0x1, PT ;  /* 0x000000010b00780c */ /* 0x000fe40003f04270 */
[----:B------:R-:W-:-:S11]  /*10980*/  SHF.R.S32.HI R11, RZ, 0x1, R11 ;  /* 0x00000001ff0b7819 */ /* 0x000fd6000001140b */
[----:B--2---:R-:W-:Y:S05]  /*10990*/  @P0 BRA `(.L_x_8708) ;  /* 0xfffffffc00cc0947 */ /* 0x004fea000383ffff */
.L_x_8707:
        /* <DEDUP_REMOVED lines=10> */
.L_x_8711:
[----:B------:R-:W-:Y:S01]  /*10a40*/  IADD3 R2, R23, R10, RZ ;  /* 0x0000000a17027210 */ /* 0x000fe20007ffe0ff */
[----:B------:R-:W-:Y:S03]  /*10a50*/  BAR.SYNC.DEFER_BLOCKING 0x0 ;  /* 0x0000000000007b1d */ /* 0x000fe60000010000 */
[----:B------:R-:W-:-:S04]  /*10a60*/  ISETP.GE.U32.AND P0, PT, R2, R14, PT ;  /* 0x0000000e0200720c */ /* 0x000fc80003f06070 */
[----:B------:R-:W-:-:S13]  /*10a70*/  ISETP.GE.U32.OR P0, PT, R23, R10, P0 ;  /* 0x0000000a1700720c */ /* 0x000fda0000706470 */
[----:B------:R-:W-:Y:S01]  /*10a80*/  @!P0 IMAD R2, R10, 0x8, R0 ;  /* 0x000000080a028824 */ /* 0x000fe200078e0200 */
[----:B------:R-:W-:-:S04]  /*10a90*/  SHF.R.S32.HI R10, RZ, 0x1, R10 ;  /* 0x00000001ff0a7819 */ /* 0x000fc8000001140a */
[----:B0-----:R-:W1:Y:S02]  /*10aa0*/  @!P0 LDS.64 R12, [R2] ;  /* 0x00000000020c8984 */ /* 0x001e640000000a00 */
[----:B-1----:R-:W-:Y:S02]  /*10ab0*/  @!P0 IADD3 R16, R16, R12, RZ ;  /* 0x0000000c10108210 */ /* 0x002fe40007ffe0ff */
[----:B------:R-:W-:-:S05]  /*10ac0*/  @!P0 IADD3 R17, R17, R13, RZ ;  /* 0x0000000d11118210 */ /* 0x000fca0007ffe0ff */
[----:B------:R2:W-:Y:S01]  /*10ad0*/  @!P0 STS.64 [R0], R16 ;  /* 0x0000001000008388 */ /* 0x0005e20000000a00 */
[----:B------:R-:W-:-:S13]  /*10ae0*/  ISETP.GE.AND P0, PT, R10, 0x20, PT ;  /* 0x000000200a00780c */ /* 0x000fda0003f06270 */
[----:B--2---:R-:W-:Y:S05]  /*10af0*/  @P0 BRA `(.L_x_8711) ;  /* 0xfffffffc00d00947 */ /* 0x004fea000383ffff */
[----:B------:R-:W-:-:S07]  /*10b00*/  IMAD.MOV.U32 R2, RZ, RZ, 0x20 ;  /* 0x00000020ff027424 */ /* 0x000fce00078e00ff */
.L_x_8710:
[----:B------:R-:W-:Y:S01]  /*10b10*/  BAR.SYNC.DEFER_BLOCKING 0x0 ;  /* 0x0000000000007b1d */ /* 0x000fe20000010000 */
[----:B------:R-:W-:-:S13]  /*10b20*/  ISETP.GE.AND P0, PT, R2, 0x2, PT ;  /* 0x000000020200780c */ /* 0x000fda0003f06270 */
[----:B------:R-:W-:Y:S05]  /*10b30*/  @!P0 BRA `(.L_x_8709) ;  /* 0x0000000000208947 */ /* 0x000fea0003800000 */
[----:B------:R-:W-:-:S07]  /*10b40*/  MOV R11, 0x1 ;  /* 0x00000001000b7802 */ /* 0x000fce0000000f00 */
.L_x_8712:
[----:B0-----:R-:W0:Y:S04]  /*10b50*/  SHFL.DOWN PT, R13, R16, R11, 0x1f ;  /* 0x08001f0b100d7589 */ /* 0x001e2800000e0000 */
[----:B-1----:R1:W2:Y:S02]  /*10b60*/  SHFL.DOWN PT, R0, R17, R11, 0x1f ;  /* 0x08001f0b11007589 */ /* 0x0022a400000e0000 */
[----:B-1----:R-:W-:-:S04]  /*10b70*/  SHF.L.U32 R11, R11, 0x1, RZ ;  /* 0x000000010b0b7819 */ /* 0x002fc800000006ff */
[----:B------:R-:W-:Y:S01]  /*10b80*/  ISETP.GE.AND P0, PT, R11, R2, PT ;  /* 0x000000020b00720c */ /* 0x000fe20003f06270 */
[----:B0-----:R-:W-:Y:S01]  /*10b90*/  IMAD.IADD R16, R13, 0x1, R16 ;  /* 0x000000010d107824 */ /* 0x001fe200078e0210 */
[----:B--2---:R-:W-:-:S11]  /*10ba0*/  IADD3 R17, R0, R17, RZ ;  /* 0x0000001100117210 */ /* 0x004fd60007ffe0ff */
[----:B------:R-:W-:Y:S05]  /*10bb0*/  @!P0 BRA `(.L_x_8712) ;  /* 0xfffffffc00e48947 */ /* 0x000fea000383ffff */
.L_x_8709:
        /* <DEDUP_REMOVED lines=11> */
[----:B--2---:R-:W-:Y:S01]  /*10c70*/  IADD3 R16, R16, R3, RZ ;  /* 0x0000000310107210 */ /* 0x004fe20007ffe0ff */
[----:B---3--:R-:W-:-:S07]  /*10c80*/  IMAD.IADD R17, R17, 0x1, R0 ;  /* 0x0000000111117824 */ /* 0x008fce00078e0200 */
.L_x_8714:
        /* <DEDUP_REMOVED lines=21> */
.L_x_8716:
        /* <DEDUP_REMOVED lines=22> */
.L_x_8717:
[----:B------:R-:W-:Y:S02]  /*10f40*/  ULDC.64 UR4, c[0x0][0x5f0] ;  /* 0x00017c0000047ab9 */ /* 0x000fe40000000a00 */
[----:B------:R-:W-:-:S04]  /*10f50*/  IADD3 R22, P0, R22, UR4, RZ ;  /* 0x0000000416167c10 */ /* 0x000fc8000ff1e0ff */
[----:B------:R-:W-:-:S05]  /*10f60*/  IADD3.X R23, RZ, UR5, RZ, P0, !PT ;  /* 0x00000005ff177c10 */ /* 0x000fca00087fe4ff */
[----:B------:R-:W-:Y:S01]  /*10f70*/  STG.E desc[UR60][R22.64], R17 ;  /* 0x0000001116007986 */ /* 0x000fe2000c10193c */
[----:B------:R-:W-:Y:S05]  /*10f80*/  EXIT ;  /* 0x000000000000794d */ /* 0x000fea0003800000 */
.L_x_8715:
[----:B------:R-:W-:Y:S04]  /*10f90*/  STG.E desc[UR60][R4.64], R16 ;  /* 0x0000001004007986 */ /* 0x000fe8000c10193c */
[----:B------:R-:W-:Y:S01]  /*10fa0*/  STG.E desc[UR60][R4.64+0x4], R17 ;  /* 0x0000041104007986 */ /* 0x000fe2000c10193c */
[----:B------:R-:W-:Y:S05]  /*10fb0*/  EXIT ;  /* 0x000000000000794d */ /* 0x000fea0003800000 */
.L_x_8713:
[----:B------:R-:W-:Y:S01]  /*10fc0*/  ISETP.NE.AND P0, PT, RZ, UR36, PT ;  /* 0x00000024ff007c0c */ /* 0x000fe2000bf05270 */
[----:B------:R-:W-:Y:S02]  /*10fd0*/  ULDC.U8 UR4, c[0x0][0x621] ;  /* 0x0001884000047ab9 */ /* 0x000fe40000000000 */
[----:B------:R-:W-:-:S10]  /*10fe0*/  ISETP.NE.AND P1, PT, RZ, UR4, PT ;  /* 0x00000004ff007c0c */ /* 0x000fd4000bf25270 */
[----:B------:R-:W-:Y:S05]  /*10ff0*/  @!P0 BRA `(.L_x_8718) ;  /* 0x0000000000108947 */ /* 0x000fea0003800000 */
[----:B------:R-:W2:Y:S04]  /*11000*/  LDG.E R3, desc[UR60][R6.64] ;  /* 0x0000003c06037981 */ /* 0x000ea8000c1e1900 */
[----:B-1----:R-:W3:Y:S01]  /*11010*/  LDG.E R0, desc[UR60][R8.64] ;  /* 0x0000003c08007981 */ /* 0x002ee2000c1e1900 */
[----:B--2---:R-:W-:Y:S01]  /*11020*/  IMAD.IADD R16, R16, 0x1, R3 ;  /* 0x0000000110107824 */ /* 0x004fe200078e0203 */
[----:B---3--:R-:W-:-:S07]  /*11030*/  IADD3 R17, R17, R0, RZ ;  /* 0x0000000011117210 */ /* 0x008fce0007ffe0ff */
.L_x_8718:
        /* <DEDUP_REMOVED lines=21> */
.L_x_8720:
        /* <DEDUP_REMOVED lines=22> */
.L_x_8721:
[----:B------:R-:W-:Y:S02]  /*112f0*/  ULDC.64 UR4, c[0x0][0x5f0] ;  /* 0x00017c0000047ab9 */ /* 0x000fe40000000a00 */
[----:B------:R-:W-:-:S05]  /*11300*/  IADD3 R22, P0, R22, UR4, RZ ;  /* 0x0000000416167c10 */ /* 0x000fca000ff1e0ff */
[----:B------:R-:W-:-:S05]  /*11310*/  IMAD.X R23, RZ, RZ, UR5, P0 ;  /* 0x00000005ff177e24 */ /* 0x000fca00080e06ff */
[----:B------:R-:W-:Y:S01]  /*11320*/  STG.E desc[UR60][R22.64], R17 ;  /* 0x0000001116007986 */ /* 0x000fe2000c10193c */
[----:B------:R-:W-:Y:S05]  /*11330*/  EXIT ;  /* 0x000000000000794d */ /* 0x000fea0003800000 */
.L_x_8719:
[----:B------:R-:W-:Y:S04]  /*11340*/  STG.E desc[UR60][R6.64], R16 ;  /* 0x0000001006007986 */ /* 0x000fe8000c10193c */
[----:B------:R-:W-:Y:S01]  /*11350*/  STG.E desc[UR60][R8.64], R17 ;  /* 0x0000001108007986 */ /* 0x000fe2000c10193c */
[----:B------:R-:W-:Y:S05]  /*11360*/  EXIT ;  /* 0x000000000000794d */ /* 0x000fea0003800000 */
.L_x_8692:
        /* <DEDUP_REMOVED lines=21> */
[----:B--2---:R-:W-:Y:S02]  /*114c0*/  IADD3 R18, R18, R3, RZ ;  /* 0x0000000312127210 */ /* 0x004fe40007ffe0ff */
[----:B---3--:R-:W-:-:S07]  /*114d0*/  IADD3 R19, R19, R0, RZ ;  /* 0x0000000013137210 */ /* 0x008fce0007ffe0ff */
.L_x_8723:
        /* <DEDUP_REMOVED lines=21> */
.L_x_8725:
        /* <DEDUP_REMOVED lines=22> */
.L_x_8726:
[----:B------:R-:W-:Y:S02]  /*11790*/  ULDC.64 UR4, c[0x0][0x5f0] ;  /* 0x00017c0000047ab9 */ /* 0x000fe40000000a00 */
[----:B------:R-:W-:-:S04]  /*117a0*/  IADD3 R22, P0, R22, UR4, RZ ;  /* 0x0000000416167c10 */ /* 0x000fc8000ff1e0ff */
[----:B------:R-:W-:-:S05]  /*117b0*/  IADD3.X R23, RZ, UR5, RZ, P0, !PT ;  /* 0x00000005ff177c10 */ /* 0x000fca00087fe4ff */
[----:B------:R-:W-:Y:S01]  /*117c0*/  STG.E desc[UR60][R22.64], R19 ;  /* 0x0000001316007986 */ /* 0x000fe2000c10193c */
[----:B------:R-:W-:Y:S05]  /*117d0*/  EXIT ;  /* 0x000000000000794d */ /* 0x000fea0003800000 */
.L_x_8724:
[----:B------:R-:W-:Y:S04]  /*117e0*/  STG.E desc[UR60][R4.64], R18 ;  /* 0x0000001204007986 */ /* 0x000fe8000c10193c */
[----:B------:R-:W-:Y:S01]  /*117f0*/  STG.E desc[UR60][R4.64+0x4], R19 ;  /* 0x0000041304007986 */ /* 0x000fe2000c10193c */
[----:B------:R-:W-:Y:S05]  /*11800*/  EXIT ;  /* 0x000000000000794d */ /* 0x000fea0003800000 */
.L_x_8722:
[----:B-1----:R-:W-:Y:S01]  /*11810*/  ISETP.NE.AND P0, PT, R0, RZ, PT ;  /* 0x000000ff0000720c */ /* 0x002fe20003f05270 */
[----:B------:R-:W-:Y:S02]  /*11820*/  ULDC.U8 UR4, c[0x0][0x621] ;  /* 0x0001884000047ab9 */ /* 0x000fe40000000000 */
[----:B------:R-:W-:-:S10]  /*11830*/  ISETP.NE.AND P1, PT, RZ, UR4, PT ;  /* 0x00000004ff007c0c */ /* 0x000fd4000bf25270 */
[----:B------:R-:W-:Y:S05]  /*11840*/  @!P0 BRA `(.L_x_8727) ;  /* 0x0000000000108947 */ /* 0x000fea0003800000 */
[----:B------:R-:W2:Y:S04]  /*11850*/  LDG.E R3, desc[UR60][R6.64] ;  /* 0x0000003c06037981 */ /* 0x000ea8000c1e1900 */
[----:B------:R-:W3:Y:S01]  /*11860*/  LDG.E R0, desc[UR60][R8.64] ;  /* 0x0000003c08007981 */ /* 0x000ee2000c1e1900 */
[----:B--2---:R-:W-:Y:S01]  /*11870*/  IADD3 R18, R18, R3, RZ ;  /* 0x0000000312127210 */ /* 0x004fe20007ffe0ff */
[----:B---3--:R-:W-:-:S07]  /*11880*/  IMAD.IADD R19, R19, 0x1, R0 ;  /* 0x0000000113137824 */ /* 0x008fce00078e0200 */
.L_x_8727:
        /* <DEDUP_REMOVED lines=21> */
.L_x_8729:
        /* <DEDUP_REMOVED lines=22> */
.L_x_8730:
[----:B------:R-:W-:Y:S02]  /*11b40*/  ULDC.64 UR4, c[0x0][0x5f0] ;  /* 0x00017c0000047ab9 */ /* 0x000fe40000000a00 */
[----:B------:R-:W-:-:S04]  /*11b50*/  IADD3 R22, P0, R22, UR4, RZ ;  /* 0x0000000416167c10 */ /* 0x000fc8000ff1e0ff */
[----:B------:R-:W-:-:S05]  /*11b60*/  IADD3.X R23, RZ, UR5, RZ, P0, !PT ;  /* 0x00000005ff177c10 */ /* 0x000fca00087fe4ff */
[----:B------:R-:W-:Y:S01]  /*11b70*/  STG.E desc[UR60][R22.64], R19 ;  /* 0x0000001316007986 */ /* 0x000fe2000c10193c */
[----:B------:R-:W-:Y:S05]  /*11b80*/  EXIT ;  /* 0x000000000000794d */ /* 0x000fea0003800000 */
.L_x_8728:
[----:B------:R-:W-:Y:S04]  /*11b90*/  STG.E desc[UR60][R6.64], R18 ;  /* 0x0000001206007986 */ /* 0x000fe8000c10193c */
[----:B------:R-:W-:Y:S01]  /*11ba0*/  STG.E desc[UR60][R8.64], R19 ;  /* 0x0000001308007986 */ /* 0x000fe2000c10193c */
[----:B------:R-:W-:Y:S05]  /*11bb0*/  EXIT ;  /* 0x000000000000794d */ /* 0x000fea0003800000 */
.L_x_8731:
        /* <DEDUP_REMOVED lines=12> */
.L_x_9888:


//--------------------- .text._ZN2at6native13reduce_kernelILi128ELi4ENS0_8ReduceOpIiNS0_14func_wrapper_tIiZNS0_11sum_functorIiiiEclERNS_14TensorIteratorEEUliiE_EEjiLi4ELi4EEEEEvT1_ --------------------------
	.section	.text._ZN2at6native13reduce_kernelILi128ELi4ENS0_8ReduceOpIiNS0_14func_wrapper_tIiZNS0_11sum_functorIiiiEclERNS_14TensorIteratorEEUliiE_EEjiLi4ELi4EEEEEvT1_,"ax",@progbits
	.align	128
        .global         _ZN2at6native13reduce_kernelILi128ELi4ENS0_8ReduceOpIiNS0_14func_wrapper_tIiZNS0_11sum_functorIiiiEclERNS_14TensorIteratorEEUliiE_EEjiLi4ELi4EEEEEvT1_
        .type           _ZN2at6native13reduce_kernelILi128ELi4ENS0_8ReduceOpIiNS0_14func_wrapper_tIiZNS0_11sum_functorIiiiEclERNS_14TensorIteratorEEUliiE_EEjiLi4ELi4EEEEEvT1_,@function
        .size           _ZN2at6native13reduce_kernelILi128ELi4ENS0_8ReduceOpIiNS0_14func_wrapper_tIiZNS0_11sum_functorIiiiEclERNS_14TensorIteratorEEUliiE_EEjiLi4ELi4EEEEEvT1_,(.L_x_9889 - _ZN2at6native13reduce_kernelILi128ELi4ENS0_8ReduceOpIiNS0_14func_wrapper_tIiZNS0_11sum_functorIiiiEclERNS_14TensorIteratorEEUliiE_EEjiLi4ELi4EEEEEvT1_)
        .other          _ZN2at6native13reduce_kernelILi128ELi4ENS0_8ReduceOpIiNS0_14func_wrapper_tIiZNS0_11sum_functorIiiiEclERNS_14TensorIteratorEEUliiE_EEjiLi4ELi4EEEEEvT1_,@"STO_CUDA_ENTRY STV_DEFAULT"
_ZN2at6native13reduce_kernelILi128ELi4ENS0_8ReduceOpIiNS0_14func_wrapper_tIiZNS0_11sum_functorIiiiEclERNS_14TensorIteratorEEUliiE_EEjiLi4ELi4EEEEEvT1_:
.text._ZN2at6native13reduce_kernelILi128ELi4ENS0_8ReduceOpIiNS0_14func_wrapper_tIiZNS0_11sum_functorIiiiEclERNS_14TensorIteratorEEUliiE_EEjiLi4ELi4EEEEEvT1_:
        /* <DEDUP_REMOVED lines=293> */
.L_x_8732:
        /* <DEDUP_REMOVED lines=30> */
.L_x_8736:
        /* <DEDUP_REMOVED lines=25> */
.L_x_8742:
[----:B------:R-:W-:Y:S05]  /*15c0*/  BSYNC B2 ;  /* 0x0000000000027941 */ /* 0x000fea0003800000 */
.L_x_8741:
        /* <DEDUP_REMOVED lines=10> */
.L_x_8740:
[----:B------:R-:W-:Y:S05]  /*1670*/  BSYNC B1 ;  /* 0x0000000000017941 */ /* 0x000fea0003800000 */
.L_x_8739:
[----:B------:R-:W0:Y:S01]  /*1680*/  LDC R7, c[0x0][0x21c] ;  /* 0x00008700ff077b82 */ /* 0x000e220000000800 */
[----:B------:R-:W-:-:S04]  /*1690*/  IADD3 R5, P0, -R6, 0x4, RZ ;  /* 0x0000000406057810 */ /* 0x000fc80007f1e1ff */
[----:B------:R-:W-:Y:S02]  /*16a0*/  LEA R40, P1, R5, R40, 0x2 ;  /* 0x0000002805287211 */ /* 0x000fe400078210ff */
[----:B------:R-:W-:-:S04]  /*16b0*/  IADD3.X R4, RZ, -0x1, RZ, P0, !PT ;  /* 0xffffffffff047810 */ /* 0x000fc800007fe4ff */
[----:B------:R-:W-:Y:S02]  /*16c0*/  LEA.HI.X R41, R5, R41, R4, 0x2, P1 ;  /* 0x0000002905297211 */ /* 0x000fe400008f1404 */
[----:B0-----:R-:W-:-:S07]  /*16d0*/  IADD3 R0, R6, -0x4, R7 ;  /* 0xfffffffc06007810 */ /* 0x001fce0007ffe007 */
.L_x_8738:
[----:B------:R-:W-:Y:S05]  /*16e0*/  BSYNC B0 ;  /* 0x0000000000007941 */ /* 0x000fea0003800000 */
.L_x_8737:
        /* <DEDUP_REMOVED lines=14> */
.L_x_8745:
        /* <DEDUP_REMOVED lines=11> */
.L_x_8744:
[----:B------:R-:W-:Y:S05]  /*1880*/  BSYNC B0 ;  /* 0x0000000000007941 */ /* 0x000fea0003800000 */
.L_x_8743:
        /* <DEDUP_REMOVED lines=8> */
.L_x_8747:
[----:B------:R-:W-:Y:S05]  /*1910*/  BSYNC B0 ;  /* 0x0000000000007941 */ /* 0x000fea0003800000 */
.L_x_8746:
        /* <DEDUP_REMOVED lines=11> */
.L_x_8749:
[----:B------:R-:W-:Y:S05]  /*19d0*/  BSYNC B0 ;  /* 0x0000000000007941 */ /* 0x000fea0003800000 */
.L_x_8748:
[----:B------:R-:W-:Y:S01]  /*19e0*/  IADD3 R3, R8, R10, R3 ;  /* 0x0000000a08037210 */ /* 0x000fe20007ffe003 */
[----:B------:R-:W-:Y:S01]  /*19f0*/  HFMA2.MMA R25, -RZ, RZ, 0, 0 ;  /* 0x00000000ff197435 */ /* 0x000fe200000001ff */
[----:B------:R-:W-:-:S03]  /*1a00*/  CS2R R26, SRZ ;  /* 0x00000000001a7805 */ /* 0x000fc6000001ff00 */
[----:B------:R-:W-:Y:S01]  /*1a10*/  IMAD.IADD R24, R3, 0x1, R24 ;  /* 0x0000000103187824 */ /* 0x000fe200078e0218 */
[----:B------:R-:W-:Y:S06]  /*1a20*/  BRA `(.L_x_8734) ;  /* 0x000000a000047947 */ /* 0x000fec0003800000 */
.L_x_8735:
        /* <DEDUP_REMOVED lines=48> */
.L_x_8758:
        /* <DEDUP_REMOVED lines=297> */
.L_x_8754:
        /* <DEDUP_REMOVED lines=252> */
.L_x_8755:
        /* <DEDUP_REMOVED lines=253> */
.L_x_8756:
[----:B------:R-:W-:-:S04]  /*4f50*/  LOP3.LUT R9, R24, 0xfffffff0, RZ, 0xc0, !PT ;  /* 0xfffffff018097812 */ /* 0x000fc800078ec0ff */
[----:B------:R-:W-:-:S04]  /*4f60*/  IADD3 R8, P1, R40, R9, RZ ;  /* 0x0000000928087210 */ /* 0x000fc80007f3e0ff */
[----:B------:R-:W-:-:S06]  /*4f70*/  IADD3.X R9, RZ, R41, RZ, P1, !PT ;  /* 0x00000029ff097210 */ /* 0x000fcc0000ffe4ff */
[----:B------:R-:W5:Y:S01]  /*4f80*/  LDG.E.128 R8, desc[UR60][R8.64] ;  /* 0x0000003c08087981 */ /* 0x000f62000c1e1d00 */
[----:B------:R-:W-:Y:S01]  /*4f90*/  IMAD.IADD R43, R43, 0x1, R0 ;  /* 0x000000012b2b7824 */ /* 0x000fe200078e0200 */
        /* <DEDUP_REMOVED lines=245> */
.L_x_8757:
[----:B------:R-:W-:Y:S01]  /*5ef0*/  LOP3.LUT R25, R42, 0xfffffff0, RZ, 0xc0, !PT ;  /* 0xfffffff02a197812 */ /* 0x000fe200078ec0ff */
[----:B------:R-:W-:-:S03]  /*5f00*/  ULDC UR4, c[0x0][0x21c] ;  /* 0x0000870000047ab9 */ /* 0x000fc60000000800 */
[----:B------:R-:W-:-:S05]  /*5f10*/  IADD3 R24, P1, R40, R25, RZ ;  /* 0x0000001928187210 */ /* 0x000fca0007f3e0ff */
[----:B------:R-:W-:-:S06]  /*5f20*/  IMAD.X R25, RZ, RZ, R41, P1 ;  /* 0x000000ffff197224 */ /* 0x000fcc00008e0629 */
[----:B------:R-:W2:Y:S01]  /*5f30*/  LDG.E.128 R24, desc[UR60][R24.64] ;  /* 0x0000003c18187981 */ /* 0x000ea2000c1e1d00 */
[----:B------:R-:W-:Y:S01]  /*5f40*/  IADD3 R43, R43, R0, RZ ;  /* 0x000000002b2b7210 */ /* 0x000fe20007ffe0ff */
[----:B------:R-:W-:Y:S01]  /*5f50*/  IMAD.U32 R42, RZ, RZ, UR4 ;  /* 0x00000004ff2a7e24 */ /* 0x000fe2000f8e00ff */
[----:B-----5:R-:W-:Y:S01]  /*5f60*/  IADD3 R39, R20, R39, RZ ;  /* 0x0000002714277210 */ /* 0x020fe20007ffe0ff */
        /* <DEDUP_REMOVED lines=13> */
[----:B--2---:R-:W-:Y:S01]  /*6040*/  IADD3 R5, R24, R5, RZ ;  /* 0x0000000518057210 */ /* 0x004fe20007ffe0ff */
[----:B------:R-:W-:Y:S01]  /*6050*/  IMAD.IADD R6, R25, 0x1, R6 ;  /* 0x0000000119067824 */ /* 0x000fe200078e0206 */
[----:B------:R-:W-:Y:S01]  /*6060*/  IADD3 R3, R26, R3, RZ ;  /* 0x000000031a037210 */ /* 0x000fe20007ffe0ff */
[----:B------:R-:W-:-:S04]  /*6070*/  IMAD.IADD R4, R27, 0x1, R4 ;  /* 0x000000011b047824 */ /* 0x000fc800078e0204 */
[----:B------:R-:W-:Y:S05]  /*6080*/  @!P1 BRA `(.L_x_8758) ;  /* 0xffffffbc00289947 */ /* 0x000fea000383ffff */
[----:B------:R-:W-:Y:S05]  /*6090*/  BSYNC B1 ;  /* 0x0000000000017941 */ /* 0x000fea0003800000 */
.L_x_8753:
[----:B------:R-:W-:Y:S05]  /*60a0*/  BSYNC B0 ;  /* 0x0000000000007941 */ /* 0x000fea0003800000 */
.L_x_8752:
        /* <DEDUP_REMOVED lines=280> */
.L_x_8761:
        /* <DEDUP_REMOVED lines=281> */
.L_x_8762:
        /* <DEDUP_REMOVED lines=281> */
.L_x_8763:
        /* <DEDUP_REMOVED lines=281> */
.L_x_8764:
[----:B------:R-:W-:-:S04]  /*a6e0*/  LOP3.LUT R25, R45, 0xfffffff0, RZ, 0xc0, !PT ;  /* 0xfffffff02d197812 */ /* 0x000fc800078ec0ff */
[----:B------:R-:W-:-:S05]  /*a6f0*/  IADD3 R24, P1, R40, R25, RZ ;  /* 0x0000001928187210 */ /* 0x000fca0007f3e0ff */
[----:B------:R-:W-:-:S06]  /*a700*/  IMAD.X R25, RZ, RZ, R41, P1 ;  /* 0x000000ffff197224 */ /* 0x000fcc00008e0629 */
[----:B------:R-:W5:Y:S02]  /*a710*/  LDG.E.128 R24, desc[UR60][R24.64] ;  /* 0x0000003c18187981 */ /* 0x000f64000c1e1d00 */
.L_x_8760:
[----:B------:R-:W-:Y:S05]  /*a720*/  BSYNC B0 ;  /* 0x0000000000007941 */ /* 0x000fea0003800000 */
.L_x_8759:
[----:B------:R-:W-:Y:S04]  /*a730*/  BSSY B0, `(.L_x_8765) ;  /* 0x000001a000007945 */ /* 0x000fe80003800000 */
[----:B------:R-:W-:Y:S05]  /*a740*/  @P0 BRA `(.L_x_8766) ;  /* 0x0000000000600947 */ /* 0x000fea0003800000 */
[----:B------:R-:W-:Y:S01]  /*a750*/  IADD3 R43, R43, R0, RZ ;  /* 0x000000002b2b7210 */ /* 0x000fe20007ffe0ff */
[----:B-----5:R-:W-:Y:S01]  /*a760*/  IMAD.IADD R39, R39, 0x1, R20 ;  /* 0x0000000127277824 */ /* 0x020fe200078e0214 */
        /* <DEDUP_REMOVED lines=21> */
[----:B------:R-:W-:-:S07]  /*a8c0*/  @!P0 IADD3 R4, R4, R27, RZ ;  /* 0x0000001b04048210 */ /* 0x000fce0007ffe0ff */
.L_x_8766:
[----:B------:R-:W-:Y:S05]  /*a8d0*/  BSYNC B0 ;  /* 0x0000000000007941 */ /* 0x000fea0003800000 */
.L_x_8765:
[----:B-----5:R-:W-:Y:S02]  /*a8e0*/  IADD3 R27, R16, R30, R34 ;  /* 0x0000001e101b7210 */ /* 0x020fe40007ffe022 */
[----:B------:R-:W-:Y:S02]  /*a8f0*/  IADD3 R25, R28, R32, R38 ;  /* 0x000000201c197210 */ /* 0x000fe40007ffe026 */
[----:B------:R-:W-:Y:S01]  /*a900*/  IADD3 R26, R7, R31, R35 ;  /* 0x0000001f071a7210 */ /* 0x000fe20007ffe023 */
[----:B------:R-:W-:Y:S01]  /*a910*/  IMAD.IADD R27, R27, 0x1, R4 ;  /* 0x000000011b1b7824 */ /* 0x000fe200078e0204 */
[----:B------:R-:W-:Y:S01]  /*a920*/  IADD3 R24, R29, R33, R39 ;  /* 0x000000211d187210 */ /* 0x000fe20007ffe027 */
[----:B------:R-:W-:Y:S01]  /*a930*/  IMAD.IADD R25, R25, 0x1, R6 ;  /* 0x0000000119197824 */ /* 0x000fe200078e0206 */
[----:B------:R-:W-:Y:S02]  /*a940*/  IADD3 R26, R26, R3, RZ ;  /* 0x000000031a1a7210 */ /* 0x000fe40007ffe0ff */
[----:B------:R-:W-:Y:S01]  /*a950*/  IADD3 R24, R24, R5, RZ ;  /* 0x0000000518187210 */ /* 0x000fe20007ffe0ff */
[----:B------:R-:W-:Y:S06]  /*a960*/  BRA `(.L_x_8734) ;  /* 0x0000001000347947 */ /* 0x000fec0003800000 */
.L_x_8751:
        /* <DEDUP_REMOVED lines=32> */
.L_x_8769:
        /* <DEDUP_REMOVED lines=22> */
[----:B--2---:R-:W-:Y:S01]  /*acd0*/  IMAD.IADD R29, R24, 0x1, R29 ;  /* 0x00000001181d7824 */ /* 0x004fe200078e021d */
[----:B------:R-:W-:Y:S01]  /*ace0*/  IADD3 R28, R25, R28, RZ ;  /* 0x0000001c191c7210 */ /* 0x000fe20007ffe0ff */
[----:B------:R-:W-:Y:S01]  /*acf0*/  IMAD.IADD R7, R26, 0x1, R7 ;  /* 0x000000011a077824 */ /* 0x000fe200078e0207 */
[----:B------:R-:W-:Y:S01]  /*ad00*/  IADD3 R16, R27, R16, RZ ;  /* 0x000000101b107210 */ /* 0x000fe20007ffe0ff */
[----:B---3--:R-:W-:Y:S01]  /*ad10*/  IMAD.IADD R33, R20, 0x1, R33 ;  /* 0x0000000114217824 */ /* 0x008fe200078e0221 */
[----:B------:R-:W-:Y:S01]  /*ad20*/  IADD3 R32, R21, R32, RZ ;  /* 0x0000002015207210 */ /* 0x000fe20007ffe0ff */
[----:B------:R-:W-:Y:S01]  /*ad30*/  IMAD.IADD R31, R22, 0x1, R31 ;  /* 0x00000001161f7824 */ /* 0x000fe200078e021f */
[----:B------:R-:W-:Y:S01]  /*ad40*/  IADD3 R30, R23, R30, RZ ;  /* 0x0000001e171e7210 */ /* 0x000fe20007ffe0ff */
[----:B----4-:R-:W-:Y:S01]  /*ad50*/  IMAD.IADD R34, R8, 0x1, R34 ;  /* 0x0000000108227824 */ /* 0x010fe200078e0222 */
[----:B------:R-:W-:Y:S01]  /*ad60*/  IADD3 R35, R9, R35, RZ ;  /* 0x0000002309237210 */ /* 0x000fe20007ffe0ff */
[----:B------:R-:W-:Y:S01]  /*ad70*/  IMAD.IADD R36, R10, 0x1, R36 ;  /* 0x000000010a247824 */ /* 0x000fe200078e0224 */
[----:B------:R-:W-:Y:S01]  /*ad80*/  IADD3 R37, R11, R37, RZ ;  /* 0x000000250b257210 */ /* 0x000fe20007ffe0ff */
[----:B-----5:R-:W-:Y:S01]  /*ad90*/  IMAD.IADD R3, R12, 0x1, R3 ;  /* 0x000000010c037824 */ /* 0x020fe200078e0203 */
[----:B------:R-:W-:Y:S01]  /*ada0*/  IADD3 R6, R13, R6, RZ ;  /* 0x000000060d067210 */ /* 0x000fe20007ffe0ff */
[----:B------:R-:W-:Y:S01]  /*adb0*/  IMAD.IADD R5, R14, 0x1, R5 ;  /* 0x000000010e057824 */ /* 0x000fe200078e0205 */
[----:B------:R-:W-:Y:S01]  /*adc0*/  IADD3 R4, R15, R4, RZ ;  /* 0x000000040f047210 */ /* 0x000fe20007ffe0ff */
[----:B------:R-:W-:Y:S06]  /*add0*/  @!P0 BRA `(.L_x_8769) ;  /* 0xfffffffc00648947 */ /* 0x000fec000383ffff */
[----:B------:R-:W-:Y:S05]  /*ade0*/  BSYNC B1 ;  /* 0x0000000000017941 */ /* 0x000fea0003800000 */
.L_x_8768:
[----:B------:R-:W-:Y:S05]  /*adf0*/  BSYNC B0 ;  /* 0x0000000000007941 */ /* 0x000fea0003800000 */
.L_x_8767:
        /* <DEDUP_REMOVED lines=27> */
.L_x_8771:
[----:B------:R-:W-:Y:S05]  /*afb0*/  BSYNC B0 ;  /* 0x0000000000007941 */ /* 0x000fea0003800000 */
.L_x_8770:
        /* <DEDUP_REMOVED lines=26> */
.L_x_8773:
[----:B------:R-:W-:Y:S05]  /*b160*/  BSYNC B0 ;  /* 0x0000000000007941 */ /* 0x000fea0003800000 */
.L_x_8772:
        /* <DEDUP_REMOVED lines=9> */
.L_x_8750:
        /* <DEDUP_REMOVED lines=36> */
.L_x_8776:
        /* <DEDUP_REMOVED lines=18> */
[----:B--2---:R-:W-:Y:S01]  /*b560*/  IADD3 R34, R20, R34, RZ ;  /* 0x0000002214227210 */ /* 0x004fe20007ffe0ff */
[----:B------:R-:W-:Y:S01]  /*b570*/  IMAD.IADD R32, R21, 0x1, R32 ;  /* 0x0000000115207824 */ /* 0x000fe200078e0220 */
[----:B------:R-:W-:Y:S01]  /*b580*/  IADD3 R33, R22, R33, RZ ;  /* 0x0000002116217210 */ /* 0x000fe20007ffe0ff */
[----:B------:R-:W-:Y:S01]  /*b590*/  IMAD.IADD R30, R23, 0x1, R30 ;  /* 0x00000001171e7824 */ /* 0x000fe200078e021e */
[----:B---3--:R-:W-:Y:S01]  /*b5a0*/  IADD3 R31, R24, R31, RZ ;  /* 0x0000001f181f7210 */ /* 0x008fe20007ffe0ff */
[----:B------:R-:W-:Y:S01]  /*b5b0*/  IMAD.IADD R28, R25, 0x1, R28 ;  /* 0x00000001191c7824 */ /* 0x000fe200078e021c */
[----:B------:R-:W-:Y:S01]  /*b5c0*/  IADD3 R29, R26, R29, RZ ;  /* 0x0000001d1a1d7210 */ /* 0x000fe20007ffe0ff */
[----:B------:R-:W-:Y:S01]  /*b5d0*/  IMAD.IADD R16, R27, 0x1, R16 ;  /* 0x000000011b107824 */ /* 0x000fe200078e0210 */
[----:B----4-:R-:W-:Y:S01]  /*b5e0*/  IADD3 R7, R8, R7, RZ ;  /* 0x0000000708077210 */ /* 0x010fe20007ffe0ff */
[----:B------:R-:W-:Y:S01]  /*b5f0*/  IMAD.IADD R6, R9, 0x1, R6 ;  /* 0x0000000109067824 */ /* 0x000fe200078e0206 */
[----:B------:R-:W-:Y:S01]  /*b600*/  IADD3 R35, R10, R35, RZ ;  /* 0x000000230a237210 */ /* 0x000fe20007ffe0ff */
[----:B------:R-:W-:Y:S01]  /*b610*/  IMAD.IADD R36, R11, 0x1, R36 ;  /* 0x000000010b247824 */ /* 0x000fe200078e0224 */
[----:B-----5:R-:W-:Y:S01]  /*b620*/  IADD3 R3, R12, R3, RZ ;  /* 0x000000030c037210 */ /* 0x020fe20007ffe0ff */
[----:B------:R-:W-:Y:S01]  /*b630*/  IMAD.IADD R0, R13, 0x1, R0 ;  /* 0x000000010d007824 */ /* 0x000fe200078e0200 */
[----:B------:R-:W-:Y:S01]  /*b640*/  IADD3 R5, R14, R5, RZ ;  /* 0x000000050e057210 */ /* 0x000fe20007ffe0ff */
[----:B------:R-:W-:Y:S01]  /*b650*/  IMAD.IADD R38, R15, 0x1, R38 ;  /* 0x000000010f267824 */ /* 0x000fe200078e0226 */
[----:B------:R-:W-:Y:S06]  /*b660*/  @!P0 BRA `(.L_x_8776) ;  /* 0xfffffffc00748947 */ /* 0x000fec000383ffff */
[----:B------:R-:W-:Y:S05]  /*b670*/  BSYNC B1 ;  /* 0x0000000000017941 */ /* 0x000fea0003800000 */
.L_x_8775:
[----:B------:R-:W-:Y:S05]  /*b680*/  BSYNC B0 ;  /* 0x0000000000007941 */ /* 0x000fea0003800000 */
.L_x_8774:
        /* <DEDUP_REMOVED lines=23> */
.L_x_8778:
[----:B------:R-:W-:Y:S05]  /*b800*/  BSYNC B0 ;  /* 0x0000000000007941 */ /* 0x000fea0003800000 */
.L_x_8777:
[----:B------:R-:W-:Y:S04]  /*b810*/  BSSY B0, `(.L_x_8779) ;  /* 0x000001a000007945 */ /* 0x000fe80003800000 */
[----:B------:R-:W-:Y:S05]  /*b820*/  @P1 BRA `(.L_x_8780) ;  /* 0x0000000000601947 */ /* 0x000fea0003800000 */
[----:B------:R-:W-:Y:S01]  /*b830*/  IMAD.IADD R37, R37, 0x1, R4 ;  /* 0x0000000125257824 */ /* 0x000fe200078e0204 */
[----:B-----5:R-:W-:Y:S01]  /*b840*/  IADD3 R34, R34, R20, RZ ;  /* 0x0000001422227210 */ /* 0x020fe20007ffe0ff */
        /* <DEDUP_REMOVED lines=18> */
[----:B------:R-:W-:Y:S01]  /*b970*/  @!P0 IADD3 R3, R3, R12, RZ ;  /* 0x0000000c03038210 */ /* 0x000fe20007ffe0ff */
[----:B------:R-:W-:Y:S01]  /*b980*/  @!P0 IMAD.IADD R0, R0, 0x1, R13 ;  /* 0x0000000100008824 */ /* 0x000fe200078e020d */
[----:B------:R-:W-:Y:S01]  /*b990*/  @!P0 IADD3 R5, R5, R14, RZ ;  /* 0x0000000e05058210 */ /* 0x000fe20007ffe0ff */
[----:B------:R-:W-:-:S07]  /*b9a0*/  @!P0 IMAD.IADD R38, R38, 0x1, R15 ;  /* 0x0000000126268824 */ /* 0x000fce00078e020f */
.L_x_8780:
[----:B------:R-:W-:Y:S05]  /*b9b0*/  BSYNC B0 ;  /* 0x0000000000007941 */ /* 0x000fea0003800000 */
.L_x_8779:
[----:B-----5:R-:W-:Y:S02]  /*b9c0*/  IADD3 R26, R35, R29, R33 ;  /* 0x0000001d231a7210 */ /* 0x020fe40007ffe021 */
[----:B------:R-:W-:Y:S02]  /*b9d0*/  IADD3 R24, R7, R31, R34 ;  /* 0x0000001f07187210 */ /* 0x000fe40007ffe022 */
[----:B------:R-:W-:Y:S01]  /*b9e0*/  IADD3 R27, R36, R16, R30 ;  /* 0x00000010241b7210 */ /* 0x000fe20007ffe01e */
[----:B------:R-:W-:Y:S01]  /*b9f0*/  IMAD.IADD R26, R26, 0x1, R5 ;  /* 0x000000011a1a7824 */ /* 0x000fe200078e0205 */
[----:B------:R-:W-:Y:S01]  /*ba00*/  IADD3 R25, R6, R28, R32 ;  /* 0x0000001c06197210 */ /* 0x000fe20007ffe020 */
[----:B------:R-:W-:Y:S01]  /*ba10*/  IMAD.IADD R24, R24, 0x1, R3 ;  /* 0x0000000118187824 */ /* 0x000fe200078e0203 */
[----:B------:R-:W-:Y:S02]  /*ba20*/  IADD3 R27, R27, R38, RZ ;  /* 0x000000261b1b7210 */ /* 0x000fe40007ffe0ff */
[----:B------:R-:W-:-:S07]  /*ba30*/  IADD3 R25, R25, R0, RZ ;  /* 0x0000000019197210 */ /* 0x000fce0007ffe0ff */
.L_x_8734:
[----:B------:R-:W-:Y:S05]  /*ba40*/  BSYNC B6 ;  /* 0x0000000000067941 */ /* 0x000fea0003800000 */
.L_x_8733:
        /* <DEDUP_REMOVED lines=15> */
.L_x_8782:
[----:B------:R-:W-:Y:S01]  /*bb40*/  IADD3 R6, R2, R4, RZ ;  /* 0x0000000402067210 */ /* 0x000fe20007ffe0ff */
[----:B------:R-:W-:Y:S05]  /*bb50*/  WARPSYNC.ALL ;  /* 0x0000000000007948 */ /* 0x000fea0003800000 */
[----:B------:R-:W-:Y:S01]  /*bb60*/  BAR.SYNC.DEFER_BLOCKING 0x0 ;  /* 0x0000000000007b1d */ /* 0x000fe20000010000 */
[----:B------:R-:W-:-:S04]  /*bb70*/  ISETP.GE.U32.AND P0, PT, R6, R5, PT ;  /* 0x000000050600720c */ /* 0x000fc80003f06070 */
[----:B------:R-:W-:-:S13]  /*bb80*/  ISETP.GE.U32.OR P0, PT, R2, R4, P0 ;  /* 0x000000040200720c */ /* 0x000fda0000706470 */
[----:B------:R-:W-:-:S04]  /*bb90*/  @!P0 IMAD R6, R6, R12, R17 ;  /* 0x0000000c06068224 */ /* 0x000fc800078e0211 */
[----:B------:R-:W-:-:S05]  /*bba0*/  @!P0 IMAD R6, R6, 0x10, R3 ;  /* 0x0000001006068824 */ /* 0x000fca00078e0203 */
[----:B------:R-:W1:Y:S02]  /*bbb0*/  @!P0 LDS.128 R8, [R6] ;  /* 0x0000000006088984 */ /* 0x000e640000000c00 */
[----:B-12---:R-:W-:Y:S01]  /*bbc0*/  @!P0 IADD3 R24, R24, R8, RZ ;  /* 0x0000000818188210 */ /* 0x006fe20007ffe0ff */
[----:B------:R-:W-:Y:S01]  /*bbd0*/  @!P0 IMAD.IADD R25, R25, 0x1, R9 ;  /* 0x0000000119198824 */ /* 0x000fe200078e0209 */
[----:B------:R-:W-:Y:S01]  /*bbe0*/  @!P0 IADD3 R26, R26, R10, RZ ;  /* 0x0000000a1a1a8210 */ /* 0x000fe20007ffe0ff */
[----:B------:R-:W-:-:S05]  /*bbf0*/  @!P0 IMAD.IADD R27, R27, 0x1, R11 ;  /* 0x000000011b1b8824 */ /* 0x000fca00078e020b */
[----:B------:R2:W-:Y:S01]  /*bc00*/  @!P0 STS.128 [R0], R24 ;  /* 0x0000001800008388 */ /* 0x0005e20000000c00 */
[----:B------:R-:W-:Y:S02]  /*bc10*/  ISETP.GT.AND P0, PT, R4, 0x1, PT ;  /* 0x000000010400780c */ /* 0x000fe40003f04270 */
[----:B------:R-:W-:-:S11]  /*bc20*/  SHF.R.S32.HI R4, RZ, 0x1, R4 ;  /* 0x00000001ff047819 */ /* 0x000fd60000011404 */
[----:B------:R-:W-:Y:S05]  /*bc30*/  @P0 BRA `(.L_x_8782) ;  /* 0xfffffffc00c00947 */ /* 0x000fea000383ffff */
.L_x_8781:
        /* <DEDUP_REMOVED lines=19> */
.L_x_8785:
        /* <DEDUP_REMOVED lines=8> */
[----:B-1----:R-:W-:Y:S01]  /*bdf0*/  @!P0 IADD3 R24, R24, R8, RZ ;  /* 0x0000000818188210 */ /* 0x002fe20007ffe0ff */
[----:B------:R-:W-:Y:S01]  /*be00*/  @!P0 IMAD.IADD R25, R25, 0x1, R9 ;  /* 0x0000000119198824 */ /* 0x000fe200078e0209 */
[----:B------:R-:W-:Y:S01]  /*be10*/  @!P0 IADD3 R26, R26, R10, RZ ;  /* 0x0000000a1a1a8210 */ /* 0x000fe20007ffe0ff */
[----:B------:R-:W-:-:S05]  /*be20*/  @!P0 IMAD.IADD R27, R27, 0x1, R11 ;  /* 0x000000011b1b8824 */ /* 0x000fca00078e020b */
[----:B------:R1:W-:Y:S01]  /*be30*/  @!P0 STS.128 [R3], R24 ;  /* 0x0000001803008388 */ /* 0x0003e20000000c00 */
[----:B------:R-:W-:-:S13]  /*be40*/  ISETP.GE.AND P0, PT, R4, 0x20, PT ;  /* 0x000000200400780c */ /* 0x000fda0003f06270 */
[----:B------:R-:W-:Y:S05]  /*be50*/  @P0 BRA `(.L_x_8785) ;  /* 0xfffffffc00c40947 */ /* 0x000fea000383ffff */
[----:B------:R-:W-:-:S11]  /*be60*/  HFMA2.MMA R0, -RZ, RZ, 0, 1.9073486328125e-06 ;  /* 0x00000020ff007435 */ /* 0x000fd600000001ff */
.L_x_8784:
[----:B------:R-:W-:Y:S01]  /*be70*/  ISETP.GE.AND P0, PT, R0, 0x2, PT ;  /* 0x000000020000780c */ /* 0x000fe20003f06270 */
[----:B------:R-:W-:Y:S05]  /*be80*/  WARPSYNC.ALL ;  /* 0x0000000000007948 */ /* 0x000fea0003800000 */
[----:B------:R-:W-:Y:S07]  /*be90*/  BAR.SYNC.DEFER_BLOCKING 0x0 ;  /* 0x0000000000007b1d */ /* 0x000fee0000010000 */
[----:B------:R-:W-:Y:S05]  /*bea0*/  @!P0 BRA `(.L_x_8783) ;  /* 0x0000000000308947 */ /* 0x000fea0003800000 */
[----:B-1----:R-:W-:-:S07]  /*beb0*/  IMAD.MOV.U32 R3, RZ, RZ, 0x1 ;  /* 0x00000001ff037424 */ /* 0x002fce00078e00ff */
.L_x_8786:
[----:B------:R-:W1:Y:S04]  /*bec0*/  SHFL.DOWN PT, R5, R24, R3, 0x1f ;  /* 0x08001f0318057589 */ /* 0x000e6800000e0000 */
[----:B------:R-:W2:Y:S04]  /*bed0*/  SHFL.DOWN PT, R4, R25, R3, 0x1f ;  /* 0x08001f0319047589 */ /* 0x000ea800000e0000 */
[----:B------:R-:W3:Y:S04]  /*bee0*/  SHFL.DOWN PT, R7, R26, R3, 0x1f ;  /* 0x08001f031a077589 */ /* 0x000ee800000e0000 */
[----:B------:R4:W5:Y:S02]  /*bef0*/  SHFL.DOWN PT, R6, R27, R3, 0x1f ;  /* 0x08001f031b067589 */ /* 0x00096400000e0000 */
[----:B----4-:R-:W-:Y:S01]  /*bf00*/  SHF.L.U32 R3, R3, 0x1, RZ ;  /* 0x0000000103037819 */ /* 0x010fe200000006ff */
[----:B-1----:R-:W-:-:S03]  /*bf10*/  IMAD.IADD R24, R5, 0x1, R24 ;  /* 0x0000000105187824 */ /* 0x002fc600078e0218 */
[----:B------:R-:W-:Y:S02]  /*bf20*/  ISETP.GE.AND P0, PT, R3, R0, PT ;  /* 0x000000000300720c */ /* 0x000fe40003f06270 */
[----:B--2---:R-:W-:Y:S01]  /*bf30*/  IADD3 R25, R4, R25, RZ ;  /* 0x0000001904197210 */ /* 0x004fe20007ffe0ff */
[----:B---3--:R-:W-:Y:S01]  /*bf40*/  IMAD.IADD R26, R7, 0x1, R26 ;  /* 0x00000001071a7824 */ /* 0x008fe200078e021a */
[----:B-----5:R-:W-:-:S09]  /*bf50*/  IADD3 R27, R6, R27, RZ ;  /* 0x0000001b061b7210 */ /* 0x020fd20007ffe0ff */
[----:B------:R-:W-:Y:S05]  /*bf60*/  @!P0 BRA `(.L_x_8786) ;  /* 0xfffffffc00d48947 */ /* 0x000fea000383ffff */
.L_x_8783:
        /* <DEDUP_REMOVED lines=279> */
.L_x_8787:
        /* <DEDUP_REMOVED lines=278> */
.L_x_8788:
        /* <DEDUP_REMOVED lines=279> */
.L_x_8789:
        /* <DEDUP_REMOVED lines=277> */
.L_x_8790:
        /* <DEDUP_REMOVED lines=297> */
.L_x_8792:
        /* <DEDUP_REMOVED lines=277> */
.L_x_8793:
        /* <DEDUP_REMOVED lines=279> */
.L_x_8794:
        /* <DEDUP_REMOVED lines=277> */
.L_x_8795:
        /* <DEDUP_REMOVED lines=16> */
.L_x_8797:
[----:B------:R-:W-:Y:S05]  /*14ca0*/  BSYNC B0 ;  /* 0x0000000000007941 */ /* 0x000fea0003800000 */
.L_x_8796:
        /* <DEDUP_REMOVED lines=17> */
.L_x_8799:
[----:B------:R-:W-:Y:S05]  /*14dc0*/  BSYNC B0 ;  /* 0x0000000000007941 */ /* 0x000fea0003800000 */
.L_x_8798:
        /* <DEDUP_REMOVED lines=35> */
.L_x_8801:
[----:B------:R-:W-:Y:S05]  /*15000*/  BSYNC B0 ;  /* 0x0000000000007941 */ /* 0x000fea0003800000 */
.L_x_8800:
        /* <DEDUP_REMOVED lines=38> */
.L_x_8806:
        /* <DEDUP_REMOVED lines=8> */
[----:B------:R-:W-:Y:S02]  /*152f0*/  ISETP.GE.U32.AND P0, PT, R6, UR8, PT ;  /* 0x0000000806007c0c */ /* 0x000fe4000bf06070 */
[----:B--2---:R-:W-:Y:S02]  /*15300*/  IADD3 R24, R29, R24, RZ ;  /* 0x000000181d187210 */ /* 0x004fe40007ffe0ff */
[----:B---3--:R-:W-:Y:S01]  /*15310*/  IADD3 R25, R0, R25, RZ ;  /* 0x0000001900197210 */ /* 0x008fe20007ffe0ff */
[----:B----4-:R-:W-:Y:S01]  /*15320*/  IMAD.IADD R26, R31, 0x1, R26 ;  /* 0x000000011f1a7824 */ /* 0x010fe200078e021a */
[----:B-----5:R-:W-:-:S07]  /*15330*/  IADD3 R27, R28, R27, RZ ;  /* 0x0000001b1c1b7210 */ /* 0x020fce0007ffe0ff */
[----:B------:R-:W-:Y:S05]  /*15340*/  @!P0 BRA `(.L_x_8806) ;  /* 0xfffffffc00c88947 */ /* 0x000fea000383ffff */
[----:B------:R-:W-:Y:S05]  /*15350*/  BSYNC B1 ;  /* 0x0000000000017941 */ /* 0x000fea0003800000 */
.L_x_8805:
[----:B------:R-:W-:Y:S05]  /*15360*/  BRA `(.L_x_8804) ;  /* 0x0000000000747947 */ /* 0x000fea0003800000 */
.L_x_8803:
        /* <DEDUP_REMOVED lines=15> */
.L_x_8807:
[----:B------:R-:W-:-:S04]  /*15460*/  IMAD.IADD R6, R0, 0x1, R23 ;  /* 0x0000000100067824 */ /* 0x000fc800078e0217 */
[----:B-1----:R-:W-:-:S04]  /*15470*/  IMAD R7, R6, R32, R17 ;  /* 0x0000002006077224 */ /* 0x002fc800078e0211 */
[----:B--2---:R-:W-:-:S05]  /*15480*/  IMAD.WIDE.U32 R6, R7, 0x10, R4 ;  /* 0x0000001007067825 */ /* 0x004fca00078e0004 */
[----:B------:R-:W2:Y:S04]  /*15490*/  LDG.E R29, desc[UR60][R6.64] ;  /* 0x0000003c061d7981 */ /* 0x000ea8000c1e1900 */
[----:B------:R-:W4:Y:S04]  /*154a0*/  LDG.E R28, desc[UR60][R6.64+0x4] ;  /* 0x0000043c061c7981 */ /* 0x000f28000c1e1900 */
[----:B------:R-:W5:Y:S04]  /*154b0*/  LDG.E R31, desc[UR60][R6.64+0x8] ;  /* 0x0000083c061f7981 */ /* 0x000f68000c1e1900 */
[----:B------:R-:W5:Y:S01]  /*154c0*/  LDG.E R30, desc[UR60][R6.64+0xc] ;  /* 0x00000c3c061e7981 */ /* 0x000f62000c1e1900 */
[----:B---3--:R-:W-:-:S04]  /*154d0*/  IADD3 R23, R34, R23, RZ ;  /* 0x0000001722177210 */ /* 0x008fc80007ffe0ff */
[----:B------:R-:W-:Y:S02]  /*154e0*/  ISETP.GE.U32.AND P0, PT, R23, UR7, PT ;  /* 0x0000000717007c0c */ /* 0x000fe4000bf06070 */
[----:B--2---:R-:W-:Y:S01]  /*154f0*/  IADD3 R24, R29, R24, RZ ;  /* 0x000000181d187210 */ /* 0x004fe20007ffe0ff */
[----:B----4-:R-:W-:Y:S01]  /*15500*/  IMAD.IADD R25, R28, 0x1, R25 ;  /* 0x000000011c197824 */ /* 0x010fe200078e0219 */
[----:B-----5:R-:W-:Y:S02]  /*15510*/  IADD3 R26, R31, R26, RZ ;  /* 0x0000001a1f1a7210 */ /* 0x020fe40007ffe0ff */
[----:B------:R-:W-:-:S07]  /*15520*/  IADD3 R27, R30, R27, RZ ;  /* 0x0000001b1e1b7210 */ /* 0x000fce0007ffe0ff */
[----:B------:R-:W-:Y:S05]  /*15530*/  @!P0 BRA `(.L_x_8807) ;  /* 0xfffffffc00c88947 */ /* 0x000fea000383ffff */
.L_x_8804:
[----:B------:R-:W-:Y:S05]  /*15540*/  BSYNC B0 ;  /* 0x0000000000007941 */ /* 0x000fea0003800000 */
.L_x_8802:
        /* <DEDUP_REMOVED lines=12> */
[----:B------:R-:W-:-:S07]  /*15610*/  IMAD.U32 R23, RZ, RZ, UR5 ;  /* 0x00000005ff177e24 */ /* 0x000fce000f8e00ff */
.L_x_8809:
[----:B------:R-:W-:Y:S01]  /*15620*/  IADD3 R4, R2, R23, RZ ;  /* 0x0000001702047210 */ /* 0x000fe20007ffe0ff */
[----:B------:R-:W-:Y:S03]  /*15630*/  BAR.SYNC.DEFER_BLOCKING 0x0 ;  /* 0x0000000000007b1d */ /* 0x000fe60000010000 */
[----:B------:R-:W-:-:S04]  /*15640*/  ISETP.GE.U32.AND P0, PT, R4, UR6, PT ;  /* 0x0000000604007c0c */ /* 0x000fc8000bf06070 */
[----:B------:R-:W-:-:S13]  /*15650*/  ISETP.GE.U32.OR P0, PT, R2, R23, P0 ;  /* 0x000000170200720c */ /* 0x000fda0000706470 */
[----:B------:R-:W-:-:S05]  /*15660*/  @!P0 IMAD R4, R4, R28, R17 ;  /* 0x0000001c04048224 */ /* 0x000fca00078e0211 */
[----:B------:R-:W-:-:S06]  /*15670*/  @!P0 LEA R4, R4, UR4, 0x4 ;  /* 0x0000000404048c11 */ /* 0x000fcc000f8e20ff */
[----:B------:R-:W1:Y:S02]  /*15680*/  @!P0 LDS.128 R4, [R4] ;  /* 0x0000000004048984 */ /* 0x000e640000000c00 */
[----:B-12---:R-:W-:Y:S01]  /*15690*/  @!P0 IADD3 R24, R24, R4, RZ ;  /* 0x0000000418188210 */ /* 0x006fe20007ffe0ff */
[----:B------:R-:W-:Y:S01]  /*156a0*/  @!P0 IMAD.IADD R25, R25, 0x1, R5 ;  /* 0x0000000119198824 */ /* 0x000fe200078e0205 */
[----:B------:R-:W-:Y:S02]  /*156b0*/  @!P0 IADD3 R26, R26, R6, RZ ;  /* 0x000000061a1a8210 */ /* 0x000fe40007ffe0ff */
[----:B------:R-:W-:-:S05]  /*156c0*/  @!P0 IADD3 R27, R27, R7, RZ ;  /* 0x000000071b1b8210 */ /* 0x000fca0007ffe0ff */
[----:B------:R2:W-:Y:S01]  /*156d0*/  @!P0 STS.128 [R0], R24 ;  /* 0x0000001800008388 */ /* 0x0005e20000000c00 */
[----:B------:R-:W-:Y:S02]  /*156e0*/  ISETP.GT.AND P0, PT, R23, 0x1, PT ;  /* 0x000000011700780c */ /* 0x000fe40003f04270 */
[----:B------:R-:W-:-:S11]  /*156f0*/  SHF.R.S32.HI R23, RZ, 0x1, R23 ;  /* 0x00000001ff177819 */ /* 0x000fd60000011417 */
[----:B------:R-:W-:Y:S05]  /*15700*/  @P0 BRA `(.L_x_8809) ;  /* 0xfffffffc00c40947 */ /* 0x000fea000383ffff */
.L_x_8808:
        /* <DEDUP_REMOVED lines=11> */
.L_x_8812:
[----:B------:R-:W-:Y:S01]  /*157c0*/  IMAD.IADD R4, R17, 0x1, R2 ;  /* 0x0000000111047824 */ /* 0x000fe200078e0202 */
[----:B------:R-:W-:Y:S04]  /*157d0*/  BAR.SYNC.DEFER_BLOCKING 0x0 ;  /* 0x0000000000007b1d */ /* 0x000fe80000010000 */
[----:B------:R-:W-:-:S04]  /*157e0*/  ISETP.GE.U32.AND P0, PT, R4, R28, PT ;  /* 0x0000001c0400720c */ /* 0x000fc80003f06070 */
[----:B------:R-:W-:-:S13]  /*157f0*/  ISETP.GE.U32.OR P0, PT, R17, R2, P0 ;  /* 0x000000021100720c */ /* 0x000fda0000706470 */
[----:B------:R-:W-:Y:S02]  /*15800*/  @!P0 LEA R4, R2, R0, 0x4 ;  /* 0x0000000002048211 */ /* 0x000fe400078e20ff */
[----:B------:R-:W-:-:S04]  /*15810*/  SHF.R.S32.HI R2, RZ, 0x1, R2 ;  /* 0x00000001ff027819 */ /* 0x000fc80000011402 */
[----:B------:R-:W1:Y:S02]  /*15820*/  @!P0 LDS.128 R4, [R4] ;  /* 0x0000000004048984 */ /* 0x000e640000000c00 */
[----:B-123--:R-:W-:Y:S01]  /*15830*/  @!P0 IADD3 R24, R24, R4, RZ ;  /* 0x0000000418188210 */ /* 0x00efe20007ffe0ff */
[----:B------:R-:W-:Y:S01]  /*15840*/  @!P0 IMAD.IADD R25, R25, 0x1, R5 ;  /* 0x0000000119198824 */ /* 0x000fe200078e0205 */
[----:B------:R-:W-:Y:S02]  /*15850*/  @!P0 IADD3 R26, R26, R6, RZ ;  /* 0x000000061a1a8210 */ /* 0x000fe40007ffe0ff */
[----:B------:R-:W-:-:S05]  /*15860*/  @!P0 IADD3 R27, R27, R7, RZ ;  /* 0x000000071b1b8210 */ /* 0x000fca0007ffe0ff */
[----:B------:R3:W-:Y:S01]  /*15870*/  @!P0 STS.128 [R0], R24 ;  /* 0x0000001800008388 */ /* 0x0007e20000000c00 */
[----:B------:R-:W-:-:S13]  /*15880*/  ISETP.GE.AND P0, PT, R2, 0x20, PT ;  /* 0x000000200200780c */ /* 0x000fda0003f06270 */
[----:B------:R-:W-:Y:S05]  /*15890*/  @P0 BRA `(.L_x_8812) ;  /* 0xfffffffc00c80947 */ /* 0x000fea000383ffff */
[----:B------:R-:W-:-:S07]  /*158a0*/  IMAD.MOV.U32 R2, RZ, RZ, 0x20 ;  /* 0x00000020ff027424 */ /* 0x000fce00078e00ff */
.L_x_8811:
[----:B------:R-:W-:Y:S01]  /*158b0*/  BAR.SYNC.DEFER_BLOCKING 0x0 ;  /* 0x0000000000007b1d */ /* 0x000fe20000010000 */
[----:B------:R-:W-:-:S13]  /*158c0*/  ISETP.GE.AND P0, PT, R2, 0x2, PT ;  /* 0x000000020200780c */ /* 0x000fda0003f06270 */
[----:B------:R-:W-:Y:S05]  /*158d0*/  @!P0 BRA `(.L_x_8810) ;  /* 0x0000000000308947 */ /* 0x000fea0003800000 */
[----:B------:R-:W-:-:S07]  /*158e0*/  MOV R5, 0x1 ;  /* 0x0000000100057802 */ /* 0x000fce0000000f00 */
.L_x_8813:
[----:B------:R-:W4:Y:S04]  /*158f0*/  SHFL.DOWN PT, R7, R24, R5, 0x1f ;  /* 0x08001f0518077589 */ /* 0x000f2800000e0000 */
[----:B-123--:R-:W1:Y:S04]  /*15900*/  SHFL.DOWN PT, R0, R25, R5, 0x1f ;  /* 0x08001f0519007589 */ /* 0x00ee6800000e0000 */
[----:B------:R-:W2:Y:S04]  /*15910*/  SHFL.DOWN PT, R17, R26, R5, 0x1f ;  /* 0x08001f051a117589 */ /* 0x000ea800000e0000 */
[----:B------:R3:W5:Y:S02]  /*15920*/  SHFL.DOWN PT, R4, R27, R5, 0x1f ;  /* 0x08001f051b047589 */ /* 0x00076400000e0000 */
[----:B---3--:R-:W-:Y:S01]  /*15930*/  SHF.L.U32 R5, R5, 0x1, RZ ;  /* 0x0000000105057819 */ /* 0x008fe200000006ff */
[----:B----4-:R-:W-:-:S03]  /*15940*/  IMAD.IADD R24, R7, 0x1, R24 ;  /* 0x0000000107187824 */ /* 0x010fc600078e0218 */
[----:B------:R-:W-:Y:S02]  /*15950*/  ISETP.GE.AND P0, PT, R5, R2, PT ;  /* 0x000000020500720c */ /* 0x000fe40003f06270 */
[----:B-1----:R-:W-:Y:S02]  /*15960*/  IADD3 R25, R0, R25, RZ ;  /* 0x0000001900197210 */ /* 0x002fe40007ffe0ff */
[----:B--2---:R-:W-:Y:S01]  /*15970*/  IADD3 R26, R17, R26, RZ ;  /* 0x0000001a111a7210 */ /* 0x004fe20007ffe0ff */
[----:B-----5:R-:W-:-:S08]  /*15980*/  IMAD.IADD R27, R4, 0x1, R27 ;  /* 0x00000001041b7824 */ /* 0x020fd000078e021b */
[----:B------:R-:W-:Y:S05]  /*15990*/  @!P0 BRA `(.L_x_8813) ;  /* 0xfffffffc00d48947 */ /* 0x000fea000383ffff */
.L_x_8810:
        /* <DEDUP_REMOVED lines=13> */
[----:B----4-:R-:W-:-:S02]  /*15a70*/  IADD3 R24, R24, R3, RZ ;  /* 0x0000000318187210 */ /* 0x010fc40007ffe0ff */
[----:B--2---:R-:W-:Y:S01]  /*15a80*/  IADD3 R25, R25, R0, RZ ;  /* 0x0000000019197210 */ /* 0x004fe20007ffe0ff */
[----:B---3--:R-:W-:Y:S01]  /*15a90*/  IMAD.IADD R26, R26, 0x1, R5 ;  /* 0x000000011a1a7824 */ /* 0x008fe200078e0205 */
[----:B-----5:R-:W-:-:S07]  /*15aa0*/  IADD3 R27, R27, R2, RZ ;  /* 0x000000021b1b7210 */ /* 0x020fce0007ffe0ff */
.L_x_8815:
        /* <DEDUP_REMOVED lines=21> */
.L_x_8817:
        /* <DEDUP_REMOVED lines=22> */
.L_x_8818:
        /* <DEDUP_REMOVED lines=22> */
.L_x_8819:
        /* <DEDUP_REMOVED lines=22> */
.L_x_8820:
[----:B------:R-:W-:Y:S02]  /*16020*/  ULDC.64 UR4, c[0x0][0x5f0] ;  /* 0x00017c0000047ab9 */ /* 0x000fe40000000a00 */
[----:B------:R-:W-:-:S04]  /*16030*/  IADD3 R16, P0, R16, UR4, RZ ;  /* 0x0000000410107c10 */ /* 0x000fc8000ff1e0ff */
[----:B------:R-:W-:-:S05]  /*16040*/  IADD3.X R17, RZ, UR5, RZ, P0, !PT ;  /* 0x00000005ff117c10 */ /* 0x000fca00087fe4ff */
[----:B------:R-:W-:Y:S01]  /*16050*/  STG.E desc[UR60][R16.64], R27 ;  /* 0x0000001b10007986 */ /* 0x000fe2000c10193c */
[----:B------:R-:W-:Y:S05]  /*16060*/  EXIT ;  /* 0x000000000000794d */ /* 0x000fea0003800000 */
.L_x_8816:
[----:B------:R-:W-:Y:S04]  /*16070*/  STG.E desc[UR60][R8.64], R24 ;  /* 0x0000001808007986 */ /* 0x000fe8000c10193c */
[----:B------:R-:W-:Y:S04]  /*16080*/  STG.E desc[UR60][R8.64+0x4], R25 ;  /* 0x0000041908007986 */ /* 0x000fe8000c10193c */
[----:B------:R-:W-:Y:S04]  /*16090*/  STG.E desc[UR60][R8.64+0x8], R26 ;  /* 0x0000081a08007986 */ /* 0x000fe8000c10193c */
[----:B------:R-:W-:Y:S01]  /*160a0*/  STG.E desc[UR60][R8.64+0xc], R27 ;  /* 0x00000c1b08007986 */ /* 0x000fe2000c10193c */
[----:B------:R-:W-:Y:S05]  /*160b0*/  EXIT ;  /* 0x000000000000794d */ /* 0x000fea0003800000 */
.L_x_8814:
        /* <DEDUP_REMOVED lines=8> */
[----:B----4-:R-:W-:Y:S01]  /*16140*/  IMAD.IADD R24, R24, 0x1, R3 ;  /* 0x0000000118187824 */ /* 0x010fe200078e0203 */
[----:B--2---:R-:W-:-:S02]  /*16150*/  IADD3 R25, R25, R0, RZ ;  /* 0x0000000019197210 */ /* 0x004fc40007ffe0ff */
[----:B---3--:R-:W-:Y:S01]  /*16160*/  IADD3 R26, R26, R5, RZ ;  /* 0x000000051a1a7210 */ /* 0x008fe20007ffe0ff */
[----:B-----5:R-:W-:-:S07]  /*16170*/  IMAD.IADD R27, R27, 0x1, R2 ;  /* 0x000000011b1b7824 */ /* 0x020fce00078e0202 */
.L_x_8821:
        /* <DEDUP_REMOVED lines=21> */
.L_x_8823:
        /* <DEDUP_REMOVED lines=22> */
.L_x_8824:
        /* <DEDUP_REMOVED lines=22> */
.L_x_8825:
        /* <DEDUP_REMOVED lines=22> */
.L_x_8826:
[----:B------:R-:W-:Y:S02]  /*166f0*/  ULDC.64 UR4, c[0x0][0x5f0] ;  /* 0x00017c0000047ab9 */ /* 0x000fe40000000a00 */
[----:B------:R-:W-:-:S04]  /*16700*/  IADD3 R16, P0, R16, UR4, RZ ;  /* 0x0000000410107c10 */ /* 0x000fc8000ff1e0ff */
[----:B------:R-:W-:-:S05]  /*16710*/  IADD3.X R17, RZ, UR5, RZ, P0, !PT ;  /* 0x00000005ff117c10 */ /* 0x000fca00087fe4ff */
[----:B------:R-:W-:Y:S01]  /*16720*/  STG.E desc[UR60][R16.64], R27 ;  /* 0x0000001b10007986 */ /* 0x000fe2000c10193c */
[----:B------:R-:W-:Y:S05]  /*16730*/  EXIT ;  /* 0x000000000000794d */ /* 0x000fea0003800000 */
.L_x_8822:
[----:B------:R-:W-:Y:S04]  /*16740*/  STG.E desc[UR60][R10.64], R24 ;  /* 0x000000180a007986 */ /* 0x000fe8000c10193c */
[----:B------:R-:W-:Y:S04]  /*16750*/  STG.E desc[UR60][R12.64], R25 ;  /* 0x000000190c007986 */ /* 0x000fe8000c10193c */
[----:B------:R-:W-:Y:S04]  /*16760*/  STG.E desc[UR60][R14.64], R26 ;  /* 0x0000001a0e007986 */ /* 0x000fe8000c10193c */
[----:B------:R-:W-:Y:S01]  /*16770*/  STG.E desc[UR60][R20.64], R27 ;  /* 0x0000001b14007986 */ /* 0x000fe2000c10193c */
[----:B------:R-:W-:Y:S05]  /*16780*/  EXIT ;  /* 0x000000000000794d */ /* 0x000fea0003800000 */
.L_x_8791:
        /* <DEDUP_REMOVED lines=23> */
[----:B--2---:R-:W-:Y:S01]  /*16900*/  IADD3 R24, R24, R3, RZ ;  /* 0x0000000318187210 */ /* 0x004fe20007ffe0ff */
[----:B---3--:R-:W-:Y:S01]  /*16910*/  IMAD.IADD R25, R25, 0x1, R0 ;  /* 0x0000000119197824 */ /* 0x008fe200078e0200 */
[----:B----4-:R-:W-:-:S02]  /*16920*/  IADD3 R26, R26, R5, RZ ;  /* 0x000000051a1a7210 */ /* 0x010fc40007ffe0ff */
[----:B-----5:R-:W-:-:S07]  /*16930*/  IADD3 R27, R27, R2, RZ ;  /* 0x000000021b1b7210 */ /* 0x020fce0007ffe0ff */
.L_x_8828:
        /* <DEDUP_REMOVED lines=21> */
.L_x_8830:
        /* <DEDUP_REMOVED lines=22> */
.L_x_8831:
        /* <DEDUP_REMOVED lines=22> */
.L_x_8832:
        /* <DEDUP_REMOVED lines=22> */
.L_x_8833:
[----:B------:R-:W-:Y:S02]  /*16eb0*/  ULDC.64 UR4, c[0x0][0x5f0] ;  /* 0x00017c0000047ab9 */ /* 0x000fe40000000a00 */
[----:B------:R-:W-:-:S05]  /*16ec0*/  IADD3 R16, P0, R16, UR4, RZ ;  /* 0x0000000410107c10 */ /* 0x000fca000ff1e0ff */
[----:B------:R-:W-:-:S05]  /*16ed0*/  IMAD.X R17, RZ, RZ, UR5, P0 ;  /* 0x00000005ff117e24 */ /* 0x000fca00080e06ff */
[----:B------:R-:W-:Y:S01]  /*16ee0*/  STG.E desc[UR60][R16.64], R27 ;  /* 0x0000001b10007986 */ /* 0x000fe2000c10193c */
[----:B------:R-:W-:Y:S05]  /*16ef0*/  EXIT ;  /* 0x000000000000794d */ /* 0x000fea0003800000 */
.L_x_8829:
[----:B------:R-:W-:Y:S04]  /*16f00*/  STG.E desc[UR60][R8.64], R24 ;  /* 0x0000001808007986 */ /* 0x000fe8000c10193c */
[----:B------:R-:W-:Y:S04]  /*16f10*/  STG.E desc[UR60][R8.64+0x4], R25 ;  /* 0x0000041908007986 */ /* 0x000fe8000c10193c */
[----:B------:R-:W-:Y:S04]  /*16f20*/  STG.E desc[UR60][R8.64+0x8], R26 ;  /* 0x0000081a08007986 */ /* 0x000fe8000c10193c */
[----:B------:R-:W-:Y:S01]  /*16f30*/  STG.E desc[UR60][R8.64+0xc], R27 ;  /* 0x00000c1b08007986 */ /* 0x000fe2000c10193c */
[----:B------:R-:W-:Y:S05]  /*16f40*/  EXIT ;  /* 0x000000000000794d */ /* 0x000fea0003800000 */
.L_x_8827:
        /* <DEDUP_REMOVED lines=8> */
[----:B--2---:R-:W-:-:S02]  /*16fd0*/  IADD3 R24, R24, R3, RZ ;  /* 0x0000000318187210 */ /* 0x004fc40007ffe0ff */
[----:B---3--:R-:W-:Y:S01]  /*16fe0*/  IADD3 R25, R25, R0, RZ ;  /* 0x0000000019197210 */ /* 0x008fe20007ffe0ff */
[----:B----4-:R-:W-:Y:S01]  /*16ff0*/  IMAD.IADD R26, R26, 0x1, R9 ;  /* 0x000000011a1a7824 */ /* 0x010fe200078e0209 */
[----:B-----5:R-:W-:-:S07]  /*17000*/  IADD3 R27, R27, R2, RZ ;  /* 0x000000021b1b7210 */ /* 0x020fce0007ffe0ff */
.L_x_8834:
        /* <DEDUP_REMOVED lines=21> */
.L_x_8836:
        /* <DEDUP_REMOVED lines=22> */
.L_x_8837:
        /* <DEDUP_REMOVED lines=22> */
.L_x_8838:
        /* <DEDUP_REMOVED lines=22> */
.L_x_8839:
[----:B------:R-:W-:Y:S02]  /*17580*/  ULDC.64 UR4, c[0x0][0x5f0] ;  /* 0x00017c0000047ab9 */ /* 0x000fe40000000a00 */
[----:B------:R-:W-:-:S04]  /*17590*/  IADD3 R16, P0, R16, UR4, RZ ;  /* 0x0000000410107c10 */ /* 0x000fc8000ff1e0ff */
[----:B------:R-:W-:-:S05]  /*175a0*/  IADD3.X R17, RZ, UR5, RZ, P0, !PT ;  /* 0x00000005ff117c10 */ /* 0x000fca00087fe4ff */
[----:B------:R-:W-:Y:S01]  /*175b0*/  STG.E desc[UR60][R16.64], R27 ;  /* 0x0000001b10007986 */ /* 0x000fe2000c10193c */
[----:B------:R-:W-:Y:S05]  /*175c0*/  EXIT ;  /* 0x000000000000794d */ /* 0x000fea0003800000 */
.L_x_8835:
[----:B------:R-:W-:Y:S04]  /*175d0*/  STG.E desc[UR60][R4.64], R24 ;  /* 0x0000001804007986 */ /* 0x000fe8000c10193c */
[----:B------:R-:W-:Y:S04]  /*175e0*/  STG.E desc[UR60][R6.64], R25 ;  /* 0x0000001906007986 */ /* 0x000fe8000c10193c */
[----:B------:R-:W-:Y:S04]  /*175f0*/  STG.E desc[UR60][R10.64], R26 ;  /* 0x0000001a0a007986 */ /* 0x000fe8000c10193c */
[----:B------:R-:W-:Y:S01]  /*17600*/  STG.E desc[UR60][R12.64], R27 ;  /* 0x0000001b0c007986 */ /* 0x000fe2000c10193c */
[----:B------:R-:W-:Y:S05]  /*17610*/  EXIT ;  /* 0x000000000000794d */ /* 0x000fea0003800000 */
.L_x_8840:
        /* <DEDUP_REMOVED lines=14> */
.L_x_9889:


//--------------------- .text._ZN2at6native13reduce_kernelILi512ELi1ENS0_8ReduceOpIaNS0_14func_wrapper_tIaZNS0_11sum_functorIaaaEclERNS_14TensorIteratorEEUlaaE_EEjaLi4ELi4EEEEEvT1_ --------------------------
	.section	.text._ZN2at6native13reduce_kernelILi512ELi1ENS0_8ReduceOpIaNS0_14func_wrapper_tIaZNS0_11sum_functorIaaaEclERNS_14TensorIteratorEEUlaaE_EEjaLi4ELi4EEEEEvT1_,"ax",@progbits
	.align	128
        .global         _ZN2at6native13reduce_kernelILi512ELi1ENS0_8ReduceOpIaNS0_14func_wrapper_tIaZNS0_11sum_functorIaaaEclERNS_14TensorIteratorEEUlaaE_EEjaLi4ELi4EEEEEvT1_
        .type           _ZN2at6native13reduce_kernelILi512ELi1ENS0_8ReduceOpIaNS0_14func_wrapper_tIaZNS0_11sum_functorIaaaEclERNS_14TensorIteratorEEUlaaE_EEjaLi4ELi4EEEEEvT1_,@function
        .size           _ZN2at6native13reduce_kernelILi512ELi1ENS0_8ReduceOpIaNS0_14func_wrapper_tIaZNS0_11sum_functorIaaaEclERNS_14TensorIteratorEEUlaaE_EEjaLi4ELi4EEEEEvT1_,(.L_x_9890 - _ZN2at6native13reduce_kernelILi512ELi1ENS0_8ReduceOpIaNS0_14func_wrapper_tIaZNS0_11sum_functorIaaaEclERNS_14TensorIteratorEEUlaaE_EEjaLi4ELi4EEEEEvT1_)
        .other          _ZN2at6native13reduce_kernelILi512ELi1ENS0_8ReduceOpIaNS0_14func_wrapper_tIaZNS0_11sum_functorIaaaEclERNS_14TensorIteratorEEUlaaE_EEjaLi4ELi4EEEEEvT1_,@"STO_CUDA_ENTRY STV_DEFAULT"
_ZN2at6native13reduce_kernelILi512ELi1ENS0_8ReduceOpIaNS0_14func_wrapper_tIaZNS0_11sum_functorIaaaEclERNS_14TensorIteratorEEUlaaE_EEjaLi4ELi4EEEEEvT1_:
.text._ZN2at6native13reduce_kernelILi512ELi1ENS0_8ReduceOpIaNS0_14func_wrapper_tIaZNS0_11sum_functorIaaaEclERNS_14TensorIteratorEEUlaaE_EEjaLi4ELi4EEEEEvT1_:
        /* <DEDUP_REMOVED lines=286> */
.L_x_8841:
        /* <DEDUP_REMOVED lines=49> */
.L_x_8850:
[----:B------:R-:W-:Y:S05]  /*14f0*/  BSYNC B3 ;  /* 0x0000000000037941 */ /* 0x000fea0003800000 */
.L_x_8849:
[----:B------:R-:W-:-:S04]  /*1500*/  PRMT R2, R2, 0x9910, RZ ;  /* 0x0000991002027816 */ /* 0x000fc800000000ff */
[----:B------:R-:W-:-:S13]  /*1510*/  ISETP.NE.AND P0, PT, R2, RZ, PT ;  /* 0x000000ff0200720c */ /* 0x000fda0003f05270 */
[----:B------:R-:W-:Y:S05]  /*1520*/  @!P0 BRA `(.L_x_8848) ;  /* 0x00000000001c8947 */ /* 0x000fea0003800000 */
[----:B------:R-:W-:Y:S01]  /*1530*/  IADD3 R2, P0, P1, R12, R7, R20 ;  /* 0x000000070c027210 */ /* 0x000fe2000791e014 */
[----:B------:R-:W-:-:S03]  /*1540*/  ULDC UR4, c[0x0][0x5e4] ;  /* 0x0001790000047ab9 */ /* 0x000fc60000000800 */
[----:B------:R-:W-:Y:S02]  /*1550*/  IADD3 R2, P2, R2, R6, RZ ;  /* 0x0000000602027210 */ /* 0x000fe40007f5e0ff */
[----:B------:R-:W-:-:S04]  /*1560*/  IADD3.X R3, R17, R8, RZ, P0, P1 ;  /* 0x0000000811037210 */ /* 0x000fc800007e24ff */
[----:B------:R-:W-:-:S06]  /*1570*/  IADD3.X R3, R3, UR4, RZ, P2, !PT ;  /* 0x0000000403037c10 */ /* 0x000fcc00097fe4ff */
[----:B------:R-:W2:Y:S02]  /*1580*/  LDG.E.U8 R3, desc[UR36][R2.64] ;  /* 0x0000002402037981 */ /* 0x000ea4000c1e1100 */
[----:B--2---:R-:W-:-:S07]  /*1590*/  IMAD.IADD R4, R4, 0x1, R3 ;  /* 0x0000000104047824 */ /* 0x004fce00078e0203 */
.L_x_8848:
[----:B------:R-:W-:Y:S05]  /*15a0*/  BSYNC B2 ;  /* 0x0000000000027941 */ /* 0x000fea0003800000 */
.L_x_8847:
[----:B------:R-:W-:Y:S02]  /*15b0*/  IADD3 R7, P0, P1, R7, 0x4, R12 ;  /* 0x0000000407077810 */ /* 0x000fe4000791e00c */
[----:B------:R-:W-:Y:S02]  /*15c0*/  IADD3 R5, R13, -0x4, R10 ;  /* 0xfffffffc0d057810 */ /* 0x000fe40007ffe00a */
[----:B------:R-:W-:-:S09]  /*15d0*/  IADD3.X R8, R8, RZ, R17, P0, P1 ;  /* 0x000000ff08087210 */ /* 0x000fd200007e2411 */
.L_x_8846:
[----:B------:R-:W-:Y:S05]  /*15e0*/  BSYNC B1 ;  /* 0x0000000000017941 */ /* 0x000fea0003800000 */
.L_x_8845:
        /* <DEDUP_REMOVED lines=9> */
[C---:B------:R-:W-:Y:S02]  /*1680*/  PRMT R7, R11.reuse, 0x7610, R7 ;  /* 0x000076100b077816 */ /* 0x040fe40000000007 */
[----:B------:R-:W-:Y:S01]  /*1690*/  PRMT R10, R11, 0x7610, R10 ;  /* 0x000076100b0a7816 */ /* 0x000fe2000000000a */
[----:B------:R-:W-:Y:S06]  /*16a0*/  @P0 BRA `(.L_x_8852) ;  /* 0x0000000000440947 */ /* 0x000fec0003800000 */
[C---:B------:R-:W-:Y:S02]  /*16b0*/  PRMT R7, R6.reuse, 0x7610, R7 ;  /* 0x0000761006077816 */ /* 0x040fe40000000007 */
[----:B------:R-:W-:-:S07]  /*16c0*/  PRMT R10, R6, 0x7610, R10 ;  /* 0x00007610060a7816 */ /* 0x000fce000000000a */
.L_x_8853:
        /* <DEDUP_REMOVED lines=8> */
[C---:B------:R-:W-:Y:S01]  /*1750*/  PRMT R17, R12.reuse, 0x7771, RZ ;  /* 0x000077710c117816 */ /* 0x040fe200000000ff */
[----:B------:R-:W-:Y:S01]  /*1760*/  IMAD.IADD R4, R11, 0x1, R4 ;  /* 0x000000010b047824 */ /* 0x000fe200078e0204 */
[----:B------:R-:W-:Y:S01]  /*1770*/  PRMT R19, R12, 0x7773, RZ ;  /* 0x000077730c137816 */ /* 0x000fe200000000ff */
[----:B------:R-:W-:Y:S01]  /*1780*/  IMAD.IADD R7, R8, 0x1, R7 ;  /* 0x0000000108077824 */ /* 0x000fe200078e0207 */
[----:B------:R-:W-:-:S02]  /*1790*/  IADD3 R10, R17, R10, RZ ;  /* 0x0000000a110a7210 */ /* 0x000fc40007ffe0ff */
[----:B------:R-:W-:Y:S01]  /*17a0*/  IADD3 R6, R19, R6, RZ ;  /* 0x0000000613067210 */ /* 0x000fe20007ffe0ff */
[----:B------:R-:W-:Y:S06]  /*17b0*/  @!P0 BRA `(.L_x_8853) ;  /* 0xfffffffc00c48947 */ /* 0x000fec000383ffff */
.L_x_8852:
[----:B------:R-:W-:Y:S05]  /*17c0*/  BSYNC B1 ;  /* 0x0000000000017941 */ /* 0x000fea0003800000 */
.L_x_8851:
        /* <DEDUP_REMOVED lines=8> */
.L_x_8855:
[----:B------:R-:W-:Y:S05]  /*1850*/  BSYNC B1 ;  /* 0x0000000000017941 */ /* 0x000fea0003800000 */
.L_x_8854:
        /* <DEDUP_REMOVED lines=9> */
[----:B------:R-:W-:-:S06]  /*18f0*/  LEA.HI.X.SX32 R3, R11, R3, 0x1, P0 ;  /* 0x000000030b037211 */ /* 0x000fcc00000f0eff */
[----:B------:R-:W2:Y:S02]  /*1900*/  LDG.E.U8 R3, desc[UR36][R2.64] ;  /* 0x0000002402037981 */ /* 0x000ea4000c1e1100 */
[----:B--2---:R-:W-:-:S07]  /*1910*/  IMAD.IADD R4, R4, 0x1, R3 ;  /* 0x0000000104047824 */ /* 0x004fce00078e0203 */
.L_x_8857:
[----:B------:R-:W-:Y:S05]  /*1920*/  BSYNC B1 ;  /* 0x0000000000017941 */ /* 0x000fea0003800000 */
.L_x_8856:
[----:B------:R-:W-:-:S04]  /*1930*/  IADD3 R7, R7, R10, R4 ;  /* 0x0000000a07077210 */ /* 0x000fc80007ffe004 */
[----:B------:R-:W-:-:S04]  /*1940*/  IADD3 R7, R7, R6, RZ ;  /* 0x0000000607077210 */ /* 0x000fc80007ffe0ff */
[----:B------:R-:W-:Y:S01]  /*1950*/  PRMT R16, R7, 0x7610, R16 ;  /* 0x0000761007107816 */ /* 0x000fe20000000010 */
[----:B------:R-:W-:Y:S06]  /*1960*/  BRA `(.L_x_8843) ;  /* 0x0000009400c07947 */ /* 0x000fec0003800000 */
.L_x_8844:
        /* <DEDUP_REMOVED lines=8> */
[----:B------:R-:W-:Y:S01]  /*19f0*/  MOV R4, UR4 ;  /* 0x0000000400047c02 */ /* 0x000fe20008000f00 */
        /* <DEDUP_REMOVED lines=15> */
.L_x_8867:
        /* <DEDUP_REMOVED lines=51> */
[----:B--2---:R-:W-:Y:S09]  /*1e20*/  @!P0 BRA `(.L_x_8863) ;  /* 0x0000000c00cc8947 */ /* 0x004ff20003800000 */
[----:B------:R-:W-:Y:S01]  /*1e30*/  MOV R10, RZ ;  /* 0x000000ff000a7202 */ /* 0x000fe20000000f00 */
[----:B------:R-:W-:Y:S01]  /*1e40*/  IMAD.MOV.U32 R11, RZ, RZ, R5 ;  /* 0x000000ffff0b7224 */ /* 0x000fe200078e0005 */
[----:B0-----:R-:W-:-:S03]  /*1e50*/  ISETP.NE.AND P1, PT, R16, 0x2, PT ;  /* 0x000000021000780c */ /* 0x001fc60003f25270 */
        /* <DEDUP_REMOVED lines=240> */
.L_x_8863:
[----:B------:R-:W-:Y:S02]  /*2d60*/  ULDC UR38, c[0x0][0x220] ;  /* 0x0000880000267ab9 */ /* 0x000fe40000000800 */
[----:B------:R-:W-:Y:S01]  /*2d70*/  IMAD.U32 R6, RZ, RZ, UR38 ;  /* 0x00000026ff067e24 */ /* 0x000fe2000f8e00ff */
[----:B------:R-:W-:Y:S02]  /*2d80*/  ULDC.64 UR38, c[0x0][0x5e0] ;  /* 0x0001780000267ab9 */ /* 0x000fe40000000a00 */
[----:B------:R-:W-:-:S04]  /*2d90*/  IADD3 R22, P1, P2, R22, UR38, R7 ;  /* 0x0000002616167c10 */ /* 0x000fc8000fa3e007 */
[----:B------:R-:W-:-:S06]  /*2da0*/  IADD3.X R23, RZ, UR39, R8, P1, P2 ;  /* 0x00000027ff177c10 */ /* 0x000fcc0008fe4408 */
[----:B------:R1:W5:Y:S01]  /*2db0*/  LDG.E.U8 R23, desc[UR36][R22.64] ;  /* 0x0000002416177981 */ /* 0x000362000c1e1100 */
[----:B------:R-:W-:Y:S01]  /*2dc0*/  IADD3 R5, R5, R6, RZ ;  /* 0x0000000605057210 */ /* 0x000fe20007ffe0ff */
[----:B------:R-:W-:Y:S06]  /*2dd0*/  @!P0 BRA `(.L_x_8864) ;  /* 0x0000000c00cc8947 */ /* 0x000fec0003800000 */
[----:B------:R-:W-:Y:S01]  /*2de0*/  MOV R11, R5 ;  /* 0x00000005000b7202 */ /* 0x000fe20000000f00 */
[----:B------:R-:W-:Y:S01]  /*2df0*/  IMAD.MOV.U32 R10, RZ, RZ, RZ ;  /* 0x000000ffff0a7224 */ /* 0x000fe200078e00ff */
[----:B0-----:R-:W-:-:S03]  /*2e00*/  ISETP.NE.AND P1, PT, R16, 0x2, PT ;  /* 0x000000021000780c */ /* 0x001fc60003f25270 */
[----:B------:R-:W-:-:S05]  /*2e10*/  IMAD.HI.U32 R10, R5, UR31, R10 ;  /* 0x0000001f050a7c27 */ /* 0x000fca000f8e000a */
[----:B------:R-:W-:Y:S01]  /*2e20*/  SHF.R.U32.HI R11, RZ, UR34, R10 ;  /* 0x00000022ff0b7c19 */ /* 0x000fe2000801160a */
[----:B------:R-:W-:-:S03]  /*2e30*/  IMAD.MOV.U32 R10, RZ, RZ, RZ ;  /* 0x000000ffff0a7224 */ /* 0x000fc600078e00ff */
[C---:B------:R-:W-:Y:S01]  /*2e40*/  IADD3 R12, -R11.reuse, RZ, RZ ;  /* 0x000000ff0b0c7210 */ /* 0x040fe20007ffe1ff */
        /* <DEDUP_REMOVED lines=226> */
[----:B-1----:R-:W1:Y:S08]  /*3c70*/  @P1 LDC R22, c[0x0][0x380] ;  /* 0x0000e000ff161b82 */ /* 0x002e700000000800 */
        /* <DEDUP_REMOVED lines=9> */
.L_x_8864:
[----:B------:R-:W-:-:S04]  /*3d10*/  IADD3 R10, P1, P2, R18, UR38, R7 ;  /* 0x00000026120a7c10 */ /* 0x000fc8000fa3e007 */
[----:B------:R-:W-:-:S05]  /*3d20*/  IADD3.X R11, RZ, UR39, R8, P1, P2 ;  /* 0x00000027ff0b7c10 */ /* 0x000fca0008fe4408 */
[----:B-1----:R1:W5:Y:S01]  /*3d30*/  LDG.E.U8 R22, desc[UR36][R10.64] ;  /* 0x000000240a167981 */ /* 0x002362000c1e1100 */
        /* <DEDUP_REMOVED lines=248> */
.L_x_8865:
[----:B------:R-:W-:-:S04]  /*4cc0*/  IADD3 R24, P1, P2, R24, UR38, R7 ;  /* 0x0000002618187c10 */ /* 0x000fc8000fa3e007 */
[----:B------:R-:W-:-:S05]  /*4cd0*/  IADD3.X R25, RZ, UR39, R8, P1, P2 ;  /* 0x00000027ff197c10 */ /* 0x000fca0008fe4408 */
[----:B------:R2:W5:Y:S01]  /*4ce0*/  LDG.E.U8 R21, desc[UR36][R24.64] ;  /* 0x0000002418157981 */ /* 0x000562000c1e1100 */
[----:B------:R-:W-:Y:S01]  /*4cf0*/  IADD3 R5, R5, R6, RZ ;  /* 0x0000000605057210 */ /* 0x000fe20007ffe0ff */
        /* <DEDUP_REMOVED lines=235> */
[----:B--2---:R-:W1:Y:S08]  /*5bb0*/  @P1 LDC R24, c[0x0][0x380] ;  /* 0x0000e000ff181b82 */ /* 0x004e700000000800 */
        /* <DEDUP_REMOVED lines=9> */
.L_x_8866:
[----:B------:R-:W-:Y:S01]  /*5c50*/  IADD3 R18, P1, P2, R18, UR38, R7 ;  /* 0x0000002612127c10 */ /* 0x000fe2000fa3e007 */
[----:B------:R-:W-:-:S03]  /*5c60*/  ULDC UR4, c[0x0][0x218] ;  /* 0x0000860000047ab9 */ /* 0x000fc60000000800 */
[----:B------:R-:W-:-:S06]  /*5c70*/  IADD3.X R19, RZ, UR39, R8, P1, P2 ;  /* 0x00000027ff137c10 */ /* 0x000fcc0008fe4408 */
[----:B------:R-:W3:Y:S01]  /*5c80*/  LDG.E.U8 R19, desc[UR36][R18.64] ;  /* 0x0000002412137981 */ /* 0x000ee2000c1e1100 */
[----:B------:R-:W-:Y:S01]  /*5c90*/  IADD3 R5, R5, R6, RZ ;  /* 0x0000000605057210 */ /* 0x000fe20007ffe0ff */
[----:B-1----:R-:W-:Y:S01]  /*5ca0*/  IMAD.U32 R10, RZ, RZ, UR4 ;  /* 0x00000004ff0a7e24 */ /* 0x002fe2000f8e00ff */
[----:B-----5:R-:W-:Y:S01]  /*5cb0*/  IADD3 R0, R23, R0, RZ ;  /* 0x0000000017007210 */ /* 0x020fe20007ffe0ff */
[----:B------:R-:W-:Y:S01]  /*5cc0*/  IMAD.IADD R3, R22, 0x1, R3 ;  /* 0x0000000116037824 */ /* 0x000fe200078e0203 */
[----:B------:R-:W-:Y:S01]  /*5cd0*/  IADD3 R2, R21, R2, RZ ;  /* 0x0000000215027210 */ /* 0x000fe20007ffe0ff */
[----:B------:R-:W-:-:S05]  /*5ce0*/  IMAD R11, R6, 0x3, R5 ;  /* 0x00000003060b7824 */ /* 0x000fca00078e0205 */
[----:B------:R-:W-:Y:S01]  /*5cf0*/  ISETP.GE.U32.AND P1, PT, R11, R10, PT ;  /* 0x0000000a0b00720c */ /* 0x000fe20003f26070 */
[----:B---3--:R-:W-:-:S12]  /*5d00*/  IMAD.IADD R4, R19, 0x1, R4 ;  /* 0x0000000113047824 */ /* 0x008fd800078e0204 */
[----:B------:R-:W-:Y:S05]  /*5d10*/  @!P1 BRA `(.L_x_8867) ;  /* 0xffffffbc00749947 */ /* 0x000fea000383ffff */
[----:B------:R-:W-:Y:S05]  /*5d20*/  BSYNC B2 ;  /* 0x0000000000027941 */ /* 0x000fea0003800000 */
.L_x_8862:
[----:B------:R-:W-:-:S07]  /*5d30*/  PRMT R18, R19, 0x7610, R18 ;  /* 0x0000761013127816 */ /* 0x000fce0000000012 */
.L_x_8861:
[----:B------:R-:W-:Y:S05]  /*5d40*/  BSYNC B1 ;  /* 0x0000000000017941 */ /* 0x000fea0003800000 */
.L_x_8860:
        /* <DEDUP_REMOVED lines=254> */
[----:B--2---:R-:W-:-:S05]  /*6d30*/  IMAD.HI.U32 R24, R13, UR7, R12 ;  /* 0x000000070d187c27 */ /* 0x004fca000f8e000c */
        /* <DEDUP_REMOVED lines=25> */
.L_x_8870:
[----:B0-----:R-:W0:Y:S02]  /*6ed0*/  LDC.64 R16, c[0x0][0x5e0] ;  /* 0x00017800ff107b82 */ /* 0x001e240000000a00 */
[----:B0-----:R-:W-:-:S04]  /*6ee0*/  IADD3 R12, P2, P3, R19, R16, R7 ;  /* 0x00000010130c7210 */ /* 0x001fc80007b5e007 */
[----:B------:R-:W-:-:S05]  /*6ef0*/  IADD3.X R13, RZ, R17, R8, P2, P3 ;  /* 0x00000011ff0d7210 */ /* 0x000fca00017e6408 */
[----:B------:R1:W5:Y:S01]  /*6f00*/  LDG.E.U8 R23, desc[UR36][R12.64] ;  /* 0x000000240c177981 */ /* 0x000362000c1e1100 */
[----:B--2---:R-:W-:-:S04]  /*6f10*/  IADD3 R25, R5, R6, RZ ;  /* 0x0000000605197210 */ /* 0x004fc80007ffe0ff */
[----:B------:R-:W-:-:S13]  /*6f20*/  ISETP.GE.U32.AND P2, PT, R25, R10, PT ;  /* 0x0000000a1900720c */ /* 0x000fda0003f46070 */
[----:B-1----:R-:W-:Y:S05]  /*6f30*/  @P2 BRA `(.L_x_8869) ;  /* 0x0000003400142947 */ /* 0x002fea0003800000 */
        /* <DEDUP_REMOVED lines=262> */
[----:B------:R-:W-:-:S03]  /*7fa0*/  @P2 MOV R26, RZ ;  /* 0x000000ff001a2202 */ /* 0x000fc60000000f00 */
[----:B------:R-:W-:-:S04]  /*7fb0*/  IMAD.MOV R28, RZ, RZ, -R27 ;  /* 0x000000ffff1c7224 */ /* 0x000fc800078e0a1b */
[----:B------:R-:W1:Y:S01]  /*7fc0*/  @P2 LDC R22, c[0x0][0x3e4] ;  /* 0x0000f900ff162b82 */ /* 0x000e620000000800 */
[----:B------:R-:W-:Y:S01]  /*7fd0*/  IMAD R28, R28, UR4, R29 ;  /* 0x000000041c1c7c24 */ /* 0x000fe2000f8e021d */
[----:B------:R-:W-:-:S03]  /*7fe0*/  ULDC UR4, c[0x0][0x3e0] ;  /* 0x0000f80000047ab9 */ /* 0x000fc60000000800 */
[----:B------:R-:W-:Y:S02]  /*7ff0*/  IMAD R19, R28, UR4, R19 ;  /* 0x000000041c137c24 */ /* 0x000fe4000f8e0213 */
[----:B0-----:R-:W-:Y:S02]  /*8000*/  @P2 IMAD.HI.U32 R13, R27, R13, R26 ;  /* 0x0000000d1b0d2227 */ /* 0x001fe400078e001a */
[----:B------:R-:W0:Y:S03]  /*8010*/  @P2 LDC R26, c[0x0][0x380] ;  /* 0x0000e000ff1a2b82 */ /* 0x000e260000000800 */
[----:B0-----:R-:W-:-:S05]  /*8020*/  @P2 SHF.R.U32.HI R13, RZ, R26, R13 ;  /* 0x0000001aff0d2219 */ /* 0x001fca000001160d */
[----:B------:R-:W-:-:S04]  /*8030*/  @P2 IMAD.MOV R13, RZ, RZ, -R13 ;  /* 0x000000ffff0d2224 */ /* 0x000fc800078e0a0d */
[----:B------:R-:W-:-:S04]  /*8040*/  @P2 IMAD R12, R12, R13, R27 ;  /* 0x0000000d0c0c2224 */ /* 0x000fc800078e021b */
[----:B-1----:R-:W-:-:S07]  /*8050*/  @P2 IMAD R19, R12, R22, R19 ;  /* 0x000000160c132224 */ /* 0x002fce00078e0213 */
.L_x_8871:
        /* <DEDUP_REMOVED lines=276> */
[----:B-1----:R-:W-:-:S05]  /*91a0*/  @P2 SHF.R.U32.HI R13, RZ, R21, R13 ;  /* 0x00000015ff0d2219 */ /* 0x002fca000001160d */
[----:B------:R-:W-:-:S04]  /*91b0*/  @P2 IMAD.MOV R13, RZ, RZ, -R13 ;  /* 0x000000ffff0d2224 */ /* 0x000fc800078e0a0d */
[----:B------:R-:W-:-:S04]  /*91c0*/  @P2 IMAD R12, R12, R13, R27 ;  /* 0x0000000d0c0c2224 */ /* 0x000fc800078e021b */
[----:B0-----:R-:W-:-:S07]  /*91d0*/  @P2 IMAD R19, R12, R26, R19 ;  /* 0x0000001a0c132224 */ /* 0x001fce00078e0213 */
.L_x_8872:
        /* <DEDUP_REMOVED lines=274> */
[----:B------:R-:W-:Y:S01]  /*a300*/  ULDC UR4, c[0x0][0x3e0] ;  /* 0x0000f80000047ab9 */ /* 0x000fe20000000800 */
[----:B-1----:R-:W-:Y:S02]  /*a310*/  @P1 SHF.R.U32.HI R12, RZ, R25, R12 ;  /* 0x00000019ff0c1219 */ /* 0x002fe4000001160c */
[----:B------:R-:W-:-:S03]  /*a320*/  IMAD R24, R13, UR4, R24 ;  /* 0x000000040d187c24 */ /* 0x000fc6000f8e0218 */
[----:B------:R-:W-:-:S04]  /*a330*/  @P1 IMAD.MOV R19, RZ, RZ, -R12 ;  /* 0x000000ffff131224 */ /* 0x000fc800078e0a0c */
[----:B------:R-:W-:-:S04]  /*a340*/  @P1 IMAD R18, R18, R19, R27 ;  /* 0x0000001312121224 */ /* 0x000fc800078e021b */
[----:B--2---:R-:W-:-:S07]  /*a350*/  @P1 IMAD R24, R18, R11, R24 ;  /* 0x0000000b12181224 */ /* 0x004fce00078e0218 */
.L_x_8873:
[----:B------:R-:W-:-:S04]  /*a360*/  IADD3 R16, P1, P2, R24, R16, R7 ;  /* 0x0000001018107210 */ /* 0x000fc80007a3e007 */
[----:B------:R-:W-:-:S05]  /*a370*/  IADD3.X R17, RZ, R17, R8, P1, P2 ;  /* 0x00000011ff117210 */ /* 0x000fca0000fe4408 */
[----:B------:R1:W5:Y:S04]  /*a380*/  LDG.E.U8 R18, desc[UR36][R16.64] ;  /* 0x0000002410127981 */ /* 0x000368000c1e1100 */
.L_x_8869:
[----:B------:R-:W-:Y:S05]  /*a390*/  BSYNC B1 ;  /* 0x0000000000017941 */ /* 0x000fea0003800000 */
.L_x_8868:
[----:B------:R-:W-:Y:S04]  /*a3a0*/  BSSY B1, `(.L_x_8874) ;  /* 0x0000010000017945 */ /* 0x000fe80003800000 */
[----:B------:R-:W-:Y:S05]  /*a3b0*/  @P0 BRA `(.L_x_8875) ;  /* 0x0000000000380947 */ /* 0x000fea0003800000 */
[----:B------:R-:W-:Y:S01]  /*a3c0*/  IADD3 R5, R5, R6, RZ ;  /* 0x0000000605057210 */ /* 0x000fe20007ffe0ff */
[----:B-----5:R-:W-:-:S03]  /*a3d0*/  IMAD.IADD R0, R0, 0x1, R23 ;  /* 0x0000000100007824 */ /* 0x020fc600078e0217 */
[----:B------:R-:W-:-:S13]  /*a3e0*/  ISETP.GE.U32.AND P0, PT, R5, R10, PT ;  /* 0x0000000a0500720c */ /* 0x000fda0003f06070 */
[----:B------:R-:W-:Y:S05]  /*a3f0*/  @P0 BRA `(.L_x_8875) ;  /* 0x0000000000280947 */ /* 0x000fea0003800000 */
[----:B------:R-:W-:Y:S02]  /*a400*/  IADD3 R5, R5, R6, RZ ;  /* 0x0000000605057210 */ /* 0x000fe40007ffe0ff */
[----:B------:R-:W-:Y:S02]  /*a410*/  IADD3 R3, R3, R22, RZ ;  /* 0x0000001603037210 */ /* 0x000fe40007ffe0ff */
[----:B------:R-:W-:-:S13]  /*a420*/  ISETP.GE.U32.AND P0, PT, R5, R10, PT ;  /* 0x0000000a0500720c */ /* 0x000fda0003f06070 */
[----:B------:R-:W-:Y:S02]  /*a430*/  @!P0 IMAD.IADD R5, R5, 0x1, R6 ;  /* 0x0000000105058824 */ /* 0x000fe400078e0206 */
[----:B------:R-:W-:-:S03]  /*a440*/  @!P0 IMAD.IADD R21, R2, 0x1, R21 ;  /* 0x0000000102158824 */ /* 0x000fc600078e0215 */
[----:B------:R-:W-:Y:S02]  /*a450*/  @!P0 ISETP.GE.U32.AND P1, PT, R5, R10, PT ;  /* 0x0000000a0500820c */ /* 0x000fe40003f26070 */
[----:B------:R-:W-:Y:S02]  /*a460*/  @!P0 PRMT R2, R21, 0x7610, R2 ;  /* 0x0000761015028816 */ /* 0x000fe40000000002 */
[----:B------:R-:W-:-:S04]  /*a470*/  @!P0 SEL R5, R18, RZ, !P1 ;  /* 0x000000ff12058207 */ /* 0x000fc80004800000 */
[----:B------:R-:W-:-:S04]  /*a480*/  @!P0 IADD3 R5, R4, R5, RZ ;  /* 0x0000000504058210 */ /* 0x000fc80007ffe0ff */
[----:B------:R-:W-:-:S07]  /*a490*/  @!P0 PRMT R4, R5, 0x7610, R4 ;  /* 0x0000761005048816 */ /* 0x000fce0000000004 */
.L_x_8875:
[----:B------:R-:W-:Y:S05]  /*a4a0*/  BSYNC B1 ;  /* 0x0000000000017941 */ /* 0x000fea0003800000 */
.L_x_8874:
[----:B------:R-:W-:-:S05]  /*a4b0*/  IADD3 R3, R2, R3, R0 ;  /* 0x0000000302037210 */ /* 0x000fca0007ffe000 */
[----:B------:R-:W-:-:S05]  /*a4c0*/  IMAD.IADD R3, R3, 0x1, R4 ;  /* 0x0000000103037824 */ /* 0x000fca00078e0204 */
[----:B01----:R-:W-:Y:S01]  /*a4d0*/  PRMT R16, R3, 0x7610, R16 ;  /* 0x0000761003107816 */ /* 0x003fe20000000010 */
[----:B------:R-:W-:Y:S06]  /*a4e0*/  BRA `(.L_x_8843) ;  /* 0x0000000800e07947 */ /* 0x000fec0003800000 */
.L_x_8859:
        /* <DEDUP_REMOVED lines=10> */
.L_x_8879:
[-C--:B------:R-:W-:Y:S01]  /*a590*/  IADD3 R3, R6, R5.reuse, RZ ;  /* 0x0000000506037210 */ /* 0x080fe20007ffe0ff */
[----:B------:R-:W-:Y:S01]  /*a5a0*/  IMAD R2, R22, R5, RZ ;  /* 0x0000000516027224 */ /* 0x000fe200078e02ff */
[----:B------:R-:W-:-:S03]  /*a5b0*/  ULDC.64 UR4, c[0x0][0x5e0] ;  /* 0x0001780000047ab9 */ /* 0x000fc60000000a00 */
[C---:B------:R-:W-:Y:S01]  /*a5c0*/  IMAD.IADD R13, R3.reuse, 0x1, R6 ;  /* 0x00000001030d7824 */ /* 0x040fe200078e0206 */
[--C-:B------:R-:W-:Y:S01]  /*a5d0*/  IADD3 R2, P0, P1, R2, UR4, R7.reuse ;  /* 0x0000000402027c10 */ /* 0x100fe2000f91e007 */
[-C--:B------:R-:W-:Y:S02]  /*a5e0*/  IMAD R12, R3, R22.reuse, RZ ;  /* 0x00000016030c7224 */ /* 0x080fe400078e02ff */
[C---:B------:R-:W-:Y:S01]  /*a5f0*/  IMAD R16, R13.reuse, R22, RZ ;  /* 0x000000160d107224 */ /* 0x040fe200078e02ff */
[----:B------:R-:W-:Y:S02]  /*a600*/  IADD3 R5, R13, R6, RZ ;  /* 0x000000060d057210 */ /* 0x000fe40007ffe0ff */
[--C-:B------:R-:W-:Y:S02]  /*a610*/  IADD3 R12, P2, P3, R12, UR4, R7.reuse ;  /* 0x000000040c0c7c10 */ /* 0x100fe4000fb5e007 */
[----:B------:R-:W-:Y:S01]  /*a620*/  IADD3.X R3, RZ, UR5, R8, P0, P1 ;  /* 0x00000005ff037c10 */ /* 0x000fe200087e2408 */
[----:B------:R-:W-:Y:S01]  /*a630*/  IMAD R18, R5, R22, RZ ;  /* 0x0000001605127224 */ /* 0x000fe200078e02ff */
[----:B------:R-:W-:-:S02]  /*a640*/  IADD3 R16, P0, P1, R16, UR4, R7 ;  /* 0x0000000410107c10 */ /* 0x000fc4000f91e007 */
[--C-:B------:R-:W-:Y:S01]  /*a650*/  IADD3.X R13, RZ, UR5, R8.reuse, P2, P3 ;  /* 0x00000005ff0d7c10 */ /* 0x100fe200097e6408 */
[----:B------:R-:W2:Y:S01]  /*a660*/  LDG.E.U8 R2, desc[UR36][R2.64] ;  /* 0x0000002402027981 */ /* 0x000ea2000c1e1100 */
[----:B------:R-:W-:Y:S02]  /*a670*/  IADD3 R18, P2, P3, R18, UR4, R7 ;  /* 0x0000000412127c10 */ /* 0x000fe4000fb5e007 */
[--C-:B------:R-:W-:Y:S01]  /*a680*/  IADD3.X R17, RZ, UR5, R8.reuse, P0, P1 ;  /* 0x00000005ff117c10 */ /* 0x100fe200087e2408 */
[----:B------:R-:W3:Y:S01]  /*a690*/  LDG.E.U8 R12, desc[UR36][R12.64] ;  /* 0x000000240c0c7981 */ /* 0x000ee2000c1e1100 */
[----:B------:R-:W-:-:S04]  /*a6a0*/  IADD3.X R19, RZ, UR5, R8, P2, P3 ;  /* 0x00000005ff137c10 */ /* 0x000fc800097e6408 */
[----:B------:R-:W4:Y:S04]  /*a6b0*/  LDG.E.U8 R17, desc[UR36][R16.64] ;  /* 0x0000002410117981 */ /* 0x000f28000c1e1100 */
[----:B------:R-:W5:Y:S01]  /*a6c0*/  LDG.E.U8 R23, desc[UR36][R18.64] ;  /* 0x0000002412177981 */ /* 0x000f62000c1e1100 */
[----:B------:R-:W-:-:S04]  /*a6d0*/  IMAD.IADD R5, R5, 0x1, R6 ;  /* 0x0000000105057824 */ /* 0x000fc800078e0206 */
[----:B------:R-:W-:-:S05]  /*a6e0*/  IMAD R25, R6, 0x3, R5 ;  /* 0x0000000306197824 */ /* 0x000fca00078e0205 */
[----:B------:R-:W-:Y:S02]  /*a6f0*/  ISETP.GE.U32.AND P0, PT, R25, R10, PT ;  /* 0x0000000a1900720c */ /* 0x000fe40003f06070 */
[----:B--2---:R-:W-:Y:S01]  /*a700*/  IADD3 R21, R2, R21, RZ ;  /* 0x0000001502157210 */ /* 0x004fe20007ffe0ff */
[----:B---3--:R-:W-:Y:S01]  /*a710*/  IMAD.IADD R11, R12, 0x1, R11 ;  /* 0x000000010c0b7824 */ /* 0x008fe200078e020b */
[----:B----4-:R-:W-:Y:S01]  /*a720*/  IADD3 R0, R17, R0, RZ ;  /* 0x0000000011007210 */ /* 0x010fe20007ffe0ff */
[----:B-----5:R-:W-:-:S08]  /*a730*/  IMAD.IADD R4, R23, 0x1, R4 ;  /* 0x0000000117047824 */ /* 0x020fd000078e0204 */
[----:B------:R-:W-:Y:S05]  /*a740*/  @!P0 BRA `(.L_x_8879) ;  /* 0xfffffffc00908947 */ /* 0x000fea000383ffff */
[----:B------:R-:W-:Y:S05]  /*a750*/  BSYNC B2 ;  /* 0x0000000000027941 */ /* 0x000fea0003800000 */
.L_x_8878:
[----:B------:R-:W-:Y:S02]  /*a760*/  PRMT R19, R17, 0x7610, R19 ;  /* 0x0000761011137816 */ /* 0x000fe40000000013 */
[----:B------:R-:W-:Y:S02]  /*a770*/  PRMT R16, R2, 0x7610, R16 ;  /* 0x0000761002107816 */ /* 0x000fe40000000010 */
[----:B------:R-:W-:Y:S02]  /*a780*/  PRMT R18, R12, 0x7610, R18 ;  /* 0x000076100c127816 */ /* 0x000fe40000000012 */
[----:B------:R-:W-:-:S07]  /*a790*/  PRMT R17, R23, 0x7610, R17 ;  /* 0x0000761017117816 */ /* 0x000fce0000000011 */
.L_x_8877:
[----:B------:R-:W-:Y:S05]  /*a7a0*/  BSYNC B1 ;  /* 0x0000000000017941 */ /* 0x000fea0003800000 */
.L_x_8876:
        /* <DEDUP_REMOVED lines=8> */
[----:B------:R-:W-:-:S04]  /*a830*/  IADD3 R23, R5, R6, RZ ;  /* 0x0000000605177210 */ /* 0x000fc80007ffe0ff */
[----:B------:R-:W-:-:S13]  /*a840*/  ISETP.GE.U32.AND P1, PT, R23, R10, PT ;  /* 0x0000000a1700720c */ /* 0x000fda0003f26070 */
[----:B0-----:R-:W-:Y:S05]  /*a850*/  @P1 BRA `(.L_x_8881) ;  /* 0x0000000000441947 */ /* 0x001fea0003800000 */
[----:B------:R-:W-:-:S05]  /*a860*/  IMAD R12, R23, R22, RZ ;  /* 0x00000016170c7224 */ /* 0x000fca00078e02ff */
[----:B------:R-:W-:-:S04]  /*a870*/  IADD3 R12, P1, P2, R12, R2, R7 ;  /* 0x000000020c0c7210 */ /* 0x000fc80007a3e007 */
[----:B------:R-:W-:-:S05]  /*a880*/  IADD3.X R13, RZ, R3, R8, P1, P2 ;  /* 0x00000003ff0d7210 */ /* 0x000fca0000fe4408 */
[----:B------:R0:W5:Y:S01]  /*a890*/  LDG.E.U8 R18, desc[UR36][R12.64] ;  /* 0x000000240c127981 */ /* 0x000162000c1e1100 */
[----:B------:R-:W-:-:S05]  /*a8a0*/  IMAD.IADD R23, R23, 0x1, R6 ;  /* 0x0000000117177824 */ /* 0x000fca00078e0206 */
[----:B------:R-:W-:-:S13]  /*a8b0*/  ISETP.GE.U32.AND P1, PT, R23, R10, PT ;  /* 0x0000000a1700720c */ /* 0x000fda0003f26070 */
[----:B0-----:R-:W-:Y:S05]  /*a8c0*/  @P1 BRA `(.L_x_8881) ;  /* 0x0000000000281947 */ /* 0x001fea0003800000 */
[C---:B------:R-:W-:Y:S01]  /*a8d0*/  IADD3 R13, R23.reuse, R6, RZ ;  /* 0x00000006170d7210 */ /* 0x040fe20007ffe0ff */
[----:B------:R-:W-:-:S03]  /*a8e0*/  IMAD R12, R23, R22, RZ ;  /* 0x00000016170c7224 */ /* 0x000fc600078e02ff */
[----:B------:R-:W-:Y:S02]  /*a8f0*/  ISETP.GE.U32.AND P1, PT, R13, R10, PT ;  /* 0x0000000a0d00720c */ /* 0x000fe40003f26070 */
[----:B------:R-:W-:-:S11]  /*a900*/  IADD3 R12, P2, P3, R12, R2, R7 ;  /* 0x000000020c0c7210 */ /* 0x000fd60007b5e007 */
[----:B------:R-:W-:Y:S01]  /*a910*/  @!P1 IMAD R22, R13, R22, RZ ;  /* 0x000000160d169224 */ /* 0x000fe200078e02ff */
[----:B------:R-:W-:-:S04]  /*a920*/  IADD3.X R13, RZ, R3, R8, P2, P3 ;  /* 0x00000003ff0d7210 */ /* 0x000fc800017e6408 */
[----:B------:R-:W-:Y:S01]  /*a930*/  @!P1 IADD3 R2, P4, P5, R22, R2, R7 ;  /* 0x0000000216029210 */ /* 0x000fe20007d9e007 */
[----:B------:R0:W5:Y:S03]  /*a940*/  LDG.E.U8 R19, desc[UR36][R12.64] ;  /* 0x000000240c137981 */ /* 0x000166000c1e1100 */
[----:B------:R-:W-:-:S05]  /*a950*/  @!P1 IADD3.X R3, RZ, R3, R8, P4, P5 ;  /* 0x00000003ff039210 */ /* 0x000fca00027ea408 */
[----:B------:R0:W5:Y:S04]  /*a960*/  @!P1 LDG.E.U8 R17, desc[UR36][R2.64] ;  /* 0x0000002402119981 */ /* 0x000168000c1e1100 */
.L_x_8881:
[----:B------:R-:W-:Y:S05]  /*a970*/  BSYNC B1 ;  /* 0x0000000000017941 */ /* 0x000fea0003800000 */
.L_x_8880:
[----:B------:R-:W-:Y:S04]  /*a980*/  BSSY B1, `(.L_x_8882) ;  /* 0x0000011000017945 */ /* 0x000fe80003800000 */
[----:B------:R-:W-:Y:S05]  /*a990*/  @P0 BRA `(.L_x_8883) ;  /* 0x00000000003c0947 */ /* 0x000fea0003800000 */
[----:B0-----:R-:W-:Y:S01]  /*a9a0*/  IMAD.IADD R3, R5, 0x1, R6 ;  /* 0x0000000105037824 */ /* 0x001fe200078e0206 */
[----:B-----5:R-:W-:-:S04]  /*a9b0*/  IADD3 R16, R21, R16, RZ ;  /* 0x0000001015107210 */ /* 0x020fc80007ffe0ff */
[----:B------:R-:W-:Y:S02]  /*a9c0*/  ISETP.GE.U32.AND P0, PT, R3, R10, PT ;  /* 0x0000000a0300720c */ /* 0x000fe40003f06070 */
[----:B------:R-:W-:-:S11]  /*a9d0*/  PRMT R21, R16, 0x7610, R21 ;  /* 0x0000761010157816 */ /* 0x000fd60000000015 */
[----:B------:R-:W-:Y:S05]  /*a9e0*/  @P0 BRA `(.L_x_8883) ;  /* 0x0000000000280947 */ /* 0x000fea0003800000 */
[----:B------:R-:W-:Y:S02]  /*a9f0*/  IMAD.IADD R3, R3, 0x1, R6 ;  /* 0x0000000103037824 */ /* 0x000fe400078e0206 */
[----:B------:R-:W-:-:S03]  /*aa00*/  IMAD.IADD R11, R11, 0x1, R18 ;  /* 0x000000010b0b7824 */ /* 0x000fc600078e0212 */
[----:B------:R-:W-:-:S13]  /*aa10*/  ISETP.GE.U32.AND P0, PT, R3, R10, PT ;  /* 0x0000000a0300720c */ /* 0x000fda0003f06070 */
[----:B------:R-:W-:Y:S02]  /*aa20*/  @!P0 IADD3 R3, R3, R6, RZ ;  /* 0x0000000603038210 */ /* 0x000fe40007ffe0ff */
[----:B------:R-:W-:Y:S02]  /*aa30*/  @!P0 IADD3 R19, R0, R19, RZ ;  /* 0x0000001300138210 */ /* 0x000fe40007ffe0ff */
[----:B------:R-:W-:Y:S02]  /*aa40*/  @!P0 ISETP.GE.U32.AND P1, PT, R3, R10, PT ;  /* 0x0000000a0300820c */ /* 0x000fe40003f26070 */
[----:B------:R-:W-:Y:S02]  /*aa50*/  @!P0 PRMT R0, R19, 0x7610, R0 ;  /* 0x0000761013008816 */ /* 0x000fe40000000000 */
[----:B------:R-:W-:-:S05]  /*aa60*/  @!P0 SEL R17, R17, RZ, !P1 ;  /* 0x000000ff11118207 */ /* 0x000fca0004800000 */
[----:B------:R-:W-:-:S05]  /*aa70*/  @!P0 IMAD.IADD R17, R4, 0x1, R17 ;  /* 0x0000000104118824 */ /* 0x000fca00078e0211 */
[----:B------:R-:W-:-:S07]  /*aa80*/  @!P0 PRMT R4, R17, 0x7610, R4 ;  /* 0x0000761011048816 */ /* 0x000fce0000000004 */
.L_x_8883:
[----:B------:R-:W-:Y:S05]  /*aa90*/  BSYNC B1 ;  /* 0x0000000000017941 */ /* 0x000fea0003800000 */
.L_x_8882:
[----:B------:R-:W-:-:S04]  /*aaa0*/  IADD3 R11, R0, R11, R21 ;  /* 0x0000000b000b7210 */ /* 0x000fc80007ffe015 */
[----:B------:R-:W-:-:S04]  /*aab0*/  IADD3 R11, R11, R4, RZ ;  /* 0x000000040b0b7210 */ /* 0x000fc80007ffe0ff */
[----:B-----5:R-:W-:Y:S01]  /*aac0*/  PRMT R16, R11, 0x7610, R16 ;  /* 0x000076100b107816 */ /* 0x020fe20000000010 */
[----:B------:R-:W-:Y:S06]  /*aad0*/  BRA `(.L_x_8843) ;  /* 0x0000000400647947 */ /* 0x000fec0003800000 */
.L_x_8858:
[----:B------:R-:W0:Y:S01]  /*aae0*/  LDC R0, c[0x0][0x220] ;  /* 0x00008800ff007b82 */ /* 0x000e220000000800 */
[----:B------:R-:W-:Y:S01]  /*aaf0*/  ULDC.U8 UR4, c[0x0][0x211] ;  /* 0x0000844000047ab9 */ /* 0x000fe20000000000 */
[----:B------:R-:W-:Y:S01]  /*ab00*/  BSSY B1, `(.L_x_8884) ;  /* 0x0000028000017945 */ /* 0x000fe20003800000 */
[----:B------:R-:W-:Y:S01]  /*ab10*/  IMAD.U32 R6, RZ, RZ, UR4 ;  /* 0x00000004ff067e24 */ /* 0x000fe2000f8e00ff */
[----:B------:R-:W-:Y:S01]  /*ab20*/  MOV R11, UR4 ;  /* 0x00000004000b7c02 */ /* 0x000fe20008000f00 */
[----:B------:R-:W-:Y:S01]  /*ab30*/  IMAD.U32 R18, RZ, RZ, UR4 ;  /* 0x00000004ff127e24 */ /* 0x000fe2000f8e00ff */
[----:B------:R-:W-:Y:S01]  /*ab40*/  MOV R19, UR4 ;  /* 0x0000000400137c02 */ /* 0x000fe20008000f00 */
[----:B0-----:R-:W-:-:S05]  /*ab50*/  IMAD R3, R0, 0x3, R21 ;  /* 0x0000000300037824 */ /* 0x001fca00078e0215 */
[----:B------:R-:W-:-:S13]  /*ab60*/  ISETP.GE.U32.AND P0, PT, R3, R10, PT ;  /* 0x0000000a0300720c */ /* 0x000fda0003f06070 */
[----:B------:R-:W-:Y:S05]  /*ab70*/  @P0 BRA `(.L_x_8885) ;  /* 0x0000000000800947 */ /* 0x000fea0003800000 */
[----:B------:R-:W-:Y:S01]  /*ab80*/  BSSY B2, `(.L_x_8886) ;  /* 0x000001c000027945 */ /* 0x000fe20003800000 */
[C---:B------:R-:W-:Y:S02]  /*ab90*/  PRMT R11, R6.reuse, 0x7610, R11 ;  /* 0x00007610060b7816 */ /* 0x040fe4000000000b */
[C---:B------:R-:W-:Y:S02]  /*aba0*/  PRMT R18, R6.reuse, 0x7610, R18 ;  /* 0x0000761006127816 */ /* 0x040fe40000000012 */
[----:B------:R-:W-:-:S07]  /*abb0*/  PRMT R19, R6, 0x7610, R19 ;  /* 0x0000761006137816 */ /* 0x000fce0000000013 */
.L_x_8887:
[C---:B------:R-:W-:Y:S01]  /*abc0*/  IMAD.IADD R4, R21.reuse, 0x1, R0 ;  /* 0x0000000115047824 */ /* 0x040fe200078e0200 */
[----:B------:R-:W-:Y:S02]  /*abd0*/  ULDC.64 UR4, c[0x0][0x5e0] ;  /* 0x0001780000047ab9 */ /* 0x000fe40000000a00 */
[--C-:B------:R-:W-:Y:S02]  /*abe0*/  IADD3 R2, P0, P1, R21, UR4, R7.reuse ;  /* 0x0000000415027c10 */ /* 0x100fe4000f91e007 */
[C---:B------:R-:W-:Y:S02]  /*abf0*/  IADD3 R12, R4.reuse, R0, RZ ;  /* 0x00000000040c7210 */ /* 0x040fe40007ffe0ff */
[----:B------:R-:W-:Y:S02]  /*ac00*/  IADD3 R4, P2, P3, R4, UR4, R7 ;  /* 0x0000000404047c10 */ /* 0x000fe4000fb5e007 */
[----:B------:R-:W-:Y:S01]  /*ac10*/  IADD3.X R3, RZ, UR5, R8, P0, P1 ;  /* 0x00000005ff037c10 */ /* 0x000fe200087e2408 */
        /* <DEDUP_REMOVED lines=12> */
[----:B------:R-:W-:Y:S01]  /*ace0*/  ISETP.GE.U32.AND P0, PT, R23, R10, PT ;  /* 0x0000000a1700720c */ /* 0x000fe20003f06070 */
[----:B--2---:R-:W-:Y:S01]  /*acf0*/  IMAD.IADD R19, R2, 0x1, R19 ;  /* 0x0000000102137824 */ /* 0x004fe200078e0213 */
[----:B---3--:R-:W-:Y:S01]  /*ad00*/  IADD3 R18, R5, R18, RZ ;  /* 0x0000001205127210 */ /* 0x008fe20007ffe0ff */
[----:B----4-:R-:W-:Y:S01]  /*ad10*/  IMAD.IADD R11, R12, 0x1, R11 ;  /* 0x000000010c0b7824 */ /* 0x010fe200078e020b */
[----:B-----5:R-:W-:-:S09]  /*ad20*/  IADD3 R6, R17, R6, RZ ;  /* 0x0000000611067210 */ /* 0x020fd20007ffe0ff */
[----:B------:R-:W-:Y:S05]  /*ad30*/  @!P0 BRA `(.L_x_8887) ;  /* 0xfffffffc00a08947 */ /* 0x000fea000383ffff */
[----:B------:R-:W-:Y:S05]  /*ad40*/  BSYNC B2 ;  /* 0x0000000000027941 */ /* 0x000fea0003800000 */
.L_x_8886:
[----:B------:R-:W-:Y:S02]  /*ad50*/  PRMT R22, R2, 0x7610, R22 ;  /* 0x0000761002167816 */ /* 0x000fe40000000016 */
[----:B------:R-:W-:Y:S02]  /*ad60*/  PRMT R13, R5, 0x7610, R13 ;  /* 0x00007610050d7816 */ /* 0x000fe4000000000d */
[----:B------:R-:W-:-:S07]  /*ad70*/  PRMT R16, R17, 0x7610, R16 ;  /* 0x0000761011107816 */ /* 0x000fce0000000010 */
.L_x_8885:
[----:B------:R-:W-:Y:S05]  /*ad80*/  BSYNC B1 ;  /* 0x0000000000017941 */ /* 0x000fea0003800000 */
.L_x_8884:
        /* <DEDUP_REMOVED lines=24> */
.L_x_8889:
[----:B------:R-:W-:Y:S05]  /*af10*/  BSYNC B1 ;  /* 0x0000000000017941 */ /* 0x000fea0003800000 */
.L_x_8888:
[----:B------:R-:W-:Y:S04]  /*af20*/  BSSY B1, `(.L_x_8890) ;  /* 0x0000011000017945 */ /* 0x000fe80003800000 */
[----:B------:R-:W-:Y:S05]  /*af30*/  @P0 BRA `(.L_x_8891) ;  /* 0x00000000003c0947 */ /* 0x000fea0003800000 */
[----:B0-----:R-:W-:Y:S01]  /*af40*/  IADD3 R3, R21, R0, RZ ;  /* 0x0000000015037210 */ /* 0x001fe20007ffe0ff */
[----:B-----5:R-:W-:-:S03]  /*af50*/  IMAD.IADD R19, R19, 0x1, R22 ;  /* 0x0000000113137824 */ /* 0x020fc600078e0216 */
[----:B------:R-:W-:-:S13]  /*af60*/  ISETP.GE.U32.AND P0, PT, R3, R10, PT ;  /* 0x0000000a0300720c */ /* 0x000fda0003f06070 */
[----:B------:R-:W-:Y:S05]  /*af70*/  @P0 BRA `(.L_x_8891) ;  /* 0x00000000002c0947 */ /* 0x000fea0003800000 */
[----:B------:R-:W-:Y:S02]  /*af80*/  IADD3 R3, R3, R0, RZ ;  /* 0x0000000003037210 */ /* 0x000fe40007ffe0ff */
[----:B------:R-:W-:Y:S02]  /*af90*/  IADD3 R13, R18, R13, RZ ;  /* 0x0000000d120d7210 */ /* 0x000fe40007ffe0ff */
[----:B------:R-:W-:Y:S02]  /*afa0*/  ISETP.GE.U32.AND P0, PT, R3, R10, PT ;  /* 0x0000000a0300720c */ /* 0x000fe40003f06070 */
[----:B------:R-:W-:-:S11]  /*afb0*/  PRMT R18, R13, 0x7610, R18 ;  /* 0x000076100d127816 */ /* 0x000fd60000000012 */
[----:B------:R-:W-:Y:S02]  /*afc0*/  @!P0 IMAD.IADD R3, R3, 0x1, R0 ;  /* 0x0000000103038824 */ /* 0x000fe400078e0200 */
[----:B------:R-:W-:-:S03]  /*afd0*/  @!P0 IMAD.IADD R12, R11, 0x1, R12 ;  /* 0x000000010b0c8824 */ /* 0x000fc600078e020c */
[----:B------:R-:W-:Y:S02]  /*afe0*/  @!P0 ISETP.GE.U32.AND P1, PT, R3, R10, PT ;  /* 0x0000000a0300820c */ /* 0x000fe40003f26070 */
[----:B------:R-:W-:Y:S02]  /*aff0*/  @!P0 PRMT R11, R12, 0x7610, R11 ;  /* 0x000076100c0b8816 */ /* 0x000fe4000000000b */
[----:B------:R-:W-:-:S04]  /*b000*/  @!P0 SEL R3, R16, RZ, !P1 ;  /* 0x000000ff10038207 */ /* 0x000fc80004800000 */
[----:B------:R-:W-:-:S04]  /*b010*/  @!P0 IADD3 R3, R6, R3, RZ ;  /* 0x0000000306038210 */ /* 0x000fc80007ffe0ff */
[----:B------:R-:W-:-:S07]  /*b020*/  @!P0 PRMT R6, R3, 0x7610, R6 ;  /* 0x0000761003068816 */ /* 0x000fce0000000006 */
.L_x_8891:
[----:B------:R-:W-:Y:S05]  /*b030*/  BSYNC B1 ;  /* 0x0000000000017941 */ /* 0x000fea0003800000 */
.L_x_8890:
[----:B------:R-:W-:-:S05]  /*b040*/  IADD3 R11, R11, R18, R19 ;  /* 0x000000120b0b7210 */ /* 0x000fca0007ffe013 */
[----:B------:R-:W-:-:S05]  /*b050*/  IMAD.IADD R11, R11, 0x1, R6 ;  /* 0x000000010b0b7824 */ /* 0x000fca00078e0206 */
[----:B-----5:R-:W-:-:S07]  /*b060*/  PRMT R16, R11, 0x7610, R16 ;  /* 0x000076100b107816 */ /* 0x020fce0000000010 */
.L_x_8843:
[----:B------:R-:W-:Y:S05]  /*b070*/  BSYNC B0 ;  /* 0x0000000000007941 */ /* 0x000fea0003800000 */
.L_x_8842:
[----:B------:R-:W-:Y:S02]  /*b080*/  ULDC UR4, c[0x0][0x230] ;  /* 0x00008c0000047ab9 */ /* 0x000fe40000000800 */
[----:B------:R-:W-:-:S13]  /*b090*/  ISETP.NE.AND P0, PT, RZ, UR4, PT ;  /* 0x00000004ff007c0c */ /* 0x000fda000bf05270 */
[----:B------:R-:W-:Y:S05]  /*b0a0*/  @!P0 BRA `(.L_x_8892) ;  /* 0x0000000000608947 */ /* 0x000fea0003800000 */
[----:B------:R-:W1:Y:S01]  /*b0b0*/  S2UR UR5, SR_CgaCtaId ;  /* 0x00000000000579c3 */ /* 0x000e620000008800 */
[----:B------:R-:W-:Y:S01]  /*b0c0*/  UMOV UR4, 0x400 ;  /* 0x0000040000047882 */ /* 0x000fe20000000000 */
[----:B------:R-:W-:Y:S01]  /*b0d0*/  ULDC UR6, c[0x0][0x0] ;  /* 0x0000000000067ab9 */ /* 0x000fe20000000800 */
[----:B------:R-:W-:Y:S01]  /*b0e0*/  UIADD3 UR4, UR4, 0x10, URZ ;  /* 0x0000001004047890 */ /* 0x000fe2000fffe03f */
[----:B0-----:R-:W-:Y:S01]  /*b0f0*/  IMAD R3, R9, UR6, R20 ;  /* 0x0000000609037c24 */ /* 0x001fe2000f8e0214 */
[----:B------:R-:W-:Y:S02]  /*b100*/  ULDC UR7, c[0x0][0x4] ;  /* 0x0000010000077ab9 */ /* 0x000fe40000000800 */
[----:B-1----:R-:W-:Y:S02]  /*b110*/  ULEA UR4, UR5, UR4, 0x18 ;  /* 0x0000000405047291 */ /* 0x002fe4000f8ec03f */
[----:B------:R-:W-:-:S06]  /*b120*/  USHF.R.U32.HI UR5, URZ, 0x1, UR7 ;  /* 0x000000013f057899 */ /* 0x000fcc0008011607 */
[----:B------:R-:W-:Y:S01]  /*b130*/  ISETP.NE.AND P0, PT, RZ, UR5, PT ;  /* 0x00000005ff007c0c */ /* 0x000fe2000bf05270 */
[----:B------:R1:W-:-:S12]  /*b140*/  STS.U8 [R3+UR4], R16 ;  /* 0x0000001003007988 */ /* 0x0003d80008000004 */
[----:B-1----:R-:W-:Y:S05]  /*b150*/  @!P0 BRA `(.L_x_8892) ;  /* 0x0000000000348947 */ /* 0x002fea0003800000 */
[----:B------:R-:W-:-:S07]  /*b160*/  MOV R0, UR5 ;  /* 0x0000000500007c02 */ /* 0x000fce0008000f00 */
.L_x_8893:
[----:B------:R-:W-:Y:S01]  /*b170*/  IMAD.IADD R5, R9, 0x1, R0 ;  /* 0x0000000109057824 */ /* 0x000fe200078e0200 */
[----:B------:R-:W-:Y:S01]  /*b180*/  BAR.SYNC.DEFER_BLOCKING 0x0 ;  /* 0x0000000000007b1d */ /* 0x000fe20000010000 */
[----:B------:R-:W-:-:S03]  /*b190*/  ISETP.GT.AND P1, PT, R0, 0x1, PT ;  /* 0x000000010000780c */ /* 0x000fc60003f24270 */
[----:B------:R-:W-:-:S04]  /*b1a0*/  ISETP.GE.U32.AND P0, PT, R5, UR7, PT ;  /* 0x0000000705007c0c */ /* 0x000fc8000bf06070 */
[----:B------:R-:W-:Y:S02]  /*b1b0*/  ISETP.GE.U32.OR P0, PT, R9, R0, P0 ;  /* 0x000000000900720c */ /* 0x000fe40000706470 */
[----:B------:R-:W-:-:S11]  /*b1c0*/  SHF.R.S32.HI R0, RZ, 0x1, R0 ;  /* 0x00000001ff007819 */ /* 0x000fd60000011400 */
[----:B------:R-:W-:-:S05]  /*b1d0*/  @!P0 IMAD R2, R5, UR6, R20 ;  /* 0x0000000605028c24 */ /* 0x000fca000f8e0214 */
[----:B------:R-:W0:Y:S02]  /*b1e0*/  @!P0 LDS.U8 R5, [R2+UR4] ;  /* 0x0000000402058984 */ /* 0x000e240008000000 */
[----:B01----:R-:W-:-:S04]  /*b1f0*/  @!P0 IADD3 R4, R16, R5, RZ ;  /* 0x0000000510048210 */ /* 0x003fc80007ffe0ff */
[----:B------:R-:W-:Y:S01]  /*b200*/  @!P0 PRMT R16, R4, 0x7610, R16 ;  /* 0x0000761004108816 */ /* 0x000fe20000000010 */
[----:B------:R1:W-:Y:S01]  /*b210*/  @!P0 STS.U8 [R3+UR4], R4 ;  /* 0x0000000403008988 */ /* 0x0003e20008000004 */
[----:B------:R-:W-:Y:S05]  /*b220*/  @P1 BRA `(.L_x_8893) ;  /* 0xfffffffc00d01947 */ /* 0x000fea000383ffff */
.L_x_8892:
[----:B------:R-:W-:Y:S02]  /*b230*/  ULDC UR4, c[0x0][0x22c] ;  /* 0x00008b0000047ab9 */ /* 0x000fe40000000800 */
[----:B------:R-:W-:-:S13]  /*b240*/  ISETP.NE.AND P0, PT, RZ, UR4, PT ;  /* 0x00000004ff007c0c */ /* 0x000fda000bf05270 */
[----:B------:R-:W-:Y:S05]  /*b250*/  @!P0 BRA `(.L_x_8894) ;  /* 0x0000000000a48947 */ /* 0x000fea0003800000 */
[----:B------:R-:W3:Y:S02]  /*b260*/  LDC R7, c[0x0][RZ] ;  /* 0x00000000ff077b82 */ /* 0x000ee40000000800 */
[----:B---3--:R-:W-:Y:S01]  /*b270*/  ISETP.GT.AND P0, PT, R7, 0x20, PT ;  /* 0x000000200700780c */ /* 0x008fe20003f04270 */
[----:B------:R-:W-:-:S12]  /*b280*/  IMAD.MOV.U32 R0, RZ, RZ, R7 ;  /* 0x000000ffff007224 */ /* 0x000fd800078e0007 */
[----:B------:R-:W-:Y:S05]  /*b290*/  @!P0 BRA `(.L_x_8895) ;  /* 0x0000000000648947 */ /* 0x000fea0003800000 */
[----:B------:R-:W3:Y:S01]  /*b2a0*/  S2UR UR5, SR_CgaCtaId ;  /* 0x00000000000579c3 */ /* 0x000ee20000008800 */
[-C--:B------:R-:W-:Y:S01]  /*b2b0*/  LEA.HI R0, R7, R7.reuse, RZ, 0x1 ;  /* 0x0000000707007211 */ /* 0x080fe200078f08ff */
[----:B------:R-:W-:Y:S01]  /*b2c0*/  UMOV UR4, 0x400 ;  /* 0x0000040000047882 */ /* 0x000fe20000000000 */
[----:B01----:R-:W-:Y:S01]  /*b2d0*/  IMAD R3, R9, R7, R20 ;  /* 0x0000000709037224 */ /* 0x003fe200078e0214 */
[----:B------:R-:W-:Y:S01]  /*b2e0*/  UIADD3 UR4, UR4, 0x10, URZ ;  /* 0x0000001004047890 */ /* 0x000fe2000fffe03f */
[----:B------:R-:W-:Y:S01]  /*b2f0*/  SHF.R.S32.HI R4, RZ, 0x1, R0 ;  /* 0x00000001ff047819 */ /* 0x000fe20000011400 */
[----:B------:R-:W-:-:S03]  /*b300*/  HFMA2.MMA R0, -RZ, RZ, 0, 1.9073486328125e-06 ;  /* 0x00000020ff007435 */ /* 0x000fc600000001ff */
[----:B------:R-:W-:Y:S01]  /*b310*/  ISETP.GE.AND P0, PT, R4, 0x20, PT ;  /* 0x000000200400780c */ /* 0x000fe20003f06270 */
[----:B---3--:R-:W-:-:S06]  /*b320*/  ULEA UR4, UR5, UR4, 0x18 ;  /* 0x0000000405047291 */ /* 0x008fcc000f8ec03f */
[----:B------:R-:W-:-:S03]  /*b330*/  VIADD R2, R3, UR4 ;  /* 0x0000000403027c36 */ /* 0x000fc60008000000 */
[----:B------:R3:W-:Y:S03]  /*b340*/  STS.U8 [R3+UR4], R16 ;  /* 0x0000001003007988 */ /* 0x0007e60008000004 */
[----:B------:R-:W-:Y:S05]  /*b350*/  @!P0 BRA `(.L_x_8895) ;  /* 0x0000000000348947 */ /* 0x000fea0003800000 */
.L_x_8896:
[----:B------:R-:W-:Y:S01]  /*b360*/  IADD3 R0, R20, R4, RZ ;  /* 0x0000000414007210 */ /* 0x000fe20007ffe0ff */
[----:B------:R-:W-:Y:S03]  /*b370*/  BAR.SYNC.DEFER_BLOCKING 0x0 ;  /* 0x0000000000007b1d */ /* 0x000fe60000010000 */
[----:B------:R-:W-:-:S04]  /*b380*/  ISETP.GE.U32.AND P0, PT, R0, R7, PT ;  /* 0x000000070000720c */ /* 0x000fc80003f06070 */
[----:B------:R-:W-:-:S13]  /*b390*/  ISETP.GE.U32.OR P0, PT, R20, R4, P0 ;  /* 0x000000041400720c */ /* 0x000fda0000706470 */
[--C-:B------:R-:W-:Y:S01]  /*b3a0*/  @!P0 IMAD.IADD R0, R2, 0x1, R4.reuse ;  /* 0x0000000102008824 */ /* 0x100fe200078e0204 */
[----:B------:R-:W-:-:S04]  /*b3b0*/  SHF.R.S32.HI R4, RZ, 0x1, R4 ;  /* 0x00000001ff047819 */ /* 0x000fc80000011404 */
[----:B0-----:R-:W0:Y:S01]  /*b3c0*/  @!P0 LDS.U8 R5, [R0] ;  /* 0x0000000000058984 */ /* 0x001e220000000000 */
[----:B------:R-:W-:Y:S02]  /*b3d0*/  ISETP.GE.AND P1, PT, R4, 0x20, PT ;  /* 0x000000200400780c */ /* 0x000fe40003f26270 */
[----:B0-----:R-:W-:-:S04]  /*b3e0*/  @!P0 IADD3 R6, R16, R5, RZ ;  /* 0x0000000510068210 */ /* 0x001fc80007ffe0ff */
[----:B---3--:R-:W-:Y:S01]  /*b3f0*/  @!P0 PRMT R16, R6, 0x7610, R16 ;  /* 0x0000761006108816 */ /* 0x008fe20000000010 */
[----:B------:R0:W-:Y:S06]  /*b400*/  @!P0 STS.U8 [R3+UR4], R6 ;  /* 0x0000000603008988 */ /* 0x0001ec0008000004 */
[----:B------:R-:W-:Y:S05]  /*b410*/  @P1 BRA `(.L_x_8896) ;  /* 0xfffffffc00d01947 */ /* 0x000fea000383ffff */
[----:B------:R-:W-:-:S07]  /*b420*/  IMAD.MOV.U32 R0, RZ, RZ, 0x20 ;  /* 0x00000020ff007424 */ /* 0x000fce00078e00ff */
.L_x_8895:
[----:B------:R-:W-:Y:S01]  /*b430*/  BAR.SYNC.DEFER_BLOCKING 0x0 ;  /* 0x0000000000007b1d */ /* 0x000fe20000010000 */
[----:B------:R-:W-:-:S13]  /*b440*/  ISETP.GE.AND P0, PT, R0, 0x2, PT ;  /* 0x000000020000780c */ /* 0x000fda0003f06270 */
[----:B------:R-:W-:Y:S05]  /*b450*/  @!P0 BRA `(.L_x_8894) ;  /* 0x0000000000248947 */ /* 0x000fea0003800000 */
[----:B01-3--:R-:W-:-:S07]  /*b460*/  MOV R3, 0x1 ;  /* 0x0000000100037802 */ /* 0x00bfce0000000f00 */
.L_x_8897:
[----:B------:R-:W-:-:S04]  /*b470*/  LOP3.LUT R2, R16, 0xffff, RZ, 0xc0, !PT ;  /* 0x0000ffff10027812 */ /* 0x000fc800078ec0ff */
[----:B------:R-:W-:-:S05]  /*b480*/  PRMT R2, R2, 0x8880, RZ ;  /* 0x0000888002027816 */ /* 0x000fca00000000ff */
[----:B------:R0:W1:Y:S02]  /*b490*/  SHFL.DOWN PT, R5, R2, R3, 0x1f ;  /* 0x08001f0302057589 */ /* 0x00006400000e0000 */
[----:B0-----:R-:W-:-:S05]  /*b4a0*/  IMAD.SHL.U32 R3, R3, 0x2, RZ ;  /* 0x0000000203037824 */ /* 0x001fca00078e00ff */
[----:B------:R-:W-:Y:S02]  /*b4b0*/  ISETP.GE.AND P0, PT, R3, R0, PT ;  /* 0x000000000300720c */ /* 0x000fe40003f06270 */
[----:B-1----:R-:W-:-:S04]  /*b4c0*/  IADD3 R5, R5, R16, RZ ;  /* 0x0000001005057210 */ /* 0x002fc80007ffe0ff */
[----:B------:R-:W-:-:S07]  /*b4d0*/  PRMT R16, R5, 0x7610, R16 ;  /* 0x0000761005107816 */ /* 0x000fce0000000010 */
[----:B------:R-:W-:Y:S05]  /*b4e0*/  @!P0 BRA `(.L_x_8897) ;  /* 0xfffffffc00e08947 */ /* 0x000fea000383ffff */
.L_x_8894:
        /* <DEDUP_REMOVED lines=9> */
[----:B-1-3--:R-:W-:-:S05]  /*b580*/  SHF.R.U32.HI R3, RZ, UR5, R2 ;  /* 0x00000005ff037c19 */ /* 0x00afca0008011602 */
        /* <DEDUP_REMOVED lines=267> */
.L_x_8898:
[----:B------:R-:W-:Y:S01]  /*c640*/  ULDC.64 UR4, c[0x0][0x5f8] ;  /* 0x00017e0000047ab9 */ /* 0x000fe20000000a00 */
[----:B------:R-:W-:Y:S01]  /*c650*/  ULDC UR6, c[0x0][0x234] ;  /* 0x00008d0000067ab9 */ /* 0x000fe20000000800 */
[----:B------:R-:W-:Y:S02]  /*c660*/  ISETP.NE.U32.AND P0, PT, RZ, UR4, PT ;  /* 0x00000004ff007c0c */ /* 0x000fe4000bf05070 */
[----:B-1-3--:R-:W-:Y:S02]  /*c670*/  CS2R R2, SRZ ;  /* 0x0000000000027805 */ /* 0x00afe4000001ff00 */
[----:B------:R-:W-:Y:S02]  /*c680*/  ISETP.NE.AND P3, PT, RZ, UR6, PT ;  /* 0x00000006ff007c0c */ /* 0x000fe4000bf65270 */
[----:B------:R-:W-:Y:S02]  /*c690*/  ISETP.NE.AND.EX P0, PT, RZ, UR5, PT, P0 ;  /* 0x00000005ff007c0c */ /* 0x000fe4000bf05300 */
[----:B------:R-:W-:-:S11]  /*c6a0*/  MOV R8, RZ ;  /* 0x000000ff00087202 */ /* 0x000fd60000000f00 */
[----:B------:R-:W-:-:S05]  /*c6b0*/  @P0 IADD3 R2, P2, R17, UR4, RZ ;  /* 0x0000000411020c10 */ /* 0x000fca000ff5e0ff */
[----:B------:R-:W-:-:S05]  /*c6c0*/  @P0 IMAD.X R3, RZ, RZ, UR5, P2 ;  /* 0x00000005ff030e24 */ /* 0x000fca00090e06ff */
[----:B------:R-:W-:Y:S01]  /*c6d0*/  @P0 MOV R8, R3 ;  /* 0x0000000300080202 */ /* 0x000fe20000000f00 */
[----:B------:R-:W-:Y:S06]  /*c6e0*/  @!P3 BRA `(.L_x_8899) ;  /* 0x000000200084b947 */ /* 0x000fec0003800000 */
        /* <DEDUP_REMOVED lines=281> */
.L_x_8900:
        /* <DEDUP_REMOVED lines=15> */
.L_x_8902:
[----:B0-----:R-:W-:Y:S05]  /*d970*/  BSYNC B0 ;  /* 0x0000000000007941 */ /* 0x001fea0003800000 */
.L_x_8901:
        /* <DEDUP_REMOVED lines=12> */
[----:B------:R-:W-:-:S05]  /*da40*/  IADD3 R4, P2, R5, UR4, RZ ;  /* 0x0000000405047c10 */ /* 0x000fca000ff5e0ff */
[----:B------:R-:W-:-:S05]  /*da50*/  IMAD.X R5, RZ, RZ, UR5, P2 ;  /* 0x00000005ff057e24 */ /* 0x000fca00090e06ff */
[----:B------:R0:W-:Y:S03]  /*da60*/  STG.E.U8 desc[UR36][R4.64], R16 ;  /* 0x0000001004007986 */ /* 0x0001e6000c101124 */
.L_x_8904:
[----:B------:R-:W-:Y:S05]  /*da70*/  BSYNC B0 ;  /* 0x0000000000007941 */ /* 0x000fea0003800000 */
.L_x_8903:
        /* <DEDUP_REMOVED lines=18> */
[----:B------:R-:W3:Y:S01]  /*dba0*/  POPC R7, UR4 ;  /* 0x0000000400077d09 */ /* 0x000ee20008000000 */
[----:B0-----:R-:W-:Y:S01]  /*dbb0*/  IMAD.WIDE.U32 R4, R0, 0x4, R4 ;  /* 0x0000000400047825 */ /* 0x001fe200078e0004 */
[----:B-1----:R-:W-:-:S13]  /*dbc0*/  ISETP.EQ.U32.AND P0, PT, R10, R11, PT ;  /* 0x0000000b0a00720c */ /* 0x002fda0003f02070 */
[----:B---3--:R-:W3:Y:S01]  /*dbd0*/  @P0 ATOMG.E.ADD.STRONG.GPU PT, R5, desc[UR36][R4.64], R7 ;  /* 0x00000007040509a8 */ /* 0x008ee200081ee1e4 */
        /* <DEDUP_REMOVED lines=8> */
[----:B---3--:R-:W0:Y:S02]  /*dc60*/  SHFL.IDX PT, R6, R5, R10, 0x1f ;  /* 0x00001f0a05067589 */ /* 0x008e2400000e0000 */
[----:B0-----:R-:W-:-:S04]  /*dc70*/  IADD3 R6, R6, R11, RZ ;  /* 0x0000000b06067210 */ /* 0x001fc80007ffe0ff */
[----:B------:R-:W-:-:S04]  /*dc80*/  ISETP.NE.AND P0, PT, R6, UR4, PT ;  /* 0x0000000406007c0c */ /* 0x000fc8000bf05270 */
[----:B------:R-:W-:-:S05]  /*dc90*/  SEL R4, RZ, 0x1, P0 ;  /* 0x00000001ff047807 */ /* 0x000fca0000000000 */
[----:B------:R1:W-:Y:S04]  /*dca0*/  STS.U8 [UR5], R4 ;  /* 0x00000004ff007988 */ /* 0x0003e80008000005 */
.L_x_8906:
[----:B------:R-:W-:Y:S05]  /*dcb0*/  BSYNC B0 ;  /* 0x0000000000007941 */ /* 0x000fea0003800000 */
.L_x_8905:
        /* <DEDUP_REMOVED lines=31> */
.L_x_8911:
[----:B------:R-:W-:-:S04]  /*deb0*/  IADD3 R4, R7, R6, RZ ;  /* 0x0000000607047210 */ /* 0x000fc80007ffe0ff */
[----:B------:R-:W-:-:S04]  /*dec0*/  IADD3 R4, P0, R4, UR10, RZ ;  /* 0x0000000a04047c10 */ /* 0x000fc8000ff1e0ff */
[----:B------:R-:W-:-:S06]  /*ded0*/  IADD3.X R5, RZ, UR11, RZ, P0, !PT ;  /* 0x0000000bff057c10 */ /* 0x000fcc00087fe4ff */
[----:B------:R-:W3:Y:S01]  /*dee0*/  LDG.E.U8 R5, desc[UR36][R4.64] ;  /* 0x0000002404057981 */ /* 0x000ee2000c1e1100 */
[----:B------:R-:W-:-:S05]  /*def0*/  IMAD.IADD R6, R11, 0x1, R6 ;  /* 0x000000010b067824 */ /* 0x000fca00078e0206 */
[----:B------:R-:W-:Y:S02]  /*df00*/  ISETP.GE.U32.AND P0, PT, R6, UR6, PT ;  /* 0x0000000606007c0c */ /* 0x000fe4000bf06070 */
[----:B---3--:R-:W-:-:S11]  /*df10*/  IADD3 R16, R5, R16, RZ ;  /* 0x0000001005107210 */ /* 0x008fd60007ffe0ff */
[----:B------:R-:W-:Y:S05]  /*df20*/  @!P0 BRA `(.L_x_8911) ;  /* 0xfffffffc00e08947 */ /* 0x000fea000383ffff */
[----:B------:R-:W-:Y:S05]  /*df30*/  BSYNC B1 ;  /* 0x0000000000017941 */ /* 0x000fea0003800000 */
.L_x_8910:
[----:B------:R-:W-:Y:S05]  /*df40*/  BRA `(.L_x_8909) ;  /* 0x0000000000487947 */ /* 0x000fea0003800000 */
.L_x_8908:
[----:B------:R-:W-:Y:S01]  /*df50*/  ULDC UR5, c[0x0][0x228] ;  /* 0x00008a0000057ab9 */ /* 0x000fe20000000800 */
[----:B------:R-:W-:Y:S01]  /*df60*/  ULDC.64 UR10, c[0x0][0x600] ;  /* 0x00018000000a7ab9 */ /* 0x000fe20000000a00 */
[----:B------:R-:W-:-:S13]  /*df70*/  ISETP.GE.U32.AND P0, PT, R9, UR5, PT ;  /* 0x0000000509007c0c */ /* 0x000fda000bf06070 */
[----:B------:R-:W-:Y:S05]  /*df80*/  @P0 BRA `(.L_x_8909) ;  /* 0x0000000000380947 */ /* 0x000fea0003800000 */
[----:B------:R-:W-:Y:S01]  /*df90*/  ULDC UR4, c[0x0][0x10] ;  /* 0x0000040000047ab9 */ /* 0x000fe20000000800 */
[----:B------:R-:W0:Y:S01]  /*dfa0*/  LDC R6, c[0x0][RZ] ;  /* 0x00000000ff067b82 */ /* 0x000e220000000800 */
[----:B------:R-:W-:Y:S01]  /*dfb0*/  MOV R7, R9 ;  /* 0x0000000900077202 */ /* 0x000fe20000000f00 */
[----:B------:R-:W-:-:S06]  /*dfc0*/  IMAD R0, R0, UR4, RZ ;  /* 0x0000000400007c24 */ /* 0x000fcc000f8e02ff */
[----:B------:R-:W1:Y:S02]  /*dfd0*/  LDC R10, c[0x0][0x4] ;  /* 0x00000100ff0a7b82 */ /* 0x000e640000000800 */
.L_x_8912:
[----:B------:R-:W-:-:S04]  /*dfe0*/  IMAD.IADD R5, R0, 0x1, R7 ;  /* 0x0000000100057824 */ /* 0x000fc800078e0207 */
[----:B0-----:R-:W-:-:S05]  /*dff0*/  IMAD R5, R5, R6, R20 ;  /* 0x0000000605057224 */ /* 0x001fca00078e0214 */
[----:B------:R-:W-:-:S04]  /*e000*/  IADD3 R4, P0, R5, UR10, RZ ;  /* 0x0000000a05047c10 */ /* 0x000fc8000ff1e0ff */
[----:B------:R-:W-:-:S06]  /*e010*/  IADD3.X R5, RZ, UR11, RZ, P0, !PT ;  /* 0x0000000bff057c10 */ /* 0x000fcc00087fe4ff */
[----:B------:R-:W3:Y:S01]  /*e020*/  LDG.E.U8 R5, desc[UR36][R4.64] ;  /* 0x0000002404057981 */ /* 0x000ee2000c1e1100 */
[----:B-1----:R-:W-:-:S04]  /*e030*/  IADD3 R7, R10, R7, RZ ;  /* 0x000000070a077210 */ /* 0x002fc80007ffe0ff */
[----:B------:R-:W-:Y:S01]  /*e040*/  ISETP.GE.U32.AND P0, PT, R7, UR5, PT ;  /* 0x0000000507007c0c */ /* 0x000fe2000bf06070 */
[----:B---3--:R-:W-:-:S12]  /*e050*/  IMAD.IADD R16, R5, 0x1, R16 ;  /* 0x0000000105107824 */ /* 0x008fd800078e0210 */
[----:B------:R-:W-:Y:S05]  /*e060*/  @!P0 BRA `(.L_x_8912) ;  /* 0xfffffffc00dc8947 */ /* 0x000fea000383ffff */
.L_x_8909:
[----:B------:R-:W-:Y:S05]  /*e070*/  BSYNC B0 ;  /* 0x0000000000007941 */ /* 0x000fea0003800000 */
.L_x_8907:
        /* <DEDUP_REMOVED lines=11> */
[----:B------:R-:W-:-:S07]  /*e130*/  MOV R0, UR4 ;  /* 0x0000000400007c02 */ /* 0x000fce0008000f00 */
.L_x_8914:
[----:B------:R-:W-:Y:S01]  /*e140*/  IADD3 R4, R9, R0, RZ ;  /* 0x0000000009047210 */ /* 0x000fe20007ffe0ff */
[----:B------:R-:W-:Y:S01]  /*e150*/  BAR.SYNC.DEFER_BLOCKING 0x0 ;  /* 0x0000000000007b1d */ /* 0x000fe20000010000 */
[----:B------:R-:W-:Y:S02]  /*e160*/  ISETP.GT.AND P2, PT, R0, 0x1, PT ;  /* 0x000000010000780c */ /* 0x000fe40003f44270 */
[----:B------:R-:W-:-:S04]  /*e170*/  ISETP.GE.U32.AND P0, PT, R4, UR5, PT ;  /* 0x0000000504007c0c */ /* 0x000fc8000bf06070 */
[----:B------:R-:W-:Y:S02]  /*e180*/  ISETP.GE.U32.OR P0, PT, R9, R0, P0 ;  /* 0x000000000900720c */ /* 0x000fe40000706470 */
[----:B------:R-:W-:-:S11]  /*e190*/  SHF.R.S32.HI R0, RZ, 0x1, R0 ;  /* 0x00000001ff007819 */ /* 0x000fd60000011400 */
[----:B------:R-:W-:-:S05]  /*e1a0*/  @!P0 IMAD R4, R4, R11, R20 ;  /* 0x0000000b04048224 */ /* 0x000fca00078e0214 */
[----:B-1----:R-:W1:Y:S02]  /*e1b0*/  @!P0 LDS.U8 R7, [R4+UR7] ;  /* 0x0000000704078984 */ /* 0x002e640008000000 */
[----:B-1----:R-:W-:-:S05]  /*e1c0*/  @!P0 IMAD.IADD R6, R16, 0x1, R7 ;  /* 0x0000000110068824 */ /* 0x002fca00078e0207 */
[----:B------:R1:W-:Y:S01]  /*e1d0*/  @!P0 STS.U8 [R5+UR7], R6 ;  /* 0x0000000605008988 */ /* 0x0003e20008000007 */
[----:B0-----:R-:W-:Y:S01]  /*e1e0*/  @!P0 PRMT R16, R6, 0x7610, R16 ;  /* 0x0000761006108816 */ /* 0x001fe20000000010 */
[----:B------:R-:W-:Y:S06]  /*e1f0*/  @P2 BRA `(.L_x_8914) ;  /* 0xfffffffc00d02947 */ /* 0x000fec000383ffff */
.L_x_8913:
[----:B------:R-:W-:Y:S01]  /*e200*/  IADD3 R0, R5, UR7, RZ ;  /* 0x0000000705007c10 */ /* 0x000fe2000fffe0ff */
[----:B------:R-:W-:Y:S06]  /*e210*/  @!P3 BRA `(.L_x_8915) ;  /* 0x000000000088b947 */ /* 0x000fec0003800000 */
[----:B------:R-:W-:Y:S02]  /*e220*/  ISETP.GT.AND P0, PT, R11, 0x20, PT ;  /* 0x000000200b00780c */ /* 0x000fe40003f04270 */
[----:B------:R-:W-:-:S11]  /*e230*/  MOV R4, R11 ;  /* 0x0000000b00047202 */ /* 0x000fd60000000f00 */
[----:B------:R-:W-:Y:S05]  /*e240*/  @!P0 BRA `(.L_x_8916) ;  /* 0x00000000004c8947 */ /* 0x000fea0003800000 */
[----:B------:R-:W-:Y:S01]  /*e250*/  LEA.HI R4, R11, R11, RZ, 0x1 ;  /* 0x0000000b0b047211 */ /* 0x000fe200078f08ff */
[----:B------:R3:W-:Y:S03]  /*e260*/  STS.U8 [R5+UR7], R16 ;  /* 0x0000001005007988 */ /* 0x0007e60008000007 */
[----:B-1----:R-:W-:Y:S01]  /*e270*/  SHF.R.S32.HI R6, RZ, 0x1, R4 ;  /* 0x00000001ff067819 */ /* 0x002fe20000011404 */
[----:B------:R-:W-:-:S03]  /*e280*/  IMAD.MOV.U32 R4, RZ, RZ, 0x20 ;  /* 0x00000020ff047424 */ /* 0x000fc600078e00ff */
[----:B------:R-:W-:-:S13]  /*e290*/  ISETP.GE.AND P0, PT, R6, 0x20, PT ;  /* 0x000000200600780c */ /* 0x000fda0003f06270 */
[----:B---3--:R-:W-:Y:S05]  /*e2a0*/  @!P0 BRA `(.L_x_8916) ;  /* 0x0000000000348947 */ /* 0x008fea0003800000 */
.L_x_8917:
[----:B------:R-:W-:Y:S01]  /*e2b0*/  IADD3 R4, R20, R6, RZ ;  /* 0x0000000614047210 */ /* 0x000fe20007ffe0ff */
[----:B------:R-:W-:Y:S03]  /*e2c0*/  BAR.SYNC.DEFER_BLOCKING 0x0 ;  /* 0x0000000000007b1d */ /* 0x000fe60000010000 */
[----:B------:R-:W-:-:S04]  /*e2d0*/  ISETP.GE.U32.AND P0, PT, R4, R11, PT ;  /* 0x0000000b0400720c */ /* 0x000fc80003f06070 */
[----:B------:R-:W-:-:S13]  /*e2e0*/  ISETP.GE.U32.OR P0, PT, R20, R6, P0 ;  /* 0x000000061400720c */ /* 0x000fda0000706470 */
[----:B------:R-:W-:Y:S02]  /*e2f0*/  @!P0 IADD3 R4, R0, R6, RZ ;  /* 0x0000000600048210 */ /* 0x000fe40007ffe0ff */
[----:B------:R-:W-:-:S03]  /*e300*/  SHF.R.S32.HI R6, RZ, 0x1, R6 ;  /* 0x00000001ff067819 */ /* 0x000fc60000011406 */
[----:B-1----:R-:W1:Y:S01]  /*e310*/  @!P0 LDS.U8 R7, [R4] ;  /* 0x0000000004078984 */ /* 0x002e620000000000 */
[----:B------:R-:W-:Y:S01]  /*e320*/  ISETP.GE.AND P2, PT, R6, 0x20, PT ;  /* 0x000000200600780c */ /* 0x000fe20003f46270 */
[----:B-1----:R-:W-:-:S05]  /*e330*/  @!P0 IMAD.IADD R10, R16, 0x1, R7 ;  /* 0x00000001100a8824 */ /* 0x002fca00078e0207 */
[----:B------:R1:W-:Y:S01]  /*e340*/  @!P0 STS.U8 [R5+UR7], R10 ;  /* 0x0000000a05008988 */ /* 0x0003e20008000007 */
[----:B0-----:R-:W-:-:S06]  /*e350*/  @!P0 PRMT R16, R10, 0x7610, R16 ;  /* 0x000076100a108816 */ /* 0x001fcc0000000010 */
[----:B------:R-:W-:Y:S05]  /*e360*/  @P2 BRA `(.L_x_8917) ;  /* 0xfffffffc00d02947 */ /* 0x000fea000383ffff */
[----:B------:R-:W-:-:S11]  /*e370*/  HFMA2.MMA R4, -RZ, RZ, 0, 1.9073486328125e-06 ;  /* 0x00000020ff047435 */ /* 0x000fd600000001ff */
.L_x_8916:
[----:B------:R-:W-:Y:S01]  /*e380*/  BAR.SYNC.DEFER_BLOCKING 0x0 ;  /* 0x0000000000007b1d */ /* 0x000fe20000010000 */
[----:B------:R-:W-:-:S13]  /*e390*/  ISETP.GE.AND P0, PT, R4, 0x2, PT ;  /* 0x000000020400780c */ /* 0x000fda0003f06270 */
[----:B------:R-:W-:Y:S05]  /*e3a0*/  @!P0 BRA `(.L_x_8915) ;  /* 0x0000000000248947 */ /* 0x000fea0003800000 */
[----:B01----:R-:W-:-:S07]  /*e3b0*/  MOV R5, 0x1 ;  /* 0x0000000100057802 */ /* 0x003fce0000000f00 */
.L_x_8918:
        /* <DEDUP_REMOVED lines=8> */
.L_x_8915:
        /* <DEDUP_REMOVED lines=9> */
[----:B01----:R-:W3:Y:S02]  /*e4d0*/  LDG.E.U8 R5, desc[UR36][R2.64] ;  /* 0x0000002402057981 */ /* 0x003ee4000c1e1100 */
[----:B---3--:R-:W-:-:S04]  /*e4e0*/  IADD3 R5, R16, R5, RZ ;  /* 0x0000000510057210 */ /* 0x008fc80007ffe0ff */
[----:B------:R-:W-:-:S07]  /*e4f0*/  PRMT R16, R5, 0x7610, R16 ;  /* 0x0000761005107816 */ /* 0x000fce0000000010 */
.L_x_8920:
[----:B------:R-:W-:Y:S05]  /*e500*/  @!P1 BRA `(.L_x_8921) ;  /* 0x0000000000609947 */ /* 0x000fea0003800000 */
[----:B------:R-:W3:Y:S02]  /*e510*/  LDC R0, c[0x0][0x61c] ;  /* 0x00018700ff007b82 */ /* 0x000ee40000000800 */
[----:B---3--:R-:W-:-:S13]  /*e520*/  ISETP.NE.AND P0, PT, R0, 0x1, PT ;  /* 0x000000010000780c */ /* 0x008fda0003f05270 */
[----:B------:R-:W-:Y:S05]  /*e530*/  @!P0 BRA `(.L_x_8922) ;  /* 0x0000000000408947 */ /* 0x000fea0003800000 */
[----:B------:R-:W-:Y:S01]  /*e540*/  MOV R2, 0x0 ;  /* 0x0000000000027802 */ /* 0x000fe20000000f00 */
[----:B------:R-:W-:Y:S01]  /*e550*/  ULDC.64 UR4, c[0x4][0x7c8] ;  /* 0x0101f20000047ab9 */ /* 0x000fe20000000a00 */
[----:B------:R-:W-:Y:S01]  /*e560*/  ULDC.64 UR6, c[0x4][0x88] ;  /* 0x0100220000067ab9 */ /* 0x000fe20000000a00 */
[----:B------:R-:W-:Y:S01]  /*e570*/  IMAD.U32 R4, RZ, RZ, UR4 ;  /* 0x00000004ff047e24 */ /* 0x000fe2000f8e00ff */
[----:B01----:R-:W-:Y:S01]  /*e580*/  MOV R5, UR5 ;  /* 0x0000000500057c02 */ /* 0x003fe20008000f00 */
        /* <DEDUP_REMOVED lines=9> */
[----:B-----5:R-:W-:-:S07]  /*e620*/  LEPC R20, `(.L_x_8922) ;  /* 0x000000001014794e */ /* 0x020fce0000000000 */
[----:B0-2---:R-:W-:Y:S05]  /*e630*/  CALL.ABS.NOINC R2 ;  /* 0x0000000002007343 */ /* 0x005fea0003c00000 */
.L_x_8922:
[----:B------:R-:W-:Y:S02]  /*e640*/  ULDC.64 UR4, c[0x0][0x5e8] ;  /* 0x00017a0000047ab9 */ /* 0x000fe40000000a00 */
[----:B------:R-:W-:-:S05]  /*e650*/  IADD3 R2, P0, R17, UR4, RZ ;  /* 0x0000000411027c10 */ /* 0x000fca000ff1e0ff */
[----:B------:R-:W-:-:S05]  /*e660*/  IMAD.X R3, RZ, RZ, UR5, P0 ;  /* 0x00000005ff037e24 */ /* 0x000fca00080e06ff */
[----:B------:R-:W-:Y:S01]  /*e670*/  STG.E.U8 desc[UR36][R2.64], R16 ;  /* 0x0000001002007986 */ /* 0x000fe2000c101124 */
[----:B------:R-:W-:Y:S05]  /*e680*/  EXIT ;  /* 0x000000000000794d */ /* 0x000fea0003800000 */
.L_x_8921:
[----:B------:R-:W-:Y:S01]  /*e690*/  STG.E.U8 desc[UR36][R2.64], R16 ;  /* 0x0000001002007986 */ /* 0x000fe2000c101124 */
[----:B------:R-:W-:Y:S05]  /*e6a0*/  EXIT ;  /* 0x000000000000794d */ /* 0x000fea0003800000 */
.L_x_8919:
[----:B------:R-:W-:Y:S01]  /*e6b0*/  ISETP.NE.AND P1, PT, RZ, UR38, PT ;  /* 0x00000026ff007c0c */ /* 0x000fe2000bf25270 */
[----:B------:R-:W-:Y:S01]  /*e6c0*/  ULDC.64 UR4, c[0x0][0x5e8] ;  /* 0x00017a0000047ab9 */ /* 0x000fe20000000a00 */
[----:B------:R-:W-:Y:S01]  /*e6d0*/  ULDC.U8 UR6, c[0x0][0x619] ;  /* 0x0001864000067ab9 */ /* 0x000fe20000000000 */
[----:B------:R-:W-:Y:S02]  /*e6e0*/  IADD3 R2, P0, R17, UR4, RZ ;  /* 0x0000000411027c10 */ /* 0x000fe4000ff1e0ff */
[----:B------:R-:W-:Y:S02]  /*e6f0*/  ISETP.NE.AND P2, PT, RZ, UR6, PT ;  /* 0x00000006ff007c0c */ /* 0x000fe4000bf45270 */
[----:B------:R-:W-:-:S06]  /*e700*/  IADD3.X R3, RZ, UR5, RZ, P0, !PT ;  /* 0x00000005ff037c10 */ /* 0x000fcc00087fe4ff */
[----:B------:R-:W-:Y:S05]  /*e710*/  @!P1 BRA `(.L_x_8923) ;  /* 0x00000000000c9947 */ /* 0x000fea0003800000 */
[----:B01----:R-:W3:Y:S02]  /*e720*/  LDG.E.U8 R5, desc[UR36][R2.64] ;  /* 0x0000002402057981 */ /* 0x003ee4000c1e1100 */
[----:B---3--:R-:W-:-:S04]  /*e730*/  IADD3 R5, R16, R5, RZ ;  /* 0x0000000510057210 */ /* 0x008fc80007ffe0ff */
[----:B------:R-:W-:-:S07]  /*e740*/  PRMT R16, R5, 0x7610, R16 ;  /* 0x0000761005107816 */ /* 0x000fce0000000010 */
.L_x_8923:
        /* <DEDUP_REMOVED lines=20> */
.L_x_8925:
[----:B------:R-:W-:Y:S02]  /*e890*/  ULDC.64 UR4, c[0x0][0x5e8] ;  /* 0x00017a0000047ab9 */ /* 0x000fe40000000a00 */
[----:B------:R-:W-:-:S05]  /*e8a0*/  IADD3 R2, P0, R17, UR4, RZ ;  /* 0x0000000411027c10 */ /* 0x000fca000ff1e0ff */
[----:B------:R-:W-:-:S05]  /*e8b0*/  IMAD.X R3, RZ, RZ, UR5, P0 ;  /* 0x00000005ff037e24 */ /* 0x000fca00080e06ff */
[----:B------:R-:W-:Y:S01]  /*e8c0*/  STG.E.U8 desc[UR36][R2.64], R16 ;  /* 0x0000001002007986 */ /* 0x000fe2000c101124 */
[----:B------:R-:W-:Y:S05]  /*e8d0*/  EXIT ;  /* 0x000000000000794d */ /* 0x000fea0003800000 */
.L_x_8924:
[----:B------:R-:W-:Y:S01]  /*e8e0*/  STG.E.U8 desc[UR36][R2.64], R16 ;  /* 0x0000001002007986 */ /* 0x000fe2000c101124 */
[----:B------:R-:W-:Y:S05]  /*e8f0*/  EXIT ;  /* 0x000000000000794d */ /* 0x000fea0003800000 */
.L_x_8899:
        /* <DEDUP_REMOVED lines=19> */
[----:B------:R-:W3:Y:S02]  /*ea30*/  LDG.E.U8 R5, desc[UR36][R2.64] ;  /* 0x0000002402057981 */ /* 0x000ee4000c1e1100 */
[----:B---3--:R-:W-:-:S04]  /*ea40*/  IADD3 R5, R16, R5, RZ ;  /* 0x0000000510057210 */ /* 0x008fc80007ffe0ff */
[----:B------:R-:W-:-:S07]  /*ea50*/  PRMT R16, R5, 0x7610, R16 ;  /* 0x0000761005107816 */ /* 0x000fce0000000010 */
.L_x_8927:
        /* <DEDUP_REMOVED lines=20> */
.L_x_8929:
[----:B------:R-:W-:Y:S02]  /*eba0*/  ULDC.64 UR4, c[0x0][0x5e8] ;  /* 0x00017a0000047ab9 */ /* 0x000fe40000000a00 */
[----:B------:R-:W-:-:S04]  /*ebb0*/  IADD3 R2, P0, R17, UR4, RZ ;  /* 0x0000000411027c10 */ /* 0x000fc8000ff1e0ff */
[----:B------:R-:W-:-:S05]  /*ebc0*/  IADD3.X R3, RZ, UR5, RZ, P0, !PT ;  /* 0x00000005ff037c10 */ /* 0x000fca00087fe4ff */
[----:B------:R-:W-:Y:S01]  /*ebd0*/  STG.E.U8 desc[UR36][R2.64], R16 ;  /* 0x0000001002007986 */ /* 0x000fe2000c101124 */
[----:B------:R-:W-:Y:S05]  /*ebe0*/  EXIT ;  /* 0x000000000000794d */ /* 0x000fea0003800000 */
.L_x_8928:
[----:B------:R-:W-:Y:S01]  /*ebf0*/  STG.E.U8 desc[UR36][R2.64], R16 ;  /* 0x0000001002007986 */ /* 0x000fe2000c101124 */
[----:B------:R-:W-:Y:S05]  /*ec00*/  EXIT ;  /* 0x000000000000794d */ /* 0x000fea0003800000 */
.L_x_8926:
[----:B------:R-:W-:Y:S01]  /*ec10*/  ISETP.NE.AND P1, PT, RZ, UR38, PT ;  /* 0x00000026ff007c0c */ /* 0x000fe2000bf25270 */
[----:B------:R-:W-:Y:S01]  /*ec20*/  ULDC.64 UR4, c[0x0][0x5e8] ;  /* 0x00017a0000047ab9 */ /* 0x000fe20000000a00 */
[----:B------:R-:W-:Y:S01]  /*ec30*/  ULDC.U8 UR6, c[0x0][0x619] ;  /* 0x0001864000067ab9 */ /* 0x000fe20000000000 */
[----:B------:R-:W-:Y:S02]  /*ec40*/  IADD3 R2, P0, R17, UR4, RZ ;  /* 0x0000000411027c10 */ /* 0x000fe4000ff1e0ff */
[----:B------:R-:W-:-:S03]  /*ec50*/  ISETP.NE.AND P2, PT, RZ, UR6, PT ;  /* 0x00000006ff007c0c */ /* 0x000fc6000bf45270 */
[----:B------:R-:W-:-:S05]  /*ec60*/  IMAD.X R3, RZ, RZ, UR5, P0 ;  /* 0x00000005ff037e24 */ /* 0x000fca00080e06ff */
[----:B------:R-:W-:Y:S05]  /*ec70*/  @!P1 BRA `(.L_x_8930) ;  /* 0x00000000000c9947 */ /* 0x000fea0003800000 */
[----:B------:R-:W3:Y:S02]  /*ec80*/  LDG.E.U8 R5, desc[UR36][R2.64] ;  /* 0x0000002402057981 */ /* 0x000ee4000c1e1100 */
[----:B---3--:R-:W-:-:S04]  /*ec90*/  IADD3 R5, R16, R5, RZ ;  /* 0x0000000510057210 */ /* 0x008fc80007ffe0ff */
[----:B------:R-:W-:-:S07]  /*eca0*/  PRMT R16, R5, 0x7610, R16 ;  /* 0x0000761005107816 */ /* 0x000fce0000000010 */
.L_x_8930:
        /* <DEDUP_REMOVED lines=20> */
.L_x_8932:
[----:B------:R-:W-:Y:S02]  /*edf0*/  ULDC.64 UR4, c[0x0][0x5e8] ;  /* 0x00017a0000047ab9 */ /* 0x000fe40000000a00 */
[----:B------:R-:W-:-:S04]  /*ee00*/  IADD3 R2, P0, R17, UR4, RZ ;  /* 0x0000000411027c10 */ /* 0x000fc8000ff1e0ff */
[----:B------:R-:W-:-:S05]  /*ee10*/  IADD3.X R3, RZ, UR5, RZ, P0, !PT ;  /* 0x00000005ff037c10 */ /* 0x000fca00087fe4ff */
[----:B------:R-:W-:Y:S01]  /*ee20*/  STG.E.U8 desc[UR36][R2.64], R16 ;  /* 0x0000001002007986 */ /* 0x000fe2000c101124 */
[----:B------:R-:W-:Y:S05]  /*ee30*/  EXIT ;  /* 0x000000000000794d */ /* 0x000fea0003800000 */
.L_x_8931:
[----:B------:R-:W-:Y:S01]  /*ee40*/  STG.E.U8 desc[UR36][R2.64], R16 ;  /* 0x0000001002007986 */ /* 0x000fe2000c101124 */
[----:B------:R-:W-:Y:S05]  /*ee50*/  EXIT ;  /* 0x000000000000794d */ /* 0x000fea0003800000 */
.L_x_8933:
        /* <DEDUP_REMOVED lines=10> */
.L_x_9890:


//--------------------- .text._ZN2at6native13reduce_kernelILi256ELi2ENS0_8ReduceOpIaNS0_14func_wrapper_tIaZNS0_11sum_functorIaaaEclERNS_14TensorIteratorEEUlaaE_EEjaLi4ELi4EEEEEvT1_ --------------------------
	.section	.text._ZN2at6native13reduce_kernelILi256ELi2ENS0_8ReduceOpIaNS0_14func_wrapper_tIaZNS0_11sum_functorIaaaEclERNS_14TensorIteratorEEUlaaE_EEjaLi4ELi4EEEEEvT1_,"ax",@progbits
	.align	128
        .global         _ZN2at6native13reduce_kernelILi256ELi2ENS0_8ReduceOpIaNS0_14func_wrapper_tIaZNS0_11sum_functorIaaaEclERNS_14TensorIteratorEEUlaaE_EEjaLi4ELi4EEEEEvT1_
        .type           _ZN2at6native13reduce_kernelILi256ELi2ENS0_8ReduceOpIaNS0_14func_wrapper_tIaZNS0_11sum_functorIaaaEclERNS_14TensorIteratorEEUlaaE_EEjaLi4ELi4EEEEEvT1_,@function
        .size           _ZN2at6native13reduce_kernelILi256ELi2ENS0_8ReduceOpIaNS0_14func_wrapper_tIaZNS0_11sum_functorIaaaEclERNS_14TensorIteratorEEUlaaE_EEjaLi4ELi4EEEEEvT1_,(.L_x_9891 - _ZN2at6native13reduce_kernelILi256ELi2ENS0_8ReduceOpIaNS0_14func_wrapper_tIaZNS0_11sum_functorIaaaEclERNS_14TensorIteratorEEUlaaE_EEjaLi4ELi4EEEEEvT1_)
        .other          _ZN2at6native13reduce_kernelILi256ELi2ENS0_8ReduceOpIaNS0_14func_wrapper_tIaZNS0_11sum_functorIaaaEclERNS_14TensorIteratorEEUlaaE_EEjaLi4ELi4EEEEEvT1_,@"STO_CUDA_ENTRY STV_DEFAULT"
_ZN2at6native13reduce_kernelILi256ELi2ENS0_8ReduceOpIaNS0_14func_wrapper_tIaZNS0_11sum_functorIaaaEclERNS_14TensorIteratorEEUlaaE_EEjaLi4ELi4EEEEEvT1_:
.text._ZN2at6native13reduce_kernelILi256ELi2ENS0_8ReduceOpIaNS0_14func_wrapper_tIaZNS0_11sum_functorIaaaEclERNS_14TensorIteratorEEUlaaE_EEjaLi4ELi4EEEEEvT1_:
        /* <DEDUP_REMOVED lines=12> */
[----:B0-----:R-:W-:Y:S01]  /*00c0*/  IMAD R3, R4, UR7, R3 ;  /* 0x0000000704037c24 */ /* 0x001fe2000f8e0203 */
[----:B------:R-:W-:-:S03]  /*00d0*/  HFMA2.MMA R4, -RZ, RZ, 0, 0 ;  /* 0x00000000ff047435 */ /* 0x000fc600000001ff */
        /* <DEDUP_REMOVED lines=273> */
.L_x_8934:
        /* <DEDUP_REMOVED lines=37> */
[----:B------:R-:W-:-:S02]  /*1440*/  IMAD.U32 R7, RZ, RZ, UR5 ;  /* 0x00000005ff077e24 */ /* 0x000fc4000f8e00ff */
[----:B------:R-:W-:Y:S02]  /*1450*/  IMAD.U32 R11, RZ, RZ, UR7 ;  /* 0x00000007ff0b7e24 */ /* 0x000fe4000f8e00ff */
[----:B------:R-:W-:Y:S02]  /*1460*/  IMAD.MOV.U32 R8, RZ, RZ, 0x1e3 ;  /* 0x000001e3ff087424 */ /* 0x000fe400078e00ff */
[----:B------:R-:W-:-:S07]  /*1470*/  IMAD.MOV.U32 R13, RZ, RZ, RZ ;  /* 0x000000ffff0d7224 */ /* 0x000fce00078e00ff */
[----:B------:R-:W-:-:S07]  /*1480*/  LEPC R20, `(.L_x_8938) ;  /* 0x000000001014794e */ /* 0x000fce0000000000 */
[----:B0-----:R-:W-:Y:S05]  /*1490*/  CALL.ABS.NOINC R14 ;  /* 0x000000000e007343 */ /* 0x001fea0003c00000 */
.L_x_8938:
        /* <DEDUP_REMOVED lines=27> */
.L_x_8944:
[----:B------:R-:W-:Y:S05]  /*1650*/  BSYNC B2 ;  /* 0x0000000000027941 */ /* 0x000fea0003800000 */
.L_x_8943:
[----:B------:R-:W-:-:S04]  /*1660*/  PRMT R3, R3, 0x9910, RZ ;  /* 0x0000991003037816 */ /* 0x000fc800000000ff */
[----:B------:R-:W-:-:S13]  /*1670*/  ISETP.NE.AND P0, PT, R3, RZ, PT ;  /* 0x000000ff0300720c */ /* 0x000fda0003f05270 */
[----:B------:R-:W-:Y:S05]  /*1680*/  @!P0 BRA `(.L_x_8942) ;  /* 0x00000000001c8947 */ /* 0x000fea0003800000 */
[----:B------:R-:W-:Y:S01]  /*1690*/  IADD3 R4, P0, P1, R18, R25, R2 ;  /* 0x0000001912047210 */ /* 0x000fe2000791e002 */
[----:B------:R-:W-:-:S03]  /*16a0*/  ULDC UR4, c[0x0][0x5e4] ;  /* 0x0001790000047ab9 */ /* 0x000fc60000000800 */
[----:B------:R-:W-:Y:S02]  /*16b0*/  IADD3 R4, P2, R4, R8, RZ ;  /* 0x0000000804047210 */ /* 0x000fe40007f5e0ff */
[----:B------:R-:W-:-:S04]  /*16c0*/  IADD3.X R3, R19, RZ, RZ, P0, P1 ;  /* 0x000000ff13037210 */ /* 0x000fc800007e24ff */
[----:B------:R-:W-:-:S06]  /*16d0*/  IADD3.X R5, R3, UR4, RZ, P2, !PT ;  /* 0x0000000403057c10 */ /* 0x000fcc00097fe4ff */
[----:B------:R-:W2:Y:S02]  /*16e0*/  LDG.E.U8 R5, desc[UR58][R4.64] ;  /* 0x0000003a04057981 */ /* 0x000ea4000c1e1100 */
[----:B--2---:R-:W-:-:S07]  /*16f0*/  IADD3 R0, R0, R5, RZ ;  /* 0x0000000500007210 */ /* 0x004fce0007ffe0ff */
.L_x_8942:
[----:B------:R-:W-:Y:S05]  /*1700*/  BSYNC B1 ;  /* 0x0000000000017941 */ /* 0x000fea0003800000 */
.L_x_8941:
[----:B------:R-:W0:Y:S01]  /*1710*/  LDC R4, c[0x0][0x218] ;  /* 0x00008600ff047b82 */ /* 0x000e220000000800 */
[----:B------:R-:W-:Y:S01]  /*1720*/  IADD3 R18, P0, P1, R25, R8, R18 ;  /* 0x0000000819127210 */ /* 0x000fe2000791e012 */
[----:B------:R-:W-:-:S03]  /*1730*/  ULDC UR4, c[0x0][0x5e4] ;  /* 0x0001790000047ab9 */ /* 0x000fc60000000800 */
[----:B------:R-:W-:Y:S02]  /*1740*/  IADD3 R18, P2, R18, 0x4, RZ ;  /* 0x0000000412127810 */ /* 0x000fe40007f5e0ff */
[----:B------:R-:W-:-:S05]  /*1750*/  IADD3.X R19, RZ, UR4, R19, P0, P1 ;  /* 0x00000004ff137c10 */ /* 0x000fca00087e2413 */
[----:B------:R-:W-:Y:S01]  /*1760*/  IMAD.X R19, RZ, RZ, R19, P2 ;  /* 0x000000ffff137224 */ /* 0x000fe200010e0613 */
[----:B0-----:R-:W-:-:S07]  /*1770*/  IADD3 R3, R7, -0x4, R4 ;  /* 0xfffffffc07037810 */ /* 0x001fce0007ffe004 */
.L_x_8940:
[----:B------:R-:W-:Y:S05]  /*1780*/  BSYNC B0 ;  /* 0x0000000000007941 */ /* 0x000fea0003800000 */
.L_x_8939:
[----:B------:R-:W0:Y:S01]  /*1790*/  LDC.64 R4, c[0x0][0x230] ;  /* 0x00008c00ff047b82 */ /* 0x000e220000000a00 */
[----:B------:R-:W-:Y:S01]  /*17a0*/  ULDC UR4, c[0x0][0x22c] ;  /* 0x00008b0000047ab9 */ /* 0x000fe20000000800 */
[----:B------:R-:W-:Y:S01]  /*17b0*/  BSSY B0, `(.L_x_8945) ;  /* 0x000001c000007945 */ /* 0x000fe20003800000 */
[----:B------:R-:W-:Y:S01]  /*17c0*/  IMAD R7, R2, UR4, RZ ;  /* 0x0000000402077c24 */ /* 0x000fe2000f8e02ff */
[----:B------:R-:W-:-:S03]  /*17d0*/  ISETP.NE.AND P2, PT, R23, RZ, PT ;  /* 0x000000ff1700720c */ /* 0x000fc60003f45270 */
[----:B0-----:R-:W-:Y:S01]  /*17e0*/  IMAD R7, R23, R4, R7 ;  /* 0x0000000417077224 */ /* 0x001fe200078e0207 */
[----:B------:R-:W-:Y:S02]  /*17f0*/  ISETP.NE.AND P1, PT, R4, RZ, PT ;  /* 0x000000ff0400720c */ /* 0x000fe40003f25270 */
[----:B------:R-:W-:Y:S01]  /*1800*/  PRMT R4, R6, 0x7610, R4 ;  /* 0x0000761006047816 */ /* 0x000fe20000000004 */
[--C-:B------:R-:W-:Y:S01]  /*1810*/  IMAD R11, R16, R5, R7.reuse ;  /* 0x00000005100b7224 */ /* 0x100fe200078e0207 */
[----:B------:R-:W-:-:S04]  /*1820*/  PRMT R7, R6, 0x7610, R7 ;  /* 0x0000761006077816 */ /* 0x000fc80000000007 */
[----:B------:R-:W-:-:S04]  /*1830*/  LEA R8, R11, 0x3, 0x2 ;  /* 0x000000030b087811 */ /* 0x000fc800078e10ff */
[----:B------:R-:W-:-:S13]  /*1840*/  ISETP.GE.U32.AND P0, PT, R8, R3, PT ;  /* 0x000000030800720c */ /* 0x000fda0003f06070 */
[----:B------:R-:W-:Y:S05]  /*1850*/  @P0 BRA `(.L_x_8946) ;  /* 0x0000000000440947 */ /* 0x000fea0003800000 */
[C---:B------:R-:W-:Y:S02]  /*1860*/  PRMT R7, R4.reuse, 0x7610, R7 ;  /* 0x0000761004077816 */ /* 0x040fe40000000007 */
[----:B------:R-:W-:-:S07]  /*1870*/  PRMT R6, R4, 0x7610, R6 ;  /* 0x0000761004067816 */ /* 0x000fce0000000006 */
.L_x_8947:
        /* <DEDUP_REMOVED lines=15> */
.L_x_8946:
[----:B------:R-:W-:Y:S05]  /*1970*/  BSYNC B0 ;  /* 0x0000000000007941 */ /* 0x000fea0003800000 */
.L_x_8945:
        /* <DEDUP_REMOVED lines=8> */
.L_x_8949:
[----:B------:R-:W-:Y:S05]  /*1a00*/  BSYNC B0 ;  /* 0x0000000000007941 */ /* 0x000fea0003800000 */
.L_x_8948:
        /* <DEDUP_REMOVED lines=11> */
[----:B--2---:R-:W-:-:S07]  /*1ac0*/  IADD3 R0, R0, R19, RZ ;  /* 0x0000001300007210 */ /* 0x004fce0007ffe0ff */
.L_x_8951:
[----:B------:R-:W-:Y:S05]  /*1ad0*/  BSYNC B0 ;  /* 0x0000000000007941 */ /* 0x000fea0003800000 */
.L_x_8950:
[----:B------:R-:W-:Y:S02]  /*1ae0*/  IADD3 R7, R7, R6, R0 ;  /* 0x0000000607077210 */ /* 0x000fe40007ffe000 */
[----:B------:R-:W-:-:S03]  /*1af0*/  PRMT R18, RZ, 0x7610, R18 ;  /* 0x00007610ff127816 */ /* 0x000fc60000000012 */
[----:B------:R-:W-:-:S05]  /*1b00*/  IMAD.IADD R7, R7, 0x1, R4 ;  /* 0x0000000107077824 */ /* 0x000fca00078e0204 */
[----:B------:R-:W-:Y:S01]  /*1b10*/  PRMT R25, R7, 0x7610, R25 ;  /* 0x0000761007197816 */ /* 0x000fe20000000019 */
[----:B------:R-:W-:Y:S06]  /*1b20*/  BRA `(.L_x_8936) ;  /* 0x0000009c005c7947 */ /* 0x000fec0003800000 */
.L_x_8937:
        /* <DEDUP_REMOVED lines=32> */
.L_x_8960:
        /* <DEDUP_REMOVED lines=284> */
.L_x_8956:
[----:B------:R-:W-:Y:S01]  /*2ef0*/  LOP3.LUT R15, R0, 0xfffffffe, RZ, 0xc0, !PT ;  /* 0xfffffffe000f7812 */ /* 0x000fe200078ec0ff */
[----:B------:R-:W-:-:S03]  /*2f00*/  ULDC UR36, c[0x0][0x220] ;  /* 0x0000880000247ab9 */ /* 0x000fc60000000800 */
[----:B------:R-:W-:-:S04]  /*2f10*/  IADD3 R14, P1, R15, R18, RZ ;  /* 0x000000120f0e7210 */ /* 0x000fc80007f3e0ff */
[----:B------:R-:W-:-:S05]  /*2f20*/  IADD3.X R15, RZ, R19, RZ, P1, !PT ;  /* 0x00000013ff0f7210 */ /* 0x000fca0000ffe4ff */
[----:B------:R-:W2:Y:S01]  /*2f30*/  LDG.E.U16 R14, desc[UR58][R14.64] ;  /* 0x0000003a0e0e7981 */ /* 0x000ea2000c1e1500 */
[----:B------:R-:W-:-:S05]  /*2f40*/  IMAD.U32 R0, RZ, RZ, UR36 ;  /* 0x00000024ff007e24 */ /* 0x000fca000f8e00ff */
[----:B------:R-:W-:Y:S02]  /*2f50*/  IADD3 R27, R27, R0, RZ ;  /* 0x000000001b1b7210 */ /* 0x000fe40007ffe0ff */
[C---:B--2---:R-:W-:Y:S02]  /*2f60*/  PRMT R11, R14.reuse, 0x7770, RZ ;  /* 0x000077700e0b7816 */ /* 0x044fe400000000ff */
[----:B------:R-:W-:Y:S01]  /*2f70*/  PRMT R12, R14, 0x7771, RZ ;  /* 0x000077710e0c7816 */ /* 0x000fe200000000ff */
        /* <DEDUP_REMOVED lines=233> */
.L_x_8957:
[----:B------:R-:W-:-:S04]  /*3e10*/  LOP3.LUT R13, R13, 0xfffffffe, RZ, 0xc0, !PT ;  /* 0xfffffffe0d0d7812 */ /* 0x000fc800078ec0ff */
[----:B------:R-:W-:-:S05]  /*3e20*/  IADD3 R14, P1, R13, R18, RZ ;  /* 0x000000120d0e7210 */ /* 0x000fca0007f3e0ff */
[----:B------:R-:W-:-:S05]  /*3e30*/  IMAD.X R15, RZ, RZ, R19, P1 ;  /* 0x000000ffff0f7224 */ /* 0x000fca00008e0613 */
[----:B------:R-:W2:Y:S01]  /*3e40*/  LDG.E.U16 R14, desc[UR58][R14.64] ;  /* 0x0000003a0e0e7981 */ /* 0x000ea2000c1e1500 */
[----:B------:R-:W-:Y:S01]  /*3e50*/  IADD3 R27, R27, R0, RZ ;  /* 0x000000001b1b7210 */ /* 0x000fe20007ffe0ff */
[----:B------:R-:W-:Y:S01]  /*3e60*/  IMAD.MOV.U32 R26, RZ, RZ, RZ ;  /* 0x000000ffff1a7224 */ /* 0x000fe200078e00ff */
[----:B------:R-:W-:Y:S02]  /*3e70*/  MOV R24, RZ ;  /* 0x000000ff00187202 */ /* 0x000fe40000000f00 */
        /* <DEDUP_REMOVED lines=246> */
.L_x_8958:
        /* <DEDUP_REMOVED lines=8> */
[----:B------:R-:W-:Y:S01]  /*4e60*/  MOV R26, RZ ;  /* 0x000000ff001a7202 */ /* 0x000fe20000000f00 */
[----:B------:R-:W-:Y:S01]  /*4e70*/  ULDC.64 UR36, c[0x0][0x260] ;  /* 0x0000980000247ab9 */ /* 0x000fe20000000a00 */
        /* <DEDUP_REMOVED lines=240> */
.L_x_8959:
[----:B------:R-:W-:Y:S01]  /*5d80*/  LOP3.LUT R15, R26, 0xfffffffe, RZ, 0xc0, !PT ;  /* 0xfffffffe1a0f7812 */ /* 0x000fe200078ec0ff */
[----:B------:R-:W-:Y:S01]  /*5d90*/  IMAD.IADD R27, R27, 0x1, R0 ;  /* 0x000000011b1b7824 */ /* 0x000fe200078e0200 */
[----:B------:R-:W-:Y:S02]  /*5da0*/  ULDC UR4, c[0x0][0x218] ;  /* 0x0000860000047ab9 */ /* 0x000fe40000000800 */
[----:B------:R-:W-:-:S04]  /*5db0*/  IADD3 R14, P1, R15, R18, RZ ;  /* 0x000000120f0e7210 */ /* 0x000fc80007f3e0ff */
[----:B------:R-:W-:-:S05]  /*5dc0*/  IADD3.X R15, RZ, R19, RZ, P1, !PT ;  /* 0x00000013ff0f7210 */ /* 0x000fca0000ffe4ff */
[----:B------:R-:W2:Y:S01]  /*5dd0*/  LDG.E.U16 R14, desc[UR58][R14.64] ;  /* 0x0000003a0e0e7981 */ /* 0x000ea2000c1e1500 */
[----:B------:R-:W-:Y:S01]  /*5de0*/  IMAD R21, R0, 0x3, R27 ;  /* 0x0000000300157824 */ /* 0x000fe200078e021b */
[----:B------:R-:W-:Y:S01]  /*5df0*/  MOV R26, UR4 ;  /* 0x00000004001a7c02 */ /* 0x000fe20008000f00 */
[----:B------:R-:W-:Y:S01]  /*5e00*/  IMAD.IADD R10, R11, 0x1, R10 ;  /* 0x000000010b0a7824 */ /* 0x000fe200078e020a */
[----:B------:R-:W-:Y:S01]  /*5e10*/  IADD3 R9, R12, R9, RZ ;  /* 0x000000090c097210 */ /* 0x000fe20007ffe0ff */
[----:B------:R-:W-:Y:S01]  /*5e20*/  IMAD.IADD R7, R22, 0x1, R7 ;  /* 0x0000000116077824 */ /* 0x000fe200078e0207 */
[----:B------:R-:W-:Y:S01]  /*5e30*/  ISETP.GE.U32.AND P1, PT, R21, R26, PT ;  /* 0x0000001a1500720c */ /* 0x000fe20003f26070 */
[----:B------:R-:W-:Y:S01]  /*5e40*/  IMAD.IADD R6, R25, 0x1, R6 ;  /* 0x0000000119067824 */ /* 0x000fe200078e0206 */
[----:B------:R-:W-:Y:S02]  /*5e50*/  IADD3 R8, R13, R8, RZ ;  /* 0x000000080d087210 */ /* 0x000fe40007ffe0ff */
[----:B------:R-:W-:-:S02]  /*5e60*/  IADD3 R5, R24, R5, RZ ;  /* 0x0000000518057210 */ /* 0x000fc40007ffe0ff */
[C---:B--2---:R-:W-:Y:S02]  /*5e70*/  PRMT R29, R14.reuse, 0x7770, RZ ;  /* 0x000077700e1d7816 */ /* 0x044fe400000000ff */
[----:B------:R-:W-:-:S03]  /*5e80*/  PRMT R30, R14, 0x7771, RZ ;  /* 0x000077710e1e7816 */ /* 0x000fc600000000ff */
[----:B------:R-:W-:Y:S01]  /*5e90*/  IMAD.IADD R4, R29, 0x1, R4 ;  /* 0x000000011d047824 */ /* 0x000fe200078e0204 */
[----:B------:R-:W-:Y:S01]  /*5ea0*/  IADD3 R3, R30, R3, RZ ;  /* 0x000000031e037210 */ /* 0x000fe20007ffe0ff */
[----:B------:R-:W-:Y:S06]  /*5eb0*/  @!P1 BRA `(.L_x_8960) ;  /* 0xffffffbc009c9947 */ /* 0x000fec000383ffff */
[----:B------:R-:W-:Y:S05]  /*5ec0*/  BSYNC B1 ;  /* 0x0000000000017941 */ /* 0x000fea0003800000 */
.L_x_8955:
[----:B------:R-:W-:Y:S05]  /*5ed0*/  BSYNC B0 ;  /* 0x0000000000007941 */ /* 0x000fea0003800000 */
.L_x_8954:
[----:B------:R-:W-:Y:S01]  /*5ee0*/  ISETP.GE.U32.AND P0, PT, R27, R26, PT ;  /* 0x0000001a1b00720c */ /* 0x000fe20003f06070 */
[----:B------:R-:W-:-:S12]  /*5ef0*/  BSSY B0, `(.L_x_8961) ;  /* 0x000046e000007945 */ /* 0x000fd80003800000 */
[----:B------:R-:W-:Y:S05]  /*5f00*/  @P0 BRA `(.L_x_8962) ;  /* 0x0000004400b00947 */ /* 0x000fea0003800000 */
[----:B0-----:R-:W0:Y:S01]  /*5f10*/  LDC R28, c[0x0][0x254] ;  /* 0x00009500ff1c7b82 */ /* 0x001e220000000800 */
[----:B------:R-:W-:Y:S01]  /*5f20*/  IMAD.MOV.U32 R11, RZ, RZ, RZ ;  /* 0x000000ffff0b7224 */ /* 0x000fe200078e00ff */
[----:B0-----:R-:W-:-:S13]  /*5f30*/  ISETP.NE.AND P1, PT, R28, RZ, PT ;  /* 0x000000ff1c00720c */ /* 0x001fda0003f25270 */
        /* <DEDUP_REMOVED lines=274> */
.L_x_8963:
        /* <DEDUP_REMOVED lines=283> */
.L_x_8964:
        /* <DEDUP_REMOVED lines=283> */
.L_x_8965:
        /* <DEDUP_REMOVED lines=283> */
.L_x_8966:
[----:B------:R-:W-:-:S04]  /*a570*/  LOP3.LUT R29, R29, 0xfffffffe, RZ, 0xc0, !PT ;  /* 0xfffffffe1d1d7812 */ /* 0x000fc800078ec0ff */
[----:B------:R-:W-:-:S04]  /*a580*/  IADD3 R18, P1, R29, R18, RZ ;  /* 0x000000121d127210 */ /* 0x000fc80007f3e0ff */
[----:B------:R-:W-:-:S05]  /*a590*/  IADD3.X R19, RZ, R19, RZ, P1, !PT ;  /* 0x00000013ff137210 */ /* 0x000fca0000ffe4ff */
[----:B------:R-:W2:Y:S02]  /*a5a0*/  LDG.E.U16 R18, desc[UR58][R18.64] ;  /* 0x0000003a12127981 */ /* 0x000ea4000c1e1500 */
[C---:B--2---:R-:W-:Y:S02]  /*a5b0*/  PRMT R29, R18.reuse, 0x7770, RZ ;  /* 0x00007770121d7816 */ /* 0x044fe400000000ff */
[----:B------:R-:W-:-:S07]  /*a5c0*/  PRMT R30, R18, 0x7771, RZ ;  /* 0x00007771121e7816 */ /* 0x000fce00000000ff */
.L_x_8962:
[----:B------:R-:W-:Y:S05]  /*a5d0*/  BSYNC B0 ;  /* 0x0000000000007941 */ /* 0x000fea0003800000 */
.L_x_8961:
        /* <DEDUP_REMOVED lines=20> */
.L_x_8968:
[----:B------:R-:W-:Y:S05]  /*a720*/  BSYNC B0 ;  /* 0x0000000000007941 */ /* 0x000fea0003800000 */
.L_x_8967:
[----:B------:R-:W-:Y:S02]  /*a730*/  IADD3 R7, R6, R7, R10 ;  /* 0x0000000706077210 */ /* 0x000fe40007ffe00a */
[----:B------:R-:W-:-:S03]  /*a740*/  IADD3 R8, R5, R8, R9 ;  /* 0x0000000805087210 */ /* 0x000fc60007ffe009 */
[----:B------:R-:W-:Y:S01]  /*a750*/  IMAD.IADD R7, R7, 0x1, R4 ;  /* 0x0000000107077824 */ /* 0x000fe200078e0204 */
[----:B------:R-:W-:-:S04]  /*a760*/  IADD3 R8, R8, R3, RZ ;  /* 0x0000000308087210 */ /* 0x000fc80007ffe0ff */
[----:B------:R-:W-:Y:S02]  /*a770*/  PRMT R18, R8, 0x7610, R18 ;  /* 0x0000761008127816 */ /* 0x000fe40000000012 */
[----:B------:R-:W-:Y:S01]  /*a780*/  PRMT R25, R7, 0x7610, R25 ;  /* 0x0000761007197816 */ /* 0x000fe20000000019 */
[----:B------:R-:W-:Y:S06]  /*a790*/  BRA `(.L_x_8936) ;  /* 0x0000001000407947 */ /* 0x000fec0003800000 */
.L_x_8953:
        /* <DEDUP_REMOVED lines=18> */
.L_x_8972:
[-C--:B------:R-:W-:Y:S01]  /*a8c0*/  IADD3 R5, R0, R27.reuse, RZ ;  /* 0x0000001b00057210 */ /* 0x080fe20007ffe0ff */
[----:B------:R-:W-:-:S04]  /*a8d0*/  IMAD R27, R20, R27, RZ ;  /* 0x0000001b141b7224 */ /* 0x000fc800078e02ff */
[----:B------:R-:W-:Y:S01]  /*a8e0*/  IMAD.IADD R7, R5, 0x1, R0 ;  /* 0x0000000105077824 */ /* 0x000fe200078e0200 */
[----:B------:R-:W-:Y:S01]  /*a8f0*/  LOP3.LUT R27, R27, 0xfffffffe, RZ, 0xc0, !PT ;  /* 0xfffffffe1b1b7812 */ /* 0x000fe200078ec0ff */
[----:B------:R-:W-:-:S03]  /*a900*/  IMAD R4, R5, R20, RZ ;  /* 0x0000001405047224 */ /* 0x000fc600078e02ff */
[----:B------:R-:W-:Y:S02]  /*a910*/  IADD3 R24, P0, R27, R18, RZ ;  /* 0x000000121b187210 */ /* 0x000fe40007f1e0ff */
[C---:B------:R-:W-:Y:S01]  /*a920*/  IADD3 R27, R7.reuse, R0, RZ ;  /* 0x00000000071b7210 */ /* 0x040fe20007ffe0ff */
[-C--:B------:R-:W-:Y:S01]  /*a930*/  IMAD R7, R7, R20.reuse, RZ ;  /* 0x0000001407077224 */ /* 0x080fe200078e02ff */
[----:B------:R-:W-:Y:S01]  /*a940*/  LOP3.LUT R5, R4, 0xfffffffe, RZ, 0xc0, !PT ;  /* 0xfffffffe04057812 */ /* 0x000fe200078ec0ff */
[----:B------:R-:W-:Y:S02]  /*a950*/  IMAD.X R25, RZ, RZ, R19, P0 ;  /* 0x000000ffff197224 */ /* 0x000fe400000e0613 */
[----:B------:R-:W-:Y:S01]  /*a960*/  IMAD R6, R27, R20, RZ ;  /* 0x000000141b067224 */ /* 0x000fe200078e02ff */
[----:B------:R-:W-:Y:S02]  /*a970*/  IADD3 R4, P1, R5, R18, RZ ;  /* 0x0000001205047210 */ /* 0x000fe40007f3e0ff */
[----:B------:R-:W-:Y:S01]  /*a980*/  LOP3.LUT R7, R7, 0xfffffffe, RZ, 0xc0, !PT ;  /* 0xfffffffe07077812 */ /* 0x000fe200078ec0ff */
[----:B------:R-:W2:Y:S01]  /*a990*/  LDG.E.U16 R25, desc[UR58][R24.64] ;  /* 0x0000003a18197981 */ /* 0x000ea2000c1e1500 */
[----:B------:R-:W-:-:S02]  /*a9a0*/  LOP3.LUT R29, R6, 0xfffffffe, RZ, 0xc0, !PT ;  /* 0xfffffffe061d7812 */ /* 0x000fc400078ec0ff */
[-C--:B------:R-:W-:Y:S02]  /*a9b0*/  IADD3.X R5, RZ, R19.reuse, RZ, P1, !PT ;  /* 0x00000013ff057210 */ /* 0x080fe40000ffe4ff */
[-C--:B------:R-:W-:Y:S02]  /*a9c0*/  IADD3 R6, P0, R7, R18.reuse, RZ ;  /* 0x0000001207067210 */ /* 0x080fe40007f1e0ff */
[----:B------:R-:W-:Y:S01]  /*a9d0*/  IADD3 R28, P1, R29, R18, RZ ;  /* 0x000000121d1c7210 */ /* 0x000fe20007f3e0ff */
[----:B------:R-:W3:Y:S02]  /*a9e0*/  LDG.E.U16 R4, desc[UR58][R4.64] ;  /* 0x0000003a04047981 */ /* 0x000ee4000c1e1500 */
[----:B------:R-:W-:Y:S01]  /*a9f0*/  IMAD.X R7, RZ, RZ, R19, P0 ;  /* 0x000000ffff077224 */ /* 0x000fe200000e0613 */
[----:B------:R-:W-:-:S04]  /*aa00*/  IADD3.X R29, RZ, R19, RZ, P1, !PT ;  /* 0x00000013ff1d7210 */ /* 0x000fc80000ffe4ff */
[----:B------:R-:W4:Y:S04]  /*aa10*/  LDG.E.U16 R6, desc[UR58][R6.64] ;  /* 0x0000003a06067981 */ /* 0x000f28000c1e1500 */
[----:B------:R4:W5:Y:S01]  /*aa20*/  LDG.E.U16 R29, desc[UR58][R28.64] ;  /* 0x0000003a1c1d7981 */ /* 0x000962000c1e1500 */
[----:B------:R-:W-:-:S04]  /*aa30*/  IMAD.IADD R27, R27, 0x1, R0 ;  /* 0x000000011b1b7824 */ /* 0x000fc800078e0200 */
[----:B------:R-:W-:-:S05]  /*aa40*/  IMAD R15, R0, 0x3, R27 ;  /* 0x00000003000f7824 */ /* 0x000fca00078e021b */
[----:B------:R-:W-:Y:S02]  /*aa50*/  ISETP.GE.U32.AND P0, PT, R15, R26, PT ;  /* 0x0000001a0f00720c */ /* 0x000fe40003f06070 */
[C---:B--2---:R-:W-:Y:S02]  /*aa60*/  PRMT R24, R25.reuse, 0x7770, RZ ;  /* 0x0000777019187816 */ /* 0x044fe400000000ff */
[----:B------:R-:W-:Y:S02]  /*aa70*/  PRMT R21, R25, 0x7771, RZ ;  /* 0x0000777119157816 */ /* 0x000fe400000000ff */
[C---:B---3--:R-:W-:Y:S02]  /*aa80*/  PRMT R15, R4.reuse, 0x7770, RZ ;  /* 0x00007770040f7816 */ /* 0x048fe400000000ff */
[----:B------:R-:W-:Y:S02]  /*aa90*/  PRMT R22, R4, 0x7771, RZ ;  /* 0x0000777104167816 */ /* 0x000fe400000000ff */
[----:B----4-:R-:W-:-:S02]  /*aaa0*/  PRMT R28, R6, 0x7771, RZ ;  /* 0x00007771061c7816 */ /* 0x010fc400000000ff */
[----:B------:R-:W-:Y:S02]  /*aab0*/  PRMT R25, R6, 0x7770, RZ ;  /* 0x0000777006197816 */ /* 0x000fe400000000ff */
[C---:B-----5:R-:W-:Y:S02]  /*aac0*/  PRMT R4, R29.reuse, 0x7771, RZ ;  /* 0x000077711d047816 */ /* 0x060fe400000000ff */
[----:B------:R-:W-:Y:S01]  /*aad0*/  PRMT R5, R29, 0x7770, RZ ;  /* 0x000077701d057816 */ /* 0x000fe200000000ff */
[----:B------:R-:W-:Y:S01]  /*aae0*/  IMAD.IADD R8, R21, 0x1, R8 ;  /* 0x0000000115087824 */ /* 0x000fe200078e0208 */
[----:B------:R-:W-:Y:S01]  /*aaf0*/  IADD3 R9, R24, R9, RZ ;  /* 0x0000000918097210 */ /* 0x000fe20007ffe0ff */
[----:B------:R-:W-:Y:S01]  /*ab00*/  IMAD.IADD R13, R22, 0x1, R13 ;  /* 0x00000001160d7824 */ /* 0x000fe200078e020d */
[----:B------:R-:W-:Y:S01]  /*ab10*/  IADD3 R14, R15, R14, RZ ;  /* 0x0000000e0f0e7210 */ /* 0x000fe20007ffe0ff */
[----:B------:R-:W-:Y:S01]  /*ab20*/  IMAD.IADD R11, R28, 0x1, R11 ;  /* 0x000000011c0b7824 */ /* 0x000fe200078e020b */
[----:B------:R-:W-:Y:S01]  /*ab30*/  IADD3 R12, R25, R12, RZ ;  /* 0x0000000c190c7210 */ /* 0x000fe20007ffe0ff */
[----:B------:R-:W-:Y:S01]  /*ab40*/  IMAD.IADD R3, R4, 0x1, R3 ;  /* 0x0000000104037824 */ /* 0x000fe200078e0203 */
[----:B------:R-:W-:Y:S01]  /*ab50*/  IADD3 R10, R5, R10, RZ ;  /* 0x0000000a050a7210 */ /* 0x000fe20007ffe0ff */
[----:B------:R-:W-:Y:S06]  /*ab60*/  @!P0 BRA `(.L_x_8972) ;  /* 0xfffffffc00548947 */ /* 0x000fec000383ffff */
[----:B------:R-:W-:Y:S05]  /*ab70*/  BSYNC B1 ;  /* 0x0000000000017941 */ /* 0x000fea0003800000 */
.L_x_8971:
[----:B------:R-:W-:Y:S02]  /*ab80*/  PRMT R6, R24, 0x7610, R6 ;  /* 0x0000761018067816 */ /* 0x000fe40000000006 */
[----:B------:R-:W-:Y:S02]  /*ab90*/  PRMT R7, R21, 0x7610, R7 ;  /* 0x0000761015077816 */ /* 0x000fe40000000007 */
[----:B------:R-:W-:Y:S02]  /*aba0*/  PRMT R21, R5, 0x7610, R21 ;  /* 0x0000761005157816 */ /* 0x000fe40000000015 */
[----:B------:R-:W-:-:S07]  /*abb0*/  PRMT R24, R4, 0x7610, R24 ;  /* 0x0000761004187816 */ /* 0x000fce0000000018 */
.L_x_8970:
[----:B------:R-:W-:Y:S05]  /*abc0*/  BSYNC B0 ;  /* 0x0000000000007941 */ /* 0x000fea0003800000 */
.L_x_8969:
[----:B------:R-:W-:Y:S01]  /*abd0*/  ISETP.GE.U32.AND P0, PT, R27, R26, PT ;  /* 0x0000001a1b00720c */ /* 0x000fe20003f06070 */
[----:B------:R-:W-:-:S12]  /*abe0*/  BSSY B0, `(.L_x_8973) ;  /* 0x0000028000007945 */ /* 0x000fd80003800000 */
[----:B------:R-:W-:Y:S05]  /*abf0*/  @P0 BRA `(.L_x_8974) ;  /* 0x0000000000980947 */ /* 0x000fea0003800000 */
[----:B------:R-:W-:-:S05]  /*ac00*/  IMAD R4, R27, R20, RZ ;  /* 0x000000141b047224 */ /* 0x000fca00078e02ff */
        /* <DEDUP_REMOVED lines=37> */
.L_x_8974:
[----:B------:R-:W-:Y:S05]  /*ae60*/  BSYNC B0 ;  /* 0x0000000000007941 */ /* 0x000fea0003800000 */
.L_x_8973:
[----:B------:R-:W-:Y:S04]  /*ae70*/  BSSY B0, `(.L_x_8975) ;  /* 0x0000016000007945 */ /* 0x000fe80003800000 */
[----:B------:R-:W-:Y:S05]  /*ae80*/  @P0 BRA `(.L_x_8976) ;  /* 0x0000000000500947 */ /* 0x000fea0003800000 */
[----:B------:R-:W-:Y:S01]  /*ae90*/  IMAD.IADD R5, R27, 0x1, R0 ;  /* 0x000000011b057824 */ /* 0x000fe200078e0200 */
[----:B------:R-:W-:Y:S01]  /*aea0*/  IADD3 R6, R9, R6, RZ ;  /* 0x0000000609067210 */ /* 0x000fe20007ffe0ff */
[----:B------:R-:W-:-:S03]  /*aeb0*/  IMAD.IADD R7, R8, 0x1, R7 ;  /* 0x0000000108077824 */ /* 0x000fc600078e0207 */
[----:B------:R-:W-:Y:S02]  /*aec0*/  ISETP.GE.U32.AND P0, PT, R5, R26, PT ;  /* 0x0000001a0500720c */ /* 0x000fe40003f06070 */
[----:B------:R-:W-:Y:S02]  /*aed0*/  PRMT R9, R6, 0x7610, R9 ;  /* 0x0000761006097816 */ /* 0x000fe40000000009 */
[----:B------:R-:W-:-:S09]  /*aee0*/  PRMT R8, R7, 0x7610, R8 ;  /* 0x0000761007087816 */ /* 0x000fd20000000008 */
        /* <DEDUP_REMOVED lines=14> */
.L_x_8976:
[----:B------:R-:W-:Y:S05]  /*afd0*/  BSYNC B0 ;  /* 0x0000000000007941 */ /* 0x000fea0003800000 */
.L_x_8975:
[----:B------:R-:W-:Y:S02]  /*afe0*/  IADD3 R9, R12, R14, R9 ;  /* 0x0000000e0c097210 */ /* 0x000fe40007ffe009 */
[----:B------:R-:W-:-:S03]  /*aff0*/  IADD3 R8, R11, R13, R8 ;  /* 0x0000000d0b087210 */ /* 0x000fc60007ffe008 */
[----:B------:R-:W-:Y:S01]  /*b000*/  IMAD.IADD R9, R9, 0x1, R10 ;  /* 0x0000000109097824 */ /* 0x000fe200078e020a */
[----:B------:R-:W-:-:S04]  /*b010*/  IADD3 R8, R8, R3, RZ ;  /* 0x0000000308087210 */ /* 0x000fc80007ffe0ff */
[----:B------:R-:W-:Y:S02]  /*b020*/  PRMT R18, R8, 0x7610, R18 ;  /* 0x0000761008127816 */ /* 0x000fe40000000012 */
[----:B------:R-:W-:Y:S01]  /*b030*/  PRMT R25, R9, 0x7610, R25 ;  /* 0x0000761009197816 */ /* 0x000fe20000000019 */
[----:B------:R-:W-:Y:S06]  /*b040*/  BRA `(.L_x_8936) ;  /* 0x0000000800147947 */ /* 0x000fec0003800000 */
.L_x_8952:
[----:B------:R-:W0:Y:S01]  /*b050*/  LDC R8, c[0x0][0x220] ;  /* 0x00008800ff087b82 */ /* 0x000e220000000800 */
[----:B------:R-:W-:Y:S01]  /*b060*/  ULDC.U8 UR4, c[0x0][0x211] ;  /* 0x0000844000047ab9 */ /* 0x000fe20000000000 */
[----:B------:R-:W-:Y:S01]  /*b070*/  BSSY B0, `(.L_x_8977) ;  /* 0x0000041000007945 */ /* 0x000fe20003800000 */
[----:B------:R-:W-:Y:S01]  /*b080*/  MOV R9, UR4 ;  /* 0x0000000400097c02 */ /* 0x000fe20008000f00 */
[----:B------:R-:W-:Y:S01]  /*b090*/  IMAD.U32 R10, RZ, RZ, UR4 ;  /* 0x00000004ff0a7e24 */ /* 0x000fe2000f8e00ff */
[----:B------:R-:W-:Y:S01]  /*b0a0*/  MOV R11, UR4 ;  /* 0x00000004000b7c02 */ /* 0x000fe20008000f00 */
[----:B------:R-:W-:Y:S01]  /*b0b0*/  IMAD.U32 R12, RZ, RZ, UR4 ;  /* 0x00000004ff0c7e24 */ /* 0x000fe2000f8e00ff */
[----:B------:R-:W-:Y:S01]  /*b0c0*/  MOV R0, UR4 ;  /* 0x0000000400007c02 */ /* 0x000fe20008000f00 */
[----:B------:R-:W-:Y:S01]  /*b0d0*/  IMAD.U32 R6, RZ, RZ, UR4 ;  /* 0x00000004ff067e24 */ /* 0x000fe2000f8e00ff */
[----:B------:R-:W-:Y:S01]  /*b0e0*/  MOV R7, UR4 ;  /* 0x0000000400077c02 */ /* 0x000fe20008000f00 */
[----:B0-----:R-:W-:-:S05]  /*b0f0*/  IMAD R3, R8, 0x3, R13 ;  /* 0x0000000308037824 */ /* 0x001fca00078e020d */
        /* <DEDUP_REMOVED lines=11> */
.L_x_8980:
        /* <DEDUP_REMOVED lines=24> */
[----:B------:R-:W-:Y:S02]  /*b330*/  IADD3 R6, R27, R6, RZ ;  /* 0x000000061b067210 */ /* 0x000fe40007ffe0ff */
[C---:B---3--:R-:W-:Y:S01]  /*b340*/  PRMT R5, R15.reuse, 0x7771, RZ ;  /* 0x000077710f057816 */ /* 0x048fe200000000ff */
[----:B------:R-:W-:Y:S01]  /*b350*/  IMAD.IADD R7, R4, 0x1, R7 ;  /* 0x0000000104077824 */ /* 0x000fe200078e0207 */
[----:B------:R-:W-:-:S02]  /*b360*/  PRMT R14, R15, 0x7770, RZ ;  /* 0x000077700f0e7816 */ /* 0x000fc400000000ff */
[C---:B----4-:R-:W-:Y:S01]  /*b370*/  PRMT R24, R20.reuse, 0x7771, RZ ;  /* 0x0000777114187816 */ /* 0x050fe200000000ff */
[----:B------:R-:W-:Y:S01]  /*b380*/  IMAD.IADD R0, R5, 0x1, R0 ;  /* 0x0000000105007824 */ /* 0x000fe200078e0200 */
[----:B------:R-:W-:Y:S02]  /*b390*/  PRMT R25, R20, 0x7770, RZ ;  /* 0x0000777014197816 */ /* 0x000fe400000000ff */
[----:B-----5:R-:W-:Y:S01]  /*b3a0*/  PRMT R29, R22, 0x7770, RZ ;  /* 0x00007770161d7816 */ /* 0x020fe200000000ff */
[----:B------:R-:W-:Y:S01]  /*b3b0*/  IMAD.IADD R11, R24, 0x1, R11 ;  /* 0x00000001180b7824 */ /* 0x000fe200078e020b */
[----:B------:R-:W-:Y:S02]  /*b3c0*/  PRMT R22, R22, 0x7771, RZ ;  /* 0x0000777116167816 */ /* 0x000fe400000000ff */
[----:B------:R-:W-:Y:S02]  /*b3d0*/  IADD3 R3, R14, R3, RZ ;  /* 0x000000030e037210 */ /* 0x000fe40007ffe0ff */
[----:B------:R-:W-:Y:S01]  /*b3e0*/  IADD3 R12, R25, R12, RZ ;  /* 0x0000000c190c7210 */ /* 0x000fe20007ffe0ff */
[----:B------:R-:W-:Y:S01]  /*b3f0*/  IMAD.IADD R9, R22, 0x1, R9 ;  /* 0x0000000116097824 */ /* 0x000fe200078e0209 */
[----:B------:R-:W-:Y:S01]  /*b400*/  IADD3 R10, R29, R10, RZ ;  /* 0x0000000a1d0a7210 */ /* 0x000fe20007ffe0ff */
[----:B------:R-:W-:Y:S06]  /*b410*/  @!P0 BRA `(.L_x_8980) ;  /* 0xfffffffc00648947 */ /* 0x000fec000383ffff */
[----:B------:R-:W-:Y:S05]  /*b420*/  BSYNC B1 ;  /* 0x0000000000017941 */ /* 0x000fea0003800000 */
.L_x_8979:
[----:B------:R-:W-:Y:S02]  /*b430*/  PRMT R15, R27, 0x7610, R15 ;  /* 0x000076101b0f7816 */ /* 0x000fe4000000000f */
[----:B------:R-:W-:Y:S02]  /*b440*/  PRMT R27, R25, 0x7610, R27 ;  /* 0x00007610191b7816 */ /* 0x000fe4000000001b */
[----:B------:R-:W-:Y:S02]  /*b450*/  PRMT R20, R4, 0x7610, R20 ;  /* 0x0000761004147816 */ /* 0x000fe40000000014 */
[----:B------:R-:W-:Y:S02]  /*b460*/  PRMT R21, R5, 0x7610, R21 ;  /* 0x0000761005157816 */ /* 0x000fe40000000015 */
[----:B------:R-:W-:-:S07]  /*b470*/  PRMT R25, R29, 0x7610, R25 ;  /* 0x000076101d197816 */ /* 0x000fce0000000019 */
.L_x_8978:
[----:B------:R-:W-:Y:S05]  /*b480*/  BSYNC B0 ;  /* 0x0000000000007941 */ /* 0x000fea0003800000 */
.L_x_8977:
        /* <DEDUP_REMOVED lines=23> */
[----:B------:R-:W-:-:S13]  /*b600*/  ISETP.GE.U32.AND P1, PT, R27, R26, PT ;  /* 0x0000001a1b00720c */ /* 0x000fda0003f26070 */
[----:B------:R-:W-:-:S04]  /*b610*/  @!P1 LOP3.LUT R27, R27, 0xfffffffe, RZ, 0xc0, !PT ;  /* 0xfffffffe1b1b9812 */ /* 0x000fc800078ec0ff */
        /* <DEDUP_REMOVED lines=12> */
.L_x_8982:
[----:B------:R-:W-:Y:S05]  /*b6e0*/  BSYNC B0 ;  /* 0x0000000000007941 */ /* 0x000fea0003800000 */
.L_x_8981:
        /* <DEDUP_REMOVED lines=20> */
.L_x_8984:
[----:B------:R-:W-:Y:S05]  /*b830*/  BSYNC B0 ;  /* 0x0000000000007941 */ /* 0x000fea0003800000 */
.L_x_8983:
[----:B------:R-:W-:Y:S02]  /*b840*/  IADD3 R3, R12, R3, R6 ;  /* 0x000000030c037210 */ /* 0x000fe40007ffe006 */
[----:B------:R-:W-:-:S03]  /*b850*/  IADD3 R0, R11, R0, R7 ;  /* 0x000000000b007210 */ /* 0x000fc60007ffe007 */
[----:B------:R-:W-:Y:S01]  /*b860*/  IMAD.IADD R3, R3, 0x1, R10 ;  /* 0x0000000103037824 */ /* 0x000fe200078e020a */
[----:B------:R-:W-:-:S04]  /*b870*/  IADD3 R0, R0, R9, RZ ;  /* 0x0000000900007210 */ /* 0x000fc80007ffe0ff */
[----:B------:R-:W-:Y:S02]  /*b880*/  PRMT R18, R0, 0x7610, R18 ;  /* 0x0000761000127816 */ /* 0x000fe40000000012 */
[----:B------:R-:W-:-:S07]  /*b890*/  PRMT R25, R3, 0x7610, R25 ;  /* 0x0000761003197816 */ /* 0x000fce0000000019 */
.L_x_8936:
[----:B------:R-:W-:Y:S05]  /*b8a0*/  BSYNC B6 ;  /* 0x0000000000067941 */ /* 0x000fea0003800000 */
.L_x_8935:
        /* <DEDUP_REMOVED lines=14> */
[----:B------:R1:W-:Y:S09]  /*b990*/  STS.U16 [R0], R5 ;  /* 0x0000000500007388 */ /* 0x0003f20000000400 */
[----:B-1----:R-:W-:Y:S05]  /*b9a0*/  @!P0 BRA `(.L_x_8985) ;  /* 0x00000000005c8947 */ /* 0x002fea0003800000 */
.L_x_8988:
        /* <DEDUP_REMOVED lines=8> */
[----:B-1----:R-:W-:Y:S05]  /*ba30*/  @P0 BRA `(.L_x_8987) ;  /* 0x00000000002c0947 */ /* 0x002fea0003800000 */
[----:B------:R-:W-:-:S04]  /*ba40*/  IMAD R4, R5, R11, R2 ;  /* 0x0000000b05047224 */ /* 0x000fc800078e0202 */
[----:B------:R-:W-:-:S06]  /*ba50*/  IMAD R4, R4, 0x2, R3 ;  /* 0x0000000204047824 */ /* 0x000fcc00078e0203 */
[----:B------:R-:W1:Y:S02]  /*ba60*/  LDS.U16 R4, [R4] ;  /* 0x0000000004047984 */ /* 0x000e640000000400 */
[C---:B-1----:R-:W-:Y:S02]  /*ba70*/  PRMT R5, R4.reuse, 0x7771, RZ ;  /* 0x0000777104057816 */ /* 0x042fe400000000ff */
[----:B------:R-:W-:-:S03]  /*ba80*/  PRMT R6, R4, 0x7770, RZ ;  /* 0x0000777004067816 */ /* 0x000fc600000000ff */
[----:B------:R-:W-:Y:S01]  /*ba90*/  IMAD.IADD R5, R18, 0x1, R5 ;  /* 0x0000000112057824 */ /* 0x000fe200078e0205 */
[----:B------:R-:W-:-:S04]  /*baa0*/  IADD3 R6, R25, R6, RZ ;  /* 0x0000000619067210 */ /* 0x000fc80007ffe0ff */
[C---:B------:R-:W-:Y:S02]  /*bab0*/  PRMT R9, R5.reuse, 0x7604, R6 ;  /* 0x0000760405097816 */ /* 0x040fe40000000006 */
[----:B------:R-:W-:Y:S02]  /*bac0*/  PRMT R25, R6, 0x7610, R25 ;  /* 0x0000761006197816 */ /* 0x000fe40000000019 */
[----:B------:R-:W-:Y:S01]  /*bad0*/  PRMT R18, R5, 0x7610, R18 ;  /* 0x0000761005127816 */ /* 0x000fe20000000012 */
[----:B------:R1:W-:Y:S06]  /*bae0*/  STS.U16 [R0], R9 ;  /* 0x0000000900007388 */ /* 0x0003ec0000000400 */
.L_x_8987:
[----:B------:R-:W-:Y:S05]  /*baf0*/  BSYNC B0 ;  /* 0x0000000000007941 */ /* 0x000fea0003800000 */
.L_x_8986:
[----:B------:R-:W-:Y:S01]  /*bb00*/  MOV R4, R7 ;  /* 0x0000000700047202 */ /* 0x000fe20000000f00 */
[----:B------:R-:W-:Y:S06]  /*bb10*/  @P1 BRA `(.L_x_8988) ;  /* 0xfffffffc00a41947 */ /* 0x000fec000383ffff */
.L_x_8985:
        /* <DEDUP_REMOVED lines=15> */
[----:B------:R1:W-:Y:S01]  /*bc10*/  STS.U16 [R3], R6 ;  /* 0x0000000603007388 */ /* 0x0003e20000000400 */
[----:B------:R-:W-:Y:S01]  /*bc20*/  SHF.R.S32.HI R4, RZ, 0x1, R0 ;  /* 0x00000001ff047819 */ /* 0x000fe20000011400 */
[----:B------:R-:W-:-:S03]  /*bc30*/  HFMA2.MMA R0, -RZ, RZ, 0, 1.9073486328125e-06 ;  /* 0x00000020ff007435 */ /* 0x000fc600000001ff */
[----:B------:R-:W-:-:S13]  /*bc40*/  ISETP.GE.AND P0, PT, R4, 0x20, PT ;  /* 0x000000200400780c */ /* 0x000fda0003f06270 */
[----:B-1----:R-:W-:Y:S05]  /*bc50*/  @!P0 BRA `(.L_x_8990) ;  /* 0x00000000004c8947 */ /* 0x002fea0003800000 */
.L_x_8991:
[----:B------:R-:W-:Y:S01]  /*bc60*/  IMAD.IADD R0, R2, 0x1, R4 ;  /* 0x0000000102007824 */ /* 0x000fe200078e0204 */
[----:B------:R-:W-:Y:S05]  /*bc70*/  WARPSYNC.ALL ;  /* 0x0000000000007948 */ /* 0x000fea0003800000 */
[----:B------:R-:W-:Y:S01]  /*bc80*/  BAR.SYNC.DEFER_BLOCKING 0x0 ;  /* 0x0000000000007b1d */ /* 0x000fe20000010000 */
[----:B------:R-:W-:-:S04]  /*bc90*/  ISETP.GE.U32.AND P0, PT, R0, R7, PT ;  /* 0x000000070000720c */ /* 0x000fc80003f06070 */
[----:B------:R-:W-:-:S13]  /*bca0*/  ISETP.GE.U32.OR P0, PT, R2, R4, P0 ;  /* 0x000000040200720c */ /* 0x000fda0000706470 */
[----:B------:R-:W-:Y:S02]  /*bcb0*/  @!P0 LEA R0, R4, R3, 0x1 ;  /* 0x0000000304008211 */ /* 0x000fe400078e08ff */
[----:B------:R-:W-:-:S04]  /*bcc0*/  SHF.R.S32.HI R4, RZ, 0x1, R4 ;  /* 0x00000001ff047819 */ /* 0x000fc80000011404 */
[----:B-1----:R-:W1:Y:S01]  /*bcd0*/  @!P0 LDS.U16 R0, [R0] ;  /* 0x0000000000008984 */ /* 0x002e620000000400 */
[----:B------:R-:W-:Y:S02]  /*bce0*/  ISETP.GE.AND P1, PT, R4, 0x20, PT ;  /* 0x000000200400780c */ /* 0x000fe40003f26270 */
[C---:B-1----:R-:W-:Y:S02]  /*bcf0*/  @!P0 PRMT R6, R0.reuse, 0x7770, RZ ;  /* 0x0000777000068816 */ /* 0x042fe400000000ff */
[----:B------:R-:W-:-:S03]  /*bd00*/  @!P0 PRMT R5, R0, 0x7771, RZ ;  /* 0x0000777100058816 */ /* 0x000fc600000000ff */
[----:B------:R-:W-:Y:S01]  /*bd10*/  @!P0 IMAD.IADD R6, R25, 0x1, R6 ;  /* 0x0000000119068824 */ /* 0x000fe200078e0206 */
[----:B------:R-:W-:-:S04]  /*bd20*/  @!P0 IADD3 R5, R18, R5, RZ ;  /* 0x0000000512058210 */ /* 0x000fc80007ffe0ff */
[C---:B------:R-:W-:Y:S02]  /*bd30*/  @!P0 PRMT R8, R5.reuse, 0x7604, R6 ;  /* 0x0000760405088816 */ /* 0x040fe40000000006 */
[----:B------:R-:W-:Y:S02]  /*bd40*/  @!P0 PRMT R25, R6, 0x7610, R25 ;  /* 0x0000761006198816 */ /* 0x000fe40000000019 */
[----:B------:R-:W-:Y:S01]  /*bd50*/  @!P0 PRMT R18, R5, 0x7610, R18 ;  /* 0x0000761005128816 */ /* 0x000fe20000000012 */
[----:B------:R1:W-:Y:S01]  /*bd60*/  @!P0 STS.U16 [R3], R8 ;  /* 0x0000000803008388 */ /* 0x0003e20000000400 */
[----:B------:R-:W-:Y:S05]  /*bd70*/  @P1 BRA `(.L_x_8991) ;  /* 0xfffffffc00b81947 */ /* 0x000fea000383ffff */
[----:B------:R-:W-:-:S07]  /*bd80*/  IMAD.MOV.U32 R0, RZ, RZ, 0x20 ;  /* 0x00000020ff007424 */ /* 0x000fce00078e00ff */
.L_x_8990:
[----:B------:R-:W-:Y:S01]  /*bd90*/  ISETP.GE.AND P0, PT, R0, 0x2, PT ;  /* 0x000000020000780c */ /* 0x000fe20003f06270 */
[----:B------:R-:W-:Y:S05]  /*bda0*/  WARPSYNC.ALL ;  /* 0x0000000000007948 */ /* 0x000fea0003800000 */
[----:B------:R-:W-:Y:S07]  /*bdb0*/  BAR.SYNC.DEFER_BLOCKING 0x0 ;  /* 0x0000000000007b1d */ /* 0x000fee0000010000 */
[----:B------:R-:W-:Y:S05]  /*bdc0*/  @!P0 BRA `(.L_x_8989) ;  /* 0x0000000000348947 */ /* 0x000fea0003800000 */
[----:B-1----:R-:W-:-:S07]  /*bdd0*/  MOV R3, 0x1 ;  /* 0x0000000100037802 */ /* 0x002fce0000000f00 */
.L_x_8992:
[----:B------:R-:W-:Y:S02]  /*bde0*/  LOP3.LUT R5, R18, 0xffff, RZ, 0xc0, !PT ;  /* 0x0000ffff12057812 */ /* 0x000fe400078ec0ff */
[----:B------:R-:W-:Y:S02]  /*bdf0*/  LOP3.LUT R4, R25, 0xffff, RZ, 0xc0, !PT ;  /* 0x0000ffff19047812 */ /* 0x000fe400078ec0ff */
[----:B------:R-:W-:Y:S02]  /*be00*/  PRMT R6, R5, 0x8880, RZ ;  /* 0x0000888005067816 */ /* 0x000fe400000000ff */
[----:B------:R-:W-:-:S03]  /*be10*/  PRMT R4, R4, 0x8880, RZ ;  /* 0x0000888004047816 */ /* 0x000fc600000000ff */
[----:B------:R-:W1:Y:S04]  /*be20*/  SHFL.DOWN PT, R5, R6, R3, 0x1f ;  /* 0x08001f0306057589 */ /* 0x000e6800000e0000 */
[----:B------:R2:W3:Y:S02]  /*be30*/  SHFL.DOWN PT, R4, R4, R3, 0x1f ;  /* 0x08001f0304047589 */ /* 0x0004e400000e0000 */
[----:B--2---:R-:W-:-:S05]  /*be40*/  IMAD.SHL.U32 R3, R3, 0x2, RZ ;  /* 0x0000000203037824 */ /* 0x004fca00078e00ff */
[----:B------:R-:W-:Y:S01]  /*be50*/  ISETP.GE.AND P0, PT, R3, R0, PT ;  /* 0x000000000300720c */ /* 0x000fe20003f06270 */
[----:B-1----:R-:W-:Y:S01]  /*be60*/  IMAD.IADD R5, R5, 0x1, R18 ;  /* 0x0000000105057824 */ /* 0x002fe200078e0212 */
[----:B---3--:R-:W-:-:S04]  /*be70*/  IADD3 R25, R4, R25, RZ ;  /* 0x0000001904197210 */ /* 0x008fc80007ffe0ff */
[----:B------:R-:W-:-:S07]  /*be80*/  PRMT R18, R5, 0x7610, R18 ;  /* 0x0000761005127816 */ /* 0x000fce0000000012 */
[----:B------:R-:W-:Y:S05]  /*be90*/  @!P0 BRA `(.L_x_8992) ;  /* 0xfffffffc00d08947 */ /* 0x000fea000383ffff */
.L_x_8989:
[----:B------:R-:W2:Y:S01]  /*bea0*/  LDC R12, c[0x0][0x3e8] ;  /* 0x0000fa00ff0c7b82 */ /* 0x000ea20000000800 */
[----:B------:R-:W-:Y:S01]  /*beb0*/  HFMA2.MMA R19, -RZ, RZ, 0, 0 ;  /* 0x00000000ff137435 */ /* 0x000fe200000001ff */
[----:B------:R-:W-:Y:S01]  /*bec0*/  IMAD.MOV.U32 R22, RZ, RZ, RZ ;  /* 0x000000ffff167224 */ /* 0x000fe200078e00ff */
[----:B--2---:R-:W-:-:S13]  /*bed0*/  ISETP.NE.AND P1, PT, R12, RZ, PT ;  /* 0x000000ff0c00720c */ /* 0x004fda0003f25270 */
[----:B------:R-:W-:Y:S05]  /*bee0*/  @!P1 BRA `(.L_x_8993) ;  /* 0x0000001000449947 */ /* 0x000fea0003800000 */
[----:B------:R-:W-:Y:S01]  /*bef0*/  MOV R16, RZ ;  /* 0x000000ff00107202 */ /* 0x000fe20000000f00 */
[----:B------:R-:W-:Y:S01]  /*bf00*/  ULDC.64 UR4, c[0x0][0x3f0] ;  /* 0x0000fc0000047ab9 */ /* 0x000fe20000000a00 */
[----:B------:R-:W-:-:S03]  /*bf10*/  ISETP.NE.AND P0, PT, R12, 0x1, PT ;  /* 0x000000010c00780c */ /* 0x000fc60003f05270 */
[----:B------:R-:W-:Y:S01]  /*bf20*/  IMAD.HI.U32 R4, R17, UR4, R16 ;  /* 0x0000000411047c27 */ /* 0x000fe2000f8e0010 */
[----:B------:R-:W-:-:S04]  /*bf30*/  ULDC UR4, c[0x0][0x3ec] ;  /* 0x0000fb0000047ab9 */ /* 0x000fc80000000800 */
[----:B------:R-:W-:-:S05]  /*bf40*/  SHF.R.U32.HI R5, RZ, UR5, R4 ;  /* 0x00000005ff057c19 */ /* 0x000fca0008011604 */
[----:B-1----:R-:W-:-:S04]  /*bf50*/  IMAD.MOV R3, RZ, RZ, -R5 ;  /* 0x000000ffff037224 */ /* 0x002fc800078e0a05 */
        /* <DEDUP_REMOVED lines=266> */
.L_x_8993:
[----:B------:R-:W-:Y:S05]  /*d000*/  @!P1 BRA `(.L_x_8994) ;  /* 0x0000001000489947 */ /* 0x000fea0003800000 */
        /* <DEDUP_REMOVED lines=267> */
[----:B-1----:R-:W-:Y:S01]  /*e0c0*/  IMAD.HI.U32 R0, R5, UR4, R4 ;  /* 0x0000000405007c27 */ /* 0x002fe2000f8e0004 */
[----:B------:R-:W-:-:S04]  /*e0d0*/  ULDC UR4, c[0x0][0x50c] ;  /* 0x0001430000047ab9 */ /* 0x000fc80000000800 */
[----:B------:R-:W-:-:S04]  /*e0e0*/  SHF.R.U32.HI R0, RZ, UR5, R0 ;  /* 0x00000005ff007c19 */ /* 0x000fc80008011600 */
[----:B------:R-:W-:-:S05]  /*e0f0*/  IADD3 R4, -R0, RZ, RZ ;  /* 0x000000ff00047210 */ /* 0x000fca0007ffe1ff */
[----:B------:R-:W-:Y:S01]  /*e100*/  IMAD R4, R4, UR4, R5 ;  /* 0x0000000404047c24 */ /* 0x000fe2000f8e0205 */
[----:B------:R-:W-:-:S03]  /*e110*/  ULDC UR4, c[0x0][0x5d8] ;  /* 0x0001760000047ab9 */ /* 0x000fc60000000800 */
[----:B------:R-:W-:-:S07]  /*e120*/  IMAD R19, R4, UR4, R19 ;  /* 0x0000000404137c24 */ /* 0x000fce000f8e0213 */
.L_x_8994:
[----:B------:R-:W-:Y:S01]  /*e130*/  ULDC.64 UR4, c[0x0][0x5f8] ;  /* 0x00017e0000047ab9 */ /* 0x000fe20000000a00 */
[----:B------:R-:W-:Y:S01]  /*e140*/  ULDC UR6, c[0x0][0x234] ;  /* 0x00008d0000067ab9 */ /* 0x000fe20000000800 */
[----:B------:R-:W-:Y:S02]  /*e150*/  ISETP.NE.U32.AND P0, PT, RZ, UR4, PT ;  /* 0x00000004ff007c0c */ /* 0x000fe4000bf05070 */
[----:B------:R-:W-:Y:S02]  /*e160*/  CS2R R4, SRZ ;  /* 0x0000000000047805 */ /* 0x000fe4000001ff00 */
[----:B------:R-:W-:Y:S01]  /*e170*/  ISETP.NE.AND P3, PT, RZ, UR6, PT ;  /* 0x00000006ff007c0c */ /* 0x000fe2000bf65270 */
[----:B-1----:R-:W-:Y:S01]  /*e180*/  IMAD.MOV.U32 R3, RZ, RZ, RZ ;  /* 0x000000ffff037224 */ /* 0x002fe200078e00ff */
[----:B------:R-:W-:-:S13]  /*e190*/  ISETP.NE.AND.EX P0, PT, RZ, UR5, PT, P0 ;  /* 0x00000005ff007c0c */ /* 0x000fda000bf05300 */
[----:B------:R-:W-:-:S04]  /*e1a0*/  @P0 IADD3 R4, P2, R22, UR4, RZ ;  /* 0x0000000416040c10 */ /* 0x000fc8000ff5e0ff */
[----:B------:R-:W-:-:S05]  /*e1b0*/  @P0 IADD3.X R5, RZ, UR5, RZ, P2, !PT ;  /* 0x00000005ff050c10 */ /* 0x000fca00097fe4ff */
[----:B------:R-:W-:Y:S01]  /*e1c0*/  @P0 IMAD.MOV.U32 R3, RZ, RZ, R5 ;  /* 0x000000ffff030224 */ /* 0x000fe200078e0005 */
[----:B------:R-:W-:Y:S06]  /*e1d0*/  @!P3 BRA `(.L_x_8995) ;  /* 0x000000380034b947 */ /* 0x000fec0003800000 */
[----:B------:R-:W1:Y:S01]  /*e1e0*/  S2R R0, SR_CTAID.X ;  /* 0x0000000000007919 */ /* 0x000e620000002500 */
[----:B------:R-:W-:Y:S01]  /*e1f0*/  ULDC.64 UR4, c[0x0][0x238] ;  /* 0x00008e0000047ab9 */ /* 0x000fe20000000a00 */
[----:B------:R-:W-:Y:S01]  /*e200*/  MOV R16, RZ ;  /* 0x000000ff00107202 */ /* 0x000fe20000000f00 */
[----:B------:R-:W-:Y:S01]  /*e210*/  IMAD R6, R2, UR4, RZ ;  /* 0x0000000402067c24 */ /* 0x000fe2000f8e02ff */
[----:B------:R-:W-:Y:S01]  /*e220*/  ULDC UR4, c[0x0][0x224] ;  /* 0x0000890000047ab9 */ /* 0x000fe20000000800 */
[----:B------:R-:W-:Y:S02]  /*e230*/  IMAD.MOV.U32 R19, RZ, RZ, RZ ;  /* 0x000000ffff137224 */ /* 0x000fe400078e00ff */
[----:B------:R-:W-:-:S04]  /*e240*/  IMAD R7, R23, UR5, R6 ;  /* 0x0000000517077c24 */ /* 0x000fc8000f8e0206 */
[----:B-1----:R-:W-:-:S05]  /*e250*/  IMAD R7, R0, UR4, R7 ;  /* 0x0000000400077c24 */ /* 0x002fca000f8e0207 */
[----:B------:R-:W-:Y:S01]  /*e260*/  SHF.L.U32 R7, R7, 0x1, RZ ;  /* 0x0000000107077819 */ /* 0x000fe200000006ff */
        /* <DEDUP_REMOVED lines=274> */
.L_x_8996:
[----:B------:R-:W-:Y:S05]  /*f390*/  @!P1 BRA `(.L_x_8997) ;  /* 0x0000001000489947 */ /* 0x000fea0003800000 */
        /* <DEDUP_REMOVED lines=274> */
.L_x_8997:
[----:B------:R-:W1:Y:S01]  /*104c0*/  LDC R12, c[0x0][0x22c] ;  /* 0x00008b00ff0c7b82 */ /* 0x000e620000000800 */
[----:B------:R-:W-:Y:S01]  /*104d0*/  ULDC UR4, c[0x0][0x21c] ;  /* 0x0000870000047ab9 */ /* 0x000fe20000000800 */
[----:B------:R-:W-:Y:S01]  /*104e0*/  BSSY B0, `(.L_x_8998) ;  /* 0x000000c000007945 */ /* 0x000fe20003800000 */
[----:B------:R-:W-:Y:S02]  /*104f0*/  PRMT R6, RZ, 0x7610, R6 ;  /* 0x00007610ff067816 */ /* 0x000fe40000000006 */
        /* <DEDUP_REMOVED lines=10> */
.L_x_8999:
[----:B------:R-:W-:Y:S05]  /*105a0*/  BSYNC B0 ;  /* 0x0000000000007941 */ /* 0x000fea0003800000 */
.L_x_8998:
        /* <DEDUP_REMOVED lines=13> */
[----:B------:R1:W-:Y:S04]  /*10680*/  STG.E.U8 desc[UR58][R6.64], R25 ;  /* 0x0000001906007986 */ /* 0x0003e8000c10113a */
[----:B------:R1:W-:Y:S02]  /*10690*/  STG.E.U8 desc[UR58][R6.64+0x1], R18 ;  /* 0x0000011206007986 */ /* 0x0003e4000c10113a */
.L_x_9001:
[----:B------:R-:W-:Y:S05]  /*106a0*/  BSYNC B0 ;  /* 0x0000000000007941 */ /* 0x000fea0003800000 */
.L_x_9000:
        /* <DEDUP_REMOVED lines=35> */
.L_x_9003:
[----:B------:R-:W-:Y:S05]  /*108e0*/  BSYNC B0 ;  /* 0x0000000000007941 */ /* 0x000fea0003800000 */
.L_x_9002:
        /* <DEDUP_REMOVED lines=28> */
[----:B------:R-:W1:Y:S01]  /*10ab0*/  LDC R13, c[0x0][0x4] ;  /* 0x00000100ff0d7b82 */ /* 0x000e620000000800 */
[----:B------:R-:W-:Y:S01]  /*10ac0*/  BSSY B1, `(.L_x_9007) ;  /* 0x0000011000017945 */ /* 0x000fe20003800000 */
[----:B------:R-:W-:Y:S01]  /*10ad0*/  IMAD.MOV.U32 R10, RZ, RZ, R8 ;  /* 0x000000ffff0a7224 */ /* 0x000fe200078e0008 */
[----:B------:R-:W-:Y:S01]  /*10ae0*/  PRMT R17, R18, 0x7610, R17 ;  /* 0x0000761012117816 */ /* 0x000fe20000000011 */
[----:B------:R-:W-:-:S04]  /*10af0*/  IMAD R11, R0, UR7, RZ ;  /* 0x00000007000b7c24 */ /* 0x000fc8000f8e02ff */
[----:B------:R-:W2:Y:S01]  /*10b00*/  LDC.64 R6, c[0x0][0x600] ;  /* 0x00018000ff067b82 */ /* 0x000ea20000000a00 */
[----:B-1----:R-:W-:-:S07]  /*10b10*/  IMAD R13, R13, UR6, RZ ;  /* 0x000000060d0d7c24 */ /* 0x002fce000f8e02ff */
.L_x_9008:
[----:B------:R-:W-:-:S05]  /*10b20*/  IADD3 R9, R11, R10, RZ ;  /* 0x0000000a0b097210 */ /* 0x000fca0007ffe0ff */
[----:B--2---:R-:W-:-:S05]  /*10b30*/  IMAD.WIDE.U32 R8, R9, 0x2, R6 ;  /* 0x0000000209087825 */ /* 0x004fca00078e0006 */
[----:B------:R-:W2:Y:S04]  /*10b40*/  LDG.E.U8 R0, desc[UR58][R8.64+0x1] ;  /* 0x0000013a08007981 */ /* 0x000ea8000c1e1100 */
[----:B------:R-:W3:Y:S01]  /*10b50*/  LDG.E.U8 R15, desc[UR58][R8.64] ;  /* 0x0000003a080f7981 */ /* 0x000ee2000c1e1100 */
[----:B------:R-:W-:-:S05]  /*10b60*/  IMAD.IADD R10, R13, 0x1, R10 ;  /* 0x000000010d0a7824 */ /* 0x000fca00078e020a */
[----:B------:R-:W-:Y:S01]  /*10b70*/  ISETP.GE.U32.AND P0, PT, R10, UR8, PT ;  /* 0x000000080a007c0c */ /* 0x000fe2000bf06070 */
[----:B--2---:R-:W-:Y:S01]  /*10b80*/  IMAD.IADD R0, R0, 0x1, R17 ;  /* 0x0000000100007824 */ /* 0x004fe200078e0211 */
[----:B---3--:R-:W-:-:S04]  /*10b90*/  IADD3 R15, R15, R18, RZ ;  /* 0x000000120f0f7210 */ /* 0x008fc80007ffe0ff */
[----:B------:R-:W-:Y:S02]  /*10ba0*/  PRMT R17, R0, 0x7610, R17 ;  /* 0x0000761000117816 */ /* 0x000fe40000000011 */
[----:B------:R-:W-:-:S05]  /*10bb0*/  PRMT R18, R15, 0x7610, R18 ;  /* 0x000076100f127816 */ /* 0x000fca0000000012 */
[----:B------:R-:W-:Y:S05]  /*10bc0*/  @!P0 BRA `(.L_x_9008) ;  /* 0xfffffffc00d48947 */ /* 0x000fea000383ffff */
[----:B------:R-:W-:Y:S05]  /*10bd0*/  BSYNC B1 ;  /* 0x0000000000017941 */ /* 0x000fea0003800000 */
.L_x_9007:
[----:B------:R-:W-:Y:S05]  /*10be0*/  BRA `(.L_x_9006) ;  /* 0x00000000005c7947 */ /* 0x000fea0003800000 */
.L_x_9005:
[----:B------:R-:W-:Y:S01]  /*10bf0*/  ULDC UR7, c[0x0][0x228] ;  /* 0x00008a0000077ab9 */ /* 0x000fe20000000800 */
[----:B------:R-:W-:Y:S02]  /*10c00*/  PRMT R17, R18, 0x7610, R17 ;  /* 0x0000761012117816 */ /* 0x000fe40000000011 */
[----:B------:R-:W-:-:S13]  /*10c10*/  ISETP.GE.U32.AND P0, PT, R23, UR7, PT ;  /* 0x0000000717007c0c */ /* 0x000fda000bf06070 */
[----:B------:R-:W-:Y:S05]  /*10c20*/  @P0 BRA `(.L_x_9006) ;  /* 0x00000000004c0947 */ /* 0x000fea0003800000 */
[----:B------:R-:W-:Y:S01]  /*10c30*/  ULDC UR6, c[0x0][0x10] ;  /* 0x0000040000067ab9 */ /* 0x000fe20000000800 */
[----:B------:R-:W1:Y:S01]  /*10c40*/  LDC R12, c[0x0][RZ] ;  /* 0x00000000ff0c7b82 */ /* 0x000e620000000800 */
[----:B------:R-:W-:Y:S01]  /*10c50*/  PRMT R17, R18, 0x7610, R17 ;  /* 0x0000761012117816 */ /* 0x000fe20000000011 */
[----:B------:R-:W-:Y:S01]  /*10c60*/  IMAD R0, R0, UR6, RZ ;  /* 0x0000000600007c24 */ /* 0x000fe2000f8e02ff */
[----:B------:R-:W-:-:S05]  /*10c70*/  MOV R11, R23 ;  /* 0x00000017000b7202 */ /* 0x000fca0000000f00 */
[----:B------:R-:W2:Y:S08]  /*10c80*/  LDC.64 R6, c[0x0][0x600] ;  /* 0x00018000ff067b82 */ /* 0x000eb00000000a00 */
[----:B------:R-:W3:Y:S02]  /*10c90*/  LDC R14, c[0x0][0x4] ;  /* 0x00000100ff0e7b82 */ /* 0x000ee40000000800 */
.L_x_9009:
[----:B------:R-:W-:-:S04]  /*10ca0*/  IMAD.IADD R9, R0, 0x1, R11 ;  /* 0x0000000100097824 */ /* 0x000fc800078e020b */
[----:B-1----:R-:W-:-:S04]  /*10cb0*/  IMAD R9, R9, R12, R2 ;  /* 0x0000000c09097224 */ /* 0x002fc800078e0202 */
[----:B--2---:R-:W-:-:S05]  /*10cc0*/  IMAD.WIDE.U32 R8, R9, 0x2, R6 ;  /* 0x0000000209087825 */ /* 0x004fca00078e0006 */
[----:B------:R-:W2:Y:S04]  /*10cd0*/  LDG.E.U8 R13, desc[UR58][R8.64] ;  /* 0x0000003a080d7981 */ /* 0x000ea8000c1e1100 */
[----:B------:R-:W4:Y:S01]  /*10ce0*/  LDG.E.U8 R10, desc[UR58][R8.64+0x1] ;  /* 0x0000013a080a7981 */ /* 0x000f22000c1e1100 */
[----:B---3--:R-:W-:-:S04]  /*10cf0*/  IADD3 R11, R14, R11, RZ ;  /* 0x0000000b0e0b7210 */ /* 0x008fc80007ffe0ff */
[----:B------:R-:W-:Y:S01]  /*10d00*/  ISETP.GE.U32.AND P0, PT, R11, UR7, PT ;  /* 0x000000070b007c0c */ /* 0x000fe2000bf06070 */
[----:B--2---:R-:W-:Y:S01]  /*10d10*/  IMAD.IADD R13, R13, 0x1, R18 ;  /* 0x000000010d0d7824 */ /* 0x004fe200078e0212 */
[----:B----4-:R-:W-:-:S04]  /*10d20*/  IADD3 R10, R10, R17, RZ ;  /* 0x000000110a0a7210 */ /* 0x010fc80007ffe0ff */
[----:B------:R-:W-:Y:S02]  /*10d30*/  PRMT R18, R13, 0x7610, R18 ;  /* 0x000076100d127816 */ /* 0x000fe40000000012 */
[----:B------:R-:W-:-:S05]  /*10d40*/  PRMT R17, R10, 0x7610, R17 ;  /* 0x000076100a117816 */ /* 0x000fca0000000011 */
[----:B------:R-:W-:Y:S05]  /*10d50*/  @!P0 BRA `(.L_x_9009) ;  /* 0xfffffffc00d08947 */ /* 0x000fea000383ffff */
.L_x_9006:
[----:B------:R-:W-:Y:S05]  /*10d60*/  BSYNC B0 ;  /* 0x0000000000007941 */ /* 0x000fea0003800000 */
.L_x_9004:
[----:B------:R-:W1:Y:S01]  /*10d70*/  LDC R7, c[0x0][RZ] ;  /* 0x00000000ff077b82 */ /* 0x000e620000000800 */
[----:B------:R-:W-:Y:S01]  /*10d80*/  UIADD3 UR4, UR4, 0x10, URZ ;  /* 0x0000001004047890 */ /* 0x000fe2000fffe03f */
[----:B------:R-:W-:Y:S01]  /*10d90*/  PRMT R9, R17, 0x7604, R18 ;  /* 0x0000760411097816 */ /* 0x000fe20000000012 */
[----:B------:R-:W-:Y:S02]  /*10da0*/  ULDC UR6, c[0x0][0x4] ;  /* 0x0000010000067ab9 */ /* 0x000fe40000000800 */
[----:B------:R-:W-:Y:S02]  /*10db0*/  ULEA UR4, UR5, UR4, 0x18 ;  /* 0x0000000405047291 */ /* 0x000fe4000f8ec03f */
[----:B------:R-:W-:-:S06]  /*10dc0*/  USHF.R.U32.HI UR5, URZ, 0x1, UR6 ;  /* 0x000000013f057899 */ /* 0x000fcc0008011606 */
[----:B------:R-:W-:Y:S01]  /*10dd0*/  ISETP.NE.AND P0, PT, RZ, UR5, PT ;  /* 0x00000005ff007c0c */ /* 0x000fe2000bf05270 */
[----:B-1----:R-:W-:-:S05]  /*10de0*/  IMAD R0, R23, R7, R2 ;  /* 0x0000000717007224 */ /* 0x002fca00078e0202 */
[----:B------:R-:W-:-:S05]  /*10df0*/  LEA R0, R0, UR4, 0x1 ;  /* 0x0000000400007c11 */ /* 0x000fca000f8e08ff */
[----:B------:R1:W-:Y:S02]  /*10e00*/  STS.U16 [R0], R9 ;  /* 0x0000000900007388 */ /* 0x0003e40000000400 */
[----:B------:R-:W-:Y:S05]  /*10e10*/  @!P0 BRA `(.L_x_9010) ;  /* 0x00000000005c8947 */ /* 0x000fea0003800000 */
[----:B------:R-:W-:-:S07]  /*10e20*/  IMAD.U32 R6, RZ, RZ, UR5 ;  /* 0x00000005ff067e24 */ /* 0x000fce000f8e00ff */
.L_x_9013:
[CC--:B------:R-:W-:Y:S01]  /*10e30*/  IADD3 R8, R23.reuse, R6.reuse, RZ ;  /* 0x0000000617087210 */ /* 0x0c0fe20007ffe0ff */
[----:B------:R-:W-:Y:S01]  /*10e40*/  BAR.SYNC.DEFER_BLOCKING 0x0 ;  /* 0x0000000000007b1d */ /* 0x000fe20000010000 */
[----:B------:R-:W-:Y:S02]  /*10e50*/  ISETP.GT.AND P2, PT, R6, 0x1, PT ;  /* 0x000000010600780c */ /* 0x000fe40003f44270 */
[----:B------:R-:W-:Y:S02]  /*10e60*/  ISETP.GE.U32.AND P0, PT, R8, UR6, PT ;  /* 0x0000000608007c0c */ /* 0x000fe4000bf06070 */
[----:B------:R-:W-:Y:S01]  /*10e70*/  SHF.R.S32.HI R10, RZ, 0x1, R6 ;  /* 0x00000001ff0a7819 */ /* 0x000fe20000011406 */
[----:B------:R-:W-:Y:S01]  /*10e80*/  BSSY B0, `(.L_x_9011) ;  /* 0x000000e000007945 */ /* 0x000fe20003800000 */
[----:B------:R-:W-:-:S13]  /*10e90*/  ISETP.GE.U32.OR P0, PT, R23, R6, P0 ;  /* 0x000000061700720c */ /* 0x000fda0000706470 */
[----:B--2---:R-:W-:Y:S05]  /*10ea0*/  @P0 BRA `(.L_x_9012) ;  /* 0x00000000002c0947 */ /* 0x004fea0003800000 */
[----:B------:R-:W-:-:S05]  /*10eb0*/  IMAD R6, R8, R7, R2 ;  /* 0x0000000708067224 */ /* 0x000fca00078e0202 */
[----:B------:R-:W-:-:S06]  /*10ec0*/  LEA R6, R6, UR4, 0x1 ;  /* 0x0000000406067c11 */ /* 0x000fcc000f8e08ff */
        /* <DEDUP_REMOVED lines=9> */
.L_x_9012:
[----:B------:R-:W-:Y:S05]  /*10f60*/  BSYNC B0 ;  /* 0x0000000000007941 */ /* 0x000fea0003800000 */
.L_x_9011:
[----:B------:R-:W-:Y:S01]  /*10f70*/  IMAD.MOV.U32 R6, RZ, RZ, R10 ;  /* 0x000000ffff067224 */ /* 0x000fe200078e000a */
[----:B------:R-:W-:Y:S06]  /*10f80*/  @P2 BRA `(.L_x_9013) ;  /* 0xfffffffc00a82947 */ /* 0x000fec000383ffff */
.L_x_9010:
[----:B------:R-:W-:Y:S02]  /*10f90*/  ULDC UR4, c[0x0][0x22c] ;  /* 0x00008b0000047ab9 */ /* 0x000fe40000000800 */
[----:B------:R-:W-:-:S13]  /*10fa0*/  ISETP.NE.AND P0, PT, RZ, UR4, PT ;  /* 0x00000004ff007c0c */ /* 0x000fda000bf05270 */
[----:B------:R-:W-:Y:S05]  /*10fb0*/  @!P0 BRA `(.L_x_9014) ;  /* 0x0000000000b08947 */ /* 0x000fea0003800000 */
[----:B------:R-:W-:Y:S02]  /*10fc0*/  ISETP.GT.AND P0, PT, R7, 0x20, PT ;  /* 0x000000200700780c */ /* 0x000fe40003f04270 */
[----:B------:R-:W-:-:S11]  /*10fd0*/  MOV R6, R7 ;  /* 0x0000000700067202 */ /* 0x000fd60000000f00 */
[----:B------:R-:W-:Y:S05]  /*10fe0*/  @!P0 BRA `(.L_x_9015) ;  /* 0x0000000000648947 */ /* 0x000fea0003800000 */
[----:B-1----:R-:W-:Y:S02]  /*10ff0*/  PRMT R9, R17, 0x7604, R18 ;  /* 0x0000760411097816 */ /* 0x002fe40000000012 */
[----:B------:R-:W-:-:S03]  /*11000*/  LEA.HI R6, R7, R7, RZ, 0x1 ;  /* 0x0000000707067211 */ /* 0x000fc600078f08ff */
[----:B------:R3:W-:Y:S01]  /*11010*/  STS.U16 [R0], R9 ;  /* 0x0000000900007388 */ /* 0x0007e20000000400 */
[----:B------:R-:W-:Y:S01]  /*11020*/  SHF.R.S32.HI R8, RZ, 0x1, R6 ;  /* 0x00000001ff087819 */ /* 0x000fe20000011406 */
[----:B------:R-:W-:-:S03]  /*11030*/  IMAD.MOV.U32 R6, RZ, RZ, 0x20 ;  /* 0x00000020ff067424 */ /* 0x000fc600078e00ff */
[----:B------:R-:W-:-:S13]  /*11040*/  ISETP.GE.AND P0, PT, R8, 0x20, PT ;  /* 0x000000200800780c */ /* 0x000fda0003f06270 */
[----:B---3--:R-:W-:Y:S05]  /*11050*/  @!P0 BRA `(.L_x_9015) ;  /* 0x0000000000488947 */ /* 0x008fea0003800000 */
.L_x_9016:
[----:B------:R-:W-:Y:S01]  /*11060*/  IADD3 R6, R2, R8, RZ ;  /* 0x0000000802067210 */ /* 0x000fe20007ffe0ff */
[----:B------:R-:W-:Y:S03]  /*11070*/  BAR.SYNC.DEFER_BLOCKING 0x0 ;  /* 0x0000000000007b1d */ /* 0x000fe60000010000 */
[----:B------:R-:W-:-:S04]  /*11080*/  ISETP.GE.U32.AND P0, PT, R6, R7, PT ;  /* 0x000000070600720c */ /* 0x000fc80003f06070 */
[----:B------:R-:W-:-:S13]  /*11090*/  ISETP.GE.U32.OR P0, PT, R2, R8, P0 ;  /* 0x000000080200720c */ /* 0x000fda0000706470 */
[----:B------:R-:W-:Y:S01]  /*110a0*/  @!P0 IMAD R6, R8, 0x2, R0 ;  /* 0x0000000208068824 */ /* 0x000fe200078e0200 */
[----:B------:R-:W-:-:S04]  /*110b0*/  SHF.R.S32.HI R8, RZ, 0x1, R8 ;  /* 0x00000001ff087819 */ /* 0x000fc80000011408 */
[----:B------:R-:W-:Y:S01]  /*110c0*/  ISETP.GE.AND P2, PT, R8, 0x20, PT ;  /* 0x000000200800780c */ /* 0x000fe20003f46270 */
[----:B-1----:R-:W1:Y:S02]  /*110d0*/  @!P0 LDS.U16 R6, [R6] ;  /* 0x0000000006068984 */ /* 0x002e640000000400 */
[C---:B-1----:R-:W-:Y:S02]  /*110e0*/  @!P0 PRMT R10, R6.reuse, 0x7771, RZ ;  /* 0x00007771060a8816 */ /* 0x042fe400000000ff */
[----:B------:R-:W-:-:S03]  /*110f0*/  @!P0 PRMT R9, R6, 0x7770, RZ ;  /* 0x0000777006098816 */ /* 0x000fc600000000ff */
[----:B------:R-:W-:Y:S01]  /*11100*/  @!P0 IMAD.IADD R10, R17, 0x1, R10 ;  /* 0x00000001110a8824 */ /* 0x000fe200078e020a */
[----:B------:R-:W-:-:S04]  /*11110*/  @!P0 IADD3 R9, R18, R9, RZ ;  /* 0x0000000912098210 */ /* 0x000fc80007ffe0ff */
[C---:B--2---:R-:W-:Y:S02]  /*11120*/  @!P0 PRMT R11, R10.reuse, 0x7604, R9 ;  /* 0x000076040a0b8816 */ /* 0x044fe40000000009 */
[----:B------:R-:W-:Y:S02]  /*11130*/  @!P0 PRMT R18, R9, 0x7610, R18 ;  /* 0x0000761009128816 */ /* 0x000fe40000000012 */
[----:B------:R-:W-:Y:S01]  /*11140*/  @!P0 PRMT R17, R10, 0x7610, R17 ;  /* 0x000076100a118816 */ /* 0x000fe20000000011 */
[----:B------:R1:W-:Y:S01]  /*11150*/  @!P0 STS.U16 [R0], R11 ;  /* 0x0000000b00008388 */ /* 0x0003e20000000400 */
[----:B------:R-:W-:Y:S05]  /*11160*/  @P2 BRA `(.L_x_9016) ;  /* 0xfffffffc00bc2947 */ /* 0x000fea000383ffff */
[----:B------:R-:W-:-:S11]  /*11170*/  HFMA2.MMA R6, -RZ, RZ, 0, 1.9073486328125e-06 ;  /* 0x00000020ff067435 */ /* 0x000fd600000001ff */
.L_x_9015:
[----:B------:R-:W-:Y:S01]  /*11180*/  BAR.SYNC.DEFER_BLOCKING 0x0 ;  /* 0x0000000000007b1d */ /* 0x000fe20000010000 */
[----:B------:R-:W-:-:S13]  /*11190*/  ISETP.GE.AND P0, PT, R6, 0x2, PT ;  /* 0x000000020600780c */ /* 0x000fda0003f06270 */
[----:B------:R-:W-:Y:S05]  /*111a0*/  @!P0 BRA `(.L_x_9014) ;  /* 0x0000000000348947 */ /* 0x000fea0003800000 */
[----:B------:R-:W-:-:S07]  /*111b0*/  IMAD.MOV.U32 R7, RZ, RZ, 0x1 ;  /* 0x00000001ff077424 */ /* 0x000fce00078e00ff */
.L_x_9017:
[----:B-12---:R-:W-:Y:S02]  /*111c0*/  LOP3.LUT R0, R18, 0xffff, RZ, 0xc0, !PT ;  /* 0x0000ffff12007812 */ /* 0x006fe400078ec0ff */
[----:B------:R-:W-:Y:S02]  /*111d0*/  LOP3.LUT R2, R17, 0xffff, RZ, 0xc0, !PT ;  /* 0x0000ffff11027812 */ /* 0x000fe400078ec0ff */
[----:B------:R-:W-:Y:S02]  /*111e0*/  PRMT R0, R0, 0x8880, RZ ;  /* 0x0000888000007816 */ /* 0x000fe400000000ff */
        /* <DEDUP_REMOVED lines=9> */
.L_x_9014:
        /* <DEDUP_REMOVED lines=9> */
[----:B------:R-:W3:Y:S04]  /*11310*/  LDG.E.U8 R3, desc[UR58][R4.64] ;  /* 0x0000003a04037981 */ /* 0x000ee8000c1e1100 */
[----:B-12---:R-:W2:Y:S01]  /*11320*/  LDG.E.U8 R0, desc[UR58][R4.64+0x1] ;  /* 0x0000013a04007981 */ /* 0x006ea2000c1e1100 */
[----:B---3--:R-:W-:Y:S01]  /*11330*/  IMAD.IADD R3, R18, 0x1, R3 ;  /* 0x0000000112037824 */ /* 0x008fe200078e0203 */
[----:B--2---:R-:W-:-:S04]  /*11340*/  IADD3 R0, R17, R0, RZ ;  /* 0x0000000011007210 */ /* 0x004fc80007ffe0ff */
[----:B------:R-:W-:Y:S02]  /*11350*/  PRMT R18, R3, 0x7610, R18 ;  /* 0x0000761003127816 */ /* 0x000fe40000000012 */
[----:B------:R-:W-:-:S07]  /*11360*/  PRMT R17, R0, 0x7610, R17 ;  /* 0x0000761000117816 */ /* 0x000fce0000000011 */
.L_x_9019:
        /* <DEDUP_REMOVED lines=21> */
.L_x_9021:
[----:B------:R-:W-:Y:S01]  /*114c0*/  ULDC.64 UR4, c[0x0][0x5e8] ;  /* 0x00017a0000047ab9 */ /* 0x000fe20000000a00 */
[----:B------:R-:W-:Y:S02]  /*114d0*/  ISETP.NE.AND P6, PT, R22, 0x1, PT ;  /* 0x000000011600780c */ /* 0x000fe40003fc5270 */
[----:B------:R-:W-:-:S04]  /*114e0*/  IADD3 R2, P0, R19, UR4, RZ ;  /* 0x0000000413027c10 */ /* 0x000fc8000ff1e0ff */
[----:B------:R-:W-:-:S05]  /*114f0*/  IADD3.X R3, RZ, UR5, RZ, P0, !PT ;  /* 0x00000005ff037c10 */ /* 0x000fca00087fe4ff */
[----:B------:R1:W-:Y:S02]  /*11500*/  STG.E.U8 desc[UR58][R2.64], R18 ;  /* 0x0000001202007986 */ /* 0x0003e4000c10113a */
        /* <DEDUP_REMOVED lines=17> */
.L_x_9022:
[----:B------:R-:W-:Y:S02]  /*11620*/  ULDC.64 UR4, c[0x0][0x5e8] ;  /* 0x00017a0000047ab9 */ /* 0x000fe40000000a00 */
[----:B-1----:R-:W-:-:S04]  /*11630*/  IADD3 R2, P0, R16, UR4, RZ ;  /* 0x0000000410027c10 */ /* 0x002fc8000ff1e0ff */
[----:B------:R-:W-:-:S05]  /*11640*/  IADD3.X R3, RZ, UR5, RZ, P0, !PT ;  /* 0x00000005ff037c10 */ /* 0x000fca00087fe4ff */
[----:B------:R-:W-:Y:S01]  /*11650*/  STG.E.U8 desc[UR58][R2.64], R17 ;  /* 0x0000001102007986 */ /* 0x000fe2000c10113a */
[----:B------:R-:W-:Y:S05]  /*11660*/  EXIT ;  /* 0x000000000000794d */ /* 0x000fea0003800000 */
.L_x_9020:
[----:B------:R-:W-:Y:S04]  /*11670*/  STG.E.U8 desc[UR58][R4.64], R18 ;  /* 0x0000001204007986 */ /* 0x000fe8000c10113a */
[----:B------:R-:W-:Y:S01]  /*11680*/  STG.E.U8 desc[UR58][R4.64+0x1], R17 ;  /* 0x0000011104007986 */ /* 0x000fe2000c10113a */
[----:B------:R-:W-:Y:S05]  /*11690*/  EXIT ;  /* 0x000000000000794d */ /* 0x000fea0003800000 */
.L_x_9018:
[----:B------:R-:W-:Y:S01]  /*116a0*/  ISETP.NE.AND P2, PT, RZ, UR36, PT ;  /* 0x00000024ff007c0c */ /* 0x000fe2000bf45270 */
[----:B------:R-:W-:Y:S02]  /*116b0*/  ULDC.64 UR4, c[0x0][0x5e8] ;  /* 0x00017a0000047ab9 */ /* 0x000fe40000000a00 */
[----:B------:R-:W-:Y:S02]  /*116c0*/  IADD3 R2, P0, R19, UR4, RZ ;  /* 0x0000000413027c10 */ /* 0x000fe4000ff1e0ff */
[----:B------:R-:W-:-:S03]  /*116d0*/  IADD3 R4, P1, R16, UR4, RZ ;  /* 0x0000000410047c10 */ /* 0x000fc6000ff3e0ff */
[----:B------:R-:W-:Y:S01]  /*116e0*/  IMAD.X R3, RZ, RZ, UR5, P0 ;  /* 0x00000005ff037e24 */ /* 0x000fe200080e06ff */
[----:B------:R-:W-:-:S04]  /*116f0*/  IADD3.X R5, RZ, UR5, RZ, P1, !PT ;  /* 0x00000005ff057c10 */ /* 0x000fc80008ffe4ff */
[----:B------:R-:W3:Y:S04]  /*11700*/  @P2 LDG.E.U8 R7, desc[UR58][R2.64] ;  /* 0x0000003a02072981 */ /* 0x000ee8000c1e1100 */
[----:B-12---:R-:W2:Y:S01]  /*11710*/  @P2 LDG.E.U8 R0, desc[UR58][R4.64] ;  /* 0x0000003a04002981 */ /* 0x006ea2000c1e1100 */
[----:B------:R-:W-:Y:S02]  /*11720*/  ULDC.U8 UR4, c[0x0][0x619] ;  /* 0x0001864000047ab9 */ /* 0x000fe40000000000 */
[----:B------:R-:W-:Y:S01]  /*11730*/  ISETP.NE.AND P0, PT, RZ, UR4, PT ;  /* 0x00000004ff007c0c */ /* 0x000fe2000bf05270 */
[----:B---3--:R-:W-:Y:S01]  /*11740*/  @P2 IMAD.IADD R7, R18, 0x1, R7 ;  /* 0x0000000112072824 */ /* 0x008fe200078e0207 */
[----:B--2---:R-:W-:-:S04]  /*11750*/  @P2 IADD3 R0, R17, R0, RZ ;  /* 0x0000000011002210 */ /* 0x004fc80007ffe0ff */
[----:B------:R-:W-:Y:S02]  /*11760*/  @P2 PRMT R18, R7, 0x7610, R18 ;  /* 0x0000761007122816 */ /* 0x000fe40000000012 */
[----:B------:R-:W-:-:S05]  /*11770*/  @P2 PRMT R17, R0, 0x7610, R17 ;  /* 0x0000761000112816 */ /* 0x000fca0000000011 */
        /* <DEDUP_REMOVED lines=21> */
.L_x_9024:
        /* <DEDUP_REMOVED lines=22> */
.L_x_9025:
[----:B------:R-:W-:Y:S02]  /*11a30*/  ULDC.64 UR4, c[0x0][0x5e8] ;  /* 0x00017a0000047ab9 */ /* 0x000fe40000000a00 */
[----:B-1----:R-:W-:-:S04]  /*11a40*/  IADD3 R2, P0, R16, UR4, RZ ;  /* 0x0000000410027c10 */ /* 0x002fc8000ff1e0ff */
[----:B------:R-:W-:-:S05]  /*11a50*/  IADD3.X R3, RZ, UR5, RZ, P0, !PT ;  /* 0x00000005ff037c10 */ /* 0x000fca00087fe4ff */
[----:B------:R-:W-:Y:S01]  /*11a60*/  STG.E.U8 desc[UR58][R2.64], R17 ;  /* 0x0000001102007986 */ /* 0x000fe2000c10113a */
[----:B------:R-:W-:Y:S05]  /*11a70*/  EXIT ;  /* 0x000000000000794d */ /* 0x000fea0003800000 */
.L_x_9023:
[----:B------:R-:W-:Y:S04]  /*11a80*/  STG.E.U8 desc[UR58][R2.64], R18 ;  /* 0x0000001202007986 */ /* 0x000fe8000c10113a */
[----:B------:R-:W-:Y:S01]  /*11a90*/  STG.E.U8 desc[UR58][R4.64], R17 ;  /* 0x0000001104007986 */ /* 0x000fe2000c10113a */
[----:B------:R-:W-:Y:S05]  /*11aa0*/  EXIT ;  /* 0x000000000000794d */ /* 0x000fea0003800000 */
.L_x_8995:
        /* <DEDUP_REMOVED lines=19> */
[----:B------:R-:W2:Y:S04]  /*11be0*/  LDG.E.U8 R0, desc[UR58][R4.64] ;  /* 0x0000003a04007981 */ /* 0x000ea8000c1e1100 */
[----:B------:R-:W3:Y:S01]  /*11bf0*/  LDG.E.U8 R3, desc[UR58][R4.64+0x1] ;  /* 0x0000013a04037981 */ /* 0x000ee2000c1e1100 */
[----:B--2---:R-:W-:Y:S01]  /*11c00*/  IMAD.IADD R0, R25, 0x1, R0 ;  /* 0x0000000119007824 */ /* 0x004fe200078e0200 */
[----:B---3--:R-:W-:-:S04]  /*11c10*/  IADD3 R3, R18, R3, RZ ;  /* 0x0000000312037210 */ /* 0x008fc80007ffe0ff */
[----:B------:R-:W-:Y:S02]  /*11c20*/  PRMT R25, R0, 0x7610, R25 ;  /* 0x0000761000197816 */ /* 0x000fe40000000019 */
[----:B------:R-:W-:-:S07]  /*11c30*/  PRMT R18, R3, 0x7610, R18 ;  /* 0x0000761003127816 */ /* 0x000fce0000000012 */
.L_x_9027:
        /* <DEDUP_REMOVED lines=21> */
.L_x_9029:
        /* <DEDUP_REMOVED lines=22> */
.L_x_9030:
[----:B------:R-:W-:Y:S02]  /*11ef0*/  ULDC.64 UR4, c[0x0][0x5e8] ;  /* 0x00017a0000047ab9 */ /* 0x000fe40000000a00 */
[----:B------:R-:W-:-:S04]  /*11f00*/  IADD3 R2, P0, R19, UR4, RZ ;  /* 0x0000000413027c10 */ /* 0x000fc8000ff1e0ff */
[----:B------:R-:W-:-:S05]  /*11f10*/  IADD3.X R3, RZ, UR5, RZ, P0, !PT ;  /* 0x00000005ff037c10 */ /* 0x000fca00087fe4ff */
[----:B------:R-:W-:Y:S01]  /*11f20*/  STG.E.U8 desc[UR58][R2.64], R18 ;  /* 0x0000001202007986 */ /* 0x000fe2000c10113a */
[----:B------:R-:W-:Y:S05]  /*11f30*/  EXIT ;  /* 0x000000000000794d */ /* 0x000fea0003800000 */
.L_x_9028:
[----:B------:R-:W-:Y:S04]  /*11f40*/  STG.E.U8 desc[UR58][R4.64], R25 ;  /* 0x0000001904007986 */ /* 0x000fe8000c10113a */
[----:B------:R-:W-:Y:S01]  /*11f50*/  STG.E.U8 desc[UR58][R4.64+0x1], R18 ;  /* 0x0000011204007986 */ /* 0x000fe2000c10113a */
[----:B------:R-:W-:Y:S05]  /*11f60*/  EXIT ;  /* 0x000000000000794d */ /* 0x000fea0003800000 */
.L_x_9026:
[----:B-1----:R-:W-:Y:S01]  /*11f70*/  ISETP.NE.AND P2, PT, R0, RZ, PT ;  /* 0x000000ff0000720c */ /* 0x002fe20003f45270 */
[----:B------:R-:W-:Y:S02]  /*11f80*/  ULDC.64 UR4, c[0x0][0x5e8] ;  /* 0x00017a0000047ab9 */ /* 0x000fe40000000a00 */
[----:B------:R-:W-:Y:S02]  /*11f90*/  IADD3 R2, P0, R22, UR4, RZ ;  /* 0x0000000416027c10 */ /* 0x000fe4000ff1e0ff */
[----:B------:R-:W-:-:S03]  /*11fa0*/  IADD3 R4, P1, R19, UR4, RZ ;  /* 0x0000000413047c10 */ /* 0x000fc6000ff3e0ff */
[----:B------:R-:W-:Y:S01]  /*11fb0*/  IMAD.X R3, RZ, RZ, UR5, P0 ;  /* 0x00000005ff037e24 */ /* 0x000fe200080e06ff */
[----:B------:R-:W-:-:S04]  /*11fc0*/  IADD3.X R5, RZ, UR5, RZ, P1, !PT ;  /* 0x00000005ff057c10 */ /* 0x000fc80008ffe4ff */
[----:B------:R-:W2:Y:S04]  /*11fd0*/  @P2 LDG.E.U8 R0, desc[UR58][R2.64] ;  /* 0x0000003a02002981 */ /* 0x000ea8000c1e1100 */
[----:B------:R-:W3:Y:S01]  /*11fe0*/  @P2 LDG.E.U8 R7, desc[UR58][R4.64] ;  /* 0x0000003a04072981 */ /* 0x000ee2000c1e1100 */
[----:B------:R-:W-:Y:S02]  /*11ff0*/  ULDC.U8 UR4, c[0x0][0x619] ;  /* 0x0001864000047ab9 */ /* 0x000fe40000000000 */
[----:B------:R-:W-:Y:S01]  /*12000*/  ISETP.NE.AND P0, PT, RZ, UR4, PT ;  /* 0x00000004ff007c0c */ /* 0x000fe2000bf05270 */
[----:B--2---:R-:W-:Y:S01]  /*12010*/  @P2 IMAD.IADD R0, R25, 0x1, R0 ;  /* 0x0000000119002824 */ /* 0x004fe200078e0200 */
[----:B---3--:R-:W-:-:S04]  /*12020*/  @P2 IADD3 R7, R18, R7, RZ ;  /* 0x0000000712072210 */ /* 0x008fc80007ffe0ff */
        /* <DEDUP_REMOVED lines=23> */
.L_x_9032:
        /* <DEDUP_REMOVED lines=22> */
.L_x_9033:
[----:B------:R-:W-:Y:S02]  /*12300*/  ULDC.64 UR4, c[0x0][0x5e8] ;  /* 0x00017a0000047ab9 */ /* 0x000fe40000000a00 */
[----:B------:R-:W-:-:S04]  /*12310*/  IADD3 R2, P0, R19, UR4, RZ ;  /* 0x0000000413027c10 */ /* 0x000fc8000ff1e0ff */
[----:B------:R-:W-:-:S05]  /*12320*/  IADD3.X R3, RZ, UR5, RZ, P0, !PT ;  /* 0x00000005ff037c10 */ /* 0x000fca00087fe4ff */
[----:B------:R-:W-:Y:S01]  /*12330*/  STG.E.U8 desc[UR58][R2.64], R18 ;  /* 0x0000001202007986 */ /* 0x000fe2000c10113a */
[----:B------:R-:W-:Y:S05]  /*12340*/  EXIT ;  /* 0x000000000000794d */ /* 0x000fea0003800000 */
.L_x_9031:
[----:B------:R-:W-:Y:S04]  /*12350*/  STG.E.U8 desc[UR58][R2.64], R25 ;  /* 0x0000001902007986 */ /* 0x000fe8000c10113a */
[----:B------:R-:W-:Y:S01]  /*12360*/  STG.E.U8 desc[UR58][R4.64], R18 ;  /* 0x0000001204007986 */ /* 0x000fe2000c10113a */
[----:B------:R-:W-:Y:S05]  /*12370*/  EXIT ;  /* 0x000000000000794d */ /* 0x000fea0003800000 */
.L_x_9034:
        /* <DEDUP_REMOVED lines=16> */
.L_x_9891:


//--------------------- .text._ZN2at6native13reduce_kernelILi128ELi4ENS0_8ReduceOpIaNS0_14func_wrapper_tIaZNS0_11sum_functorIaaaEclERNS_14TensorIteratorEEUlaaE_EEjaLi4ELi4EEEEEvT1_ --------------------------
	.section	.text._ZN2at6native13reduce_kernelILi128ELi4ENS0_8ReduceOpIaNS0_14func_wrapper_tIaZNS0_11sum_functorIaaaEclERNS_14TensorIteratorEEUlaaE_EEjaLi4ELi4EEEEEvT1_,"ax",@progbits
	.align	128
        .global         _ZN2at6native13reduce_kernelILi128ELi4ENS0_8ReduceOpIaNS0_14func_wrapper_tIaZNS0_11sum_functorIaaaEclERNS_14TensorIteratorEEUlaaE_EEjaLi4ELi4EEEEEvT1_
        .type           _ZN2at6native13reduce_kernelILi128ELi4ENS0_8ReduceOpIaNS0_14func_wrapper_tIaZNS0_11sum_functorIaaaEclERNS_14TensorIteratorEEUlaaE_EEjaLi4ELi4EEEEEvT1_,@function
        .size           _ZN2at6native13reduce_kernelILi128ELi4ENS0_8ReduceOpIaNS0_14func_wrapper_tIaZNS0_11sum_functorIaaaEclERNS_14TensorIteratorEEUlaaE_EEjaLi4ELi4EEEEEvT1_,(.L_x_9892 - _ZN2at6native13reduce_kernelILi128ELi4ENS0_8ReduceOpIaNS0_14func_wrapper_tIaZNS0_11sum_functorIaaaEclERNS_14TensorIteratorEEUlaaE_EEjaLi4ELi4EEEEEvT1_)
        .other          _ZN2at6native13reduce_kernelILi128ELi4ENS0_8ReduceOpIaNS0_14func_wrapper_tIaZNS0_11sum_functorIaaaEclERNS_14TensorIteratorEEUlaaE_EEjaLi4ELi4EEEEEvT1_,@"STO_CUDA_ENTRY STV_DEFAULT"
_ZN2at6native13reduce_kernelILi128ELi4ENS0_8ReduceOpIaNS0_14func_wrapper_tIaZNS0_11sum_functorIaaaEclERNS_14TensorIteratorEEUlaaE_EEjaLi4ELi4EEEEEvT1_:
.text._ZN2at6native13reduce_kernelILi128ELi4ENS0_8ReduceOpIaNS0_14func_wrapper_tIaZNS0_11sum_functorIaaaEclERNS_14TensorIteratorEEUlaaE_EEjaLi4ELi4EEEEEvT1_:
        /* <DEDUP_REMOVED lines=293> */
.L_x_9035:
        /* <DEDUP_REMOVED lines=29> */
.L_x_9039:
        /* <DEDUP_REMOVED lines=27> */
.L_x_9045:
[----:B------:R-:W-:Y:S05]  /*15d0*/  BSYNC B2 ;  /* 0x0000000000027941 */ /* 0x000fea0003800000 */
.L_x_9044:
        /* <DEDUP_REMOVED lines=9> */
[----:B--2---:R-:W-:-:S07]  /*1670*/  IMAD.IADD R0, R0, 0x1, R5 ;  /* 0x0000000100007824 */ /* 0x004fce00078e0205 */
.L_x_9043:
[----:B------:R-:W-:Y:S05]  /*1680*/  BSYNC B1 ;  /* 0x0000000000017941 */ /* 0x000fea0003800000 */
.L_x_9042:
[----:B------:R-:W0:Y:S01]  /*1690*/  LDC R4, c[0x0][0x218] ;  /* 0x00008600ff047b82 */ /* 0x000e220000000800 */
[----:B------:R-:W-:Y:S01]  /*16a0*/  IADD3 R16, P0, P1, R25, R6, R16 ;  /* 0x0000000619107210 */ /* 0x000fe2000791e010 */
[----:B------:R-:W-:-:S03]  /*16b0*/  ULDC UR4, c[0x0][0x5e4] ;  /* 0x0001790000047ab9 */ /* 0x000fc60000000800 */
[----:B------:R-:W-:Y:S02]  /*16c0*/  IADD3 R16, P2, R16, 0x4, RZ ;  /* 0x0000000410107810 */ /* 0x000fe40007f5e0ff */
[----:B------:R-:W-:-:S04]  /*16d0*/  IADD3.X R19, RZ, UR4, R19, P0, P1 ;  /* 0x00000004ff137c10 */ /* 0x000fc800087e2413 */
[----:B------:R-:W-:Y:S02]  /*16e0*/  IADD3.X R19, RZ, R19, RZ, P2, !PT ;  /* 0x00000013ff137210 */ /* 0x000fe400017fe4ff */
[----:B0-----:R-:W-:-:S07]  /*16f0*/  IADD3 R3, R7, -0x4, R4 ;  /* 0xfffffffc07037810 */ /* 0x001fce0007ffe004 */
.L_x_9041:
[----:B------:R-:W-:Y:S05]  /*1700*/  BSYNC B0 ;  /* 0x0000000000007941 */ /* 0x000fea0003800000 */
.L_x_9040:
[----:B------:R-:W0:Y:S01]  /*1710*/  LDC.64 R4, c[0x0][0x230] ;  /* 0x00008c00ff047b82 */ /* 0x000e220000000a00 */
[----:B------:R-:W-:Y:S01]  /*1720*/  ULDC UR4, c[0x0][0x22c] ;  /* 0x00008b0000047ab9 */ /* 0x000fe20000000800 */
[----:B------:R-:W-:Y:S01]  /*1730*/  BSSY B0, `(.L_x_9046) ;  /* 0x000001f000007945 */ /* 0x000fe20003800000 */
[----:B------:R-:W-:Y:S01]  /*1740*/  IMAD R6, R2, UR4, RZ ;  /* 0x0000000402067c24 */ /* 0x000fe2000f8e02ff */
[C---:B------:R-:W-:Y:S02]  /*1750*/  ISETP.NE.AND P2, PT, R17.reuse, RZ, PT ;  /* 0x000000ff1100720c */ /* 0x040fe40003f45270 */
        /* <DEDUP_REMOVED lines=10> */
.L_x_9048:
[----:B------:R-:W-:Y:S01]  /*1800*/  IMAD.MOV.U32 R6, RZ, RZ, R16 ;  /* 0x000000ffff067224 */ /* 0x000fe200078e0010 */
[----:B------:R-:W-:Y:S01]  /*1810*/  ULDC UR4, c[0x0][0x220] ;  /* 0x0000880000047ab9 */ /* 0x000fe20000000800 */
[----:B------:R-:W-:Y:S02]  /*1820*/  IMAD.MOV.U32 R7, RZ, RZ, R19 ;  /* 0x000000ffff077224 */ /* 0x000fe400078e0013 */
[----:B------:R-:W-:-:S06]  /*1830*/  IMAD.WIDE.U32 R6, R9, 0x4, R6 ;  /* 0x0000000409067825 */ /* 0x000fcc00078e0006 */
[----:B------:R-:W2:Y:S01]  /*1840*/  LDG.E R6, desc[UR58][R6.64] ;  /* 0x0000003a06067981 */ /* 0x000ea2000c1e1900 */
[----:B------:R-:W-:-:S04]  /*1850*/  IADD3 R9, R9, UR4, RZ ;  /* 0x0000000409097c10 */ /* 0x000fc8000fffe0ff */
[----:B------:R-:W-:-:S04]  /*1860*/  LEA R4, R9, 0x3, 0x2 ;  /* 0x0000000309047811 */ /* 0x000fc800078e10ff */
[----:B------:R-:W-:Y:S02]  /*1870*/  ISETP.GE.U32.AND P0, PT, R4, R3, PT ;  /* 0x000000030400720c */ /* 0x000fe40003f06070 */
[C---:B--2---:R-:W-:Y:S02]  /*1880*/  PRMT R4, R6.reuse, 0x7772, RZ ;  /* 0x0000777206047816 */ /* 0x044fe400000000ff */
[C---:B------:R-:W-:Y:S02]  /*1890*/  PRMT R13, R6.reuse, 0x7770, RZ ;  /* 0x00007770060d7816 */ /* 0x040fe400000000ff */
[C---:B------:R-:W-:Y:S02]  /*18a0*/  PRMT R15, R6.reuse, 0x7771, RZ ;  /* 0x00007771060f7816 */ /* 0x040fe400000000ff */
[----:B------:R-:W-:Y:S01]  /*18b0*/  PRMT R21, R6, 0x7773, RZ ;  /* 0x0000777306157816 */ /* 0x000fe200000000ff */
[----:B------:R-:W-:Y:S01]  /*18c0*/  IMAD.IADD R0, R13, 0x1, R0 ;  /* 0x000000010d007824 */ /* 0x000fe200078e0200 */
[----:B------:R-:W-:Y:S01]  /*18d0*/  IADD3 R4, R4, R11, RZ ;  /* 0x0000000b04047210 */ /* 0x000fe20007ffe0ff */
[----:B------:R-:W-:-:S02]  /*18e0*/  IMAD.IADD R10, R15, 0x1, R10 ;  /* 0x000000010f0a7824 */ /* 0x000fc400078e020a */
[----:B------:R-:W-:Y:S01]  /*18f0*/  IMAD.IADD R8, R21, 0x1, R8 ;  /* 0x0000000115087824 */ /* 0x000fe200078e0208 */
[----:B------:R-:W-:Y:S01]  /*1900*/  PRMT R11, R4, 0x7610, R11 ;  /* 0x00007610040b7816 */ /* 0x000fe2000000000b */
[----:B------:R-:W-:Y:S06]  /*1910*/  @!P0 BRA `(.L_x_9048) ;  /* 0xfffffffc00b88947 */ /* 0x000fec000383ffff */
.L_x_9047:
[----:B------:R-:W-:Y:S05]  /*1920*/  BSYNC B0 ;  /* 0x0000000000007941 */ /* 0x000fea0003800000 */
.L_x_9046:
        /* <DEDUP_REMOVED lines=8> */
.L_x_9050:
[----:B------:R-:W-:Y:S05]  /*19b0*/  BSYNC B0 ;  /* 0x0000000000007941 */ /* 0x000fea0003800000 */
.L_x_9049:
        /* <DEDUP_REMOVED lines=12> */
.L_x_9052:
[----:B------:R-:W-:Y:S05]  /*1a80*/  BSYNC B0 ;  /* 0x0000000000007941 */ /* 0x000fea0003800000 */
.L_x_9051:
[----:B------:R-:W-:Y:S02]  /*1a90*/  IADD3 R11, R11, R10, R0 ;  /* 0x0000000a0b0b7210 */ /* 0x000fe40007ffe000 */
[----:B------:R-:W-:Y:S02]  /*1aa0*/  PRMT R25, RZ, 0x7610, R25 ;  /* 0x00007610ff197816 */ /* 0x000fe40000000019 */
[----:B------:R-:W-:Y:S01]  /*1ab0*/  PRMT R19, RZ, 0x7610, R19 ;  /* 0x00007610ff137816 */ /* 0x000fe20000000013 */
[----:B------:R-:W-:Y:S01]  /*1ac0*/  IMAD.IADD R11, R11, 0x1, R8 ;  /* 0x000000010b0b7824 */ /* 0x000fe200078e0208 */
[----:B------:R-:W-:-:S04]  /*1ad0*/  PRMT R16, RZ, 0x7610, R16 ;  /* 0x00007610ff107816 */ /* 0x000fc80000000010 */
[----:B------:R-:W-:Y:S01]  /*1ae0*/  PRMT R26, R11, 0x7610, R26 ;  /* 0x000076100b1a7816 */ /* 0x000fe2000000001a */
[----:B------:R-:W-:Y:S06]  /*1af0*/  BRA `(.L_x_9037) ;  /* 0x000000a800707947 */ /* 0x000fec0003800000 */
.L_x_9038:
        /* <DEDUP_REMOVED lines=48> */
.L_x_9062:
        /* <DEDUP_REMOVED lines=57> */
[----:B------:R-:W-:-:S05]  /*2190*/  MOV R24, RZ ;  /* 0x000000ff00187202 */ /* 0x000fca0000000f00 */
        /* <DEDUP_REMOVED lines=236> */
.L_x_9058:
        /* <DEDUP_REMOVED lines=254> */
.L_x_9059:
[----:B------:R-:W-:-:S04]  /*4040*/  LOP3.LUT R27, R32, 0xfffffffc, RZ, 0xc0, !PT ;  /* 0xfffffffc201b7812 */ /* 0x000fc800078ec0ff */
[----:B------:R-:W-:-:S05]  /*4050*/  IADD3 R26, P1, R27, R16, RZ ;  /* 0x000000101b1a7210 */ /* 0x000fca0007f3e0ff */
[----:B------:R-:W-:-:S05]  /*4060*/  IMAD.X R27, RZ, RZ, R19, P1 ;  /* 0x000000ffff1b7224 */ /* 0x000fca00008e0613 */
[----:B------:R-:W2:Y:S01]  /*4070*/  LDG.E R26, desc[UR58][R26.64] ;  /* 0x0000003a1a1a7981 */ /* 0x000ea2000c1e1900 */
[----:B------:R-:W-:Y:S01]  /*4080*/  IADD3 R41, R41, R0, RZ ;  /* 0x0000000029297210 */ /* 0x000fe20007ffe0ff */
[----:B------:R-:W-:Y:S02]  /*4090*/  IMAD.MOV.U32 R40, RZ, RZ, RZ ;  /* 0x000000ffff287224 */ /* 0x000fe400078e00ff */
[----:B------:R-:W-:Y:S01]  /*40a0*/  IMAD.MOV.U32 R36, RZ, RZ, RZ ;  /* 0x000000ffff247224 */ /* 0x000fe200078e00ff */
[C---:B--2---:R-:W-:Y:S02]  /*40b0*/  PRMT R32, R26.reuse, 0x7770, RZ ;  /* 0x000077701a207816 */ /* 0x044fe400000000ff */
[C---:B------:R-:W-:Y:S02]  /*40c0*/  PRMT R33, R26.reuse, 0x7771, RZ ;  /* 0x000077711a217816 */ /* 0x040fe400000000ff */
[C---:B------:R-:W-:Y:S02]  /*40d0*/  PRMT R34, R26.reuse, 0x7772, RZ ;  /* 0x000077721a227816 */ /* 0x040fe400000000ff */
[----:B------:R-:W-:Y:S01]  /*40e0*/  PRMT R35, R26, 0x7773, RZ ;  /* 0x000077731a237816 */ /* 0x000fe200000000ff */
[----:B------:R-:W-:Y:S06]  /*40f0*/  @!P0 BRA `(.L_x_9060) ;  /* 0x0000000c00cc8947 */ /* 0x000fec0003800000 */
[----:B------:R-:W-:Y:S01]  /*4100*/  MOV R26, RZ ;  /* 0x000000ff001a7202 */ /* 0x000fe20000000f00 */
[----:B------:R-:W-:Y:S01]  /*4110*/  IMAD.MOV.U32 R27, RZ, RZ, R41 ;  /* 0x000000ffff1b7224 */ /* 0x000fe200078e0029 */
        /* <DEDUP_REMOVED lines=241> */
.L_x_9060:
        /* <DEDUP_REMOVED lines=11> */
[----:B------:R-:W-:Y:S01]  /*50e0*/  ULDC.64 UR36, c[0x0][0x260] ;  /* 0x0000980000247ab9 */ /* 0x000fe20000000a00 */
[----:B0-----:R-:W-:-:S08]  /*50f0*/  ISETP.NE.AND P1, PT, R42, 0x2, PT ;  /* 0x000000022a00780c */ /* 0x001fd00003f25270 */
        /* <DEDUP_REMOVED lines=239> */
.L_x_9061:
[----:B------:R-:W-:Y:S01]  /*5ff0*/  LOP3.LUT R27, R40, 0xfffffffc, RZ, 0xc0, !PT ;  /* 0xfffffffc281b7812 */ /* 0x000fe200078ec0ff */
[----:B------:R-:W-:Y:S01]  /*6000*/  IMAD.IADD R41, R41, 0x1, R0 ;  /* 0x0000000129297824 */ /* 0x000fe200078e0200 */
[----:B------:R-:W-:Y:S02]  /*6010*/  ULDC UR4, c[0x0][0x218] ;  /* 0x0000860000047ab9 */ /* 0x000fe40000000800 */
[----:B------:R-:W-:-:S04]  /*6020*/  IADD3 R26, P1, R27, R16, RZ ;  /* 0x000000101b1a7210 */ /* 0x000fc80007f3e0ff */
[----:B------:R-:W-:-:S05]  /*6030*/  IADD3.X R27, RZ, R19, RZ, P1, !PT ;  /* 0x00000013ff1b7210 */ /* 0x000fca0000ffe4ff */
[----:B------:R-:W2:Y:S01]  /*6040*/  LDG.E R26, desc[UR58][R26.64] ;  /* 0x0000003a1a1a7981 */ /* 0x000ea2000c1e1900 */
[----:B------:R-:W-:Y:S01]  /*6050*/  IMAD R29, R0, 0x3, R41 ;  /* 0x00000003001d7824 */ /* 0x000fe200078e0229 */
[----:B------:R-:W-:Y:S01]  /*6060*/  IADD3 R21, R24, R21, RZ ;  /* 0x0000001518157210 */ /* 0x000fe20007ffe0ff */
[----:B------:R-:W-:Y:S01]  /*6070*/  IMAD.U32 R40, RZ, RZ, UR4 ;  /* 0x00000004ff287e24 */ /* 0x000fe2000f8e00ff */
[----:B------:R-:W-:Y:S01]  /*6080*/  IADD3 R15, R30, R15, RZ ;  /* 0x0000000f1e0f7210 */ /* 0x000fe20007ffe0ff */
[----:B------:R-:W-:Y:S01]  /*6090*/  IMAD.IADD R20, R25, 0x1, R20 ;  /* 0x0000000119147824 */ /* 0x000fe200078e0214 */
[----:B------:R-:W-:Y:S01]  /*60a0*/  IADD3 R11, R34, R11, RZ ;  /* 0x0000000b220b7210 */ /* 0x000fe20007ffe0ff */
[----:B------:R-:W-:Y:S01]  /*60b0*/  IMAD.IADD R18, R31, 0x1, R18 ;  /* 0x000000011f127824 */ /* 0x000fe200078e0212 */
[----:B------:R-:W-:Y:S01]  /*60c0*/  ISETP.GE.U32.AND P1, PT, R29, R40, PT ;  /* 0x000000281d00720c */ /* 0x000fe20003f26070 */
[----:B------:R-:W-:Y:S01]  /*60d0*/  IMAD.IADD R13, R32, 0x1, R13 ;  /* 0x00000001200d7824 */ /* 0x000fe200078e020d */
[----:B------:R-:W-:Y:S01]  /*60e0*/  IADD3 R9, R38, R9, RZ ;  /* 0x0000000926097210 */ /* 0x000fe20007ffe0ff */
[----:B------:R-:W-:-:S02]  /*60f0*/  IMAD.IADD R14, R33, 0x1, R14 ;  /* 0x00000001210e7824 */ /* 0x000fc400078e020e */
[----:B------:R-:W-:Y:S02]  /*6100*/  IMAD.IADD R12, R35, 0x1, R12 ;  /* 0x00000001230c7824 */ /* 0x000fe400078e020c */
[----:B------:R-:W-:Y:S02]  /*6110*/  IMAD.IADD R10, R39, 0x1, R10 ;  /* 0x00000001270a7824 */ /* 0x000fe400078e020a */
[----:B------:R-:W-:Y:S02]  /*6120*/  IMAD.IADD R8, R37, 0x1, R8 ;  /* 0x0000000125087824 */ /* 0x000fe400078e0208 */
[----:B------:R-:W-:Y:S01]  /*6130*/  IMAD.IADD R7, R36, 0x1, R7 ;  /* 0x0000000124077824 */ /* 0x000fe200078e0207 */
[C---:B--2---:R-:W-:Y:S02]  /*6140*/  PRMT R43, R26.reuse, 0x7770, RZ ;  /* 0x000077701a2b7816 */ /* 0x044fe400000000ff */
[C---:B------:R-:W-:Y:S02]  /*6150*/  PRMT R44, R26.reuse, 0x7771, RZ ;  /* 0x000077711a2c7816 */ /* 0x040fe400000000ff */
[----:B------:R-:W-:-:S02]  /*6160*/  PRMT R45, R26, 0x7772, RZ ;  /* 0x000077721a2d7816 */ /* 0x000fc400000000ff */
[----:B------:R-:W-:Y:S01]  /*6170*/  PRMT R26, R26, 0x7773, RZ ;  /* 0x000077731a1a7816 */ /* 0x000fe200000000ff */
[----:B------:R-:W-:Y:S01]  /*6180*/  IMAD.IADD R5, R44, 0x1, R5 ;  /* 0x000000012c057824 */ /* 0x000fe200078e0205 */
[----:B------:R-:W-:Y:S01]  /*6190*/  IADD3 R6, R43, R6, RZ ;  /* 0x000000062b067210 */ /* 0x000fe20007ffe0ff */
[----:B------:R-:W-:Y:S01]  /*61a0*/  IMAD.IADD R4, R45, 0x1, R4 ;  /* 0x000000012d047824 */ /* 0x000fe200078e0204 */
[----:B------:R-:W-:Y:S01]  /*61b0*/  IADD3 R3, R26, R3, RZ ;  /* 0x000000031a037210 */ /* 0x000fe20007ffe0ff */
[----:B------:R-:W-:Y:S06]  /*61c0*/  @!P1 BRA `(.L_x_9062) ;  /* 0xffffffbc000c9947 */ /* 0x000fec000383ffff */
[----:B------:R-:W-:Y:S05]  /*61d0*/  BSYNC B1 ;  /* 0x0000000000017941 */ /* 0x000fea0003800000 */
.L_x_9057:
[----:B0-----:R-:W-:-:S07]  /*61e0*/  PRMT R42, R26, 0x7610, R42 ;  /* 0x000076101a2a7816 */ /* 0x001fce000000002a */
.L_x_9056:
[----:B------:R-:W-:Y:S05]  /*61f0*/  BSYNC B0 ;  /* 0x0000000000007941 */ /* 0x000fea0003800000 */
.L_x_9055:
        /* <DEDUP_REMOVED lines=280> */
.L_x_9065:
        /* <DEDUP_REMOVED lines=285> */
.L_x_9066:
        /* <DEDUP_REMOVED lines=285> */
.L_x_9067:
        /* <DEDUP_REMOVED lines=285> */
.L_x_9068:
        /* <DEDUP_REMOVED lines=8> */
.L_x_9064:
[----:B------:R-:W-:Y:S05]  /*a970*/  BSYNC B0 ;  /* 0x0000000000007941 */ /* 0x000fea0003800000 */
.L_x_9063:
        /* <DEDUP_REMOVED lines=30> */
.L_x_9070:
[----:B------:R-:W-:Y:S05]  /*ab60*/  BSYNC B0 ;  /* 0x0000000000007941 */ /* 0x000fea0003800000 */
.L_x_9069:
        /* <DEDUP_REMOVED lines=13> */
.L_x_9054:
        /* <DEDUP_REMOVED lines=34> */
.L_x_9074:
[-C--:B------:R-:W-:Y:S01]  /*ae60*/  IMAD R4, R6, R41.reuse, RZ ;  /* 0x0000002906047224 */ /* 0x080fe200078e02ff */
[----:B------:R-:W-:-:S04]  /*ae70*/  IADD3 R41, R0, R41, RZ ;  /* 0x0000002900297210 */ /* 0x000fc80007ffe0ff */
[----:B------:R-:W-:Y:S01]  /*ae80*/  LOP3.LUT R5, R4, 0xfffffffc, RZ, 0xc0, !PT ;  /* 0xfffffffc04057812 */ /* 0x000fe200078ec0ff */
[C---:B------:R-:W-:Y:S02]  /*ae90*/  IMAD R7, R41.reuse, R6, RZ ;  /* 0x0000000629077224 */ /* 0x040fe400078e02ff */
[----:B------:R-:W-:Y:S01]  /*aea0*/  IMAD.IADD R41, R41, 0x1, R0 ;  /* 0x0000000129297824 */ /* 0x000fe200078e0200 */
[-C--:B------:R-:W-:Y:S02]  /*aeb0*/  IADD3 R4, P0, R5, R16.reuse, RZ ;  /* 0x0000001005047210 */ /* 0x080fe40007f1e0ff */
[----:B------:R-:W-:Y:S02]  /*aec0*/  LOP3.LUT R7, R7, 0xfffffffc, RZ, 0xc0, !PT ;  /* 0xfffffffc07077812 */ /* 0x000fe400078ec0ff */
[----:B------:R-:W-:Y:S02]  /*aed0*/  IADD3.X R5, RZ, R19, RZ, P0, !PT ;  /* 0x00000013ff057210 */ /* 0x000fe400007fe4ff */
[----:B------:R-:W-:Y:S01]  /*aee0*/  IADD3 R28, P0, R7, R16, RZ ;  /* 0x00000010071c7210 */ /* 0x000fe20007f1e0ff */
[C---:B------:R-:W-:Y:S01]  /*aef0*/  IMAD R7, R41.reuse, R6, RZ ;  /* 0x0000000629077224 */ /* 0x040fe200078e02ff */
[----:B------:R-:W-:Y:S01]  /*af00*/  IADD3 R41, R41, R0, RZ ;  /* 0x0000000029297210 */ /* 0x000fe20007ffe0ff */
[----:B------:R0:W2:Y:S02]  /*af10*/  LDG.E R4, desc[UR58][R4.64] ;  /* 0x0000003a04047981 */ /* 0x0000a4000c1e1900 */
[----:B------:R-:W-:Y:S01]  /*af20*/  IMAD.X R29, RZ, RZ, R19, P0 ;  /* 0x000000ffff1d7224 */ /* 0x000fe200000e0613 */
[----:B------:R-:W-:-:S04]  /*af30*/  LOP3.LUT R7, R7, 0xfffffffc, RZ, 0xc0, !PT ;  /* 0xfffffffc07077812 */ /* 0x000fc800078ec0ff */
[----:B------:R-:W-:Y:S01]  /*af40*/  IADD3 R32, P0, R7, R16, RZ ;  /* 0x0000001007207210 */ /* 0x000fe20007f1e0ff */
[----:B------:R-:W-:Y:S01]  /*af50*/  IMAD R7, R41, R6, RZ ;  /* 0x0000000629077224 */ /* 0x000fe200078e02ff */
[----:B------:R2:W3:Y:S03]  /*af60*/  LDG.E R37, desc[UR58][R28.64] ;  /* 0x0000003a1c257981 */ /* 0x0004e6000c1e1900 */
[----:B------:R-:W-:Y:S01]  /*af70*/  IMAD.X R33, RZ, RZ, R19, P0 ;  /* 0x000000ffff217224 */ /* 0x000fe200000e0613 */
[----:B------:R-:W-:-:S04]  /*af80*/  LOP3.LUT R7, R7, 0xfffffffc, RZ, 0xc0, !PT ;  /* 0xfffffffc07077812 */ /* 0x000fc800078ec0ff */
[----:B------:R-:W-:Y:S01]  /*af90*/  IADD3 R30, P0, R7, R16, RZ ;  /* 0x00000010071e7210 */ /* 0x000fe20007f1e0ff */
[----:B------:R3:W4:Y:S03]  /*afa0*/  LDG.E R32, desc[UR58][R32.64] ;  /* 0x0000003a20207981 */ /* 0x000726000c1e1900 */
[----:B------:R-:W-:-:S05]  /*afb0*/  IADD3.X R31, RZ, R19, RZ, P0, !PT ;  /* 0x00000013ff1f7210 */ /* 0x000fca00007fe4ff */
[----:B------:R-:W5:Y:S01]  /*afc0*/  LDG.E R30, desc[UR58][R30.64] ;  /* 0x0000003a1e1e7981 */ /* 0x000f62000c1e1900 */
[----:B------:R-:W-:-:S04]  /*afd0*/  IMAD.IADD R41, R41, 0x1, R0 ;  /* 0x0000000129297824 */ /* 0x000fc800078e0200 */
[----:B0-----:R-:W-:-:S05]  /*afe0*/  IMAD R5, R0, 0x3, R41 ;  /* 0x0000000300057824 */ /* 0x001fca00078e0229 */
[----:B------:R-:W-:Y:S02]  /*aff0*/  ISETP.GE.U32.AND P0, PT, R5, R40, PT ;  /* 0x000000280500720c */ /* 0x000fe40003f06070 */
[C---:B--2---:R-:W-:Y:S02]  /*b000*/  PRMT R29, R4.reuse, 0x7770, RZ ;  /* 0x00007770041d7816 */ /* 0x044fe400000000ff */
[C---:B------:R-:W-:Y:S02]  /*b010*/  PRMT R28, R4.reuse, 0x7771, RZ ;  /* 0x00007771041c7816 */ /* 0x040fe400000000ff */
[C---:B------:R-:W-:Y:S02]  /*b020*/  PRMT R43, R4.reuse, 0x7772, RZ ;  /* 0x00007772042b7816 */ /* 0x040fe400000000ff */
[----:B------:R-:W-:Y:S01]  /*b030*/  PRMT R44, R4, 0x7773, RZ ;  /* 0x00007773042c7816 */ /* 0x000fe200000000ff */
[----:B------:R-:W-:Y:S01]  /*b040*/  IMAD.IADD R27, R28, 0x1, R27 ;  /* 0x000000011c1b7824 */ /* 0x000fe200078e021b */
[----:B------:R-:W-:-:S02]  /*b050*/  IADD3 R8, R29, R8, RZ ;  /* 0x000000081d087210 */ /* 0x000fc40007ffe0ff */
[C---:B---3--:R-:W-:Y:S01]  /*b060*/  PRMT R33, R37.reuse, 0x7770, RZ ;  /* 0x0000777025217816 */ /* 0x048fe200000000ff */
[----:B------:R-:W-:Y:S01]  /*b070*/  IMAD.IADD R25, R44, 0x1, R25 ;  /* 0x000000012c197824 */ /* 0x000fe200078e0219 */
[C---:B------:R-:W-:Y:S02]  /*b080*/  PRMT R35, R37.reuse, 0x7771, RZ ;  /* 0x0000777125237816 */ /* 0x040fe400000000ff */
[C---:B------:R-:W-:Y:S02]  /*b090*/  PRMT R34, R37.reuse, 0x7772, RZ ;  /* 0x0000777225227816 */ /* 0x040fe400000000ff */
[----:B------:R-:W-:Y:S01]  /*b0a0*/  PRMT R37, R37, 0x7773, RZ ;  /* 0x0000777325257816 */ /* 0x000fe200000000ff */
[----:B------:R-:W-:Y:S01]  /*b0b0*/  IMAD.IADD R18, R35, 0x1, R18 ;  /* 0x0000000123127824 */ /* 0x000fe200078e0212 */
[C---:B----4-:R-:W-:Y:S02]  /*b0c0*/  PRMT R42, R32.reuse, 0x7770, RZ ;  /* 0x00007770202a7816 */ /* 0x050fe400000000ff */
[C---:B------:R-:W-:Y:S01]  /*b0d0*/  PRMT R38, R32.reuse, 0x7771, RZ ;  /* 0x0000777120267816 */ /* 0x040fe200000000ff */
[----:B------:R-:W-:Y:S01]  /*b0e0*/  IMAD.IADD R20, R37, 0x1, R20 ;  /* 0x0000000125147824 */ /* 0x000fe200078e0214 */
[----:B------:R-:W-:-:S02]  /*b0f0*/  PRMT R39, R32, 0x7772, RZ ;  /* 0x0000777220277816 */ /* 0x000fc400000000ff */
[----:B------:R-:W-:Y:S01]  /*b100*/  PRMT R36, R32, 0x7773, RZ ;  /* 0x0000777320247816 */ /* 0x000fe200000000ff */
[----:B------:R-:W-:Y:S01]  /*b110*/  IMAD.IADD R9, R38, 0x1, R9 ;  /* 0x0000000126097824 */ /* 0x000fe200078e0209 */
[C---:B-----5:R-:W-:Y:S02]  /*b120*/  PRMT R5, R30.reuse, 0x7771, RZ ;  /* 0x000077711e057816 */ /* 0x060fe400000000ff */
[----:B------:R-:W-:Y:S01]  /*b130*/  PRMT R32, R30, 0x7773, RZ ;  /* 0x000077731e207816 */ /* 0x000fe200000000ff */
[----:B------:R-:W-:Y:S01]  /*b140*/  IMAD.IADD R13, R36, 0x1, R13 ;  /* 0x00000001240d7824 */ /* 0x000fe200078e020d */
[C---:B------:R-:W-:Y:S01]  /*b150*/  PRMT R7, R30.reuse, 0x7770, RZ ;  /* 0x000077701e077816 */ /* 0x040fe200000000ff */
[----:B------:R-:W-:Y:S01]  /*b160*/  IMAD.IADD R10, R5, 0x1, R10 ;  /* 0x00000001050a7824 */ /* 0x000fe200078e020a */
[----:B------:R-:W-:Y:S01]  /*b170*/  PRMT R4, R30, 0x7772, RZ ;  /* 0x000077721e047816 */ /* 0x000fe200000000ff */
[----:B------:R-:W-:Y:S01]  /*b180*/  IMAD.IADD R3, R32, 0x1, R3 ;  /* 0x0000000120037824 */ /* 0x000fe200078e0203 */
[----:B------:R-:W-:-:S02]  /*b190*/  IADD3 R26, R43, R26, RZ ;  /* 0x0000001a2b1a7210 */ /* 0x000fc40007ffe0ff */
[----:B------:R-:W-:Y:S02]  /*b1a0*/  IADD3 R24, R33, R24, RZ ;  /* 0x0000001821187210 */ /* 0x000fe40007ffe0ff */
[----:B------:R-:W-:Y:S02]  /*b1b0*/  IADD3 R21, R34, R21, RZ ;  /* 0x0000001522157210 */ /* 0x000fe40007ffe0ff */
[----:B------:R-:W-:Y:S02]  /*b1c0*/  IADD3 R15, R42, R15, RZ ;  /* 0x0000000f2a0f7210 */ /* 0x000fe40007ffe0ff */
[----:B------:R-:W-:Y:S02]  /*b1d0*/  IADD3 R14, R39, R14, RZ ;  /* 0x0000000e270e7210 */ /* 0x000fe40007ffe0ff */
[----:B------:R-:W-:Y:S02]  /*b1e0*/  IADD3 R12, R7, R12, RZ ;  /* 0x0000000c070c7210 */ /* 0x000fe40007ffe0ff */
[----:B------:R-:W-:Y:S01]  /*b1f0*/  IADD3 R11, R4, R11, RZ ;  /* 0x0000000b040b7210 */ /* 0x000fe20007ffe0ff */
[----:B------:R-:W-:Y:S06]  /*b200*/  @!P0 BRA `(.L_x_9074) ;  /* 0xfffffffc00148947 */ /* 0x000fec000383ffff */
[----:B------:R-:W-:Y:S05]  /*b210*/  BSYNC B1 ;  /* 0x0000000000017941 */ /* 0x000fea0003800000 */
.L_x_9073:
[----:B------:R-:W-:Y:S02]  /*b220*/  PRMT R30, R44, 0x7610, R30 ;  /* 0x000076102c1e7816 */ /* 0x000fe4000000001e */
[----:B------:R-:W-:Y:S02]  /*b230*/  PRMT R31, R43, 0x7610, R31 ;  /* 0x000076102b1f7816 */ /* 0x000fe4000000001f */
[----:B------:R-:W-:Y:S02]  /*b240*/  PRMT R45, R39, 0x7610, R45 ;  /* 0x00007610272d7816 */ /* 0x000fe4000000002d */
[----:B------:R-:W-:Y:S02]  /*b250*/  PRMT R44, R36, 0x7610, R44 ;  /* 0x00007610242c7816 */ /* 0x000fe4000000002c */
[----:B------:R-:W-:Y:S02]  /*b260*/  PRMT R39, R7, 0x7610, R39 ;  /* 0x0000761007277816 */ /* 0x000fe40000000027 */
[----:B------:R-:W-:-:S02]  /*b270*/  PRMT R43, R5, 0x7610, R43 ;  /* 0x00007610052b7816 */ /* 0x000fc4000000002b */
[----:B------:R-:W-:-:S07]  /*b280*/  PRMT R36, R4, 0x7610, R36 ;  /* 0x0000761004247816 */ /* 0x000fce0000000024 */
.L_x_9072:
[----:B------:R-:W-:Y:S05]  /*b290*/  BSYNC B0 ;  /* 0x0000000000007941 */ /* 0x000fea0003800000 */
.L_x_9071:
[----:B------:R-:W-:Y:S01]  /*b2a0*/  ISETP.GE.U32.AND P0, PT, R41, R40, PT ;  /* 0x000000282900720c */ /* 0x000fe20003f06070 */
[----:B------:R-:W-:-:S12]  /*b2b0*/  BSSY B0, `(.L_x_9075) ;  /* 0x0000032000007945 */ /* 0x000fd80003800000 */
[----:B------:R-:W-:Y:S05]  /*b2c0*/  @P0 BRA `(.L_x_9076) ;  /* 0x0000000000c00947 */ /* 0x000fea0003800000 */
[----:B------:R-:W-:-:S05]  /*b2d0*/  IMAD R4, R41, R6, RZ ;  /* 0x0000000629047224 */ /* 0x000fca00078e02ff */
        /* <DEDUP_REMOVED lines=33> */
[----:B------:R-:W-:-:S05]  /*b4f0*/  IADD3.X R7, RZ, R19, RZ, P2, !PT ;  /* 0x00000013ff077210 */ /* 0x000fca00017fe4ff */
        /* <DEDUP_REMOVED lines=13> */
.L_x_9076:
[----:B------:R-:W-:Y:S05]  /*b5d0*/  BSYNC B0 ;  /* 0x0000000000007941 */ /* 0x000fea0003800000 */
.L_x_9075:
        /* <DEDUP_REMOVED lines=30> */
.L_x_9078:
[----:B------:R-:W-:Y:S05]  /*b7c0*/  BSYNC B0 ;  /* 0x0000000000007941 */ /* 0x000fea0003800000 */
.L_x_9077:
        /* <DEDUP_REMOVED lines=13> */
.L_x_9053:
        /* <DEDUP_REMOVED lines=16> */
[----:B------:R-:W-:-:S02]  /*b9a0*/  IMAD.U32 R13, RZ, RZ, UR4 ;  /* 0x00000004ff0d7e24 */ /* 0x000fc4000f8e00ff */
[----:B------:R-:W-:Y:S02]  /*b9b0*/  IMAD.U32 R11, RZ, RZ, UR4 ;  /* 0x00000004ff0b7e24 */ /* 0x000fe4000f8e00ff */
[----:B0-----:R-:W-:-:S05]  /*b9c0*/  IMAD R3, R0, 0x3, R29 ;  /* 0x0000000300037824 */ /* 0x001fca00078e021d */
[----:B------:R-:W-:Y:S02]  /*b9d0*/  ISETP.GE.U32.AND P0, PT, R3, R40, PT ;  /* 0x000000280300720c */ /* 0x000fe40003f06070 */
[----:B------:R-:W-:-:S11]  /*b9e0*/  MOV R3, UR4 ;  /* 0x0000000400037c02 */ /* 0x000fd60008000f00 */
        /* <DEDUP_REMOVED lines=17> */
.L_x_9082:
[C---:B------:R-:W-:Y:S02]  /*bb00*/  LOP3.LUT R5, R29.reuse, 0xfffffffc, RZ, 0xc0, !PT ;  /* 0xfffffffc1d057812 */ /* 0x040fe400078ec0ff */
[----:B------:R-:W-:Y:S02]  /*bb10*/  IADD3 R29, R29, R0, RZ ;  /* 0x000000001d1d7210 */ /* 0x000fe40007ffe0ff */
[----:B------:R-:W-:Y:S02]  /*bb20*/  IADD3 R4, P0, R5, R16, RZ ;  /* 0x0000001005047210 */ /* 0x000fe40007f1e0ff */
[C---:B------:R-:W-:Y:S02]  /*bb30*/  LOP3.LUT R7, R29.reuse, 0xfffffffc, RZ, 0xc0, !PT ;  /* 0xfffffffc1d077812 */ /* 0x040fe400078ec0ff */
[----:B------:R-:W-:Y:S01]  /*bb40*/  IADD3 R29, R29, R0, RZ ;  /* 0x000000001d1d7210 */ /* 0x000fe20007ffe0ff */
[----:B------:R-:W-:Y:S01]  /*bb50*/  IMAD.X R5, RZ, RZ, R19, P0 ;  /* 0x000000ffff057224 */ /* 0x000fe200000e0613 */
[----:B------:R-:W-:-:S02]  /*bb60*/  IADD3 R6, P0, R7, R16, RZ ;  /* 0x0000001007067210 */ /* 0x000fc40007f1e0ff */
[C---:B------:R-:W-:Y:S02]  /*bb70*/  LOP3.LUT R31, R29.reuse, 0xfffffffc, RZ, 0xc0, !PT ;  /* 0xfffffffc1d1f7812 */ /* 0x040fe400078ec0ff */
[----:B------:R-:W-:Y:S01]  /*bb80*/  IADD3 R29, R29, R0, RZ ;  /* 0x000000001d1d7210 */ /* 0x000fe20007ffe0ff */
[----:B------:R-:W-:Y:S01]  /*bb90*/  IMAD.X R7, RZ, RZ, R19, P0 ;  /* 0x000000ffff077224 */ /* 0x000fe200000e0613 */
[----:B------:R-:W-:Y:S01]  /*bba0*/  IADD3 R30, P0, R31, R16, RZ ;  /* 0x000000101f1e7210 */ /* 0x000fe20007f1e0ff */
[----:B------:R0:W2:Y:S01]  /*bbb0*/  LDG.E R4, desc[UR58][R4.64] ;  /* 0x0000003a04047981 */ /* 0x0000a2000c1e1900 */
[----:B------:R-:W-:-:S03]  /*bbc0*/  LOP3.LUT R45, R29, 0xfffffffc, RZ, 0xc0, !PT ;  /* 0xfffffffc1d2d7812 */ /* 0x000fc600078ec0ff */
[----:B------:R-:W-:Y:S01]  /*bbd0*/  IMAD.X R31, RZ, RZ, R19, P0 ;  /* 0x000000ffff1f7224 */ /* 0x000fe200000e0613 */
[----:B------:R-:W-:Y:S01]  /*bbe0*/  IADD3 R44, P0, R45, R16, RZ ;  /* 0x000000102d2c7210 */ /* 0x000fe20007f1e0ff */
[----:B------:R-:W3:Y:S03]  /*bbf0*/  LDG.E R6, desc[UR58][R6.64] ;  /* 0x0000003a06067981 */ /* 0x000ee6000c1e1900 */
[----:B------:R-:W-:Y:S01]  /*bc00*/  IADD3.X R45, RZ, R19, RZ, P0, !PT ;  /* 0x00000013ff2d7210 */ /* 0x000fe200007fe4ff */
[----:B------:R-:W4:Y:S04]  /*bc10*/  LDG.E R30, desc[UR58][R30.64] ;  /* 0x0000003a1e1e7981 */ /* 0x000f28000c1e1900 */
        /* <DEDUP_REMOVED lines=9> */
[----:B---3--:R-:W-:-:S02]  /*bcb0*/  PRMT R35, R6, 0x7770, RZ ;  /* 0x0000777006237816 */ /* 0x008fc400000000ff */
[C---:B------:R-:W-:Y:S01]  /*bcc0*/  PRMT R32, R6.reuse, 0x7771, RZ ;  /* 0x0000777106207816 */ /* 0x040fe200000000ff */
[----:B------:R-:W-:Y:S01]  /*bcd0*/  IMAD.IADD R14, R33, 0x1, R14 ;  /* 0x00000001210e7824 */ /* 0x000fe200078e020e */
[C---:B------:R-:W-:Y:S02]  /*bce0*/  PRMT R37, R6.reuse, 0x7772, RZ ;  /* 0x0000777206257816 */ /* 0x040fe400000000ff */
[----:B------:R-:W-:Y:S01]  /*bcf0*/  PRMT R34, R6, 0x7773, RZ ;  /* 0x0000777306227816 */ /* 0x000fe200000000ff */
[----:B------:R-:W-:Y:S01]  /*bd00*/  IMAD.IADD R9, R32, 0x1, R9 ;  /* 0x0000000120097824 */ /* 0x000fe200078e0209 */
[C---:B----4-:R-:W-:Y:S02]  /*bd10*/  PRMT R41, R30.reuse, 0x7771, RZ ;  /* 0x000077711e297816 */ /* 0x050fe400000000ff */
[----:B------:R-:W-:Y:S01]  /*bd20*/  PRMT R36, R30, 0x7773, RZ ;  /* 0x000077731e247816 */ /* 0x000fe200000000ff */
[----:B------:R-:W-:Y:S01]  /*bd30*/  IMAD.IADD R3, R34, 0x1, R3 ;  /* 0x0000000122037824 */ /* 0x000fe200078e0203 */
[C---:B-----5:R-:W-:Y:S01]  /*bd40*/  PRMT R4, R44.reuse, 0x7771, RZ ;  /* 0x000077712c047816 */ /* 0x060fe200000000ff */
[----:B------:R-:W-:Y:S01]  /*bd50*/  IMAD.IADD R18, R41, 0x1, R18 ;  /* 0x0000000129127824 */ /* 0x000fe200078e0212 */
[----:B------:R-:W-:Y:S01]  /*bd60*/  PRMT R6, R44, 0x7773, RZ ;  /* 0x000077732c067816 */ /* 0x000fe200000000ff */
[----:B------:R-:W-:Y:S01]  /*bd70*/  IMAD.IADD R21, R36, 0x1, R21 ;  /* 0x0000000124157824 */ /* 0x000fe200078e0215 */
[----:B------:R-:W-:Y:S01]  /*bd80*/  PRMT R38, R30, 0x7770, RZ ;  /* 0x000077701e267816 */ /* 0x000fe200000000ff */
[----:B------:R-:W-:Y:S01]  /*bd90*/  IMAD.IADD R25, R4, 0x1, R25 ;  /* 0x0000000104197824 */ /* 0x000fe200078e0219 */
[----:B------:R-:W-:Y:S01]  /*bda0*/  PRMT R39, R30, 0x7772, RZ ;  /* 0x000077721e277816 */ /* 0x000fe200000000ff */
[----:B------:R-:W-:Y:S01]  /*bdb0*/  IMAD.IADD R27, R6, 0x1, R27 ;  /* 0x00000001061b7824 */ /* 0x000fe200078e021b */
[----:B------:R-:W-:-:S02]  /*bdc0*/  PRMT R7, R44, 0x7770, RZ ;  /* 0x000077702c077816 */ /* 0x000fc400000000ff */
[----:B------:R-:W-:Y:S02]  /*bdd0*/  PRMT R5, R44, 0x7772, RZ ;  /* 0x000077722c057816 */ /* 0x000fe400000000ff */
[----:B------:R-:W-:Y:S02]  /*bde0*/  IADD3 R11, R28, R11, RZ ;  /* 0x0000000b1c0b7210 */ /* 0x000fe40007ffe0ff */
[----:B------:R-:W-:Y:S02]  /*bdf0*/  IADD3 R13, R42, R13, RZ ;  /* 0x0000000d2a0d7210 */ /* 0x000fe40007ffe0ff */
[----:B------:R-:W-:Y:S02]  /*be00*/  IADD3 R10, R35, R10, RZ ;  /* 0x0000000a230a7210 */ /* 0x000fe40007ffe0ff */
[----:B------:R-:W-:Y:S02]  /*be10*/  IADD3 R8, R37, R8, RZ ;  /* 0x0000000825087210 */ /* 0x000fe40007ffe0ff */
[----:B------:R-:W-:-:S02]  /*be20*/  IADD3 R15, R38, R15, RZ ;  /* 0x0000000f260f7210 */ /* 0x000fc40007ffe0ff */
[----:B------:R-:W-:Y:S02]  /*be30*/  IADD3 R20, R39, R20, RZ ;  /* 0x0000001427147210 */ /* 0x000fe40007ffe0ff */
[----:B------:R-:W-:Y:S02]  /*be40*/  IADD3 R24, R7, R24, RZ ;  /* 0x0000001807187210 */ /* 0x000fe40007ffe0ff */
[----:B------:R-:W-:Y:S01]  /*be50*/  IADD3 R26, R5, R26, RZ ;  /* 0x0000001a051a7210 */ /* 0x000fe20007ffe0ff */
[----:B------:R-:W-:Y:S06]  /*be60*/  @!P0 BRA `(.L_x_9082) ;  /* 0xfffffffc00248947 */ /* 0x000fec000383ffff */
[----:B------:R-:W-:Y:S05]  /*be70*/  BSYNC B1 ;  /* 0x0000000000017941 */ /* 0x000fea0003800000 */
.L_x_9081:
        /* <DEDUP_REMOVED lines=8> */
.L_x_9080:
[----:B------:R-:W-:Y:S05]  /*bf00*/  BSYNC B0 ;  /* 0x0000000000007941 */ /* 0x000fea0003800000 */
.L_x_9079:
[----:B------:R-:W-:Y:S01]  /*bf10*/  ISETP.GE.U32.AND P0, PT, R29, R40, PT ;  /* 0x000000281d00720c */ /* 0x000fe20003f06070 */
[----:B------:R-:W-:-:S12]  /*bf20*/  BSSY B0, `(.L_x_9083) ;  /* 0x000002e000007945 */ /* 0x000fd80003800000 */
        /* <DEDUP_REMOVED lines=23> */
[C---:B------:R-:W-:Y:S02]  /*c0a0*/  IADD3 R5, R7.reuse, R0, RZ ;  /* 0x0000000007057210 */ /* 0x040fe40007ffe0ff */
[----:B------:R-:W-:Y:S02]  /*c0b0*/  LOP3.LUT R7, R7, 0xfffffffc, RZ, 0xc0, !PT ;  /* 0xfffffffc07077812 */ /* 0x000fe400078ec0ff */
[----:B------:R-:W-:-:S13]  /*c0c0*/  ISETP.GE.U32.AND P1, PT, R5, R40, PT ;  /* 0x000000280500720c */ /* 0x000fda0003f26070 */
[----:B------:R-:W-:-:S04]  /*c0d0*/  @!P1 LOP3.LUT R5, R5, 0xfffffffc, RZ, 0xc0, !PT ;  /* 0xfffffffc05059812 */ /* 0x000fc800078ec0ff */
        /* <DEDUP_REMOVED lines=18> */
.L_x_9084:
[----:B------:R-:W-:Y:S05]  /*c200*/  BSYNC B0 ;  /* 0x0000000000007941 */ /* 0x000fea0003800000 */
.L_x_9083:
        /* <DEDUP_REMOVED lines=30> */
.L_x_9086:
[----:B------:R-:W-:Y:S05]  /*c3f0*/  BSYNC B0 ;  /* 0x0000000000007941 */ /* 0x000fea0003800000 */
.L_x_9085:
        /* <DEDUP_REMOVED lines=11> */
[----:B------:R-:W-:-:S07]  /*c4b0*/  PRMT R26, R11, 0x7610, R26 ;  /* 0x000076100b1a7816 */ /* 0x000fce000000001a */
.L_x_9037:
[----:B------:R-:W-:Y:S05]  /*c4c0*/  BSYNC B6 ;  /* 0x0000000000067941 */ /* 0x000fea0003800000 */
.L_x_9036:
[----:B------:R-:W-:Y:S02]  /*c4d0*/  ULDC UR4, c[0x0][0x230] ;  /* 0x00008c0000047ab9 */ /* 0x000fe40000000800 */
[----:B------:R-:W-:-:S13]  /*c4e0*/  ISETP.NE.AND P0, PT, RZ, UR4, PT ;  /* 0x00000004ff007c0c */ /* 0x000fda000bf05270 */
[----:B------:R-:W-:Y:S05]  /*c4f0*/  @!P0 BRA `(.L_x_9087) ;  /* 0x0000000000b08947 */ /* 0x000fea0003800000 */
[----:B------:R-:W0:Y:S01]  /*c500*/  S2R R4, SR_CgaCtaId ;  /* 0x0000000000047919 */ /* 0x000e220000008800 */
[----:B------:R-:W1:Y:S01]  /*c510*/  LDC R11, c[0x0][RZ] ;  /* 0x00000000ff0b7b82 */ /* 0x000e620000000800 */
[----:B------:R-:W-:Y:S02]  /*c520*/  MOV R0, 0x400 ;  /* 0x0000040000007802 */ /* 0x000fe40000000f00 */
[----:B------:R-:W-:Y:S02]  /*c530*/  PRMT R6, R25, 0x7604, R26 ;  /* 0x0000760419067816 */ /* 0x000fe4000000001a */
[----:B------:R-:W-:Y:S02]  /*c540*/  IADD3 R3, R0, 0x10, RZ ;  /* 0x0000001000037810 */ /* 0x000fe40007ffe0ff */
[----:B------:R-:W-:Y:S01]  /*c550*/  PRMT R5, R19, 0x7054, R6 ;  /* 0x0000705413057816 */ /* 0x000fe20000000006 */
[----:B------:R-:W2:Y:S03]  /*c560*/  LDC R10, c[0x0][0x4] ;  /* 0x00000100ff0a7b82 */ /* 0x000ea60000000800 */
[----:B------:R-:W-:Y:S01]  /*c570*/  PRMT R5, R16, 0x654, R5 ;  /* 0x0000065410057816 */ /* 0x000fe20000000005 */
[----:B-1----:R-:W-:Y:S01]  /*c580*/  IMAD R0, R17, R11, R2 ;  /* 0x0000000b11007224 */ /* 0x002fe200078e0202 */
[----:B0-----:R-:W-:-:S02]  /*c590*/  LEA R3, R4, R3, 0x18 ;  /* 0x0000000304037211 */ /* 0x001fc400078ec0ff */
[----:B--2---:R-:W-:-:S03]  /*c5a0*/  SHF.R.U32.HI R4, RZ, 0x1, R10 ;  /* 0x00000001ff047819 */ /* 0x004fc6000001160a */
[----:B------:R-:W-:Y:S01]  /*c5b0*/  IMAD R0, R0, 0x4, R3 ;  /* 0x0000000400007824 */ /* 0x000fe200078e0203 */
[----:B------:R-:W-:-:S04]  /*c5c0*/  ISETP.NE.AND P0, PT, R4, RZ, PT ;  /* 0x000000ff0400720c */ /* 0x000fc80003f05270 */
[----:B------:R0:W-:Y:S09]  /*c5d0*/  STS [R0], R5 ;  /* 0x0000000500007388 */ /* 0x0001f20000000800 */
[----:B0-----:R-:W-:Y:S05]  /*c5e0*/  @!P0 BRA `(.L_x_9087) ;  /* 0x0000000000748947 */ /* 0x001fea0003800000 */
.L_x_9090:
        /* <DEDUP_REMOVED lines=10> */
[----:B------:R-:W-:-:S06]  /*c690*/  IMAD R4, R4, 0x4, R3 ;  /* 0x0000000404047824 */ /* 0x000fcc00078e0203 */
[----:B------:R-:W0:Y:S02]  /*c6a0*/  LDS R4, [R4] ;  /* 0x0000000004047984 */ /* 0x000e240000000800 */
[C---:B0-----:R-:W-:Y:S02]  /*c6b0*/  PRMT R6, R4.reuse, 0x7771, RZ ;  /* 0x0000777104067816 */ /* 0x041fe400000000ff */
[C---:B------:R-:W-:Y:S02]  /*c6c0*/  PRMT R5, R4.reuse, 0x7770, RZ ;  /* 0x0000777004057816 */ /* 0x040fe400000000ff */
[----:B------:R-:W-:Y:S01]  /*c6d0*/  PRMT R8, R4, 0x7772, RZ ;  /* 0x0000777204087816 */ /* 0x000fe200000000ff */
[----:B------:R-:W-:Y:S01]  /*c6e0*/  IMAD.IADD R25, R25, 0x1, R6 ;  /* 0x0000000119197824 */ /* 0x000fe200078e0206 */
[----:B------:R-:W-:Y:S02]  /*c6f0*/  IADD3 R26, R26, R5, RZ ;  /* 0x000000051a1a7210 */ /* 0x000fe40007ffe0ff */
[----:B------:R-:W-:-:S02]  /*c700*/  PRMT R5, R4, 0x7773, RZ ;  /* 0x0000777304057816 */ /* 0x000fc400000000ff */
[----:B------:R-:W-:Y:S02]  /*c710*/  IADD3 R8, R19, R8, RZ ;  /* 0x0000000813087210 */ /* 0x000fe40007ffe0ff */
[----:B------:R-:W-:Y:S01]  /*c720*/  PRMT R9, R25, 0x7604, R26 ;  /* 0x0000760419097816 */ /* 0x000fe2000000001a */
[----:B------:R-:W-:Y:S01]  /*c730*/  IMAD.IADD R5, R16, 0x1, R5 ;  /* 0x0000000110057824 */ /* 0x000fe200078e0205 */
[C---:B------:R-:W-:Y:S02]  /*c740*/  PRMT R19, R8.reuse, 0x7610, R19 ;  /* 0x0000761008137816 */ /* 0x040fe40000000013 */
[----:B------:R-:W-:Y:S02]  /*c750*/  PRMT R6, R8, 0x7054, R9 ;  /* 0x0000705408067816 */ /* 0x000fe40000000009 */
[C---:B------:R-:W-:Y:S02]  /*c760*/  PRMT R16, R5.reuse, 0x7610, R16 ;  /* 0x0000761005107816 */ /* 0x040fe40000000010 */
[----:B------:R-:W-:-:S05]  /*c770*/  PRMT R9, R5, 0x654, R6 ;  /* 0x0000065405097816 */ /* 0x000fca0000000006 */
[----:B------:R0:W-:Y:S02]  /*c780*/  STS [R0], R9 ;  /* 0x0000000900007388 */ /* 0x0001e40000000800 */
.L_x_9089:
[----:B------:R-:W-:Y:S05]  /*c790*/  BSYNC B0 ;  /* 0x0000000000007941 */ /* 0x000fea0003800000 */
.L_x_9088:
[----:B------:R-:W-:Y:S01]  /*c7a0*/  MOV R4, R7 ;  /* 0x0000000700047202 */ /* 0x000fe20000000f00 */
[----:B------:R-:W-:Y:S06]  /*c7b0*/  @P1 BRA `(.L_x_9090) ;  /* 0xfffffffc008c1947 */ /* 0x000fec000383ffff */
.L_x_9087:
        /* <DEDUP_REMOVED lines=22> */
.L_x_9095:
[----:B------:R-:W-:Y:S01]  /*c920*/  IMAD.IADD R0, R2, 0x1, R4 ;  /* 0x0000000102007824 */ /* 0x000fe200078e0204 */
[----:B------:R-:W-:Y:S05]  /*c930*/  WARPSYNC.ALL ;  /* 0x0000000000007948 */ /* 0x000fea0003800000 */
[----:B------:R-:W-:Y:S01]  /*c940*/  BAR.SYNC.DEFER_BLOCKING 0x0 ;  /* 0x0000000000007b1d */ /* 0x000fe20000010000 */
[----:B------:R-:W-:-:S04]  /*c950*/  ISETP.GE.U32.AND P0, PT, R0, R9, PT ;  /* 0x000000090000720c */ /* 0x000fc80003f06070 */
[----:B------:R-:W-:Y:S01]  /*c960*/  ISETP.GE.U32.OR P0, PT, R2, R4, P0 ;  /* 0x000000040200720c */ /* 0x000fe20000706470 */
[----:B------:R-:W-:-:S12]  /*c970*/  BSSY B0, `(.L_x_9093) ;  /* 0x0000012000007945 */ /* 0x000fd80003800000 */
[----:B0-----:R-:W-:Y:S05]  /*c980*/  @P0 BRA `(.L_x_9094) ;  /* 0x0000000000400947 */ /* 0x001fea0003800000 */
[----:B------:R-:W-:-:S06]  /*c990*/  LEA R0, R4, R3, 0x2 ;  /* 0x0000000304007211 */ /* 0x000fcc00078e10ff */
[----:B------:R-:W0:Y:S02]  /*c9a0*/  LDS R0, [R0] ;  /* 0x0000000000007984 */ /* 0x000e240000000800 */
[C---:B0-----:R-:W-:Y:S02]  /*c9b0*/  PRMT R5, R0.reuse, 0x7770, RZ ;  /* 0x0000777000057816 */ /* 0x041fe400000000ff */
[C---:B------:R-:W-:Y:S02]  /*c9c0*/  PRMT R6, R0.reuse, 0x7771, RZ ;  /* 0x0000777100067816 */ /* 0x040fe400000000ff */
[----:B------:R-:W-:Y:S01]  /*c9d0*/  PRMT R8, R0, 0x7772, RZ ;  /* 0x0000777200087816 */ /* 0x000fe200000000ff */
[----:B------:R-:W-:Y:S01]  /*c9e0*/  IMAD.IADD R26, R26, 0x1, R5 ;  /* 0x000000011a1a7824 */ /* 0x000fe200078e0205 */
[----:B------:R-:W-:Y:S02]  /*c9f0*/  IADD3 R25, R25, R6, RZ ;  /* 0x0000000619197210 */ /* 0x000fe40007ffe0ff */
[----:B------:R-:W-:Y:S01]  /*ca00*/  PRMT R5, R0, 0x7773, RZ ;  /* 0x0000777300057816 */ /* 0x000fe200000000ff */
[----:B------:R-:W-:Y:S01]  /*ca10*/  IMAD.IADD R8, R19, 0x1, R8 ;  /* 0x0000000113087824 */ /* 0x000fe200078e0208 */
[----:B------:R-:W-:-:S02]  /*ca20*/  PRMT R7, R25, 0x7604, R26 ;  /* 0x0000760419077816 */ /* 0x000fc4000000001a */
[----:B------:R-:W-:Y:S02]  /*ca30*/  IADD3 R5, R16, R5, RZ ;  /* 0x0000000510057210 */ /* 0x000fe40007ffe0ff */
[C---:B------:R-:W-:Y:S02]  /*ca40*/  PRMT R6, R8.reuse, 0x7054, R7 ;  /* 0x0000705408067816 */ /* 0x040fe40000000007 */
[----:B------:R-:W-:Y:S02]  /*ca50*/  PRMT R19, R8, 0x7610, R19 ;  /* 0x0000761008137816 */ /* 0x000fe40000000013 */
[C---:B------:R-:W-:Y:S02]  /*ca60*/  PRMT R6, R5.reuse, 0x654, R6 ;  /* 0x0000065405067816 */ /* 0x040fe40000000006 */
[----:B------:R-:W-:-:S03]  /*ca70*/  PRMT R16, R5, 0x7610, R16 ;  /* 0x0000761005107816 */ /* 0x000fc60000000010 */
[----:B------:R0:W-:Y:S04]  /*ca80*/  STS [R3], R6 ;  /* 0x0000000603007388 */ /* 0x0001e80000000800 */
.L_x_9094:
[----:B------:R-:W-:Y:S05]  /*ca90*/  BSYNC B0 ;  /* 0x0000000000007941 */ /* 0x000fea0003800000 */
.L_x_9093:
[----:B------:R-:W-:-:S04]  /*caa0*/  SHF.R.S32.HI R4, RZ, 0x1, R4 ;  /* 0x00000001ff047819 */ /* 0x000fc80000011404 */
[----:B------:R-:W-:-:S13]  /*cab0*/  ISETP.GE.AND P0, PT, R4, 0x20, PT ;  /* 0x000000200400780c */ /* 0x000fda0003f06270 */
[----:B------:R-:W-:Y:S05]  /*cac0*/  @P0 BRA `(.L_x_9095) ;  /* 0xfffffffc00940947 */ /* 0x000fea000383ffff */
[----:B------:R-:W-:-:S07]  /*cad0*/  IMAD.MOV.U32 R0, RZ, RZ, 0x20 ;  /* 0x00000020ff007424 */ /* 0x000fce00078e00ff */
.L_x_9092:
[----:B------:R-:W-:Y:S01]  /*cae0*/  ISETP.GE.AND P0, PT, R0, 0x2, PT ;  /* 0x000000020000780c */ /* 0x000fe20003f06270 */
[----:B------:R-:W-:Y:S05]  /*caf0*/  WARPSYNC.ALL ;  /* 0x0000000000007948 */ /* 0x000fea0003800000 */
[----:B------:R-:W-:Y:S07]  /*cb00*/  BAR.SYNC.DEFER_BLOCKING 0x0 ;  /* 0x0000000000007b1d */ /* 0x000fee0000010000 */
[----:B------:R-:W-:Y:S05]  /*cb10*/  @!P0 BRA `(.L_x_9091) ;  /* 0x00000000005c8947 */ /* 0x000fea0003800000 */
[----:B0-----:R-:W-:-:S07]  /*cb20*/  MOV R3, 0x1 ;  /* 0x0000000100037802 */ /* 0x001fce0000000f00 */
.L_x_9096:
        /* <DEDUP_REMOVED lines=8> */
[----:B------:R-:W-:Y:S02]  /*cbb0*/  IMAD.MOV.U32 R6, RZ, RZ, R5 ;  /* 0x000000ffff067224 */ /* 0x000fe400078e0005 */
[----:B------:R-:W0:Y:S04]  /*cbc0*/  SHFL.DOWN PT, R5, R4, R3, 0x1f ;  /* 0x08001f0304057589 */ /* 0x000e2800000e0000 */
[----:B------:R-:W1:Y:S04]  /*cbd0*/  SHFL.DOWN PT, R7, R10, R3, 0x1f ;  /* 0x08001f030a077589 */ /* 0x000e6800000e0000 */
[----:B------:R-:W2:Y:S04]  /*cbe0*/  SHFL.DOWN PT, R6, R6, R3, 0x1f ;  /* 0x08001f0306067589 */ /* 0x000ea800000e0000 */
[----:B------:R3:W4:Y:S02]  /*cbf0*/  SHFL.DOWN PT, R8, R8, R3, 0x1f ;  /* 0x08001f0308087589 */ /* 0x00072400000e0000 */
[----:B---3--:R-:W-:Y:S01]  /*cc00*/  SHF.L.U32 R3, R3, 0x1, RZ ;  /* 0x0000000103037819 */ /* 0x008fe200000006ff */
[----:B0-----:R-:W-:-:S03]  /*cc10*/  IMAD.IADD R5, R5, 0x1, R26 ;  /* 0x0000000105057824 */ /* 0x001fc600078e021a */
[----:B------:R-:W-:Y:S02]  /*cc20*/  ISETP.GE.AND P0, PT, R3, R0, PT ;  /* 0x000000000300720c */ /* 0x000fe40003f06270 */
[----:B-1----:R-:W-:Y:S02]  /*cc30*/  IADD3 R7, R7, R16, RZ ;  /* 0x0000001007077210 */ /* 0x002fe40007ffe0ff */
[----:B------:R-:W-:Y:S02]  /*cc40*/  PRMT R26, R5, 0x7610, R26 ;  /* 0x00007610051a7816 */ /* 0x000fe4000000001a */
[----:B--2---:R-:W-:Y:S02]  /*cc50*/  IADD3 R25, R6, R25, RZ ;  /* 0x0000001906197210 */ /* 0x004fe40007ffe0ff */
[----:B------:R-:W-:Y:S01]  /*cc60*/  PRMT R16, R7, 0x7610, R16 ;  /* 0x0000761007107816 */ /* 0x000fe20000000010 */
[----:B----4-:R-:W-:-:S04]  /*cc70*/  IMAD.IADD R19, R8, 0x1, R19 ;  /* 0x0000000108137824 */ /* 0x010fc800078e0213 */
[----:B------:R-:W-:Y:S05]  /*cc80*/  @!P0 BRA `(.L_x_9096) ;  /* 0xfffffffc00a88947 */ /* 0x000fea000383ffff */
.L_x_9091:
[----:B0-----:R-:W0:Y:S01]  /*cc90*/  LDC R3, c[0x0][0x3e8] ;  /* 0x0000fa00ff037b82 */ /* 0x001e220000000800 */
[----:B------:R-:W-:Y:S01]  /*cca0*/  HFMA2.MMA R28, -RZ, RZ, 0, 0 ;  /* 0x00000000ff1c7435 */ /* 0x000fe200000001ff */
[----:B------:R-:W-:Y:S01]  /*ccb0*/  IMAD.MOV.U32 R27, RZ, RZ, RZ ;  /* 0x000000ffff1b7224 */ /* 0x000fe200078e00ff */
        /* <DEDUP_REMOVED lines=276> */
.L_x_9097:
        /* <DEDUP_REMOVED lines=275> */
.L_x_9098:
[----:B------:R-:W-:Y:S01]  /*ef30*/  IMAD.MOV.U32 R18, RZ, RZ, RZ ;  /* 0x000000ffff127224 */ /* 0x000fe200078e00ff */
[----:B------:R-:W-:Y:S01]  /*ef40*/  MOV R24, RZ ;  /* 0x000000ff00187202 */ /* 0x000fe20000000f00 */
[----:B------:R-:W-:Y:S06]  /*ef50*/  @!P1 BRA `(.L_x_9099) ;  /* 0x0000001000489947 */ /* 0x000fec0003800000 */
        /* <DEDUP_REMOVED lines=274> */
.L_x_9099:
        /* <DEDUP_REMOVED lines=275> */
.L_x_9100:
[----:B------:R-:W-:Y:S01]  /*111b0*/  ULDC.64 UR4, c[0x0][0x5f8] ;  /* 0x00017e0000047ab9 */ /* 0x000fe20000000a00 */
[----:B------:R-:W-:Y:S01]  /*111c0*/  ULDC UR6, c[0x0][0x234] ;  /* 0x00008d0000067ab9 */ /* 0x000fe20000000800 */
[----:B------:R-:W-:Y:S02]  /*111d0*/  ISETP.NE.U32.AND P0, PT, RZ, UR4, PT ;  /* 0x00000004ff007c0c */ /* 0x000fe4000bf05070 */
[----:B------:R-:W-:Y:S02]  /*111e0*/  CS2R R4, SRZ ;  /* 0x0000000000047805 */ /* 0x000fe4000001ff00 */
        /* <DEDUP_REMOVED lines=9> */
[----:B------:R-:W-:Y:S01]  /*11280*/  MOV R23, RZ ;  /* 0x000000ff00177202 */ /* 0x000fe20000000f00 */
        /* <DEDUP_REMOVED lines=280> */
.L_x_9102:
        /* <DEDUP_REMOVED lines=275> */
.L_x_9103:
[----:B------:R-:W-:Y:S01]  /*13540*/  MOV R18, RZ ;  /* 0x000000ff00127202 */ /* 0x000fe20000000f00 */
[----:B------:R-:W-:Y:S01]  /*13550*/  IMAD.MOV.U32 R22, RZ, RZ, RZ ;  /* 0x000000ffff167224 */ /* 0x000fe200078e00ff */
[----:B------:R-:W-:Y:S06]  /*13560*/  @!P1 BRA `(.L_x_9104) ;  /* 0x0000001000489947 */ /* 0x000fec0003800000 */
        /* <DEDUP_REMOVED lines=274> */
.L_x_9104:
[----:B------:R-:W-:Y:S05]  /*14690*/  @!P1 BRA `(.L_x_9105) ;  /* 0x0000001000489947 */ /* 0x000fea0003800000 */
        /* <DEDUP_REMOVED lines=274> */
.L_x_9105:
        /* <DEDUP_REMOVED lines=14> */
.L_x_9107:
[----:B------:R-:W-:Y:S05]  /*158a0*/  BSYNC B0 ;  /* 0x0000000000007941 */ /* 0x000fea0003800000 */
.L_x_9106:
        /* <DEDUP_REMOVED lines=17> */
.L_x_9109:
[----:B------:R-:W-:Y:S05]  /*159c0*/  BSYNC B0 ;  /* 0x0000000000007941 */ /* 0x000fea0003800000 */
.L_x_9108:
        /* <DEDUP_REMOVED lines=35> */
.L_x_9111:
[----:B------:R-:W-:Y:S05]  /*15c00*/  BSYNC B0 ;  /* 0x0000000000007941 */ /* 0x000fea0003800000 */
.L_x_9110:
        /* <DEDUP_REMOVED lines=19> */
[----:B0-----:R-:W-:-:S03]  /*15d40*/  MOV R26, UR6 ;  /* 0x00000006001a7c02 */ /* 0x001fc60008000f00 */
        /* <DEDUP_REMOVED lines=15> */
[----:B------:R-:W-:Y:S01]  /*15e40*/  PRMT R16, R26, 0x7610, R16 ;  /* 0x000076101a107816 */ /* 0x000fe20000000010 */
[----:B0-----:R-:W-:-:S07]  /*15e50*/  IMAD R8, R8, UR6, RZ ;  /* 0x0000000608087c24 */ /* 0x001fce000f8e02ff */
.L_x_9116:
[----:B------:R-:W0:Y:S01]  /*15e60*/  LDC.64 R6, c[0x0][0x600] ;  /* 0x00018000ff067b82 */ /* 0x000e220000000a00 */
[----:B------:R-:W-:-:S04]  /*15e70*/  IMAD.IADD R9, R0, 0x1, R3 ;  /* 0x0000000100097824 */ /* 0x000fc800078e0203 */
[----:B0-----:R-:W-:-:S05]  /*15e80*/  IMAD.WIDE.U32 R6, R9, 0x4, R6 ;  /* 0x0000000409067825 */ /* 0x001fca00078e0006 */
[----:B------:R-:W2:Y:S04]  /*15e90*/  LDG.E.U8 R9, desc[UR58][R6.64] ;  /* 0x0000003a06097981 */ /* 0x000ea8000c1e1100 */
[----:B------:R-:W3:Y:S04]  /*15ea0*/  LDG.E.U8 R14, desc[UR58][R6.64+0x2] ;  /* 0x0000023a060e7981 */ /* 0x000ee8000c1e1100 */
[----:B------:R-:W4:Y:S04]  /*15eb0*/  LDG.E.U8 R10, desc[UR58][R6.64+0x1] ;  /* 0x0000013a060a7981 */ /* 0x000f28000c1e1100 */
[----:B------:R-:W5:Y:S01]  /*15ec0*/  LDG.E.U8 R11, desc[UR58][R6.64+0x3] ;  /* 0x0000033a060b7981 */ /* 0x000f62000c1e1100 */
[----:B------:R-:W-:-:S04]  /*15ed0*/  IADD3 R3, R8, R3, RZ ;  /* 0x0000000308037210 */ /* 0x000fc80007ffe0ff */
[----:B------:R-:W-:Y:S01]  /*15ee0*/  ISETP.GE.U32.AND P0, PT, R3, UR8, PT ;  /* 0x0000000803007c0c */ /* 0x000fe2000bf06070 */
[--C-:B--2---:R-:W-:Y:S02]  /*15ef0*/  IMAD.IADD R9, R9, 0x1, R26.reuse ;  /* 0x0000000109097824 */ /* 0x104fe400078e021a */
[----:B---3--:R-:W-:Y:S01]  /*15f00*/  IMAD.IADD R14, R14, 0x1, R19 ;  /* 0x000000010e0e7824 */ /* 0x008fe200078e0213 */
[----:B----4-:R-:W-:Y:S02]  /*15f10*/  IADD3 R10, R10, R25, RZ ;  /* 0x000000190a0a7210 */ /* 0x010fe40007ffe0ff */
[----:B-----5:R-:W-:Y:S02]  /*15f20*/  IADD3 R11, R11, R16, RZ ;  /* 0x000000100b0b7210 */ /* 0x020fe40007ffe0ff */
[----:B------:R-:W-:Y:S02]  /*15f30*/  PRMT R26, R9, 0x7610, R26 ;  /* 0x00007610091a7816 */ /* 0x000fe4000000001a */
[----:B------:R-:W-:-:S02]  /*15f40*/  PRMT R25, R10, 0x7610, R25 ;  /* 0x000076100a197816 */ /* 0x000fc40000000019 */
[----:B------:R-:W-:Y:S02]  /*15f50*/  PRMT R19, R14, 0x7610, R19 ;  /* 0x000076100e137816 */ /* 0x000fe40000000013 */
[----:B------:R-:W-:Y:S01]  /*15f60*/  PRMT R16, R11, 0x7610, R16 ;  /* 0x000076100b107816 */ /* 0x000fe20000000010 */
[----:B------:R-:W-:Y:S06]  /*15f70*/  @!P0 BRA `(.L_x_9116) ;  /* 0xfffffffc00b88947 */ /* 0x000fec000383ffff */
[----:B------:R-:W-:Y:S05]  /*15f80*/  BSYNC B1 ;  /* 0x0000000000017941 */ /* 0x000fea0003800000 */
.L_x_9115:
[----:B------:R-:W-:Y:S05]  /*15f90*/  BRA `(.L_x_9114) ;  /* 0x0000000000847947 */ /* 0x000fea0003800000 */
.L_x_9113:
        /* <DEDUP_REMOVED lines=15> */
.L_x_9117:
[----:B------:R-:W-:-:S05]  /*16090*/  IADD3 R9, R0, R3, RZ ;  /* 0x0000000300097210 */ /* 0x000fca0007ffe0ff */
[----:B0-----:R-:W-:-:S04]  /*160a0*/  IMAD R9, R9, R15, R2 ;  /* 0x0000000f09097224 */ /* 0x001fc800078e0202 */
[----:B-1----:R-:W-:-:S05]  /*160b0*/  IMAD.WIDE.U32 R8, R9, 0x4, R6 ;  /* 0x0000000409087825 */ /* 0x002fca00078e0006 */
[----:B------:R-:W3:Y:S04]  /*160c0*/  LDG.E.U8 R10, desc[UR58][R8.64+0x1] ;  /* 0x0000013a080a7981 */ /* 0x000ee8000c1e1100 */
[----:B------:R-:W4:Y:S04]  /*160d0*/  LDG.E.U8 R13, desc[UR58][R8.64+0x3] ;  /* 0x0000033a080d7981 */ /* 0x000f28000c1e1100 */
[----:B------:R-:W5:Y:S04]  /*160e0*/  LDG.E.U8 R11, desc[UR58][R8.64] ;  /* 0x0000003a080b7981 */ /* 0x000f68000c1e1100 */
[----:B------:R-:W5:Y:S01]  /*160f0*/  LDG.E.U8 R14, desc[UR58][R8.64+0x2] ;  /* 0x0000023a080e7981 */ /* 0x000f62000c1e1100 */
[----:B--2---:R-:W-:-:S05]  /*16100*/  IMAD.IADD R3, R20, 0x1, R3 ;  /* 0x0000000114037824 */ /* 0x004fca00078e0203 */
[----:B------:R-:W-:Y:S01]  /*16110*/  ISETP.GE.U32.AND P0, PT, R3, UR7, PT ;  /* 0x0000000703007c0c */ /* 0x000fe2000bf06070 */
[--C-:B---3--:R-:W-:Y:S02]  /*16120*/  IMAD.IADD R10, R10, 0x1, R25.reuse ;  /* 0x000000010a0a7824 */ /* 0x108fe400078e0219 */
[----:B----4-:R-:W-:Y:S01]  /*16130*/  IMAD.IADD R13, R13, 0x1, R16 ;  /* 0x000000010d0d7824 */ /* 0x010fe200078e0210 */
[----:B-----5:R-:W-:Y:S02]  /*16140*/  IADD3 R11, R11, R26, RZ ;  /* 0x0000001a0b0b7210 */ /* 0x020fe40007ffe0ff */
[----:B------:R-:W-:Y:S02]  /*16150*/  IADD3 R14, R14, R19, RZ ;  /* 0x000000130e0e7210 */ /* 0x000fe40007ffe0ff */
[----:B------:R-:W-:Y:S02]  /*16160*/  PRMT R26, R11, 0x7610, R26 ;  /* 0x000076100b1a7816 */ /* 0x000fe4000000001a */
[----:B------:R-:W-:-:S02]  /*16170*/  PRMT R25, R10, 0x7610, R25 ;  /* 0x000076100a197816 */ /* 0x000fc40000000019 */
[----:B------:R-:W-:Y:S02]  /*16180*/  PRMT R19, R14, 0x7610, R19 ;  /* 0x000076100e137816 */ /* 0x000fe40000000013 */
[----:B------:R-:W-:Y:S01]  /*16190*/  PRMT R16, R13, 0x7610, R16 ;  /* 0x000076100d107816 */ /* 0x000fe20000000010 */
[----:B------:R-:W-:Y:S06]  /*161a0*/  @!P0 BRA `(.L_x_9117) ;  /* 0xfffffffc00b88947 */ /* 0x000fec000383ffff */
.L_x_9114:
[----:B------:R-:W-:Y:S05]  /*161b0*/  BSYNC B0 ;  /* 0x0000000000007941 */ /* 0x000fea0003800000 */
.L_x_9112:
        /* <DEDUP_REMOVED lines=13> */
[----:B------:R-:W-:-:S07]  /*16290*/  MOV R6, UR5 ;  /* 0x0000000500067c02 */ /* 0x000fce0008000f00 */
.L_x_9121:
        /* <DEDUP_REMOVED lines=9> */
[----:B------:R-:W-:-:S06]  /*16330*/  LEA R6, R6, UR4, 0x2 ;  /* 0x0000000406067c11 */ /* 0x000fcc000f8e10ff */
        /* <DEDUP_REMOVED lines=15> */
.L_x_9120:
[----:B------:R-:W-:Y:S05]  /*16430*/  BSYNC B0 ;  /* 0x0000000000007941 */ /* 0x000fea0003800000 */
.L_x_9119:
[----:B------:R-:W-:Y:S01]  /*16440*/  MOV R6, R9 ;  /* 0x0000000900067202 */ /* 0x000fe20000000f00 */
[----:B------:R-:W-:Y:S06]  /*16450*/  @P2 BRA `(.L_x_9121) ;  /* 0xfffffffc00902947 */ /* 0x000fec000383ffff */
.L_x_9118:
        /* <DEDUP_REMOVED lines=11> */
[----:B------:R-:W-:Y:S02]  /*16510*/  HFMA2.MMA R6, -RZ, RZ, 0, 1.9073486328125e-06 ;  /* 0x00000020ff067435 */ /* 0x000fe400000001ff */
[----:B------:R1:W-:Y:S01]  /*16520*/  STS [R0], R9 ;  /* 0x0000000900007388 */ /* 0x0003e20000000800 */
[----:B------:R-:W-:-:S13]  /*16530*/  ISETP.GE.AND P0, PT, R7, 0x20, PT ;  /* 0x000000200700780c */ /* 0x000fda0003f06270 */
[----:B-1----:R-:W-:Y:S05]  /*16540*/  @!P0 BRA `(.L_x_9123) ;  /* 0x00000000006c8947 */ /* 0x002fea0003800000 */
.L_x_9126:
[----:B------:R-:W-:Y:S01]  /*16550*/  IMAD.IADD R6, R2, 0x1, R7 ;  /* 0x0000000102067824 */ /* 0x000fe200078e0207 */
[----:B------:R-:W-:Y:S04]  /*16560*/  BAR.SYNC.DEFER_BLOCKING 0x0 ;  /* 0x0000000000007b1d */ /* 0x000fe80000010000 */
[----:B------:R-:W-:Y:S02]  /*16570*/  ISETP.GE.U32.AND P0, PT, R6, R3, PT ;  /* 0x000000030600720c */ /* 0x000fe40003f06070 */
[----:B------:R-:W-:Y:S02]  /*16580*/  BSSY B0, `(.L_x_9124) ;  /* 0x0000013000007945 */ /* 0x000fe40003800000 */
[----:B------:R-:W-:-:S13]  /*16590*/  ISETP.GE.U32.OR P0, PT, R2, R7, P0 ;  /* 0x000000070200720c */ /* 0x000fda0000706470 */
        /* <DEDUP_REMOVED lines=17> */
.L_x_9125:
[----:B------:R-:W-:Y:S05]  /*166b0*/  BSYNC B0 ;  /* 0x0000000000007941 */ /* 0x000fea0003800000 */
.L_x_9124:
[----:B------:R-:W-:-:S04]  /*166c0*/  SHF.R.S32.HI R7, RZ, 0x1, R7 ;  /* 0x00000001ff077819 */ /* 0x000fc80000011407 */
[----:B------:R-:W-:-:S13]  /*166d0*/  ISETP.GE.AND P0, PT, R7, 0x20, PT ;  /* 0x000000200700780c */ /* 0x000fda0003f06270 */
[----:B------:R-:W-:Y:S05]  /*166e0*/  @P0 BRA `(.L_x_9126) ;  /* 0xfffffffc00980947 */ /* 0x000fea000383ffff */
[----:B------:R-:W-:-:S07]  /*166f0*/  IMAD.MOV.U32 R6, RZ, RZ, 0x20 ;  /* 0x00000020ff067424 */ /* 0x000fce00078e00ff */
.L_x_9123:
[----:B------:R-:W-:Y:S01]  /*16700*/  BAR.SYNC.DEFER_BLOCKING 0x0 ;  /* 0x0000000000007b1d */ /* 0x000fe20000010000 */
[----:B------:R-:W-:-:S13]  /*16710*/  ISETP.GE.AND P0, PT, R6, 0x2, PT ;  /* 0x000000020600780c */ /* 0x000fda0003f06270 */
[----:B------:R-:W-:Y:S05]  /*16720*/  @!P0 BRA `(.L_x_9122) ;  /* 0x00000000005c8947 */ /* 0x000fea0003800000 */
[----:B------:R-:W-:-:S07]  /*16730*/  MOV R3, 0x1 ;  /* 0x0000000100037802 */ /* 0x000fce0000000f00 */
.L_x_9127:
[----:B0-----:R-:W-:Y:S02]  /*16740*/  LOP3.LUT R7, R19, 0xffff, RZ, 0xc0, !PT ;  /* 0x0000ffff13077812 */ /* 0x001fe400078ec0ff */
[----:B------:R-:W-:Y:S02]  /*16750*/  LOP3.LUT R0, R26, 0xffff, RZ, 0xc0, !PT ;  /* 0x0000ffff1a007812 */ /* 0x000fe400078ec0ff */
[----:B------:R-:W-:Y:S02]  /*16760*/  LOP3.LUT R8, R16, 0xffff, RZ, 0xc0, !PT ;  /* 0x0000ffff10087812 */ /* 0x000fe400078ec0ff */
[----:B------:R-:W-:Y:S02]  /*16770*/  PRMT R7, R7, 0x8880, RZ ;  /* 0x0000888007077816 */ /* 0x000fe400000000ff */
[----:B------:R-:W-:Y:S02]  /*16780*/  LOP3.LUT R2, R25, 0xffff, RZ, 0xc0, !PT ;  /* 0x0000ffff19027812 */ /* 0x000fe400078ec0ff */
[----:B------:R-:W-:-:S02]  /*16790*/  PRMT R0, R0, 0x8880, RZ ;  /* 0x0000888000007816 */ /* 0x000fc400000000ff */
[----:B------:R-:W-:Y:S01]  /*167a0*/  PRMT R10, R8, 0x8880, RZ ;  /* 0x00008880080a7816 */ /* 0x000fe200000000ff */
[----:B------:R-:W-:Y:S01]  /*167b0*/  IMAD.MOV.U32 R8, RZ, RZ, R7 ;  /* 0x000000ffff087224 */ /* 0x000fe200078e0007 */
[----:B------:R-:W-:Y:S01]  /*167c0*/  PRMT R2, R2, 0x8880, RZ ;  /* 0x0000888002027816 */ /* 0x000fe200000000ff */
        /* <DEDUP_REMOVED lines=13> */
.L_x_9122:
        /* <DEDUP_REMOVED lines=9> */
[----:B------:R-:W2:Y:S04]  /*16930*/  LDG.E.U8 R3, desc[UR58][R4.64] ;  /* 0x0000003a04037981 */ /* 0x000ea8000c1e1100 */
[----:B------:R-:W3:Y:S04]  /*16940*/  LDG.E.U8 R2, desc[UR58][R4.64+0x2] ;  /* 0x0000023a04027981 */ /* 0x000ee8000c1e1100 */
[----:B0-----:R-:W4:Y:S04]  /*16950*/  LDG.E.U8 R0, desc[UR58][R4.64+0x1] ;  /* 0x0000013a04007981 */ /* 0x001f28000c1e1100 */
[----:B------:R-:W5:Y:S01]  /*16960*/  LDG.E.U8 R7, desc[UR58][R4.64+0x3] ;  /* 0x0000033a04077981 */ /* 0x000f62000c1e1100 */
        /* <DEDUP_REMOVED lines=8> */
.L_x_9129:
        /* <DEDUP_REMOVED lines=21> */
.L_x_9131:
        /* <DEDUP_REMOVED lines=22> */
.L_x_9132:
[----:B------:R-:W-:Y:S01]  /*16ca0*/  ULDC.64 UR4, c[0x0][0x5e8] ;  /* 0x00017a0000047ab9 */ /* 0x000fe20000000a00 */
[----:B------:R-:W-:Y:S02]  /*16cb0*/  ISETP.NE.AND P6, PT, R17, 0x1, PT ;  /* 0x000000011100780c */ /* 0x000fe40003fc5270 */
[----:B0-----:R-:W-:-:S04]  /*16cc0*/  IADD3 R2, P0, R23, UR4, RZ ;  /* 0x0000000417027c10 */ /* 0x001fc8000ff1e0ff */
        /* <DEDUP_REMOVED lines=19> */
.L_x_9133:
        /* <DEDUP_REMOVED lines=22> */
.L_x_9134:
[----:B------:R-:W-:Y:S02]  /*16f60*/  ULDC.64 UR4, c[0x0][0x5e8] ;  /* 0x00017a0000047ab9 */ /* 0x000fe40000000a00 */
[----:B------:R-:W-:-:S04]  /*16f70*/  IADD3 R18, P0, R18, UR4, RZ ;  /* 0x0000000412127c10 */ /* 0x000fc8000ff1e0ff */
[----:B-1----:R-:W-:-:S05]  /*16f80*/  IADD3.X R19, RZ, UR5, RZ, P0, !PT ;  /* 0x00000005ff137c10 */ /* 0x002fca00087fe4ff */
[----:B------:R-:W-:Y:S01]  /*16f90*/  STG.E.U8 desc[UR58][R18.64], R16 ;  /* 0x0000001012007986 */ /* 0x000fe2000c10113a */
[----:B------:R-:W-:Y:S05]  /*16fa0*/  EXIT ;  /* 0x000000000000794d */ /* 0x000fea0003800000 */
.L_x_9130:
[----:B------:R-:W-:Y:S04]  /*16fb0*/  STG.E.U8 desc[UR58][R4.64], R26 ;  /* 0x0000001a04007986 */ /* 0x000fe8000c10113a */
[----:B------:R-:W-:Y:S04]  /*16fc0*/  STG.E.U8 desc[UR58][R4.64+0x1], R25 ;  /* 0x0000011904007986 */ /* 0x000fe8000c10113a */
[----:B------:R-:W-:Y:S04]  /*16fd0*/  STG.E.U8 desc[UR58][R4.64+0x2], R19 ;  /* 0x0000021304007986 */ /* 0x000fe8000c10113a */
[----:B------:R-:W-:Y:S01]  /*16fe0*/  STG.E.U8 desc[UR58][R4.64+0x3], R16 ;  /* 0x0000031004007986 */ /* 0x000fe2000c10113a */
[----:B------:R-:W-:Y:S05]  /*16ff0*/  EXIT ;  /* 0x000000000000794d */ /* 0x000fea0003800000 */
.L_x_9128:
[----:B------:R-:W-:Y:S01]  /*17000*/  ISETP.NE.AND P0, PT, RZ, UR36, PT ;  /* 0x00000024ff007c0c */ /* 0x000fe2000bf05270 */
[----:B------:R-:W-:Y:S02]  /*17010*/  ULDC.64 UR4, c[0x0][0x5e8] ;  /* 0x00017a0000047ab9 */ /* 0x000fe40000000a00 */
[----:B------:R-:W-:Y:S02]  /*17020*/  IADD3 R2, P1, R24, UR4, RZ ;  /* 0x0000000418027c10 */ /* 0x000fe4000ff3e0ff */
[----:B------:R-:W-:Y:S02]  /*17030*/  IADD3 R6, P3, R22, UR4, RZ ;  /* 0x0000000416067c10 */ /* 0x000fe4000ff7e0ff */
[----:B------:R-:W-:Y:S01]  /*17040*/  IADD3 R4, P2, R23, UR4, RZ ;  /* 0x0000000417047c10 */ /* 0x000fe2000ff5e0ff */
[----:B------:R-:W-:Y:S01]  /*17050*/  IMAD.X R3, RZ, RZ, UR5, P1 ;  /* 0x00000005ff037e24 */ /* 0x000fe200088e06ff */
[----:B------:R-:W-:Y:S01]  /*17060*/  IADD3 R8, P4, R18, UR4, RZ ;  /* 0x0000000412087c10 */ /* 0x000fe2000ff9e0ff */
[----:B0-----:R-:W-:Y:S01]  /*17070*/  IMAD.X R7, RZ, RZ, UR5, P3 ;  /* 0x00000005ff077e24 */ /* 0x001fe200098e06ff */
[----:B------:R-:W-:-:S02]  /*17080*/  IADD3.X R5, RZ, UR5, RZ, P2, !PT ;  /* 0x00000005ff057c10 */ /* 0x000fc400097fe4ff */
[----:B------:R-:W-:Y:S01]  /*17090*/  IADD3.X R9, RZ, UR5, RZ, P4, !PT ;  /* 0x00000005ff097c10 */ /* 0x000fe2000a7fe4ff */
[----:B------:R-:W2:Y:S04]  /*170a0*/  @P0 LDG.E.U8 R11, desc[UR58][R2.64] ;  /* 0x0000003a020b0981 */ /* 0x000ea8000c1e1100 */
[----:B------:R-:W3:Y:S04]  /*170b0*/  @P0 LDG.E.U8 R10, desc[UR58][R6.64] ;  /* 0x0000003a060a0981 */ /* 0x000ee8000c1e1100 */
[----:B------:R-:W4:Y:S04]  /*170c0*/  @P0 LDG.E.U8 R0, desc[UR58][R4.64] ;  /* 0x0000003a04000981 */ /* 0x000f28000c1e1100 */
[----:B------:R-:W5:Y:S01]  /*170d0*/  @P0 LDG.E.U8 R13, desc[UR58][R8.64] ;  /* 0x0000003a080d0981 */ /* 0x000f62000c1e1100 */
[----:B------:R-:W-:-:S02]  /*170e0*/  ULDC.U8 UR4, c[0x0][0x619] ;  /* 0x0001864000047ab9 */ /* 0x000fc40000000000 */
[----:B------:R-:W-:Y:S01]  /*170f0*/  ISETP.NE.AND P1, PT, RZ, UR4, PT ;  /* 0x00000004ff007c0c */ /* 0x000fe2000bf25270 */
[----:B--2---:R-:W-:Y:S02]  /*17100*/  @P0 IMAD.IADD R11, R26, 0x1, R11 ;  /* 0x000000011a0b0824 */ /* 0x004fe400078e020b */
[----:B---3--:R-:W-:Y:S01]  /*17110*/  @P0 IMAD.IADD R10, R19, 0x1, R10 ;  /* 0x00000001130a0824 */ /* 0x008fe200078e020a */
[----:B----4-:R-:W-:Y:S02]  /*17120*/  @P0 IADD3 R0, R25, R0, RZ ;  /* 0x0000000019000210 */ /* 0x010fe40007ffe0ff */
[----:B-----5:R-:W-:Y:S02]  /*17130*/  @P0 IADD3 R13, R16, R13, RZ ;  /* 0x0000000d100d0210 */ /* 0x020fe40007ffe0ff */
[----:B------:R-:W-:Y:S02]  /*17140*/  @P0 PRMT R26, R11, 0x7610, R26 ;  /* 0x000076100b1a0816 */ /* 0x000fe4000000001a */
[----:B------:R-:W-:-:S02]  /*17150*/  @P0 PRMT R25, R0, 0x7610, R25 ;  /* 0x0000761000190816 */ /* 0x000fc40000000019 */
        /* <DEDUP_REMOVED lines=23> */
.L_x_9136:
        /* <DEDUP_REMOVED lines=22> */
.L_x_9137:
        /* <DEDUP_REMOVED lines=22> */
.L_x_9138:
        /* <DEDUP_REMOVED lines=22> */
.L_x_9139:
[----:B------:R-:W-:Y:S02]  /*176f0*/  ULDC.64 UR4, c[0x0][0x5e8] ;  /* 0x00017a0000047ab9 */ /* 0x000fe40000000a00 */
[----:B------:R-:W-:-:S04]  /*17700*/  IADD3 R18, P0, R18, UR4, RZ ;  /* 0x0000000412127c10 */ /* 0x000fc8000ff1e0ff */
[----:B-1----:R-:W-:-:S05]  /*17710*/  IADD3.X R19, RZ, UR5, RZ, P0, !PT ;  /* 0x00000005ff137c10 */ /* 0x002fca00087fe4ff */
[----:B------:R-:W-:Y:S01]  /*17720*/  STG.E.U8 desc[UR58][R18.64], R16 ;  /* 0x0000001012007986 */ /* 0x000fe2000c10113a */
[----:B------:R-:W-:Y:S05]  /*17730*/  EXIT ;  /* 0x000000000000794d */ /* 0x000fea0003800000 */
.L_x_9135:
[----:B------:R-:W-:Y:S04]  /*17740*/  STG.E.U8 desc[UR58][R2.64], R26 ;  /* 0x0000001a02007986 */ /* 0x000fe8000c10113a */
[----:B------:R-:W-:Y:S04]  /*17750*/  STG.E.U8 desc[UR58][R4.64], R25 ;  /* 0x0000001904007986 */ /* 0x000fe8000c10113a */
[----:B------:R-:W-:Y:S04]  /*17760*/  STG.E.U8 desc[UR58][R6.64], R19 ;  /* 0x0000001306007986 */ /* 0x000fe8000c10113a */
[----:B------:R-:W-:Y:S01]  /*17770*/  STG.E.U8 desc[UR58][R8.64], R16 ;  /* 0x0000001008007986 */ /* 0x000fe2000c10113a */
[----:B------:R-:W-:Y:S05]  /*17780*/  EXIT ;  /* 0x000000000000794d */ /* 0x000fea0003800000 */
.L_x_9101:
        /* <DEDUP_REMOVED lines=31> */
.L_x_9141:
        /* <DEDUP_REMOVED lines=21> */
.L_x_9143:
        /* <DEDUP_REMOVED lines=22> */
.L_x_9144:
        /* <DEDUP_REMOVED lines=22> */
.L_x_9145:
[----:B------:R-:W-:Y:S01]  /*17d90*/  ULDC.64 UR4, c[0x0][0x5e8] ;  /* 0x00017a0000047ab9 */ /* 0x000fe20000000a00 */
[----:B------:R-:W-:Y:S02]  /*17da0*/  ISETP.NE.AND P6, PT, R17, 0x1, PT ;  /* 0x000000011100780c */ /* 0x000fe40003fc5270 */
[----:B------:R-:W-:-:S04]  /*17db0*/  IADD3 R24, P0, R24, UR4, RZ ;  /* 0x0000000418187c10 */ /* 0x000fc8000ff1e0ff */
[----:B-1----:R-:W-:-:S05]  /*17dc0*/  IADD3.X R25, RZ, UR5, RZ, P0, !PT ;  /* 0x00000005ff197c10 */ /* 0x002fca00087fe4ff */
        /* <DEDUP_REMOVED lines=18> */
.L_x_9146:
[----:B------:R-:W-:Y:S02]  /*17ef0*/  ULDC.64 UR4, c[0x0][0x5e8] ;  /* 0x00017a0000047ab9 */ /* 0x000fe40000000a00 */
[----:B------:R-:W-:-:S04]  /*17f00*/  IADD3 R18, P0, R18, UR4, RZ ;  /* 0x0000000412127c10 */ /* 0x000fc8000ff1e0ff */
[----:B-1----:R-:W-:-:S05]  /*17f10*/  IADD3.X R19, RZ, UR5, RZ, P0, !PT ;  /* 0x00000005ff137c10 */ /* 0x002fca00087fe4ff */
[----:B------:R-:W-:Y:S01]  /*17f20*/  STG.E.U8 desc[UR58][R18.64], R16 ;  /* 0x0000001012007986 */ /* 0x000fe2000c10113a */
[----:B------:R-:W-:Y:S05]  /*17f30*/  EXIT ;  /* 0x000000000000794d */ /* 0x000fea0003800000 */
.L_x_9142:
[----:B------:R-:W-:Y:S04]  /*17f40*/  STG.E.U8 desc[UR58][R4.64], R26 ;  /* 0x0000001a04007986 */ /* 0x000fe8000c10113a */
[----:B------:R-:W-:Y:S04]  /*17f50*/  STG.E.U8 desc[UR58][R4.64+0x1], R25 ;  /* 0x0000011904007986 */ /* 0x000fe8000c10113a */
[----:B------:R-:W-:Y:S04]  /*17f60*/  STG.E.U8 desc[UR58][R4.64+0x2], R19 ;  /* 0x0000021304007986 */ /* 0x000fe8000c10113a */
[----:B------:R-:W-:Y:S01]  /*17f70*/  STG.E.U8 desc[UR58][R4.64+0x3], R16 ;  /* 0x0000031004007986 */ /* 0x000fe2000c10113a */
[----:B------:R-:W-:Y:S05]  /*17f80*/  EXIT ;  /* 0x000000000000794d */ /* 0x000fea0003800000 */
.L_x_9140:
[----:B0-----:R-:W-:Y:S01]  /*17f90*/  ISETP.NE.AND P0, PT, R0, RZ, PT ;  /* 0x000000ff0000720c */ /* 0x001fe20003f05270 */
[----:B------:R-:W-:Y:S02]  /*17fa0*/  ULDC.64 UR4, c[0x0][0x5e8] ;  /* 0x00017a0000047ab9 */ /* 0x000fe40000000a00 */
[----:B------:R-:W-:Y:S02]  /*17fb0*/  IADD3 R2, P1, R28, UR4, RZ ;  /* 0x000000041c027c10 */ /* 0x000fe4000ff3e0ff */
[----:B------:R-:W-:Y:S02]  /*17fc0*/  IADD3 R6, P3, R24, UR4, RZ ;  /* 0x0000000418067c10 */ /* 0x000fe4000ff7e0ff */
[----:B------:R-:W-:Y:S01]  /*17fd0*/  IADD3 R4, P2, R27, UR4, RZ ;  /* 0x000000041b047c10 */ /* 0x000fe2000ff5e0ff */
[----:B------:R-:W-:Y:S01]  /*17fe0*/  IMAD.X R3, RZ, RZ, UR5, P1 ;  /* 0x00000005ff037e24 */ /* 0x000fe200088e06ff */
[----:B------:R-:W-:Y:S01]  /*17ff0*/  IADD3 R8, P4, R18, UR4, RZ ;  /* 0x0000000412087c10 */ /* 0x000fe2000ff9e0ff */
[----:B------:R-:W-:Y:S01]  /*18000*/  IMAD.X R7, RZ, RZ, UR5, P3 ;  /* 0x00000005ff077e24 */ /* 0x000fe200098e06ff */
        /* <DEDUP_REMOVED lines=37> */
.L_x_9148:
        /* <DEDUP_REMOVED lines=22> */
.L_x_9149:
        /* <DEDUP_REMOVED lines=22> */
.L_x_9150:
        /* <DEDUP_REMOVED lines=22> */
.L_x_9151:
[----:B------:R-:W-:Y:S02]  /*18680*/  ULDC.64 UR4, c[0x0][0x5e8] ;  /* 0x00017a0000047ab9 */ /* 0x000fe40000000a00 */
[----:B------:R-:W-:-:S04]  /*18690*/  IADD3 R18, P0, R18, UR4, RZ ;  /* 0x0000000412127c10 */ /* 0x000fc8000ff1e0ff */
[----:B-1----:R-:W-:-:S05]  /*186a0*/  IADD3.X R19, RZ, UR5, RZ, P0, !PT ;  /* 0x00000005ff137c10 */ /* 0x002fca00087fe4ff */
[----:B------:R-:W-:Y:S01]  /*186b0*/  STG.E.U8 desc[UR58][R18.64], R16 ;  /* 0x0000001012007986 */ /* 0x000fe2000c10113a */
[----:B------:R-:W-:Y:S05]  /*186c0*/  EXIT ;  /* 0x000000000000794d */ /* 0x000fea0003800000 */
.L_x_9147:
[----:B------:R-:W-:Y:S04]  /*186d0*/  STG.E.U8 desc[UR58][R2.64], R26 ;  /* 0x0000001a02007986 */ /* 0x000fe8000c10113a */
[----:B------:R-:W-:Y:S04]  /*186e0*/  STG.E.U8 desc[UR58][R4.64], R25 ;  /* 0x0000001904007986 */ /* 0x000fe8000c10113a */
[----:B------:R-:W-:Y:S04]  /*186f0*/  STG.E.U8 desc[UR58][R6.64], R19 ;  /* 0x0000001306007986 */ /* 0x000fe8000c10113a */
[----:B------:R-:W-:Y:S01]  /*18700*/  STG.E.U8 desc[UR58][R8.64], R16 ;  /* 0x0000001008007986 */ /* 0x000fe2000c10113a */
[----:B------:R-:W-:Y:S05]  /*18710*/  EXIT ;  /* 0x000000000000794d */ /* 0x000fea0003800000 */
.L_x_9152:
        /* <DEDUP_REMOVED lines=14> */
.L_x_9892:


//--------------------- .text._ZN2at6native13reduce_kernelILi512ELi1ENS0_8ReduceOpIhNS0_14func_wrapper_tIhZNS0_11sum_functorIhhhEclERNS_14TensorIteratorEEUlhhE_EEjhLi4ELi4EEEEEvT1_ --------------------------
	.section	.text._ZN2at6native13reduce_kernelILi512ELi1ENS0_8ReduceOpIhNS0_14func_wrapper_tIhZNS0_11sum_functorIhhhEclERNS_14TensorIteratorEEUlhhE_EEjhLi4ELi4EEEEEvT1_,"ax",@progbits
	.align	128
        .global         _ZN2at6native13reduce_kernelILi512ELi1ENS0_8ReduceOpIhNS0_14func_wrapper_tIhZNS0_11sum_functorIhhhEclERNS_14TensorIteratorEEUlhhE_EEjhLi4ELi4EEEEEvT1_
        .type           _ZN2at6native13reduce_kernelILi512ELi1ENS0_8ReduceOpIhNS0_14func_wrapper_tIhZNS0_11sum_functorIhhhEclERNS_14TensorIteratorEEUlhhE_EEjhLi4ELi4EEEEEvT1_,@function
        .size           _ZN2at6native13reduce_kernelILi512ELi1ENS0_8ReduceOpIhNS0_14func_wrapper_tIhZNS0_11sum_functorIhhhEclERNS_14TensorIteratorEEUlhhE_EEjhLi4ELi4EEEEEvT1_,(.L_x_9893 - _ZN2at6native13reduce_kernelILi512ELi1ENS0_8ReduceOpIhNS0_14func_wrapper_tIhZNS0_11sum_functorIhhhEclERNS_14TensorIteratorEEUlhhE_EEjhLi4ELi4EEEEEvT1_)
        .other          _ZN2at6native13reduce_kernelILi512ELi1ENS0_8ReduceOpIhNS0_14func_wrapper_tIhZNS0_11sum_functorIhhhEclERNS_14TensorIteratorEEUlhhE_EEjhLi4ELi4EEEEEvT1_,@"STO_CUDA_ENTRY STV_DEFAULT"
_ZN2at6native13reduce_kernelILi512ELi1ENS0_8ReduceOpIhNS0_14func_wrapper_tIhZNS0_11sum_functorIhhhEclERNS_14TensorIteratorEEUlhhE_EEjhLi4ELi4EEEEEvT1_:
.text._ZN2at6native13reduce_kernelILi512ELi1ENS0_8ReduceOpIhNS0_14func_wrapper_tIhZNS0_11sum_functorIhhhEclERNS_14TensorIteratorEEUlhhE_EEjhLi4ELi4EEEEEvT1_:
        /* <DEDUP_REMOVED lines=286> */
.L_x_9153:
        /* <DEDUP_REMOVED lines=49> */
.L_x_9162:
[----:B------:R-:W-:Y:S05]  /*14f0*/  BSYNC B3 ;  /* 0x0000000000037941 */ /* 0x000fea0003800000 */
.L_x_9161:
        /* <DEDUP_REMOVED lines=10> */
.L_x_9160:
[----:B------:R-:W-:Y:S05]  /*15a0*/  BSYNC B2 ;  /* 0x0000000000027941 */ /* 0x000fea0003800000 */
.L_x_9159:
[----:B------:R-:W-:Y:S02]  /*15b0*/  IADD3 R7, P0, P1, R7, 0x4, R12 ;  /* 0x0000000407077810 */ /* 0x000fe4000791e00c */
[----:B------:R-:W-:Y:S02]  /*15c0*/  IADD3 R5, R13, -0x4, R10 ;  /* 0xfffffffc0d057810 */ /* 0x000fe40007ffe00a */
[----:B------:R-:W-:-:S09]  /*15d0*/  IADD3.X R8, R8, RZ, R17, P0, P1 ;  /* 0x000000ff08087210 */ /* 0x000fd200007e2411 */
.L_x_9158:
[----:B------:R-:W-:Y:S05]  /*15e0*/  BSYNC B1 ;  /* 0x0000000000017941 */ /* 0x000fea0003800000 */
.L_x_9157:
        /* <DEDUP_REMOVED lines=14> */
.L_x_9165:
        /* <DEDUP_REMOVED lines=15> */
.L_x_9164:
[----:B------:R-:W-:Y:S05]  /*17c0*/  BSYNC B1 ;  /* 0x0000000000017941 */ /* 0x000fea0003800000 */
.L_x_9163:
        /* <DEDUP_REMOVED lines=8> */
.L_x_9167:
[----:B------:R-:W-:Y:S05]  /*1850*/  BSYNC B1 ;  /* 0x0000000000017941 */ /* 0x000fea0003800000 */
.L_x_9166:
        /* <DEDUP_REMOVED lines=12> */
.L_x_9169:
[----:B------:R-:W-:Y:S05]  /*1920*/  BSYNC B1 ;  /* 0x0000000000017941 */ /* 0x000fea0003800000 */
.L_x_9168:
[----:B------:R-:W-:-:S04]  /*1930*/  IADD3 R7, R7, R10, R4 ;  /* 0x0000000a07077210 */ /* 0x000fc80007ffe004 */
[----:B------:R-:W-:-:S04]  /*1940*/  IADD3 R7, R7, R6, RZ ;  /* 0x0000000607077210 */ /* 0x000fc80007ffe0ff */
[----:B------:R-:W-:Y:S01]  /*1950*/  PRMT R16, R7, 0x7610, R16 ;  /* 0x0000761007107816 */ /* 0x000fe20000000010 */
[----:B------:R-:W-:Y:S06]  /*1960*/  BRA `(.L_x_9155) ;  /* 0x0000009400c07947 */ /* 0x000fec0003800000 */
.L_x_9156:
        /* <DEDUP_REMOVED lines=24> */
.L_x_9179:
        /* <DEDUP_REMOVED lines=295> */
.L_x_9175:
        /* <DEDUP_REMOVED lines=251> */
.L_x_9176:
        /* <DEDUP_REMOVED lines=251> */
.L_x_9177:
        /* <DEDUP_REMOVED lines=249> */
.L_x_9178:
        /* <DEDUP_REMOVED lines=14> */
.L_x_9174:
[----:B------:R-:W-:-:S07]  /*5d30*/  PRMT R18, R19, 0x7610, R18 ;  /* 0x0000761013127816 */ /* 0x000fce0000000012 */
.L_x_9173:
[----:B------:R-:W-:Y:S05]  /*5d40*/  BSYNC B1 ;  /* 0x0000000000017941 */ /* 0x000fea0003800000 */
.L_x_9172:
        /* <DEDUP_REMOVED lines=280> */
.L_x_9182:
        /* <DEDUP_REMOVED lines=281> */
.L_x_9183:
        /* <DEDUP_REMOVED lines=280> */
.L_x_9184:
        /* <DEDUP_REMOVED lines=280> */
.L_x_9185:
[----:B------:R-:W-:-:S04]  /*a360*/  IADD3 R16, P1, P2, R24, R16, R7 ;  /* 0x0000001018107210 */ /* 0x000fc80007a3e007 */
[----:B------:R-:W-:-:S05]  /*a370*/  IADD3.X R17, RZ, R17, R8, P1, P2 ;  /* 0x00000011ff117210 */ /* 0x000fca0000fe4408 */
[----:B------:R1:W5:Y:S04]  /*a380*/  LDG.E.U8 R18, desc[UR36][R16.64] ;  /* 0x0000002410127981 */ /* 0x000368000c1e1100 */
.L_x_9181:
[----:B------:R-:W-:Y:S05]  /*a390*/  BSYNC B1 ;  /* 0x0000000000017941 */ /* 0x000fea0003800000 */
.L_x_9180:
        /* <DEDUP_REMOVED lines=16> */
.L_x_9187:
[----:B------:R-:W-:Y:S05]  /*a4a0*/  BSYNC B1 ;  /* 0x0000000000017941 */ /* 0x000fea0003800000 */
.L_x_9186:
[----:B------:R-:W-:-:S05]  /*a4b0*/  IADD3 R3, R2, R3, R0 ;  /* 0x0000000302037210 */ /* 0x000fca0007ffe000 */
[----:B------:R-:W-:-:S05]  /*a4c0*/  IMAD.IADD R3, R3, 0x1, R4 ;  /* 0x0000000103037824 */ /* 0x000fca00078e0204 */
[----:B01----:R-:W-:Y:S01]  /*a4d0*/  PRMT R16, R3, 0x7610, R16 ;  /* 0x0000761003107816 */ /* 0x003fe20000000010 */
[----:B------:R-:W-:Y:S06]  /*a4e0*/  BRA `(.L_x_9155) ;  /* 0x0000000800e07947 */ /* 0x000fec0003800000 */
.L_x_9171:
        /* <DEDUP_REMOVED lines=10> */
.L_x_9191:
        /* <DEDUP_REMOVED lines=29> */
.L_x_9190:
[----:B------:R-:W-:Y:S02]  /*a760*/  PRMT R19, R17, 0x7610, R19 ;  /* 0x0000761011137816 */ /* 0x000fe40000000013 */
[----:B------:R-:W-:Y:S02]  /*a770*/  PRMT R16, R2, 0x7610, R16 ;  /* 0x0000761002107816 */ /* 0x000fe40000000010 */
[----:B------:R-:W-:Y:S02]  /*a780*/  PRMT R18, R12, 0x7610, R18 ;  /* 0x000076100c127816 */ /* 0x000fe40000000012 */
[----:B------:R-:W-:-:S07]  /*a790*/  PRMT R17, R23, 0x7610, R17 ;  /* 0x0000761017117816 */ /* 0x000fce0000000011 */
.L_x_9189:
[----:B------:R-:W-:Y:S05]  /*a7a0*/  BSYNC B1 ;  /* 0x0000000000017941 */ /* 0x000fea0003800000 */
.L_x_9188:
        /* <DEDUP_REMOVED lines=28> */
.L_x_9193:
[----:B------:R-:W-:Y:S05]  /*a970*/  BSYNC B1 ;  /* 0x0000000000017941 */ /* 0x000fea0003800000 */
.L_x_9192:
        /* <DEDUP_REMOVED lines=17> */
.L_x_9195:
[----:B------:R-:W-:Y:S05]  /*aa90*/  BSYNC B1 ;  /* 0x0000000000017941 */ /* 0x000fea0003800000 */
.L_x_9194:
[----:B------:R-:W-:-:S04]  /*aaa0*/  IADD3 R11, R0, R11, R21 ;  /* 0x0000000b000b7210 */ /* 0x000fc80007ffe015 */
[----:B------:R-:W-:-:S04]  /*aab0*/  IADD3 R11, R11, R4, RZ ;  /* 0x000000040b0b7210 */ /* 0x000fc80007ffe0ff */
[----:B-----5:R-:W-:Y:S01]  /*aac0*/  PRMT R16, R11, 0x7610, R16 ;  /* 0x000076100b107816 */ /* 0x020fe20000000010 */
[----:B------:R-:W-:Y:S06]  /*aad0*/  BRA `(.L_x_9155) ;  /* 0x0000000400647947 */ /* 0x000fec0003800000 */
.L_x_9170:
        /* <DEDUP_REMOVED lines=14> */
.L_x_9199:
        /* <DEDUP_REMOVED lines=25> */
.L_x_9198:
[----:B------:R-:W-:Y:S02]  /*ad50*/  PRMT R22, R2, 0x7610, R22 ;  /* 0x0000761002167816 */ /* 0x000fe40000000016 */
[----:B------:R-:W-:Y:S02]  /*ad60*/  PRMT R13, R5, 0x7610, R13 ;  /* 0x00007610050d7816 */ /* 0x000fe4000000000d */
[----:B------:R-:W-:-:S07]  /*ad70*/  PRMT R16, R17, 0x7610, R16 ;  /* 0x0000761011107816 */ /* 0x000fce0000000010 */
.L_x_9197:
[----:B------:R-:W-:Y:S05]  /*ad80*/  BSYNC B1 ;  /* 0x0000000000017941 */ /* 0x000fea0003800000 */
.L_x_9196:
        /* <DEDUP_REMOVED lines=24> */
.L_x_9201:
[----:B------:R-:W-:Y:S05]  /*af10*/  BSYNC B1 ;  /* 0x0000000000017941 */ /* 0x000fea0003800000 */
.L_x_9200:
        /* <DEDUP_REMOVED lines=17> */
.L_x_9203:
[----:B------:R-:W-:Y:S05]  /*b030*/  BSYNC B1 ;  /* 0x0000000000017941 */ /* 0x000fea0003800000 */
.L_x_9202:
[----:B------:R-:W-:-:S05]  /*b040*/  IADD3 R11, R11, R18, R19 ;  /* 0x000000120b0b7210 */ /* 0x000fca0007ffe013 */
[----:B------:R-:W-:-:S05]  /*b050*/  IMAD.IADD R11, R11, 0x1, R6 ;  /* 0x000000010b0b7824 */ /* 0x000fca00078e0206 */
[----:B-----5:R-:W-:-:S07]  /*b060*/  PRMT R16, R11, 0x7610, R16 ;  /* 0x000076100b107816 */ /* 0x020fce0000000010 */
.L_x_9155:
[----:B------:R-:W-:Y:S05]  /*b070*/  BSYNC B0 ;  /* 0x0000000000007941 */ /* 0x000fea0003800000 */
.L_x_9154:
        /* <DEDUP_REMOVED lines=15> */
.L_x_9205:
        /* <DEDUP_REMOVED lines=12> */
.L_x_9204:
        /* <DEDUP_REMOVED lines=19> */
.L_x_9208:
        /* <DEDUP_REMOVED lines=13> */
.L_x_9207:
[----:B------:R-:W-:Y:S01]  /*b430*/  BAR.SYNC.DEFER_BLOCKING 0x0 ;  /* 0x0000000000007b1d */ /* 0x000fe20000010000 */
[----:B------:R-:W-:-:S13]  /*b440*/  ISETP.GE.AND P0, PT, R0, 0x2, PT ;  /* 0x000000020000780c */ /* 0x000fda0003f06270 */
[----:B------:R-:W-:Y:S05]  /*b450*/  @!P0 BRA `(.L_x_9206) ;  /* 0x0000000000208947 */ /* 0x000fea0003800000 */
[----:B01-3--:R-:W-:-:S07]  /*b460*/  MOV R3, 0x1 ;  /* 0x0000000100037802 */ /* 0x00bfce0000000f00 */
.L_x_9209:
[----:B------:R-:W-:-:S05]  /*b470*/  LOP3.LUT R2, R16, 0xff, RZ, 0xc0, !PT ;  /* 0x000000ff10027812 */ /* 0x000fca00078ec0ff */
[----:B------:R0:W1:Y:S02]  /*b480*/  SHFL.DOWN PT, R5, R2, R3, 0x1f ;  /* 0x08001f0302057589 */ /* 0x00006400000e0000 */
[----:B0-----:R-:W-:-:S05]  /*b490*/  IMAD.SHL.U32 R3, R3, 0x2, RZ ;  /* 0x0000000203037824 */ /* 0x001fca00078e00ff */
[----:B------:R-:W-:Y:S02]  /*b4a0*/  ISETP.GE.AND P0, PT, R3, R0, PT ;  /* 0x000000000300720c */ /* 0x000fe40003f06270 */
[----:B-1----:R-:W-:-:S04]  /*b4b0*/  IADD3 R5, R5, R16, RZ ;  /* 0x0000001005057210 */ /* 0x002fc80007ffe0ff */
[----:B------:R-:W-:-:S07]  /*b4c0*/  PRMT R16, R5, 0x7610, R16 ;  /* 0x0000761005107816 */ /* 0x000fce0000000010 */
[----:B------:R-:W-:Y:S05]  /*b4d0*/  @!P0 BRA `(.L_x_9209) ;  /* 0xfffffffc00e48947 */ /* 0x000fea000383ffff */
.L_x_9206:
        /* <DEDUP_REMOVED lines=277> */
.L_x_9210:
        /* <DEDUP_REMOVED lines=13> */
[----:B------:R-:W-:Y:S01]  /*c700*/  HFMA2.MMA R17, -RZ, RZ, 0, 0 ;  /* 0x00000000ff117435 */ /* 0x000fe200000001ff */
        /* <DEDUP_REMOVED lines=278> */
.L_x_9212:
        /* <DEDUP_REMOVED lines=15> */
.L_x_9214:
[----:B0-----:R-:W-:Y:S05]  /*d960*/  BSYNC B0 ;  /* 0x0000000000007941 */ /* 0x001fea0003800000 */
.L_x_9213:
        /* <DEDUP_REMOVED lines=15> */
.L_x_9216:
[----:B------:R-:W-:Y:S05]  /*da60*/  BSYNC B0 ;  /* 0x0000000000007941 */ /* 0x000fea0003800000 */
.L_x_9215:
        /* <DEDUP_REMOVED lines=35> */
.L_x_9218:
[----:B------:R-:W-:Y:S05]  /*dca0*/  BSYNC B0 ;  /* 0x0000000000007941 */ /* 0x000fea0003800000 */
.L_x_9217:
        /* <DEDUP_REMOVED lines=31> */
.L_x_9223:
        /* <DEDUP_REMOVED lines=9> */
.L_x_9222:
[----:B------:R-:W-:Y:S05]  /*df30*/  BRA `(.L_x_9221) ;  /* 0x0000000000487947 */ /* 0x000fea0003800000 */
.L_x_9220:
        /* <DEDUP_REMOVED lines=9> */
.L_x_9224:
        /* <DEDUP_REMOVED lines=9> */
.L_x_9221:
[----:B------:R-:W-:Y:S05]  /*e060*/  BSYNC B0 ;  /* 0x0000000000007941 */ /* 0x000fea0003800000 */
.L_x_9219:
        /* <DEDUP_REMOVED lines=12> */
.L_x_9226:
        /* <DEDUP_REMOVED lines=12> */
.L_x_9225:
        /* <DEDUP_REMOVED lines=11> */
.L_x_9229:
        /* <DEDUP_REMOVED lines=13> */
.L_x_9228:
[----:B------:R-:W-:Y:S01]  /*e370*/  BAR.SYNC.DEFER_BLOCKING 0x0 ;  /* 0x0000000000007b1d */ /* 0x000fe20000010000 */
[----:B------:R-:W-:-:S13]  /*e380*/  ISETP.GE.AND P0, PT, R4, 0x2, PT ;  /* 0x000000020400780c */ /* 0x000fda0003f06270 */
[----:B------:R-:W-:Y:S05]  /*e390*/  @!P0 BRA `(.L_x_9227) ;  /* 0x0000000000208947 */ /* 0x000fea0003800000 */
[----:B01----:R-:W-:-:S07]  /*e3a0*/  MOV R5, 0x1 ;  /* 0x0000000100057802 */ /* 0x003fce0000000f00 */
.L_x_9230:
[----:B------:R-:W-:-:S05]  /*e3b0*/  LOP3.LUT R0, R16, 0xff, RZ, 0xc0, !PT ;  /* 0x000000ff10007812 */ /* 0x000fca00078ec0ff */
[----:B------:R0:W1:Y:S02]  /*e3c0*/  SHFL.DOWN PT, R7, R0, R5, 0x1f ;  /* 0x08001f0500077589 */ /* 0x00006400000e0000 */
[----:B0-----:R-:W-:-:S05]  /*e3d0*/  IMAD.SHL.U32 R5, R5, 0x2, RZ ;  /* 0x0000000205057824 */ /* 0x001fca00078e00ff */
[----:B------:R-:W-:Y:S02]  /*e3e0*/  ISETP.GE.AND P0, PT, R5, R4, PT ;  /* 0x000000040500720c */ /* 0x000fe40003f06270 */
[----:B-1----:R-:W-:-:S04]  /*e3f0*/  IADD3 R7, R7, R16, RZ ;  /* 0x0000001007077210 */ /* 0x002fc80007ffe0ff */
[----:B------:R-:W-:-:S07]  /*e400*/  PRMT R16, R7, 0x7610, R16 ;  /* 0x0000761007107816 */ /* 0x000fce0000000010 */
[----:B------:R-:W-:Y:S05]  /*e410*/  @!P0 BRA `(.L_x_9230) ;  /* 0xfffffffc00e48947 */ /* 0x000fea000383ffff */
.L_x_9227:
        /* <DEDUP_REMOVED lines=12> */
.L_x_9232:
        /* <DEDUP_REMOVED lines=20> */
.L_x_9234:
[----:B------:R-:W-:Y:S02]  /*e620*/  ULDC.64 UR4, c[0x0][0x5e8] ;  /* 0x00017a0000047ab9 */ /* 0x000fe40000000a00 */
[----:B------:R-:W-:-:S05]  /*e630*/  IADD3 R2, P0, R17, UR4, RZ ;  /* 0x0000000411027c10 */ /* 0x000fca000ff1e0ff */
[----:B------:R-:W-:-:S05]  /*e640*/  IMAD.X R3, RZ, RZ, UR5, P0 ;  /* 0x00000005ff037e24 */ /* 0x000fca00080e06ff */
[----:B------:R-:W-:Y:S01]  /*e650*/  STG.E.U8 desc[UR36][R2.64], R16 ;  /* 0x0000001002007986 */ /* 0x000fe2000c101124 */
[----:B------:R-:W-:Y:S05]  /*e660*/  EXIT ;  /* 0x000000000000794d */ /* 0x000fea0003800000 */
.L_x_9233:
[----:B------:R-:W-:Y:S01]  /*e670*/  STG.E.U8 desc[UR36][R2.64], R16 ;  /* 0x0000001002007986 */ /* 0x000fe2000c101124 */
[----:B------:R-:W-:Y:S05]  /*e680*/  EXIT ;  /* 0x000000000000794d */ /* 0x000fea0003800000 */
.L_x_9231:
        /* <DEDUP_REMOVED lines=10> */
.L_x_9235:
        /* <DEDUP_REMOVED lines=20> */
.L_x_9237:
[----:B------:R-:W-:Y:S02]  /*e870*/  ULDC.64 UR4, c[0x0][0x5e8] ;  /* 0x00017a0000047ab9 */ /* 0x000fe40000000a00 */
[----:B------:R-:W-:-:S05]  /*e880*/  IADD3 R2, P0, R17, UR4, RZ ;  /* 0x0000000411027c10 */ /* 0x000fca000ff1e0ff */
[----:B------:R-:W-:-:S05]  /*e890*/  IMAD.X R3, RZ, RZ, UR5, P0 ;  /* 0x00000005ff037e24 */ /* 0x000fca00080e06ff */
[----:B------:R-:W-:Y:S01]  /*e8a0*/  STG.E.U8 desc[UR36][R2.64], R16 ;  /* 0x0000001002007986 */ /* 0x000fe2000c101124 */
[----:B------:R-:W-:Y:S05]  /*e8b0*/  EXIT ;  /* 0x000000000000794d */ /* 0x000fea0003800000 */
.L_x_9236:
[----:B------:R-:W-:Y:S01]  /*e8c0*/  STG.E.U8 desc[UR36][R2.64], R16 ;  /* 0x0000001002007986 */ /* 0x000fe2000c101124 */
[----:B------:R-:W-:Y:S05]  /*e8d0*/  EXIT ;  /* 0x000000000000794d */ /* 0x000fea0003800000 */
.L_x_9211:
        /* <DEDUP_REMOVED lines=22> */
.L_x_9239:
        /* <DEDUP_REMOVED lines=20> */
.L_x_9241:
[----:B------:R-:W-:Y:S02]  /*eb80*/  ULDC.64 UR4, c[0x0][0x5e8] ;  /* 0x00017a0000047ab9 */ /* 0x000fe40000000a00 */
[----:B------:R-:W-:-:S04]  /*eb90*/  IADD3 R2, P0, R17, UR4, RZ ;  /* 0x0000000411027c10 */ /* 0x000fc8000ff1e0ff */
[----:B------:R-:W-:-:S05]  /*eba0*/  IADD3.X R3, RZ, UR5, RZ, P0, !PT ;  /* 0x00000005ff037c10 */ /* 0x000fca00087fe4ff */
[----:B------:R-:W-:Y:S01]  /*ebb0*/  STG.E.U8 desc[UR36][R2.64], R16 ;  /* 0x0000001002007986 */ /* 0x000fe2000c101124 */
[----:B------:R-:W-:Y:S05]  /*ebc0*/  EXIT ;  /* 0x000000000000794d */ /* 0x000fea0003800000 */
.L_x_9240:
[----:B------:R-:W-:Y:S01]  /*ebd0*/  STG.E.U8 desc[UR36][R2.64], R16 ;  /* 0x0000001002007986 */ /* 0x000fe2000c101124 */
[----:B------:R-:W-:Y:S05]  /*ebe0*/  EXIT ;  /* 0x000000000000794d */ /* 0x000fea0003800000 */
.L_x_9238:
        /* <DEDUP_REMOVED lines=10> */
.L_x_9242:
        /* <DEDUP_REMOVED lines=20> */
.L_x_9244:
[----:B------:R-:W-:Y:S02]  /*edd0*/  ULDC.64 UR4, c[0x0][0x5e8] ;  /* 0x00017a0000047ab9 */ /* 0x000fe40000000a00 */
[----:B------:R-:W-:-:S04]  /*ede0*/  IADD3 R2, P0, R17, UR4, RZ ;  /* 0x0000000411027c10 */ /* 0x000fc8000ff1e0ff */
[----:B------:R-:W-:-:S05]  /*edf0*/  IADD3.X R3, RZ, UR5, RZ, P0, !PT ;  /* 0x00000005ff037c10 */ /* 0x000fca00087fe4ff */
[----:B------:R-:W-:Y:S01]  /*ee00*/  STG.E.U8 desc[UR36][R2.64], R16 ;  /* 0x0000001002007986 */ /* 0x000fe2000c101124 */
[----:B------:R-:W-:Y:S05]  /*ee10*/  EXIT ;  /* 0x000000000000794d */ /* 0x000fea0003800000 */
.L_x_9243:
[----:B------:R-:W-:Y:S01]  /*ee20*/  STG.E.U8 desc[UR36][R2.64], R16 ;  /* 0x0000001002007986 */ /* 0x000fe2000c101124 */
[----:B------:R-:W-:Y:S05]  /*ee30*/  EXIT ;  /* 0x000000000000794d */ /* 0x000fea0003800000 */
.L_x_9245:
        /* <DEDUP_REMOVED lines=12> */
.L_x_9893:


//--------------------- .text._ZN2at6native13reduce_kernelILi256ELi2ENS0_8ReduceOpIhNS0_14func_wrapper_tIhZNS0_11sum_functorIhhhEclERNS_14TensorIteratorEEUlhhE_EEjhLi4ELi4EEEEEvT1_ --------------------------
	.section	.text._ZN2at6native13reduce_kernelILi256ELi2ENS0_8ReduceOpIhNS0_14func_wrapper_tIhZNS0_11sum_functorIhhhEclERNS_14TensorIteratorEEUlhhE_EEjhLi4ELi4EEEEEvT1_,"ax",@progbits
	.align	128
        .global         _ZN2at6native13reduce_kernelILi256ELi2ENS0_8ReduceOpIhNS0_14func_wrapper_tIhZNS0_11sum_functorIhhhEclERNS_14TensorIteratorEEUlhhE_EEjhLi4ELi4EEEEEvT1_
        .type           _ZN2at6native13reduce_kernelILi256ELi2ENS0_8ReduceOpIhNS0_14func_wrapper_tIhZNS0_11sum_functorIhhhEclERNS_14TensorIteratorEEUlhhE_EEjhLi4ELi4EEEEEvT1_,@function
        .size           _ZN2at6native13reduce_kernelILi256ELi2ENS0_8ReduceOpIhNS0_14func_wrapper_tIhZNS0_11sum_functorIhhhEclERNS_14TensorIteratorEEUlhhE_EEjhLi4ELi4EEEEEvT1_,(.L_x_9894 - _ZN2at6native13reduce_kernelILi256ELi2ENS0_8ReduceOpIhNS0_14func_wrapper_tIhZNS0_11sum_functorIhhhEclERNS_14TensorIteratorEEUlhhE_EEjhLi4ELi4EEEEEvT1_)
        .other          _ZN2at6native13reduce_kernelILi256ELi2ENS0_8ReduceOpIhNS0_14func_wrapper_tIhZNS0_11sum_functorIhhhEclERNS_14TensorIteratorEEUlhhE_EEjhLi4ELi4EEEEEvT1_,@"STO_CUDA_ENTRY STV_DEFAULT"
_ZN2at6native13reduce_kernelILi256ELi2ENS0_8ReduceOpIhNS0_14func_wrapper_tIhZNS0_11sum_functorIhhhEclERNS_14TensorIteratorEEUlhhE_EEjhLi4ELi4EEEEEvT1_:
.text._ZN2at6native13reduce_kernelILi256ELi2ENS0_8ReduceOpIhNS0_14func_wrapper_tIhZNS0_11sum_functorIhhhEclERNS_14TensorIteratorEEUlhhE_EEjhLi4ELi4EEEEEvT1_:
        /* <DEDUP_REMOVED lines=287> */
.L_x_9246:
        /* <DEDUP_REMOVED lines=43> */
.L_x_9250:
        /* <DEDUP_REMOVED lines=27> */
.L_x_9256:
[----:B------:R-:W-:Y:S05]  /*1650*/  BSYNC B2 ;  /* 0x0000000000027941 */ /* 0x000fea0003800000 */
.L_x_9255:
        /* <DEDUP_REMOVED lines=10> */
.L_x_9254:
[----:B------:R-:W-:Y:S05]  /*1700*/  BSYNC B1 ;  /* 0x0000000000017941 */ /* 0x000fea0003800000 */
.L_x_9253:
[----:B------:R-:W0:Y:S01]  /*1710*/  LDC R4, c[0x0][0x218] ;  /* 0x00008600ff047b82 */ /* 0x000e220000000800 */
[----:B------:R-:W-:Y:S01]  /*1720*/  IADD3 R18, P0, P1, R25, R8, R18 ;  /* 0x0000000819127210 */ /* 0x000fe2000791e012 */
[----:B------:R-:W-:-:S03]  /*1730*/  ULDC UR4, c[0x0][0x5e4] ;  /* 0x0001790000047ab9 */ /* 0x000fc60000000800 */
[----:B------:R-:W-:Y:S02]  /*1740*/  IADD3 R18, P2, R18, 0x4, RZ ;  /* 0x0000000412127810 */ /* 0x000fe40007f5e0ff */
[----:B------:R-:W-:-:S05]  /*1750*/  IADD3.X R19, RZ, UR4, R19, P0, P1 ;  /* 0x00000004ff137c10 */ /* 0x000fca00087e2413 */
[----:B------:R-:W-:Y:S01]  /*1760*/  IMAD.X R19, RZ, RZ, R19, P2 ;  /* 0x000000ffff137224 */ /* 0x000fe200010e0613 */
[----:B0-----:R-:W-:-:S07]  /*1770*/  IADD3 R3, R7, -0x4, R4 ;  /* 0xfffffffc07037810 */ /* 0x001fce0007ffe004 */
.L_x_9252:
[----:B------:R-:W-:Y:S05]  /*1780*/  BSYNC B0 ;  /* 0x0000000000007941 */ /* 0x000fea0003800000 */
.L_x_9251:
        /* <DEDUP_REMOVED lines=15> */
.L_x_9259:
        /* <DEDUP_REMOVED lines=15> */
.L_x_9258:
[----:B------:R-:W-:Y:S05]  /*1970*/  BSYNC B0 ;  /* 0x0000000000007941 */ /* 0x000fea0003800000 */
.L_x_9257:
        /* <DEDUP_REMOVED lines=8> */
.L_x_9261:
[----:B------:R-:W-:Y:S05]  /*1a00*/  BSYNC B0 ;  /* 0x0000000000007941 */ /* 0x000fea0003800000 */
.L_x_9260:
        /* <DEDUP_REMOVED lines=12> */
.L_x_9263:
[----:B------:R-:W-:Y:S05]  /*1ad0*/  BSYNC B0 ;  /* 0x0000000000007941 */ /* 0x000fea0003800000 */
.L_x_9262:
[----:B------:R-:W-:Y:S02]  /*1ae0*/  IADD3 R7, R7, R6, R0 ;  /* 0x0000000607077210 */ /* 0x000fe40007ffe000 */
[----:B------:R-:W-:-:S03]  /*1af0*/  PRMT R18, RZ, 0x7610, R18 ;  /* 0x00007610ff127816 */ /* 0x000fc60000000012 */
[----:B------:R-:W-:-:S05]  /*1b00*/  IMAD.IADD R7, R7, 0x1, R4 ;  /* 0x0000000107077824 */ /* 0x000fca00078e0204 */
[----:B------:R-:W-:Y:S01]  /*1b10*/  PRMT R25, R7, 0x7610, R25 ;  /* 0x0000761007197816 */ /* 0x000fe20000000019 */
[----:B------:R-:W-:Y:S06]  /*1b20*/  BRA `(.L_x_9248) ;  /* 0x0000009c005c7947 */ /* 0x000fec0003800000 */
.L_x_9249:
        /* <DEDUP_REMOVED lines=32> */
.L_x_9272:
        /* <DEDUP_REMOVED lines=284> */
.L_x_9268:
        /* <DEDUP_REMOVED lines=242> */
.L_x_9269:
        /* <DEDUP_REMOVED lines=253> */
.L_x_9270:
        /* <DEDUP_REMOVED lines=250> */
.L_x_9271:
        /* <DEDUP_REMOVED lines=21> */
.L_x_9267:
[----:B------:R-:W-:Y:S05]  /*5ed0*/  BSYNC B0 ;  /* 0x0000000000007941 */ /* 0x000fea0003800000 */
.L_x_9266:
        /* <DEDUP_REMOVED lines=280> */
.L_x_9275:
        /* <DEDUP_REMOVED lines=283> */
.L_x_9276:
        /* <DEDUP_REMOVED lines=283> */
.L_x_9277:
        /* <DEDUP_REMOVED lines=283> */
.L_x_9278:
[----:B------:R-:W-:-:S04]  /*a570*/  LOP3.LUT R29, R29, 0xfffffffe, RZ, 0xc0, !PT ;  /* 0xfffffffe1d1d7812 */ /* 0x000fc800078ec0ff */
[----:B------:R-:W-:-:S04]  /*a580*/  IADD3 R18, P1, R29, R18, RZ ;  /* 0x000000121d127210 */ /* 0x000fc80007f3e0ff */
[----:B------:R-:W-:-:S05]  /*a590*/  IADD3.X R19, RZ, R19, RZ, P1, !PT ;  /* 0x00000013ff137210 */ /* 0x000fca0000ffe4ff */
[----:B------:R-:W2:Y:S02]  /*a5a0*/  LDG.E.U16 R18, desc[UR58][R18.64] ;  /* 0x0000003a12127981 */ /* 0x000ea4000c1e1500 */
[C---:B--2---:R-:W-:Y:S02]  /*a5b0*/  PRMT R29, R18.reuse, 0x7770, RZ ;  /* 0x00007770121d7816 */ /* 0x044fe400000000ff */
[----:B------:R-:W-:-:S07]  /*a5c0*/  PRMT R30, R18, 0x7771, RZ ;  /* 0x00007771121e7816 */ /* 0x000fce00000000ff */
.L_x_9274:
[----:B------:R-:W-:Y:S05]  /*a5d0*/  BSYNC B0 ;  /* 0x0000000000007941 */ /* 0x000fea0003800000 */
.L_x_9273:
        /* <DEDUP_REMOVED lines=20> */
.L_x_9280:
[----:B------:R-:W-:Y:S05]  /*a720*/  BSYNC B0 ;  /* 0x0000000000007941 */ /* 0x000fea0003800000 */
.L_x_9279:
[----:B------:R-:W-:Y:S02]  /*a730*/  IADD3 R7, R6, R7, R10 ;  /* 0x0000000706077210 */ /* 0x000fe40007ffe00a */
[----:B------:R-:W-:-:S03]  /*a740*/  IADD3 R8, R5, R8, R9 ;  /* 0x0000000805087210 */ /* 0x000fc60007ffe009 */
[----:B------:R-:W-:Y:S01]  /*a750*/  IMAD.IADD R7, R7, 0x1, R4 ;  /* 0x0000000107077824 */ /* 0x000fe200078e0204 */
[----:B------:R-:W-:-:S04]  /*a760*/  IADD3 R8, R8, R3, RZ ;  /* 0x0000000308087210 */ /* 0x000fc80007ffe0ff */
[----:B------:R-:W-:Y:S02]  /*a770*/  PRMT R18, R8, 0x7610, R18 ;  /* 0x0000761008127816 */ /* 0x000fe40000000012 */
[----:B------:R-:W-:Y:S01]  /*a780*/  PRMT R25, R7, 0x7610, R25 ;  /* 0x0000761007197816 */ /* 0x000fe20000000019 */
[----:B------:R-:W-:Y:S06]  /*a790*/  BRA `(.L_x_9248) ;  /* 0x0000001000407947 */ /* 0x000fec0003800000 */
.L_x_9265:
        /* <DEDUP_REMOVED lines=18> */
.L_x_9284:
        /* <DEDUP_REMOVED lines=44> */
.L_x_9283:
[----:B------:R-:W-:Y:S02]  /*ab80*/  PRMT R6, R24, 0x7610, R6 ;  /* 0x0000761018067816 */ /* 0x000fe40000000006 */
[----:B------:R-:W-:Y:S02]  /*ab90*/  PRMT R7, R21, 0x7610, R7 ;  /* 0x0000761015077816 */ /* 0x000fe40000000007 */
[----:B------:R-:W-:Y:S02]  /*aba0*/  PRMT R21, R5, 0x7610, R21 ;  /* 0x0000761005157816 */ /* 0x000fe40000000015 */
[----:B------:R-:W-:-:S07]  /*abb0*/  PRMT R24, R4, 0x7610, R24 ;  /* 0x0000761004187816 */ /* 0x000fce0000000018 */
.L_x_9282:
[----:B------:R-:W-:Y:S05]  /*abc0*/  BSYNC B0 ;  /* 0x0000000000007941 */ /* 0x000fea0003800000 */
.L_x_9281:
        /* <DEDUP_REMOVED lines=41> */
.L_x_9286:
[----:B------:R-:W-:Y:S05]  /*ae60*/  BSYNC B0 ;  /* 0x0000000000007941 */ /* 0x000fea0003800000 */
.L_x_9285:
        /* <DEDUP_REMOVED lines=22> */
.L_x_9288:
[----:B------:R-:W-:Y:S05]  /*afd0*/  BSYNC B0 ;  /* 0x0000000000007941 */ /* 0x000fea0003800000 */
.L_x_9287:
[----:B------:R-:W-:Y:S02]  /*afe0*/  IADD3 R9, R12, R14, R9 ;  /* 0x0000000e0c097210 */ /* 0x000fe40007ffe009 */
[----:B------:R-:W-:-:S03]  /*aff0*/  IADD3 R8, R11, R13, R8 ;  /* 0x0000000d0b087210 */ /* 0x000fc60007ffe008 */
[----:B------:R-:W-:Y:S01]  /*b000*/  IMAD.IADD R9, R9, 0x1, R10 ;  /* 0x0000000109097824 */ /* 0x000fe200078e020a */
[----:B------:R-:W-:-:S04]  /*b010*/  IADD3 R8, R8, R3, RZ ;  /* 0x0000000308087210 */ /* 0x000fc80007ffe0ff */
[----:B------:R-:W-:Y:S02]  /*b020*/  PRMT R18, R8, 0x7610, R18 ;  /* 0x0000761008127816 */ /* 0x000fe40000000012 */
[----:B------:R-:W-:Y:S01]  /*b030*/  PRMT R25, R9, 0x7610, R25 ;  /* 0x0000761009197816 */ /* 0x000fe20000000019 */
[----:B------:R-:W-:Y:S06]  /*b040*/  BRA `(.L_x_9248) ;  /* 0x0000000800147947 */ /* 0x000fec0003800000 */
.L_x_9264:
        /* <DEDUP_REMOVED lines=22> */
.L_x_9292:
        /* <DEDUP_REMOVED lines=40> */
.L_x_9291:
[----:B------:R-:W-:Y:S02]  /*b430*/  PRMT R15, R27, 0x7610, R15 ;  /* 0x000076101b0f7816 */ /* 0x000fe4000000000f */
[----:B------:R-:W-:Y:S02]  /*b440*/  PRMT R27, R25, 0x7610, R27 ;  /* 0x00007610191b7816 */ /* 0x000fe4000000001b */
[----:B------:R-:W-:Y:S02]  /*b450*/  PRMT R20, R4, 0x7610, R20 ;  /* 0x0000761004147816 */ /* 0x000fe40000000014 */
[----:B------:R-:W-:Y:S02]  /*b460*/  PRMT R21, R5, 0x7610, R21 ;  /* 0x0000761005157816 */ /* 0x000fe40000000015 */
[----:B------:R-:W-:-:S07]  /*b470*/  PRMT R25, R29, 0x7610, R25 ;  /* 0x000076101d197816 */ /* 0x000fce0000000019 */
.L_x_9290:
[----:B------:R-:W-:Y:S05]  /*b480*/  BSYNC B0 ;  /* 0x0000000000007941 */ /* 0x000fea0003800000 */
.L_x_9289:
        /* <DEDUP_REMOVED lines=37> */
.L_x_9294:
[----:B------:R-:W-:Y:S05]  /*b6e0*/  BSYNC B0 ;  /* 0x0000000000007941 */ /* 0x000fea0003800000 */
.L_x_9293:
        /* <DEDUP_REMOVED lines=20> */
.L_x_9296:
[----:B------:R-:W-:Y:S05]  /*b830*/  BSYNC B0 ;  /* 0x0000000000007941 */ /* 0x000fea0003800000 */
.L_x_9295:
[----:B------:R-:W-:Y:S02]  /*b840*/  IADD3 R3, R12, R3, R6 ;  /* 0x000000030c037210 */ /* 0x000fe40007ffe006 */
[----:B------:R-:W-:-:S03]  /*b850*/  IADD3 R0, R11, R0, R7 ;  /* 0x000000000b007210 */ /* 0x000fc60007ffe007 */
[----:B------:R-:W-:Y:S01]  /*b860*/  IMAD.IADD R3, R3, 0x1, R10 ;  /* 0x0000000103037824 */ /* 0x000fe200078e020a */
[----:B------:R-:W-:-:S04]  /*b870*/  IADD3 R0, R0, R9, RZ ;  /* 0x0000000900007210 */ /* 0x000fc80007ffe0ff */
[----:B------:R-:W-:Y:S02]  /*b880*/  PRMT R18, R0, 0x7610, R18 ;  /* 0x0000761000127816 */ /* 0x000fe40000000012 */
[----:B------:R-:W-:-:S07]  /*b890*/  PRMT R25, R3, 0x7610, R25 ;  /* 0x0000761003197816 */ /* 0x000fce0000000019 */
.L_x_9248:
[----:B------:R-:W-:Y:S05]  /*b8a0*/  BSYNC B6 ;  /* 0x0000000000067941 */ /* 0x000fea0003800000 */
.L_x_9247:
        /* <DEDUP_REMOVED lines=16> */
.L_x_9300:
        /* <DEDUP_REMOVED lines=20> */
.L_x_9299:
[----:B------:R-:W-:Y:S05]  /*baf0*/  BSYNC B0 ;  /* 0x0000000000007941 */ /* 0x000fea0003800000 */
.L_x_9298:
[----:B------:R-:W-:Y:S01]  /*bb00*/  MOV R4, R7 ;  /* 0x0000000700047202 */ /* 0x000fe20000000f00 */
[----:B------:R-:W-:Y:S06]  /*bb10*/  @P1 BRA `(.L_x_9300) ;  /* 0xfffffffc00a41947 */ /* 0x000fec000383ffff */
.L_x_9297:
        /* <DEDUP_REMOVED lines=20> */
.L_x_9303:
        /* <DEDUP_REMOVED lines=19> */
.L_x_9302:
[----:B------:R-:W-:Y:S01]  /*bd90*/  ISETP.GE.AND P0, PT, R0, 0x2, PT ;  /* 0x000000020000780c */ /* 0x000fe20003f06270 */
[----:B------:R-:W-:Y:S05]  /*bda0*/  WARPSYNC.ALL ;  /* 0x0000000000007948 */ /* 0x000fea0003800000 */
[----:B------:R-:W-:Y:S07]  /*bdb0*/  BAR.SYNC.DEFER_BLOCKING 0x0 ;  /* 0x0000000000007b1d */ /* 0x000fee0000010000 */
[----:B------:R-:W-:Y:S05]  /*bdc0*/  @!P0 BRA `(.L_x_9301) ;  /* 0x00000000002c8947 */ /* 0x000fea0003800000 */
[----:B-1----:R-:W-:-:S07]  /*bdd0*/  MOV R3, 0x1 ;  /* 0x0000000100037802 */ /* 0x002fce0000000f00 */
.L_x_9304:
[----:B------:R-:W-:Y:S02]  /*bde0*/  LOP3.LUT R6, R18, 0xff, RZ, 0xc0, !PT ;  /* 0x000000ff12067812 */ /* 0x000fe400078ec0ff */
[----:B------:R-:W-:-:S03]  /*bdf0*/  LOP3.LUT R4, R25, 0xff, RZ, 0xc0, !PT ;  /* 0x000000ff19047812 */ /* 0x000fc600078ec0ff */
        /* <DEDUP_REMOVED lines=8> */
.L_x_9301:
        /* <DEDUP_REMOVED lines=278> */
.L_x_9305:
        /* <DEDUP_REMOVED lines=275> */
.L_x_9306:
        /* <DEDUP_REMOVED lines=294> */
.L_x_9308:
        /* <DEDUP_REMOVED lines=275> */
.L_x_9309:
        /* <DEDUP_REMOVED lines=14> */
.L_x_9311:
[----:B------:R-:W-:Y:S05]  /*10580*/  BSYNC B0 ;  /* 0x0000000000007941 */ /* 0x000fea0003800000 */
.L_x_9310:
        /* <DEDUP_REMOVED lines=15> */
.L_x_9313:
[----:B------:R-:W-:Y:S05]  /*10680*/  BSYNC B0 ;  /* 0x0000000000007941 */ /* 0x000fea0003800000 */
.L_x_9312:
        /* <DEDUP_REMOVED lines=35> */
.L_x_9315:
[----:B------:R-:W-:Y:S05]  /*108c0*/  BSYNC B0 ;  /* 0x0000000000007941 */ /* 0x000fea0003800000 */
.L_x_9314:
        /* <DEDUP_REMOVED lines=35> */
.L_x_9320:
        /* <DEDUP_REMOVED lines=12> */
.L_x_9319:
[----:B------:R-:W-:Y:S05]  /*10bc0*/  BRA `(.L_x_9318) ;  /* 0x00000000005c7947 */ /* 0x000fea0003800000 */
.L_x_9317:
        /* <DEDUP_REMOVED lines=11> */
.L_x_9321:
        /* <DEDUP_REMOVED lines=12> */
.L_x_9318:
[----:B------:R-:W-:Y:S05]  /*10d40*/  BSYNC B0 ;  /* 0x0000000000007941 */ /* 0x000fea0003800000 */
.L_x_9316:
        /* <DEDUP_REMOVED lines=12> */
.L_x_9325:
        /* <DEDUP_REMOVED lines=19> */
.L_x_9324:
[----:B------:R-:W-:Y:S05]  /*10f40*/  BSYNC B0 ;  /* 0x0000000000007941 */ /* 0x000fea0003800000 */
.L_x_9323:
[----:B------:R-:W-:Y:S01]  /*10f50*/  IMAD.MOV.U32 R6, RZ, RZ, R10 ;  /* 0x000000ffff067224 */ /* 0x000fe200078e000a */
[----:B------:R-:W-:Y:S06]  /*10f60*/  @P2 BRA `(.L_x_9325) ;  /* 0xfffffffc00a82947 */ /* 0x000fec000383ffff */
.L_x_9322:
        /* <DEDUP_REMOVED lines=13> */
.L_x_9328:
        /* <DEDUP_REMOVED lines=18> */
.L_x_9327:
[----:B------:R-:W-:Y:S01]  /*11160*/  BAR.SYNC.DEFER_BLOCKING 0x0 ;  /* 0x0000000000007b1d */ /* 0x000fe20000010000 */
[----:B------:R-:W-:-:S13]  /*11170*/  ISETP.GE.AND P0, PT, R6, 0x2, PT ;  /* 0x000000020600780c */ /* 0x000fda0003f06270 */
[----:B------:R-:W-:Y:S05]  /*11180*/  @!P0 BRA `(.L_x_9326) ;  /* 0x00000000002c8947 */ /* 0x000fea0003800000 */
[----:B------:R-:W-:-:S07]  /*11190*/  IMAD.MOV.U32 R7, RZ, RZ, 0x1 ;  /* 0x00000001ff077424 */ /* 0x000fce00078e00ff */
.L_x_9329:
[----:B-12---:R-:W-:Y:S02]  /*111a0*/  LOP3.LUT R0, R18, 0xff, RZ, 0xc0, !PT ;  /* 0x000000ff12007812 */ /* 0x006fe400078ec0ff */
[----:B------:R-:W-:-:S03]  /*111b0*/  LOP3.LUT R2, R17, 0xff, RZ, 0xc0, !PT ;  /* 0x000000ff11027812 */ /* 0x000fc600078ec0ff */
        /* <DEDUP_REMOVED lines=8> */
.L_x_9326:
        /* <DEDUP_REMOVED lines=15> */
.L_x_9331:
        /* <DEDUP_REMOVED lines=21> */
.L_x_9333:
        /* <DEDUP_REMOVED lines=22> */
.L_x_9334:
[----:B------:R-:W-:Y:S02]  /*115e0*/  ULDC.64 UR4, c[0x0][0x5e8] ;  /* 0x00017a0000047ab9 */ /* 0x000fe40000000a00 */
[----:B-1----:R-:W-:-:S04]  /*115f0*/  IADD3 R2, P0, R16, UR4, RZ ;  /* 0x0000000410027c10 */ /* 0x002fc8000ff1e0ff */
[----:B------:R-:W-:-:S05]  /*11600*/  IADD3.X R3, RZ, UR5, RZ, P0, !PT ;  /* 0x00000005ff037c10 */ /* 0x000fca00087fe4ff */
[----:B------:R-:W-:Y:S01]  /*11610*/  STG.E.U8 desc[UR58][R2.64], R17 ;  /* 0x0000001102007986 */ /* 0x000fe2000c10113a */
[----:B------:R-:W-:Y:S05]  /*11620*/  EXIT ;  /* 0x000000000000794d */ /* 0x000fea0003800000 */
.L_x_9332:
[----:B------:R-:W-:Y:S04]  /*11630*/  STG.E.U8 desc[UR58][R4.64], R18 ;  /* 0x0000001204007986 */ /* 0x000fe8000c10113a */
[----:B------:R-:W-:Y:S01]  /*11640*/  STG.E.U8 desc[UR58][R4.64+0x1], R17 ;  /* 0x0000011104007986 */ /* 0x000fe2000c10113a */
[----:B------:R-:W-:Y:S05]  /*11650*/  EXIT ;  /* 0x000000000000794d */ /* 0x000fea0003800000 */
.L_x_9330:
        /* <DEDUP_REMOVED lines=35> */
.L_x_9336:
        /* <DEDUP_REMOVED lines=22> */
.L_x_9337:
[----:B------:R-:W-:Y:S02]  /*119f0*/  ULDC.64 UR4, c[0x0][0x5e8] ;  /* 0x00017a0000047ab9 */ /* 0x000fe40000000a00 */
[----:B-1----:R-:W-:-:S04]  /*11a00*/  IADD3 R2, P0, R16, UR4, RZ ;  /* 0x0000000410027c10 */ /* 0x002fc8000ff1e0ff */
[----:B------:R-:W-:-:S05]  /*11a10*/  IADD3.X R3, RZ, UR5, RZ, P0, !PT ;  /* 0x00000005ff037c10 */ /* 0x000fca00087fe4ff */
[----:B------:R-:W-:Y:S01]  /*11a20*/  STG.E.U8 desc[UR58][R2.64], R17 ;  /* 0x0000001102007986 */ /* 0x000fe2000c10113a */
[----:B------:R-:W-:Y:S05]  /*11a30*/  EXIT ;  /* 0x000000000000794d */ /* 0x000fea0003800000 */
.L_x_9335:
[----:B------:R-:W-:Y:S04]  /*11a40*/  STG.E.U8 desc[UR58][R2.64], R18 ;  /* 0x0000001202007986 */ /* 0x000fe8000c10113a */
[----:B------:R-:W-:Y:S01]  /*11a50*/  STG.E.U8 desc[UR58][R4.64], R17 ;  /* 0x0000001104007986 */ /* 0x000fe2000c10113a */
[----:B------:R-:W-:Y:S05]  /*11a60*/  EXIT ;  /* 0x000000000000794d */ /* 0x000fea0003800000 */
.L_x_9307:
        /* <DEDUP_REMOVED lines=25> */
.L_x_9339:
        /* <DEDUP_REMOVED lines=21> */
.L_x_9341:
        /* <DEDUP_REMOVED lines=22> */
.L_x_9342:
[----:B------:R-:W-:Y:S02]  /*11eb0*/  ULDC.64 UR4, c[0x0][0x5e8] ;  /* 0x00017a0000047ab9 */ /* 0x000fe40000000a00 */
[----:B------:R-:W-:-:S04]  /*11ec0*/  IADD3 R2, P0, R19, UR4, RZ ;  /* 0x0000000413027c10 */ /* 0x000fc8000ff1e0ff */
[----:B------:R-:W-:-:S05]  /*11ed0*/  IADD3.X R3, RZ, UR5, RZ, P0, !PT ;  /* 0x00000005ff037c10 */ /* 0x000fca00087fe4ff */
[----:B------:R-:W-:Y:S01]  /*11ee0*/  STG.E.U8 desc[UR58][R2.64], R18 ;  /* 0x0000001202007986 */ /* 0x000fe2000c10113a */
[----:B------:R-:W-:Y:S05]  /*11ef0*/  EXIT ;  /* 0x000000000000794d */ /* 0x000fea0003800000 */
.L_x_9340:
[----:B------:R-:W-:Y:S04]  /*11f00*/  STG.E.U8 desc[UR58][R4.64], R25 ;  /* 0x0000001904007986 */ /* 0x000fe8000c10113a */
[----:B------:R-:W-:Y:S01]  /*11f10*/  STG.E.U8 desc[UR58][R4.64+0x1], R18 ;  /* 0x0000011204007986 */ /* 0x000fe2000c10113a */
[----:B------:R-:W-:Y:S05]  /*11f20*/  EXIT ;  /* 0x000000000000794d */ /* 0x000fea0003800000 */
.L_x_9338:
        /* <DEDUP_REMOVED lines=35> */
.L_x_9344:
        /* <DEDUP_REMOVED lines=22> */
.L_x_9345:
[----:B------:R-:W-:Y:S02]  /*122c0*/  ULDC.64 UR4, c[0x0][0x5e8] ;  /* 0x00017a0000047ab9 */ /* 0x000fe40000000a00 */
[----:B------:R-:W-:-:S04]  /*122d0*/  IADD3 R2, P0, R19, UR4, RZ ;  /* 0x0000000413027c10 */ /* 0x000fc8000ff1e0ff */
[----:B------:R-:W-:-:S05]  /*122e0*/  IADD3.X R3, RZ, UR5, RZ, P0, !PT ;  /* 0x00000005ff037c10 */ /* 0x000fca00087fe4ff */
[----:B------:R-:W-:Y:S01]  /*122f0*/  STG.E.U8 desc[UR58][R2.64], R18 ;  /* 0x0000001202007986 */ /* 0x000fe2000c10113a */
[----:B------:R-:W-:Y:S05]  /*12300*/  EXIT ;  /* 0x000000000000794d */ /* 0x000fea0003800000 */
.L_x_9343:
[----:B------:R-:W-:Y:S04]  /*12310*/  STG.E.U8 desc[UR58][R2.64], R25 ;  /* 0x0000001902007986 */ /* 0x000fe8000c10113a */
[----:B------:R-:W-:Y:S01]  /*12320*/  STG.E.U8 desc[UR58][R4.64], R18 ;  /* 0x0000001204007986 */ /* 0x000fe2000c10113a */
[----:B------:R-:W-:Y:S05]  /*12330*/  EXIT ;  /* 0x000000000000794d */ /* 0x000fea0003800000 */
.L_x_9346:
        /* <DEDUP_REMOVED lines=12> */
.L_x_9894:


//--------------------- .text._ZN2at6native13reduce_kernelILi128ELi4ENS0_8ReduceOpIhNS0_14func_wrapper_tIhZNS0_11sum_functorIhhhEclERNS_14TensorIteratorEEUlhhE_EEjhLi4ELi4EEEEEvT1_ --------------------------
	.section	.text._ZN2at6native13reduce_kernelILi128ELi4ENS0_8ReduceOpIhNS0_14func_wrapper_tIhZNS0_11sum_functorIhhhEclERNS_14TensorIteratorEEUlhhE_EEjhLi4ELi4EEEEEvT1_,"ax",@progbits
	.align	128
        .global         _ZN2at6native13reduce_kernelILi128ELi4ENS0_8ReduceOpIhNS0_14func_wrapper_tIhZNS0_11sum_functorIhhhEclERNS_14TensorIteratorEEUlhhE_EEjhLi4ELi4EEEEEvT1_
        .type           _ZN2at6native13reduce_kernelILi128ELi4ENS0_8ReduceOpIhNS0_14func_wrapper_tIhZNS0_11sum_functorIhhhEclERNS_14TensorIteratorEEUlhhE_EEjhLi4ELi4EEEEEvT1_,@function
        .size           _ZN2at6native13reduce_kernelILi128ELi4ENS0_8ReduceOpIhNS0_14func_wrapper_tIhZNS0_11sum_functorIhhhEclERNS_14TensorIteratorEEUlhhE_EEjhLi4ELi4EEEEEvT1_,(.L_x_9895 - _ZN2at6native13reduce_kernelILi128ELi4ENS0_8ReduceOpIhNS0_14func_wrapper_tIhZNS0_11sum_functorIhhhEclERNS_14TensorIteratorEEUlhhE_EEjhLi4ELi4EEEEEvT1_)
        .other          _ZN2at6native13reduce_kernelILi128ELi4ENS0_8ReduceOpIhNS0_14func_wrapper_tIhZNS0_11sum_functorIhhhEclERNS_14TensorIteratorEEUlhhE_EEjhLi4ELi4EEEEEvT1_,@"STO_CUDA_ENTRY STV_DEFAULT"
_ZN2at6native13reduce_kernelILi128ELi4ENS0_8ReduceOpIhNS0_14func_wrapper_tIhZNS0_11sum_functorIhhhEclERNS_14TensorIteratorEEUlhhE_EEjhLi4ELi4EEEEEvT1_:
.text._ZN2at6native13reduce_kernelILi128ELi4ENS0_8ReduceOpIhNS0_14func_wrapper_tIhZNS0_11sum_functorIhhhEclERNS_14TensorIteratorEEUlhhE_EEjhLi4ELi4EEEEEvT1_:
        /* <DEDUP_REMOVED lines=293> */
.L_x_9347:
        /* <DEDUP_REMOVED lines=29> */
.L_x_9351:
        /* <DEDUP_REMOVED lines=27> */
.L_x_9357:
[----:B------:R-:W-:Y:S05]  /*15d0*/  BSYNC B2 ;  /* 0x0000000000027941 */ /* 0x000fea0003800000 */
.L_x_9356:
        /* <DEDUP_REMOVED lines=10> */
.L_x_9355:
[----:B------:R-:W-:Y:S05]  /*1680*/  BSYNC B1 ;  /* 0x0000000000017941 */ /* 0x000fea0003800000 */
.L_x_9354:
[----:B------:R-:W0:Y:S01]  /*1690*/  LDC R4, c[0x0][0x218] ;  /* 0x00008600ff047b82 */ /* 0x000e220000000800 */
[----:B------:R-:W-:Y:S01]  /*16a0*/  IADD3 R16, P0, P1, R25, R6, R16 ;  /* 0x0000000619107210 */ /* 0x000fe2000791e010 */
[----:B------:R-:W-:-:S03]  /*16b0*/  ULDC UR4, c[0x0][0x5e4] ;  /* 0x0001790000047ab9 */ /* 0x000fc60000000800 */
[----:B------:R-:W-:Y:S02]  /*16c0*/  IADD3 R16, P2, R16, 0x4, RZ ;  /* 0x0000000410107810 */ /* 0x000fe40007f5e0ff */
[----:B------:R-:W-:-:S04]  /*16d0*/  IADD3.X R19, RZ, UR4, R19, P0, P1 ;  /* 0x00000004ff137c10 */ /* 0x000fc800087e2413 */
[----:B------:R-:W-:Y:S02]  /*16e0*/  IADD3.X R19, RZ, R19, RZ, P2, !PT ;  /* 0x00000013ff137210 */ /* 0x000fe400017fe4ff */
[----:B0-----:R-:W-:-:S07]  /*16f0*/  IADD3 R3, R7, -0x4, R4 ;  /* 0xfffffffc07037810 */ /* 0x001fce0007ffe004 */
.L_x_9353:
[----:B------:R-:W-:Y:S05]  /*1700*/  BSYNC B0 ;  /* 0x0000000000007941 */ /* 0x000fea0003800000 */
.L_x_9352:
        /* <DEDUP_REMOVED lines=15> */
.L_x_9360:
        /* <DEDUP_REMOVED lines=18> */
.L_x_9359:
[----:B------:R-:W-:Y:S05]  /*1920*/  BSYNC B0 ;  /* 0x0000000000007941 */ /* 0x000fea0003800000 */
.L_x_9358:
        /* <DEDUP_REMOVED lines=8> */
.L_x_9362:
[----:B------:R-:W-:Y:S05]  /*19b0*/  BSYNC B0 ;  /* 0x0000000000007941 */ /* 0x000fea0003800000 */
.L_x_9361:
        /* <DEDUP_REMOVED lines=12> */
.L_x_9364:
[----:B------:R-:W-:Y:S05]  /*1a80*/  BSYNC B0 ;  /* 0x0000000000007941 */ /* 0x000fea0003800000 */
.L_x_9363:
[----:B------:R-:W-:Y:S02]  /*1a90*/  IADD3 R11, R11, R10, R0 ;  /* 0x0000000a0b0b7210 */ /* 0x000fe40007ffe000 */
[----:B------:R-:W-:Y:S02]  /*1aa0*/  PRMT R25, RZ, 0x7610, R25 ;  /* 0x00007610ff197816 */ /* 0x000fe40000000019 */
[----:B------:R-:W-:Y:S01]  /*1ab0*/  PRMT R19, RZ, 0x7610, R19 ;  /* 0x00007610ff137816 */ /* 0x000fe20000000013 */
[----:B------:R-:W-:Y:S01]  /*1ac0*/  IMAD.IADD R11, R11, 0x1, R8 ;  /* 0x000000010b0b7824 */ /* 0x000fe200078e0208 */
[----:B------:R-:W-:-:S04]  /*1ad0*/  PRMT R16, RZ, 0x7610, R16 ;  /* 0x00007610ff107816 */ /* 0x000fc80000000010 */
[----:B------:R-:W-:Y:S01]  /*1ae0*/  PRMT R26, R11, 0x7610, R26 ;  /* 0x000076100b1a7816 */ /* 0x000fe2000000001a */
[----:B------:R-:W-:Y:S06]  /*1af0*/  BRA `(.L_x_9349) ;  /* 0x000000a800707947 */ /* 0x000fec0003800000 */
.L_x_9350:
        /* <DEDUP_REMOVED lines=48> */
.L_x_9374:
        /* <DEDUP_REMOVED lines=294> */
.L_x_9370:
        /* <DEDUP_REMOVED lines=254> */
.L_x_9371:
        /* <DEDUP_REMOVED lines=255> */
.L_x_9372:
        /* <DEDUP_REMOVED lines=252> */
.L_x_9373:
        /* <DEDUP_REMOVED lines=31> */
.L_x_9369:
[----:B0-----:R-:W-:-:S07]  /*61e0*/  PRMT R42, R26, 0x7610, R42 ;  /* 0x000076101a2a7816 */ /* 0x001fce000000002a */
.L_x_9368:
[----:B------:R-:W-:Y:S05]  /*61f0*/  BSYNC B0 ;  /* 0x0000000000007941 */ /* 0x000fea0003800000 */
.L_x_9367:
        /* <DEDUP_REMOVED lines=280> */
.L_x_9377:
        /* <DEDUP_REMOVED lines=285> */
.L_x_9378:
        /* <DEDUP_REMOVED lines=285> */
.L_x_9379:
        /* <DEDUP_REMOVED lines=285> */
.L_x_9380:
        /* <DEDUP_REMOVED lines=8> */
.L_x_9376:
[----:B------:R-:W-:Y:S05]  /*a970*/  BSYNC B0 ;  /* 0x0000000000007941 */ /* 0x000fea0003800000 */
.L_x_9375:
        /* <DEDUP_REMOVED lines=30> */
.L_x_9382:
[----:B------:R-:W-:Y:S05]  /*ab60*/  BSYNC B0 ;  /* 0x0000000000007941 */ /* 0x000fea0003800000 */
.L_x_9381:
        /* <DEDUP_REMOVED lines=13> */
.L_x_9366:
        /* <DEDUP_REMOVED lines=34> */
.L_x_9386:
        /* <DEDUP_REMOVED lines=60> */
.L_x_9385:
[----:B------:R-:W-:Y:S02]  /*b220*/  PRMT R30, R44, 0x7610, R30 ;  /* 0x000076102c1e7816 */ /* 0x000fe4000000001e */
[----:B------:R-:W-:Y:S02]  /*b230*/  PRMT R31, R43, 0x7610, R31 ;  /* 0x000076102b1f7816 */ /* 0x000fe4000000001f */
[----:B------:R-:W-:Y:S02]  /*b240*/  PRMT R45, R39, 0x7610, R45 ;  /* 0x00007610272d7816 */ /* 0x000fe4000000002d */
[----:B------:R-:W-:Y:S02]  /*b250*/  PRMT R44, R36, 0x7610, R44 ;  /* 0x00007610242c7816 */ /* 0x000fe4000000002c */
[----:B------:R-:W-:Y:S02]  /*b260*/  PRMT R39, R7, 0x7610, R39 ;  /* 0x0000761007277816 */ /* 0x000fe40000000027 */
[----:B------:R-:W-:-:S02]  /*b270*/  PRMT R43, R5, 0x7610, R43 ;  /* 0x00007610052b7816 */ /* 0x000fc4000000002b */
[----:B------:R-:W-:-:S07]  /*b280*/  PRMT R36, R4, 0x7610, R36 ;  /* 0x0000761004247816 */ /* 0x000fce0000000024 */
.L_x_9384:
[----:B------:R-:W-:Y:S05]  /*b290*/  BSYNC B0 ;  /* 0x0000000000007941 */ /* 0x000fea0003800000 */
.L_x_9383:
        /* <DEDUP_REMOVED lines=51> */
.L_x_9388:
[----:B------:R-:W-:Y:S05]  /*b5d0*/  BSYNC B0 ;  /* 0x0000000000007941 */ /* 0x000fea0003800000 */
.L_x_9387:
        /* <DEDUP_REMOVED lines=30> */
.L_x_9390:
[----:B------:R-:W-:Y:S05]  /*b7c0*/  BSYNC B0 ;  /* 0x0000000000007941 */ /* 0x000fea0003800000 */
.L_x_9389:
        /* <DEDUP_REMOVED lines=13> */
.L_x_9365:
        /* <DEDUP_REMOVED lines=38> */
.L_x_9394:
        /* <DEDUP_REMOVED lines=56> */
.L_x_9393:
        /* <DEDUP_REMOVED lines=8> */
.L_x_9392:
[----:B------:R-:W-:Y:S05]  /*bf00*/  BSYNC B0 ;  /* 0x0000000000007941 */ /* 0x000fea0003800000 */
.L_x_9391:
        /* <DEDUP_REMOVED lines=47> */
.L_x_9396:
[----:B------:R-:W-:Y:S05]  /*c200*/  BSYNC B0 ;  /* 0x0000000000007941 */ /* 0x000fea0003800000 */
.L_x_9395:
        /* <DEDUP_REMOVED lines=30> */
.L_x_9398:
[----:B------:R-:W-:Y:S05]  /*c3f0*/  BSYNC B0 ;  /* 0x0000000000007941 */ /* 0x000fea0003800000 */
.L_x_9397:
        /* <DEDUP_REMOVED lines=12> */
.L_x_9349:
[----:B------:R-:W-:Y:S05]  /*c4c0*/  BSYNC B6 ;  /* 0x0000000000067941 */ /* 0x000fea0003800000 */
.L_x_9348:
        /* <DEDUP_REMOVED lines=18> */
.L_x_9402:
        /* <DEDUP_REMOVED lines=26> */
.L_x_9401:
[----:B------:R-:W-:Y:S05]  /*c790*/  BSYNC B0 ;  /* 0x0000000000007941 */ /* 0x000fea0003800000 */
.L_x_9400:
[----:B------:R-:W-:Y:S01]  /*c7a0*/  MOV R4, R7 ;  /* 0x0000000700047202 */ /* 0x000fe20000000f00 */
[----:B------:R-:W-:Y:S06]  /*c7b0*/  @P1 BRA `(.L_x_9402) ;  /* 0xfffffffc008c1947 */ /* 0x000fec000383ffff */
.L_x_9399:
        /* <DEDUP_REMOVED lines=22> */
.L_x_9407:
        /* <DEDUP_REMOVED lines=23> */
.L_x_9406:
[----:B------:R-:W-:Y:S05]  /*ca90*/  BSYNC B0 ;  /* 0x0000000000007941 */ /* 0x000fea0003800000 */
.L_x_9405:
[----:B------:R-:W-:-:S04]  /*caa0*/  SHF.R.S32.HI R4, RZ, 0x1, R4 ;  /* 0x00000001ff047819 */ /* 0x000fc80000011404 */
[----:B------:R-:W-:-:S13]  /*cab0*/  ISETP.GE.AND P0, PT, R4, 0x20, PT ;  /* 0x000000200400780c */ /* 0x000fda0003f06270 */
[----:B------:R-:W-:Y:S05]  /*cac0*/  @P0 BRA `(.L_x_9407) ;  /* 0xfffffffc00940947 */ /* 0x000fea000383ffff */
[----:B------:R-:W-:-:S07]  /*cad0*/  IMAD.MOV.U32 R0, RZ, RZ, 0x20 ;  /* 0x00000020ff007424 */ /* 0x000fce00078e00ff */
.L_x_9404:
[----:B------:R-:W-:Y:S01]  /*cae0*/  ISETP.GE.AND P0, PT, R0, 0x2, PT ;  /* 0x000000020000780c */ /* 0x000fe20003f06270 */
[----:B------:R-:W-:Y:S05]  /*caf0*/  WARPSYNC.ALL ;  /* 0x0000000000007948 */ /* 0x000fea0003800000 */
[----:B------:R-:W-:Y:S07]  /*cb00*/  BAR.SYNC.DEFER_BLOCKING 0x0 ;  /* 0x0000000000007b1d */ /* 0x000fee0000010000 */
[----:B------:R-:W-:Y:S05]  /*cb10*/  @!P0 BRA `(.L_x_9403) ;  /* 0x0000000000488947 */ /* 0x000fea0003800000 */
[----:B0-----:R-:W-:-:S07]  /*cb20*/  MOV R3, 0x1 ;  /* 0x0000000100037802 */ /* 0x001fce0000000f00 */
.L_x_9408:
[----:B------:R-:W-:Y:S02]  /*cb30*/  LOP3.LUT R10, R16, 0xff, RZ, 0xc0, !PT ;  /* 0x000000ff100a7812 */ /* 0x000fe400078ec0ff */
[----:B------:R-:W-:Y:S02]  /*cb40*/  LOP3.LUT R4, R26, 0xff, RZ, 0xc0, !PT ;  /* 0x000000ff1a047812 */ /* 0x000fe400078ec0ff */
[----:B------:R-:W-:Y:S01]  /*cb50*/  LOP3.LUT R6, R25, 0xff, RZ, 0xc0, !PT ;  /* 0x000000ff19067812 */ /* 0x000fe200078ec0ff */
[----:B------:R-:W0:Y:S01]  /*cb60*/  SHFL.DOWN PT, R7, R10, R3, 0x1f ;  /* 0x08001f030a077589 */ /* 0x000e2200000e0000 */
[----:B------:R-:W-:-:S03]  /*cb70*/  LOP3.LUT R8, R19, 0xff, RZ, 0xc0, !PT ;  /* 0x000000ff13087812 */ /* 0x000fc600078ec0ff */
[----:B------:R-:W1:Y:S04]  /*cb80*/  SHFL.DOWN PT, R5, R4, R3, 0x1f ;  /* 0x08001f0304057589 */ /* 0x000e6800000e0000 */
[----:B------:R-:W2:Y:S04]  /*cb90*/  SHFL.DOWN PT, R6, R6, R3, 0x1f ;  /* 0x08001f0306067589 */ /* 0x000ea800000e0000 */
[----:B------:R3:W4:Y:S02]  /*cba0*/  SHFL.DOWN PT, R8, R8, R3, 0x1f ;  /* 0x08001f0308087589 */ /* 0x00072400000e0000 */
[----:B---3--:R-:W-:-:S02]  /*cbb0*/  IMAD.SHL.U32 R3, R3, 0x2, RZ ;  /* 0x0000000203037824 */ /* 0x008fc400078e00ff */
[----:B0-----:R-:W-:-:S03]  /*cbc0*/  IMAD.IADD R7, R7, 0x1, R16 ;  /* 0x0000000107077824 */ /* 0x001fc600078e0210 */
[----:B------:R-:W-:Y:S02]  /*cbd0*/  ISETP.GE.AND P0, PT, R3, R0, PT ;  /* 0x000000000300720c */ /* 0x000fe40003f06270 */
[----:B-1----:R-:W-:Y:S02]  /*cbe0*/  IADD3 R5, R5, R26, RZ ;  /* 0x0000001a05057210 */ /* 0x002fe40007ffe0ff */
[----:B------:R-:W-:Y:S01]  /*cbf0*/  PRMT R16, R7, 0x7610, R16 ;  /* 0x0000761007107816 */ /* 0x000fe20000000010 */
[----:B--2---:R-:W-:Y:S01]  /*cc00*/  IMAD.IADD R25, R6, 0x1, R25 ;  /* 0x0000000106197824 */ /* 0x004fe200078e0219 */
[----:B------:R-:W-:Y:S02]  /*cc10*/  PRMT R26, R5, 0x7610, R26 ;  /* 0x00007610051a7816 */ /* 0x000fe4000000001a */
[----:B----4-:R-:W-:-:S05]  /*cc20*/  IADD3 R19, R8, R19, RZ ;  /* 0x0000001308137210 */ /* 0x010fca0007ffe0ff */
[----:B------:R-:W-:Y:S05]  /*cc30*/  @!P0 BRA `(.L_x_9408) ;  /* 0xfffffffc00bc8947 */ /* 0x000fea000383ffff */
.L_x_9403:
[----:B0-----:R-:W0:Y:S01]  /*cc40*/  LDC R3, c[0x0][0x3e8] ;  /* 0x0000fa00ff037b82 */ /* 0x001e220000000800 */
[----:B------:R-:W-:Y:S01]  /*cc50*/  HFMA2.MMA R27, -RZ, RZ, 0, 0 ;  /* 0x00000000ff1b7435 */ /* 0x000fe200000001ff */
        /* <DEDUP_REMOVED lines=277> */
.L_x_9409:
        /* <DEDUP_REMOVED lines=275> */
.L_x_9410:
        /* <DEDUP_REMOVED lines=277> */
.L_x_9411:
        /* <DEDUP_REMOVED lines=275> */
.L_x_9412:
[----:B------:R-:W-:Y:S01]  /*11160*/  ULDC.64 UR4, c[0x0][0x5f8] ;  /* 0x00017e0000047ab9 */ /* 0x000fe20000000a00 */
[----:B------:R-:W-:Y:S01]  /*11170*/  ULDC UR6, c[0x0][0x234] ;  /* 0x00008d0000067ab9 */ /* 0x000fe20000000800 */
[----:B------:R-:W-:Y:S02]  /*11180*/  ISETP.NE.U32.AND P0, PT, RZ, UR4, PT ;  /* 0x00000004ff007c0c */ /* 0x000fe4000bf05070 */
[----:B------:R-:W-:Y:S02]  /*11190*/  CS2R R4, SRZ ;  /* 0x0000000000047805 */ /* 0x000fe4000001ff00 */
        /* <DEDUP_REMOVED lines=290> */
.L_x_9414:
        /* <DEDUP_REMOVED lines=275> */
.L_x_9415:
        /* <DEDUP_REMOVED lines=277> */
.L_x_9416:
        /* <DEDUP_REMOVED lines=275> */
.L_x_9417:
        /* <DEDUP_REMOVED lines=14> */
.L_x_9419:
[----:B------:R-:W-:Y:S05]  /*15850*/  BSYNC B0 ;  /* 0x0000000000007941 */ /* 0x000fea0003800000 */
.L_x_9418:
        /* <DEDUP_REMOVED lines=17> */
.L_x_9421:
[----:B------:R-:W-:Y:S05]  /*15970*/  BSYNC B0 ;  /* 0x0000000000007941 */ /* 0x000fea0003800000 */
.L_x_9420:
        /* <DEDUP_REMOVED lines=35> */
.L_x_9423:
[----:B------:R-:W-:Y:S05]  /*15bb0*/  BSYNC B0 ;  /* 0x0000000000007941 */ /* 0x000fea0003800000 */
.L_x_9422:
        /* <DEDUP_REMOVED lines=37> */
.L_x_9428:
[----:B------:R-:W0:Y:S01]  /*15e10*/  LDC.64 R6, c[0x0][0x600] ;  /* 0x00018000ff067b82 */ /* 0x000e220000000a00 */
[----:B------:R-:W-:-:S05]  /*15e20*/  IADD3 R9, R0, R3, RZ ;  /* 0x0000000300097210 */ /* 0x000fca0007ffe0ff */
[----:B0-----:R-:W-:-:S05]  /*15e30*/  IMAD.WIDE.U32 R6, R9, 0x4, R6 ;  /* 0x0000000409067825 */ /* 0x001fca00078e0006 */
[----:B------:R-:W2:Y:S04]  /*15e40*/  LDG.E.U8 R10, desc[UR58][R6.64+0x1] ;  /* 0x0000013a060a7981 */ /* 0x000ea8000c1e1100 */
[----:B------:R-:W3:Y:S04]  /*15e50*/  LDG.E.U8 R11, desc[UR58][R6.64+0x3] ;  /* 0x0000033a060b7981 */ /* 0x000ee8000c1e1100 */
[----:B------:R-:W4:Y:S04]  /*15e60*/  LDG.E.U8 R9, desc[UR58][R6.64] ;  /* 0x0000003a06097981 */ /* 0x000f28000c1e1100 */
[----:B------:R-:W5:Y:S01]  /*15e70*/  LDG.E.U8 R14, desc[UR58][R6.64+0x2] ;  /* 0x0000023a060e7981 */ /* 0x000f62000c1e1100 */
[----:B------:R-:W-:-:S05]  /*15e80*/  IMAD.IADD R3, R8, 0x1, R3 ;  /* 0x0000000108037824 */ /* 0x000fca00078e0203 */
        /* <DEDUP_REMOVED lines=11> */
.L_x_9427:
[----:B------:R-:W-:Y:S05]  /*15f40*/  BRA `(.L_x_9426) ;  /* 0x0000000000847947 */ /* 0x000fea0003800000 */
.L_x_9425:
        /* <DEDUP_REMOVED lines=8> */
[----:B------:R-:W-:Y:S01]  /*15fd0*/  PRMT R25, R26, 0x7610, R25 ;  /* 0x000076101a197816 */ /* 0x000fe20000000019 */
[----:B------:R-:W-:Y:S01]  /*15fe0*/  IMAD R0, R0, UR6, RZ ;  /* 0x0000000600007c24 */ /* 0x000fe2000f8e02ff */
[C---:B------:R-:W-:Y:S02]  /*15ff0*/  PRMT R19, R26.reuse, 0x7610, R19 ;  /* 0x000076101a137816 */ /* 0x040fe40000000013 */
[----:B------:R-:W-:Y:S02]  /*16000*/  PRMT R16, R26, 0x7610, R16 ;  /* 0x000076101a107816 */ /* 0x000fe40000000010 */
[----:B------:R-:W-:Y:S01]  /*16010*/  MOV R3, R17 ;  /* 0x0000001100037202 */ /* 0x000fe20000000f00 */
[----:B------:R-:W1:Y:S08]  /*16020*/  LDC.64 R6, c[0x0][0x600] ;  /* 0x00018000ff067b82 */ /* 0x000e700000000a00 */
[----:B------:R-:W2:Y:S02]  /*16030*/  LDC R20, c[0x0][0x4] ;  /* 0x00000100ff147b82 */ /* 0x000ea40000000800 */
.L_x_9429:
[----:B------:R-:W-:-:S04]  /*16040*/  IMAD.IADD R9, R0, 0x1, R3 ;  /* 0x0000000100097824 */ /* 0x000fc800078e0203 */
[----:B0-----:R-:W-:-:S04]  /*16050*/  IMAD R9, R9, R15, R2 ;  /* 0x0000000f09097224 */ /* 0x001fc800078e0202 */
[----:B-1----:R-:W-:-:S05]  /*16060*/  IMAD.WIDE.U32 R8, R9, 0x4, R6 ;  /* 0x0000000409087825 */ /* 0x002fca00078e0006 */
[----:B------:R-:W3:Y:S04]  /*16070*/  LDG.E.U8 R11, desc[UR58][R8.64] ;  /* 0x0000003a080b7981 */ /* 0x000ee8000c1e1100 */
[----:B------:R-:W4:Y:S04]  /*16080*/  LDG.E.U8 R14, desc[UR58][R8.64+0x2] ;  /* 0x0000023a080e7981 */ /* 0x000f28000c1e1100 */
[----:B------:R-:W5:Y:S04]  /*16090*/  LDG.E.U8 R10, desc[UR58][R8.64+0x1] ;  /* 0x0000013a080a7981 */ /* 0x000f68000c1e1100 */
[----:B------:R-:W5:Y:S01]  /*160a0*/  LDG.E.U8 R13, desc[UR58][R8.64+0x3] ;  /* 0x0000033a080d7981 */ /* 0x000f62000c1e1100 */
[----:B--2---:R-:W-:-:S04]  /*160b0*/  IADD3 R3, R20, R3, RZ ;  /* 0x0000000314037210 */ /* 0x004fc80007ffe0ff */
        /* <DEDUP_REMOVED lines=10> */
.L_x_9426:
[----:B------:R-:W-:Y:S05]  /*16160*/  BSYNC B0 ;  /* 0x0000000000007941 */ /* 0x000fea0003800000 */
.L_x_9424:
        /* <DEDUP_REMOVED lines=14> */
.L_x_9433:
[-C--:B0-----:R-:W-:Y:S01]  /*16250*/  IADD3 R7, R17, R6.reuse, RZ ;  /* 0x0000000611077210 */ /* 0x081fe20007ffe0ff */
        /* <DEDUP_REMOVED lines=24> */
.L_x_9432:
[----:B------:R-:W-:Y:S05]  /*163e0*/  BSYNC B0 ;  /* 0x0000000000007941 */ /* 0x000fea0003800000 */
.L_x_9431:
[----:B------:R-:W-:Y:S01]  /*163f0*/  IMAD.MOV.U32 R6, RZ, RZ, R9 ;  /* 0x000000ffff067224 */ /* 0x000fe200078e0009 */
[----:B------:R-:W-:Y:S06]  /*16400*/  @P2 BRA `(.L_x_9433) ;  /* 0xfffffffc00902947 */ /* 0x000fec000383ffff */
.L_x_9430:
[----:B------:R-:W-:Y:S02]  /*16410*/  ULDC UR4, c[0x0][0x22c] ;  /* 0x00008b0000047ab9 */ /* 0x000fe40000000800 */
[----:B------:R-:W-:-:S13]  /*16420*/  ISETP.NE.AND P0, PT, RZ, UR4, PT ;  /* 0x00000004ff007c0c */ /* 0x000fda000bf05270 */
[----:B------:R-:W-:Y:S05]  /*16430*/  @!P0 BRA `(.L_x_9434) ;  /* 0x0000000000f08947 */ /* 0x000fea0003800000 */
[----:B------:R-:W-:Y:S02]  /*16440*/  ISETP.GT.AND P0, PT, R3, 0x20, PT ;  /* 0x000000200300780c */ /* 0x000fe40003f04270 */
[----:B------:R-:W-:-:S11]  /*16450*/  MOV R6, R3 ;  /* 0x0000000300067202 */ /* 0x000fd60000000f00 */
        /* <DEDUP_REMOVED lines=10> */
.L_x_9438:
[----:B------:R-:W-:Y:S01]  /*16500*/  IADD3 R6, R2, R7, RZ ;  /* 0x0000000702067210 */ /* 0x000fe20007ffe0ff */
[----:B------:R-:W-:Y:S03]  /*16510*/  BAR.SYNC.DEFER_BLOCKING 0x0 ;  /* 0x0000000000007b1d */ /* 0x000fe60000010000 */
[----:B------:R-:W-:-:S03]  /*16520*/  ISETP.GE.U32.AND P0, PT, R6, R3, PT ;  /* 0x000000030600720c */ /* 0x000fc60003f06070 */
[----:B------:R-:W-:Y:S01]  /*16530*/  BSSY B0, `(.L_x_9436) ;  /* 0x0000013000007945 */ /* 0x000fe20003800000 */
[----:B------:R-:W-:-:S13]  /*16540*/  ISETP.GE.U32.OR P0, PT, R2, R7, P0 ;  /* 0x000000070200720c */ /* 0x000fda0000706470 */
[----:B0-----:R-:W-:Y:S05]  /*16550*/  @P0 BRA `(.L_x_9437) ;  /* 0x0000000000400947 */ /* 0x001fea0003800000 */
        /* <DEDUP_REMOVED lines=16> */
.L_x_9437:
[----:B------:R-:W-:Y:S05]  /*16660*/  BSYNC B0 ;  /* 0x0000000000007941 */ /* 0x000fea0003800000 */
.L_x_9436:
[----:B------:R-:W-:-:S04]  /*16670*/  SHF.R.S32.HI R7, RZ, 0x1, R7 ;  /* 0x00000001ff077819 */ /* 0x000fc80000011407 */
[----:B------:R-:W-:-:S13]  /*16680*/  ISETP.GE.AND P0, PT, R7, 0x20, PT ;  /* 0x000000200700780c */ /* 0x000fda0003f06270 */
[----:B------:R-:W-:Y:S05]  /*16690*/  @P0 BRA `(.L_x_9438) ;  /* 0xfffffffc00980947 */ /* 0x000fea000383ffff */
[----:B------:R-:W-:-:S11]  /*166a0*/  HFMA2.MMA R6, -RZ, RZ, 0, 1.9073486328125e-06 ;  /* 0x00000020ff067435 */ /* 0x000fd600000001ff */
.L_x_9435:
[----:B------:R-:W-:Y:S01]  /*166b0*/  BAR.SYNC.DEFER_BLOCKING 0x0 ;  /* 0x0000000000007b1d */ /* 0x000fe20000010000 */
[----:B------:R-:W-:-:S13]  /*166c0*/  ISETP.GE.AND P0, PT, R6, 0x2, PT ;  /* 0x000000020600780c */ /* 0x000fda0003f06270 */
[----:B------:R-:W-:Y:S05]  /*166d0*/  @!P0 BRA `(.L_x_9434) ;  /* 0x0000000000488947 */ /* 0x000fea0003800000 */
[----:B------:R-:W-:-:S07]  /*166e0*/  IMAD.MOV.U32 R3, RZ, RZ, 0x1 ;  /* 0x00000001ff037424 */ /* 0x000fce00078e00ff */
.L_x_9439:
[----:B0-----:R-:W-:Y:S02]  /*166f0*/  LOP3.LUT R0, R26, 0xff, RZ, 0xc0, !PT ;  /* 0x000000ff1a007812 */ /* 0x001fe400078ec0ff */
[----:B------:R-:W-:Y:S02]  /*16700*/  LOP3.LUT R10, R16, 0xff, RZ, 0xc0, !PT ;  /* 0x000000ff100a7812 */ /* 0x000fe400078ec0ff */
[----:B------:R-:W-:Y:S01]  /*16710*/  LOP3.LUT R2, R25, 0xff, RZ, 0xc0, !PT ;  /* 0x000000ff19027812 */ /* 0x000fe200078ec0ff */
[----:B------:R-:W0:Y:S01]  /*16720*/  SHFL.DOWN PT, R7, R0, R3, 0x1f ;  /* 0x08001f0300077589 */ /* 0x000e2200000e0000 */
[----:B------:R-:W-:-:S03]  /*16730*/  LOP3.LUT R8, R19, 0xff, RZ, 0xc0, !PT ;  /* 0x000000ff13087812 */ /* 0x000fc600078ec0ff */
        /* <DEDUP_REMOVED lines=12> */
.L_x_9434:
        /* <DEDUP_REMOVED lines=21> */
.L_x_9441:
        /* <DEDUP_REMOVED lines=21> */
.L_x_9443:
        /* <DEDUP_REMOVED lines=22> */
.L_x_9444:
        /* <DEDUP_REMOVED lines=22> */
.L_x_9445:
        /* <DEDUP_REMOVED lines=22> */
.L_x_9446:
[----:B------:R-:W-:Y:S02]  /*16ec0*/  ULDC.64 UR4, c[0x0][0x5e8] ;  /* 0x00017a0000047ab9 */ /* 0x000fe40000000a00 */
[----:B------:R-:W-:-:S04]  /*16ed0*/  IADD3 R18, P0, R18, UR4, RZ ;  /* 0x0000000412127c10 */ /* 0x000fc8000ff1e0ff */
[----:B-1----:R-:W-:-:S05]  /*16ee0*/  IADD3.X R19, RZ, UR5, RZ, P0, !PT ;  /* 0x00000005ff137c10 */ /* 0x002fca00087fe4ff */
[----:B------:R-:W-:Y:S01]  /*16ef0*/  STG.E.U8 desc[UR58][R18.64], R16 ;  /* 0x0000001012007986 */ /* 0x000fe2000c10113a */
[----:B------:R-:W-:Y:S05]  /*16f00*/  EXIT ;  /* 0x000000000000794d */ /* 0x000fea0003800000 */
.L_x_9442:
[----:B------:R-:W-:Y:S04]  /*16f10*/  STG.E.U8 desc[UR58][R4.64], R26 ;  /* 0x0000001a04007986 */ /* 0x000fe8000c10113a */
[----:B------:R-:W-:Y:S04]  /*16f20*/  STG.E.U8 desc[UR58][R4.64+0x1], R25 ;  /* 0x0000011904007986 */ /* 0x000fe8000c10113a */
[----:B------:R-:W-:Y:S04]  /*16f30*/  STG.E.U8 desc[UR58][R4.64+0x2], R19 ;  /* 0x0000021304007986 */ /* 0x000fe8000c10113a */
[----:B------:R-:W-:Y:S01]  /*16f40*/  STG.E.U8 desc[UR58][R4.64+0x3], R16 ;  /* 0x0000031004007986 */ /* 0x000fe2000c10113a */
[----:B------:R-:W-:Y:S05]  /*16f50*/  EXIT ;  /* 0x000000000000794d */ /* 0x000fea0003800000 */
.L_x_9440:
        /* <DEDUP_REMOVED lines=45> */
.L_x_9448:
        /* <DEDUP_REMOVED lines=22> */
.L_x_9449:
        /* <DEDUP_REMOVED lines=22> */
.L_x_9450:
        /* <DEDUP_REMOVED lines=22> */
.L_x_9451:
[----:B------:R-:W-:Y:S02]  /*17650*/  ULDC.64 UR4, c[0x0][0x5e8] ;  /* 0x00017a0000047ab9 */ /* 0x000fe40000000a00 */
[----:B------:R-:W-:-:S04]  /*17660*/  IADD3 R18, P0, R18, UR4, RZ ;  /* 0x0000000412127c10 */ /* 0x000fc8000ff1e0ff */
[----:B-1----:R-:W-:-:S05]  /*17670*/  IADD3.X R19, RZ, UR5, RZ, P0, !PT ;  /* 0x00000005ff137c10 */ /* 0x002fca00087fe4ff */
[----:B------:R-:W-:Y:S01]  /*17680*/  STG.E.U8 desc[UR58][R18.64], R16 ;  /* 0x0000001012007986 */ /* 0x000fe2000c10113a */
[----:B------:R-:W-:Y:S05]  /*17690*/  EXIT ;  /* 0x000000000000794d */ /* 0x000fea0003800000 */
.L_x_9447:
[----:B------:R-:W-:Y:S04]  /*176a0*/  STG.E.U8 desc[UR58][R2.64], R26 ;  /* 0x0000001a02007986 */ /* 0x000fe8000c10113a */
[----:B------:R-:W-:Y:S04]  /*176b0*/  STG.E.U8 desc[UR58][R4.64], R25 ;  /* 0x0000001904007986 */ /* 0x000fe8000c10113a */
[----:B------:R-:W-:Y:S04]  /*176c0*/  STG.E.U8 desc[UR58][R6.64], R19 ;  /* 0x0000001306007986 */ /* 0x000fe8000c10113a */
[----:B------:R-:W-:Y:S01]  /*176d0*/  STG.E.U8 desc[UR58][R8.64], R16 ;  /* 0x0000001008007986 */ /* 0x000fe2000c10113a */
[----:B------:R-:W-:Y:S05]  /*176e0*/  EXIT ;  /* 0x000000000000794d */ /* 0x000fea0003800000 */
.L_x_9413:
        /* <DEDUP_REMOVED lines=31> */
.L_x_9453:
        /* <DEDUP_REMOVED lines=21> */
.L_x_9455:
        /* <DEDUP_REMOVED lines=22> */
.L_x_9456:
        /* <DEDUP_REMOVED lines=22> */
.L_x_9457:
        /* <DEDUP_REMOVED lines=22> */
.L_x_9458:
[----:B------:R-:W-:Y:S02]  /*17e50*/  ULDC.64 UR4, c[0x0][0x5e8] ;  /* 0x00017a0000047ab9 */ /* 0x000fe40000000a00 */
[----:B------:R-:W-:-:S04]  /*17e60*/  IADD3 R18, P0, R18, UR4, RZ ;  /* 0x0000000412127c10 */ /* 0x000fc8000ff1e0ff */
[----:B-1----:R-:W-:-:S05]  /*17e70*/  IADD3.X R19, RZ, UR5, RZ, P0, !PT ;  /* 0x00000005ff137c10 */ /* 0x002fca00087fe4ff */
[----:B------:R-:W-:Y:S01]  /*17e80*/  STG.E.U8 desc[UR58][R18.64], R16 ;  /* 0x0000001012007986 */ /* 0x000fe2000c10113a */
[----:B------:R-:W-:Y:S05]  /*17e90*/  EXIT ;  /* 0x000000000000794d */ /* 0x000fea0003800000 */
.L_x_9454:
[----:B------:R-:W-:Y:S04]  /*17ea0*/  STG.E.U8 desc[UR58][R4.64], R26 ;  /* 0x0000001a04007986 */ /* 0x000fe8000c10113a */
[----:B------:R-:W-:Y:S04]  /*17eb0*/  STG.E.U8 desc[UR58][R4.64+0x1], R25 ;  /* 0x0000011904007986 */ /* 0x000fe8000c10113a */
[----:B------:R-:W-:Y:S04]  /*17ec0*/  STG.E.U8 desc[UR58][R4.64+0x2], R19 ;  /* 0x0000021304007986 */ /* 0x000fe8000c10113a */
[----:B------:R-:W-:Y:S01]  /*17ed0*/  STG.E.U8 desc[UR58][R4.64+0x3], R16 ;  /* 0x0000031004007986 */ /* 0x000fe2000c10113a */
[----:B------:R-:W-:Y:S05]  /*17ee0*/  EXIT ;  /* 0x000000000000794d */ /* 0x000fea0003800000 */
.L_x_9452:
        /* <DEDUP_REMOVED lines=45> */
.L_x_9460:
        /* <DEDUP_REMOVED lines=22> */
.L_x_9461:
        /* <DEDUP_REMOVED lines=22> */
.L_x_9462:
        /* <DEDUP_REMOVED lines=22> */
.L_x_9463:
[----:B------:R-:W-:Y:S02]  /*185e0*/  ULDC.64 UR4, c[0x0][0x5e8] ;  /* 0x00017a0000047ab9 */ /* 0x000fe40000000a00 */
[----:B------:R-:W-:-:S04]  /*185f0*/  IADD3 R18, P0, R18, UR4, RZ ;  /* 0x0000000412127c10 */ /* 0x000fc8000ff1e0ff */
[----:B-1----:R-:W-:-:S05]  /*18600*/  IADD3.X R19, RZ, UR5, RZ, P0, !PT ;  /* 0x00000005ff137c10 */ /* 0x002fca00087fe4ff */
[----:B------:R-:W-:Y:S01]  /*18610*/  STG.E.U8 desc[UR58][R18.64], R16 ;  /* 0x0000001012007986 */ /* 0x000fe2000c10113a */
[----:B------:R-:W-:Y:S05]  /*18620*/  EXIT ;  /* 0x000000000000794d */ /* 0x000fea0003800000 */
.L_x_9459:
[----:B------:R-:W-:Y:S04]  /*18630*/  STG.E.U8 desc[UR58][R2.64], R26 ;  /* 0x0000001a02007986 */ /* 0x000fe8000c10113a */
[----:B------:R-:W-:Y:S04]  /*18640*/  STG.E.U8 desc[UR58][R4.64], R25 ;  /* 0x0000001904007986 */ /* 0x000fe8000c10113a */
[----:B------:R-:W-:Y:S04]  /*18650*/  STG.E.U8 desc[UR58][R6.64], R19 ;  /* 0x0000001306007986 */ /* 0x000fe8000c10113a */
[----:B------:R-:W-:Y:S01]  /*18660*/  STG.E.U8 desc[UR58][R8.64], R16 ;  /* 0x0000001008007986 */ /* 0x000fe2000c10113a */
[----:B------:R-:W-:Y:S05]  /*18670*/  EXIT ;  /* 0x000000000000794d */ /* 0x000fea0003800000 */
.L_x_9464:
        /* <DEDUP_REMOVED lines=16> */
.L_x_9895:


//--------------------- .text._ZN2at6native13reduce_kernelILi512ELi1ENS0_8ReduceOpIbNS0_14func_wrapper_tIbZNS0_12prod_functorIbbbEclERNS_14TensorIteratorEEUlbbE_EEjbLi4ELi4EEEEEvT1_ --------------------------
	.section	.text._ZN2at6native13reduce_kernelILi512ELi1ENS0_8ReduceOpIbNS0_14func_wrapper_tIbZNS0_12prod_functorIbbbEclERNS_14TensorIteratorEEUlbbE_EEjbLi4ELi4EEEEEvT1_,"ax",@progbits
	.align	128
        .global         _ZN2at6native13reduce_kernelILi512ELi1ENS0_8ReduceOpIbNS0_14func_wrapper_tIbZNS0_12prod_functorIbbbEclERNS_14TensorIteratorEEUlbbE_EEjbLi4ELi4EEEEEvT1_
        .type           _ZN2at6native13reduce_kernelILi512ELi1ENS0_8ReduceOpIbNS0_14func_wrapper_tIbZNS0_12prod_functorIbbbEclERNS_14TensorIteratorEEUlbbE_EEjbLi4ELi4EEEEEvT1_,@function
        .size           _ZN2at6native13reduce_kernelILi512ELi1ENS0_8ReduceOpIbNS0_14func_wrapper_tIbZNS0_12prod_functorIbbbEclERNS_14TensorIteratorEEUlbbE_EEjbLi4ELi4EEEEEvT1_,(.L_x_9896 - _ZN2at6native13reduce_kernelILi512ELi1ENS0_8ReduceOpIbNS0_14func_wrapper_tIbZNS0_12prod_functorIbbbEclERNS_14TensorIteratorEEUlbbE_EEjbLi4ELi4EEEEEvT1_)
        .other          _ZN2at6native13reduce_kernelILi512ELi1ENS0_8ReduceOpIbNS0_14func_wrapper_tIbZNS0_12prod_functorIbbbEclERNS_14TensorIteratorEEUlbbE_EEjbLi4ELi4EEEEEvT1_,@"STO_CUDA_ENTRY STV_DEFAULT"
_ZN2at6native13reduce_kernelILi512ELi1ENS0_8ReduceOpIbNS0_14func_wrapper_tIbZNS0_12prod_functorIbbbEclERNS_14TensorIteratorEEUlbbE_EEjbLi4ELi4EEEEEvT1_:
.text._ZN2at6native13reduce_kernelILi512ELi1ENS0_8ReduceOpIbNS0_14func_wrapper_tIbZNS0_12prod_functorIbbbEclERNS_14TensorIteratorEEUlbbE_EEjbLi4ELi4EEEEEvT1_:
        /* <DEDUP_REMOVED lines=286> */
.L_x_9465:
        /* <DEDUP_REMOVED lines=49> */
.L_x_9474:
[----:B------:R-:W-:Y:S05]  /*14f0*/  BSYNC B3 ;  /* 0x0000000000037941 */ /* 0x000fea0003800000 */
.L_x_9473:
        /* <DEDUP_REMOVED lines=11> */
[----:B------:R-:W-:-:S04]  /*15b0*/  ISETP.NE.AND P0, PT, R7, RZ, P0 ;  /* 0x000000ff0700720c */ /* 0x000fc80000705270 */
[----:B------:R-:W-:-:S09]  /*15c0*/  SEL R7, RZ, 0x1, !P0 ;  /* 0x00000001ff077807 */ /* 0x000fd20004000000 */
.L_x_9472:
[----:B------:R-:W-:Y:S05]  /*15d0*/  BSYNC B2 ;  /* 0x0000000000027941 */ /* 0x000fea0003800000 */
.L_x_9471:
[----:B------:R-:W-:Y:S02]  /*15e0*/  IADD3 R5, P0, P1, R5, 0x4, R16 ;  /* 0x0000000405057810 */ /* 0x000fe4000791e010 */
[----:B------:R-:W-:Y:S02]  /*15f0*/  IADD3 R8, R13, -0x4, R4 ;  /* 0xfffffffc0d087810 */ /* 0x000fe40007ffe004 */
[----:B------:R-:W-:-:S09]  /*1600*/  IADD3.X R6, R6, RZ, R17, P0, P1 ;  /* 0x000000ff06067210 */ /* 0x000fd200007e2411 */
.L_x_9470:
[----:B------:R-:W-:Y:S05]  /*1610*/  BSYNC B1 ;  /* 0x0000000000017941 */ /* 0x000fea0003800000 */
.L_x_9469:
        /* <DEDUP_REMOVED lines=13> */
.L_x_9477:
[----:B------:R-:W-:Y:S01]  /*16f0*/  IMAD.WIDE.U32 R12, R21, 0x4, R4 ;  /* 0x00000004150c7825 */ /* 0x000fe200078e0004 */
[----:B------:R-:W-:-:S05]  /*1700*/  ULDC UR4, c[0x0][0x220] ;  /* 0x0000880000047ab9 */ /* 0x000fca0000000800 */
[----:B------:R-:W2:Y:S01]  /*1710*/  LDG.E R12, desc[UR36][R12.64] ;  /* 0x000000240c0c7981 */ /* 0x000ea2000c1e1900 */
[----:B------:R-:W-:Y:S01]  /*1720*/  VIADD R21, R21, UR4 ;  /* 0x0000000415157c36 */ /* 0x000fe20008000000 */
[----:B------:R-:W-:Y:S02]  /*1730*/  LOP3.LUT P2, RZ, R7, 0xff, RZ, 0xc0, !PT ;  /* 0x000000ff07ff7812 */ /* 0x000fe4000784c0ff */
[----:B------:R-:W-:Y:S02]  /*1740*/  LOP3.LUT P3, RZ, R9, 0xff, RZ, 0xc0, !PT ;  /* 0x000000ff09ff7812 */ /* 0x000fe4000786c0ff */
[----:B------:R-:W-:Y:S02]  /*1750*/  LEA R7, R21, 0x3, 0x2 ;  /* 0x0000000315077811 */ /* 0x000fe400078e10ff */
[----:B------:R-:W-:Y:S02]  /*1760*/  LOP3.LUT P0, RZ, R10, 0xff, RZ, 0xc0, !PT ;  /* 0x000000ff0aff7812 */ /* 0x000fe4000780c0ff */
[----:B------:R-:W-:-:S02]  /*1770*/  ISETP.GE.U32.AND P6, PT, R7, R8, PT ;  /* 0x000000080700720c */ /* 0x000fc40003fc6070 */
[----:B------:R-:W-:Y:S02]  /*1780*/  LOP3.LUT P1, RZ, R11, 0xff, RZ, 0xc0, !PT ;  /* 0x000000ff0bff7812 */ /* 0x000fe4000782c0ff */
[C---:B--2---:R-:W-:Y:S02]  /*1790*/  PRMT R6, R12.reuse, 0x7770, RZ ;  /* 0x000077700c067816 */ /* 0x044fe400000000ff */
[C---:B------:R-:W-:Y:S02]  /*17a0*/  PRMT R7, R12.reuse, 0x7771, RZ ;  /* 0x000077710c077816 */ /* 0x040fe400000000ff */
[C---:B------:R-:W-:Y:S02]  /*17b0*/  PRMT R9, R12.reuse, 0x7772, RZ ;  /* 0x000077720c097816 */ /* 0x040fe400000000ff */
[----:B------:R-:W-:Y:S02]  /*17c0*/  PRMT R10, R12, 0x7773, RZ ;  /* 0x000077730c0a7816 */ /* 0x000fe400000000ff */
[----:B------:R-:W-:-:S02]  /*17d0*/  ISETP.NE.AND P2, PT, R6, RZ, P2 ;  /* 0x000000ff0600720c */ /* 0x000fc40001745270 */
[----:B------:R-:W-:Y:S02]  /*17e0*/  ISETP.NE.AND P3, PT, R7, RZ, P3 ;  /* 0x000000ff0700720c */ /* 0x000fe40001f65270 */
[----:B------:R-:W-:Y:S02]  /*17f0*/  ISETP.NE.AND P0, PT, R9, RZ, P0 ;  /* 0x000000ff0900720c */ /* 0x000fe40000705270 */
[----:B------:R-:W-:Y:S02]  /*1800*/  ISETP.NE.AND P1, PT, R10, RZ, P1 ;  /* 0x000000ff0a00720c */ /* 0x000fe40000f25270 */
[----:B------:R-:W-:Y:S02]  /*1810*/  SEL R7, RZ, 0x1, !P2 ;  /* 0x00000001ff077807 */ /* 0x000fe40005000000 */
[----:B------:R-:W-:Y:S02]  /*1820*/  SEL R9, RZ, 0x1, !P3 ;  /* 0x00000001ff097807 */ /* 0x000fe40005800000 */
[----:B------:R-:W-:-:S02]  /*1830*/  SEL R10, RZ, 0x1, !P0 ;  /* 0x00000001ff0a7807 */ /* 0x000fc40004000000 */
[----:B------:R-:W-:Y:S01]  /*1840*/  SEL R11, RZ, 0x1, !P1 ;  /* 0x00000001ff0b7807 */ /* 0x000fe20004800000 */
[----:B------:R-:W-:Y:S06]  /*1850*/  @!P6 BRA `(.L_x_9477) ;  /* 0xfffffffc00a4e947 */ /* 0x000fec000383ffff */
.L_x_9476:
[----:B------:R-:W-:Y:S05]  /*1860*/  BSYNC B1 ;  /* 0x0000000000017941 */ /* 0x000fea0003800000 */
.L_x_9475:
        /* <DEDUP_REMOVED lines=8> */
.L_x_9479:
[----:B------:R-:W-:Y:S05]  /*18f0*/  BSYNC B1 ;  /* 0x0000000000017941 */ /* 0x000fea0003800000 */
.L_x_9478:
        /* <DEDUP_REMOVED lines=11> */
[----:B------:R-:W-:-:S04]  /*19b0*/  LOP3.LUT P0, RZ, R7, 0xff, RZ, 0xc0, !PT ;  /* 0x000000ff07ff7812 */ /* 0x000fc8000780c0ff */
[----:B--2---:R-:W-:-:S04]  /*19c0*/  ISETP.NE.AND P0, PT, R4, RZ, P0 ;  /* 0x000000ff0400720c */ /* 0x004fc80000705270 */
[----:B------:R-:W-:-:S09]  /*19d0*/  SEL R7, RZ, 0x1, !P0 ;  /* 0x00000001ff077807 */ /* 0x000fd20004000000 */
.L_x_9481:
[----:B------:R-:W-:Y:S05]  /*19e0*/  BSYNC B1 ;  /* 0x0000000000017941 */ /* 0x000fea0003800000 */
.L_x_9480:
[----:B------:R-:W-:Y:S02]  /*19f0*/  LOP3.LUT P0, RZ, R9, 0xff, RZ, 0xc0, !PT ;  /* 0x000000ff09ff7812 */ /* 0x000fe4000780c0ff */
[----:B------:R-:W-:Y:S02]  /*1a00*/  LOP3.LUT P3, RZ, R7, 0xff, RZ, 0xc0, !PT ;  /* 0x000000ff07ff7812 */ /* 0x000fe4000786c0ff */
[----:B------:R-:W-:Y:S02]  /*1a10*/  LOP3.LUT P1, RZ, R10, 0xff, RZ, 0xc0, !PT ;  /* 0x000000ff0aff7812 */ /* 0x000fe4000782c0ff */
[----:B------:R-:W-:Y:S02]  /*1a20*/  LOP3.LUT P2, RZ, R11, 0xff, RZ, 0xc0, !PT ;  /* 0x000000ff0bff7812 */ /* 0x000fe4000784c0ff */
[----:B------:R-:W-:-:S04]  /*1a30*/  PLOP3.LUT P0, PT, P1, P3, P0, 0x80, 0x0 ;  /* 0x000000000000781c */ /* 0x000fc80000f07000 */
[----:B------:R-:W-:-:S04]  /*1a40*/  PLOP3.LUT P0, PT, P0, P2, PT, 0x80, 0x0 ;  /* 0x000000000000781c */ /* 0x000fc80000705070 */
[----:B------:R-:W-:Y:S01]  /*1a50*/  SEL R17, RZ, 0x1, !P0 ;  /* 0x00000001ff117807 */ /* 0x000fe20004000000 */
[----:B------:R-:W-:Y:S08]  /*1a60*/  BRA `(.L_x_9467) ;  /* 0x0000009c00007947 */ /* 0x000ff00003800000 */
.L_x_9468:
        /* <DEDUP_REMOVED lines=24> */
.L_x_9491:
        /* <DEDUP_REMOVED lines=51> */
[----:B--2---:R-:W-:Y:S06]  /*1f20*/  @!P6 BRA `(.L_x_9487) ;  /* 0x0000000c00a4e947 */ /* 0x004fec0003800000 */
[----:B------:R-:W-:Y:S01]  /*1f30*/  HFMA2.MMA R16, -RZ, RZ, 0, 0 ;  /* 0x00000000ff107435 */ /* 0x000fe200000001ff */
[----:B------:R-:W-:Y:S01]  /*1f40*/  IMAD.MOV.U32 R17, RZ, RZ, R8 ;  /* 0x000000ffff117224 */ /* 0x000fe200078e0008 */
[----:B0-----:R-:W-:-:S08]  /*1f50*/  ISETP.NE.AND P0, PT, R12, 0x2, PT ;  /* 0x000000020c00780c */ /* 0x001fd00003f05270 */
        /* <DEDUP_REMOVED lines=230> */
.L_x_9487:
        /* <DEDUP_REMOVED lines=8> */
[----:B-1----:R-:W-:Y:S01]  /*2e40*/  MOV R17, R8 ;  /* 0x0000000800117202 */ /* 0x002fe20000000f00 */
        /* <DEDUP_REMOVED lines=232> */
.L_x_9488:
[----:B-1----:R-:W-:-:S04]  /*3cd0*/  IADD3 R16, P0, P1, R20, UR38, R5 ;  /* 0x0000002614107c10 */ /* 0x002fc8000f91e005 */
[----:B------:R-:W-:-:S05]  /*3ce0*/  IADD3.X R17, RZ, UR39, R6, P0, P1 ;  /* 0x00000027ff117c10 */ /* 0x000fca00087e2406 */
[----:B------:R1:W5:Y:S01]  /*3cf0*/  LDG.E.U8 R20, desc[UR36][R16.64] ;  /* 0x0000002410147981 */ /* 0x000362000c1e1100 */
[----:B------:R-:W-:Y:S01]  /*3d00*/  IMAD.IADD R21, R8, 0x1, R7 ;  /* 0x0000000108157824 */ /* 0x000fe200078e0207 */
[----:B------:R-:W-:Y:S01]  /*3d10*/  MOV R8, RZ ;  /* 0x000000ff00087202 */ /* 0x000fe20000000f00 */
[----:B------:R-:W-:Y:S01]  /*3d20*/  IMAD.MOV.U32 R22, RZ, RZ, RZ ;  /* 0x000000ffff167224 */ /* 0x000fe200078e00ff */
        /* <DEDUP_REMOVED lines=235> */
.L_x_9489:
[----:B------:R-:W-:-:S04]  /*4be0*/  IADD3 R22, P0, P1, R22, UR38, R5 ;  /* 0x0000002616167c10 */ /* 0x000fc8000f91e005 */
[----:B------:R-:W-:-:S05]  /*4bf0*/  IADD3.X R23, RZ, UR39, R6, P0, P1 ;  /* 0x00000027ff177c10 */ /* 0x000fca00087e2406 */
[----:B------:R2:W5:Y:S01]  /*4c00*/  LDG.E.U8 R13, desc[UR36][R22.64] ;  /* 0x00000024160d7981 */ /* 0x000562000c1e1100 */
[----:B------:R-:W-:Y:S01]  /*4c10*/  IMAD.IADD R21, R21, 0x1, R7 ;  /* 0x0000000115157824 */ /* 0x000fe200078e0207 */
[----:B------:R-:W-:Y:S06]  /*4c20*/  @!P6 BRA `(.L_x_9490) ;  /* 0x0000000c00d0e947 */ /* 0x000fec0003800000 */
[----:B-1----:R-:W-:Y:S01]  /*4c30*/  MOV R16, RZ ;  /* 0x000000ff00107202 */ /* 0x002fe20000000f00 */
[----:B------:R-:W-:Y:S01]  /*4c40*/  IMAD.MOV.U32 R17, RZ, RZ, R21 ;  /* 0x000000ffff117224 */ /* 0x000fe200078e0015 */
[----:B------:R-:W-:Y:S01]  /*4c50*/  ULDC.64 UR34, c[0x0][0x260] ;  /* 0x0000980000227ab9 */ /* 0x000fe20000000a00 */
[----:B0-----:R-:W-:Y:S02]  /*4c60*/  ISETP.NE.AND P0, PT, R12, 0x2, PT ;  /* 0x000000020c00780c */ /* 0x001fe40003f05270 */
        /* <DEDUP_REMOVED lines=216> */
[----:B--2---:R-:W-:-:S05]  /*59f0*/  IMAD.HI.U32 R23, R19, UR5, R16 ;  /* 0x0000000513177c27 */ /* 0x004fca000f8e0010 */
        /* <DEDUP_REMOVED lines=23> */
.L_x_9490:
[----:B-1----:R-:W-:Y:S01]  /*5b70*/  IADD3 R16, P0, P1, R8, UR38, R5 ;  /* 0x0000002608107c10 */ /* 0x002fe2000f91e005 */
[----:B------:R-:W-:-:S03]  /*5b80*/  ULDC UR4, c[0x0][0x218] ;  /* 0x0000860000047ab9 */ /* 0x000fc60000000800 */
[----:B------:R-:W-:-:S05]  /*5b90*/  IADD3.X R17, RZ, UR39, R6, P0, P1 ;  /* 0x00000027ff117c10 */ /* 0x000fca00087e2406 */
[----:B------:R-:W3:Y:S01]  /*5ba0*/  LDG.E.U8 R16, desc[UR36][R16.64] ;  /* 0x0000002410107981 */ /* 0x000ee2000c1e1100 */
[----:B------:R-:W-:Y:S01]  /*5bb0*/  LOP3.LUT P2, RZ, R0, 0xff, RZ, 0xc0, !PT ;  /* 0x000000ff00ff7812 */ /* 0x000fe2000784c0ff */
[----:B------:R-:W-:Y:S01]  /*5bc0*/  IMAD.IADD R8, R21, 0x1, R7 ;  /* 0x0000000115087824 */ /* 0x000fe200078e0207 */
[----:B------:R-:W-:Y:S02]  /*5bd0*/  LOP3.LUT P3, RZ, R9, 0xff, RZ, 0xc0, !PT ;  /* 0x000000ff09ff7812 */ /* 0x000fe4000786c0ff */
[C---:B-----5:R-:W-:Y:S01]  /*5be0*/  ISETP.NE.AND P5, PT, R4.reuse, RZ, PT ;  /* 0x000000ff0400720c */ /* 0x060fe20003fa5270 */
[----:B------:R-:W-:Y:S01]  /*5bf0*/  IMAD R9, R7, 0x3, R8 ;  /* 0x0000000307097824 */ /* 0x000fe200078e0208 */
[----:B------:R-:W-:Y:S01]  /*5c00*/  ISETP.NE.AND P2, PT, R4, RZ, P2 ;  /* 0x000000ff0400720c */ /* 0x000fe20001745270 */
[----:B------:R-:W-:Y:S01]  /*5c10*/  IMAD.U32 R4, RZ, RZ, UR4 ;  /* 0x00000004ff047e24 */ /* 0x000fe2000f8e00ff */
[----:B------:R-:W-:Y:S02]  /*5c20*/  LOP3.LUT P1, RZ, R11, 0xff, RZ, 0xc0, !PT ;  /* 0x000000ff0bff7812 */ /* 0x000fe4000782c0ff */
[----:B------:R-:W-:-:S02]  /*5c30*/  SEL R0, RZ, 0x1, !P2 ;  /* 0x00000001ff007807 */ /* 0x000fc40005000000 */
[----:B------:R-:W-:Y:S02]  /*5c40*/  ISETP.GE.U32.AND P2, PT, R9, R4, PT ;  /* 0x000000040900720c */ /* 0x000fe40003f46070 */
[----:B------:R-:W-:Y:S02]  /*5c50*/  LOP3.LUT P0, RZ, R10, 0xff, RZ, 0xc0, !PT ;  /* 0x000000ff0aff7812 */ /* 0x000fe4000780c0ff */
[C---:B------:R-:W-:Y:S02]  /*5c60*/  ISETP.NE.AND P3, PT, R20.reuse, RZ, P3 ;  /* 0x000000ff1400720c */ /* 0x040fe40001f65270 */
[----:B------:R-:W-:Y:S02]  /*5c70*/  ISETP.NE.AND P0, PT, R13, RZ, P0 ;  /* 0x000000ff0d00720c */ /* 0x000fe40000705270 */
[----:B------:R-:W-:Y:S02]  /*5c80*/  SEL R9, RZ, 0x1, !P3 ;  /* 0x00000001ff097807 */ /* 0x000fe40005800000 */
[----:B------:R-:W-:-:S02]  /*5c90*/  ISETP.NE.AND P4, PT, R20, RZ, PT ;  /* 0x000000ff1400720c */ /* 0x000fc40003f85270 */
[----:B------:R-:W-:Y:S02]  /*5ca0*/  SEL R10, RZ, 0x1, !P0 ;  /* 0x00000001ff0a7807 */ /* 0x000fe40004000000 */
[C---:B---3--:R-:W-:Y:S02]  /*5cb0*/  ISETP.NE.AND P1, PT, R16.reuse, RZ, P1 ;  /* 0x000000ff1000720c */ /* 0x048fe40000f25270 */
[----:B------:R-:W-:Y:S02]  /*5cc0*/  ISETP.NE.AND P3, PT, R16, RZ, PT ;  /* 0x000000ff1000720c */ /* 0x000fe40003f65270 */
[----:B------:R-:W-:Y:S02]  /*5cd0*/  SEL R11, RZ, 0x1, !P1 ;  /* 0x00000001ff0b7807 */ /* 0x000fe40004800000 */
[----:B------:R-:W-:Y:S01]  /*5ce0*/  ISETP.NE.AND P1, PT, R13, RZ, PT ;  /* 0x000000ff0d00720c */ /* 0x000fe20003f25270 */
[----:B------:R-:W-:-:S12]  /*5cf0*/  @!P2 BRA `(.L_x_9491) ;  /* 0xffffffbc00bca947 */ /* 0x000fd8000383ffff */
[----:B------:R-:W-:Y:S05]  /*5d00*/  BSYNC B2 ;  /* 0x0000000000027941 */ /* 0x000fea0003800000 */
.L_x_9486:
[----:B--2---:R-:W-:Y:S02]  /*5d10*/  SEL R23, RZ, 0x1, !P5 ;  /* 0x00000001ff177807 */ /* 0x004fe40006800000 */
[----:B------:R-:W-:Y:S02]  /*5d20*/  SEL R22, RZ, 0x1, !P4 ;  /* 0x00000001ff167807 */ /* 0x000fe40006000000 */
[----:B------:R-:W-:Y:S02]  /*5d30*/  SEL R21, RZ, 0x1, !P1 ;  /* 0x00000001ff157807 */ /* 0x000fe40004800000 */
[----:B------:R-:W-:-:S07]  /*5d40*/  SEL R18, RZ, 0x1, !P3 ;  /* 0x00000001ff127807 */ /* 0x000fce0005800000 */
.L_x_9485:
[----:B------:R-:W-:Y:S05]  /*5d50*/  BSYNC B1 ;  /* 0x0000000000017941 */ /* 0x000fea0003800000 */
.L_x_9484:
        /* <DEDUP_REMOVED lines=280> */
.L_x_9494:
        /* <DEDUP_REMOVED lines=283> */
.L_x_9495:
        /* <DEDUP_REMOVED lines=278> */
[----:B-1----:R-:W-:-:S04]  /*91f0*/  @P2 SHF.R.U32.HI R13, RZ, R21, R13 ;  /* 0x00000015ff0d2219 */ /* 0x002fc8000001160d */
[----:B------:R-:W-:-:S05]  /*9200*/  @P2 IADD3 R13, -R13, RZ, RZ ;  /* 0x000000ff0d0d2210 */ /* 0x000fca0007ffe1ff */
[----:B------:R-:W-:-:S04]  /*9210*/  @P2 IMAD R12, R12, R13, R27 ;  /* 0x0000000d0c0c2224 */ /* 0x000fc800078e021b */
[----:B0-----:R-:W-:-:S07]  /*9220*/  @P2 IMAD R19, R12, R26, R19 ;  /* 0x0000001a0c132224 */ /* 0x001fce00078e0213 */
.L_x_9496:
        /* <DEDUP_REMOVED lines=282> */
.L_x_9497:
[----:B------:R-:W-:-:S04]  /*a3d0*/  IADD3 R16, P1, P2, R24, R16, R5 ;  /* 0x0000001018107210 */ /* 0x000fc80007a3e005 */
[----:B------:R-:W-:-:S05]  /*a3e0*/  IADD3.X R17, RZ, R17, R6, P1, P2 ;  /* 0x00000011ff117210 */ /* 0x000fca0000fe4406 */
[----:B------:R-:W2:Y:S02]  /*a3f0*/  LDG.E.U8 R16, desc[UR36][R16.64] ;  /* 0x0000002410107981 */ /* 0x000ea4000c1e1100 */
[----:B--2---:R-:W-:-:S04]  /*a400*/  ISETP.NE.AND P1, PT, R16, RZ, PT ;  /* 0x000000ff1000720c */ /* 0x004fc80003f25270 */
[----:B------:R-:W-:-:S09]  /*a410*/  SEL R18, RZ, 0x1, !P1 ;  /* 0x00000001ff127807 */ /* 0x000fd20004800000 */
.L_x_9493:
[----:B------:R-:W-:Y:S05]  /*a420*/  BSYNC B1 ;  /* 0x0000000000017941 */ /* 0x000fea0003800000 */
.L_x_9492:
[----:B------:R-:W-:Y:S04]  /*a430*/  BSSY B1, `(.L_x_9498) ;  /* 0x000001b000017945 */ /* 0x000fe80003800000 */
[----:B------:R-:W-:Y:S05]  /*a440*/  @P0 BRA `(.L_x_9499) ;  /* 0x0000000000640947 */ /* 0x000fea0003800000 */
[----:B------:R-:W-:Y:S01]  /*a450*/  LOP3.LUT P0, RZ, R0, 0xff, RZ, 0xc0, !PT ;  /* 0x000000ff00ff7812 */ /* 0x000fe2000780c0ff */
[----:B------:R-:W-:Y:S01]  /*a460*/  IMAD.IADD R5, R8, 0x1, R7 ;  /* 0x0000000108057824 */ /* 0x000fe200078e0207 */
[----:B------:R-:W-:-:S04]  /*a470*/  LOP3.LUT P1, RZ, R23, 0xff, RZ, 0xc0, !PT ;  /* 0x000000ff17ff7812 */ /* 0x000fc8000782c0ff */
[----:B------:R-:W-:Y:S02]  /*a480*/  PLOP3.LUT P0, PT, P0, P1, PT, 0x80, 0x0 ;  /* 0x000000000000781c */ /* 0x000fe40000703070 */
[----:B------:R-:W-:Y:S02]  /*a490*/  ISETP.GE.U32.AND P1, PT, R5, R4, PT ;  /* 0x000000040500720c */ /* 0x000fe40003f26070 */
[----:B------:R-:W-:-:S11]  /*a4a0*/  SEL R0, RZ, 0x1, !P0 ;  /* 0x00000001ff007807 */ /* 0x000fd60004000000 */
[----:B------:R-:W-:Y:S05]  /*a4b0*/  @P1 BRA `(.L_x_9499) ;  /* 0x0000000000481947 */ /* 0x000fea0003800000 */
[----:B------:R-:W-:Y:S02]  /*a4c0*/  LOP3.LUT P0, RZ, R9, 0xff, RZ, 0xc0, !PT ;  /* 0x000000ff09ff7812 */ /* 0x000fe4000780c0ff */
[----:B------:R-:W-:Y:S02]  /*a4d0*/  LOP3.LUT P1, RZ, R22, 0xff, RZ, 0xc0, !PT ;  /* 0x000000ff16ff7812 */ /* 0x000fe4000782c0ff */
[----:B------:R-:W-:Y:S02]  /*a4e0*/  IADD3 R5, R5, R7, RZ ;  /* 0x0000000705057210 */ /* 0x000fe40007ffe0ff */
[----:B------:R-:W-:Y:S02]  /*a4f0*/  PLOP3.LUT P0, PT, P0, P1, PT, 0x80, 0x0 ;  /* 0x000000000000781c */ /* 0x000fe40000703070 */
[----:B------:R-:W-:Y:S02]  /*a500*/  ISETP.GE.U32.AND P1, PT, R5, R4, PT ;  /* 0x000000040500720c */ /* 0x000fe40003f26070 */
[----:B------:R-:W-:-:S11]  /*a510*/  SEL R9, RZ, 0x1, !P0 ;  /* 0x00000001ff097807 */ /* 0x000fd60004000000 */
[----:B------:R-:W-:Y:S05]  /*a520*/  @P1 BRA `(.L_x_9499) ;  /* 0x00000000002c1947 */ /* 0x000fea0003800000 */
[----:B------:R-:W-:Y:S01]  /*a530*/  IMAD.IADD R7, R5, 0x1, R7 ;  /* 0x0000000105077824 */ /* 0x000fe200078e0207 */
[----:B------:R-:W-:Y:S02]  /*a540*/  LOP3.LUT P0, RZ, R10, 0xff, RZ, 0xc0, !PT ;  /* 0x000000ff0aff7812 */ /* 0x000fe4000780c0ff */
[----:B------:R-:W-:Y:S02]  /*a550*/  LOP3.LUT P1, RZ, R21, 0xff, RZ, 0xc0, !PT ;  /* 0x000000ff15ff7812 */ /* 0x000fe4000782c0ff */
[----:B------:R-:W-:Y:S02]  /*a560*/  ISETP.GE.U32.AND P4, PT, R7, R4, PT ;  /* 0x000000040700720c */ /* 0x000fe40003f86070 */
[----:B------:R-:W-:-:S04]  /*a570*/  PLOP3.LUT P0, PT, P0, P1, PT, 0x80, 0x0 ;  /* 0x000000000000781c */ /* 0x000fc80000703070 */
[----:B------:R-:W-:-:S07]  /*a580*/  SEL R10, RZ, 0x1, !P0 ;  /* 0x00000001ff0a7807 */ /* 0x000fce0004000000 */
[----:B------:R-:W-:Y:S02]  /*a590*/  @!P4 LOP3.LUT P3, RZ, R18, 0xff, RZ, 0xc0, !PT ;  /* 0x000000ff12ffc812 */ /* 0x000fe4000786c0ff */
[----:B------:R-:W-:-:S04]  /*a5a0*/  @!P4 LOP3.LUT P2, RZ, R11, 0xff, RZ, 0xc0, !PT ;  /* 0x000000ff0bffc812 */ /* 0x000fc8000784c0ff */
[----:B------:R-:W-:-:S04]  /*a5b0*/  @!P4 PLOP3.LUT P2, PT, P2, P3, PT, 0x80, 0x0 ;  /* 0x000000000000c81c */ /* 0x000fc80001747070 */
[----:B------:R-:W-:-:S04]  /*a5c0*/  @!P4 SEL R4, RZ, 0x1, !P2 ;  /* 0x00000001ff04c807 */ /* 0x000fc80005000000 */
[----:B------:R-:W-:-:S07]  /*a5d0*/  @!P4 PRMT R11, R4, 0x7610, R11 ;  /* 0x00007610040bc816 */ /* 0x000fce000000000b */
.L_x_9499:
[----:B------:R-:W-:Y:S05]  /*a5e0*/  BSYNC B1 ;  /* 0x0000000000017941 */ /* 0x000fea0003800000 */
.L_x_9498:
        /* <DEDUP_REMOVED lines=8> */
.L_x_9483:
        /* <DEDUP_REMOVED lines=10> */
.L_x_9503:
[-C--:B------:R-:W-:Y:S01]  /*a710*/  IADD3 R12, R7, R8.reuse, RZ ;  /* 0x00000008070c7210 */ /* 0x080fe20007ffe0ff */
[----:B------:R-:W-:Y:S01]  /*a720*/  IMAD R10, R23, R8, RZ ;  /* 0x00000008170a7224 */ /* 0x000fe200078e02ff */
[----:B------:R-:W-:-:S03]  /*a730*/  ULDC.64 UR4, c[0x0][0x5e0] ;  /* 0x0001780000047ab9 */ /* 0x000fc60000000a00 */
[----:B------:R-:W-:Y:S01]  /*a740*/  IMAD.IADD R16, R12, 0x1, R7 ;  /* 0x000000010c107824 */ /* 0x000fe200078e0207 */
[----:B------:R-:W-:Y:S01]  /*a750*/  IADD3 R10, P0, P1, R10, UR4, R5 ;  /* 0x000000040a0a7c10 */ /* 0x000fe2000f91e005 */
[----:B------:R-:W-:-:S03]  /*a760*/  IMAD R12, R12, R23, RZ ;  /* 0x000000170c0c7224 */ /* 0x000fc600078e02ff */
[C---:B------:R-:W-:Y:S01]  /*a770*/  IADD3 R8, R16.reuse, R7, RZ ;  /* 0x0000000710087210 */ /* 0x040fe20007ffe0ff */
[-C--:B------:R-:W-:Y:S01]  /*a780*/  IMAD R16, R16, R23.reuse, RZ ;  /* 0x0000001710107224 */ /* 0x080fe200078e02ff */
[--C-:B------:R-:W-:Y:S02]  /*a790*/  IADD3 R12, P2, P3, R12, UR4, R5.reuse ;  /* 0x000000040c0c7c10 */ /* 0x100fe4000fb5e005 */
[--C-:B------:R-:W-:Y:S01]  /*a7a0*/  IADD3.X R11, RZ, UR5, R6.reuse, P0, P1 ;  /* 0x00000005ff0b7c10 */ /* 0x100fe200087e2406 */
[----:B------:R-:W-:Y:S01]  /*a7b0*/  IMAD R18, R8, R23, RZ ;  /* 0x0000001708127224 */ /* 0x000fe200078e02ff */
[----:B------:R-:W-:Y:S02]  /*a7c0*/  IADD3.X R13, RZ, UR5, R6, P2, P3 ;  /* 0x00000005ff0d7c10 */ /* 0x000fe400097e6406 */
[--C-:B------:R-:W-:Y:S01]  /*a7d0*/  IADD3 R16, P0, P1, R16, UR4, R5.reuse ;  /* 0x0000000410107c10 */ /* 0x100fe2000f91e005 */
[----:B------:R-:W2:Y:S01]  /*a7e0*/  LDG.E.U8 R10, desc[UR36][R10.64] ;  /* 0x000000240a0a7981 */ /* 0x000ea2000c1e1100 */
[----:B------:R-:W-:-:S02]  /*a7f0*/  IADD3 R18, P2, P3, R18, UR4, R5 ;  /* 0x0000000412127c10 */ /* 0x000fc4000fb5e005 */
[--C-:B------:R-:W-:Y:S01]  /*a800*/  IADD3.X R17, RZ, UR5, R6.reuse, P0, P1 ;  /* 0x00000005ff117c10 */ /* 0x100fe200087e2406 */
[----:B------:R-:W3:Y:S01]  /*a810*/  LDG.E.U8 R12, desc[UR36][R12.64] ;  /* 0x000000240c0c7981 */ /* 0x000ee2000c1e1100 */
[----:B------:R-:W-:-:S03]  /*a820*/  IADD3.X R19, RZ, UR5, R6, P2, P3 ;  /* 0x00000005ff137c10 */ /* 0x000fc600097e6406 */
[----:B------:R-:W4:Y:S04]  /*a830*/  LDG.E.U8 R16, desc[UR36][R16.64] ;  /* 0x0000002410107981 */ /* 0x000f28000c1e1100 */
[----:B------:R-:W5:Y:S01]  /*a840*/  LDG.E.U8 R18, desc[UR36][R18.64] ;  /* 0x0000002412127981 */ /* 0x000f62000c1e1100 */
[----:B------:R-:W-:-:S04]  /*a850*/  IMAD.IADD R8, R8, 0x1, R7 ;  /* 0x0000000108087824 */ /* 0x000fc800078e0207 */
[----:B------:R-:W-:-:S05]  /*a860*/  IMAD R25, R7, 0x3, R8 ;  /* 0x0000000307197824 */ /* 0x000fca00078e0208 */
[----:B------:R-:W-:Y:S02]  /*a870*/  ISETP.GE.U32.AND P6, PT, R25, R4, PT ;  /* 0x000000041900720c */ /* 0x000fe40003fc6070 */
[----:B------:R-:W-:Y:S02]  /*a880*/  LOP3.LUT P3, RZ, R0, 0xff, RZ, 0xc0, !PT ;  /* 0x000000ff00ff7812 */ /* 0x000fe4000786c0ff */
[----:B------:R-:W-:Y:S02]  /*a890*/  LOP3.LUT P2, RZ, R9, 0xff, RZ, 0xc0, !PT ;  /* 0x000000ff09ff7812 */ /* 0x000fe4000784c0ff */
[----:B------:R-:W-:Y:S02]  /*a8a0*/  LOP3.LUT P0, RZ, R20, 0xff, RZ, 0xc0, !PT ;  /* 0x000000ff14ff7812 */ /* 0x000fe4000780c0ff */
[----:B------:R-:W-:Y:S02]  /*a8b0*/  LOP3.LUT P1, RZ, R21, 0xff, RZ, 0xc0, !PT ;  /* 0x000000ff15ff7812 */ /* 0x000fe4000782c0ff */
[----:B--2---:R-:W-:-:S02]  /*a8c0*/  ISETP.NE.AND P3, PT, R10, RZ, P3 ;  /* 0x000000ff0a00720c */ /* 0x004fc40001f65270 */
[----:B---3--:R-:W-:Y:S02]  /*a8d0*/  ISETP.NE.AND P2, PT, R12, RZ, P2 ;  /* 0x000000ff0c00720c */ /* 0x008fe40001745270 */
[----:B----4-:R-:W-:Y:S02]  /*a8e0*/  ISETP.NE.AND P0, PT, R16, RZ, P0 ;  /* 0x000000ff1000720c */ /* 0x010fe40000705270 */
[----:B-----5:R-:W-:Y:S02]  /*a8f0*/  ISETP.NE.AND P1, PT, R18, RZ, P1 ;  /* 0x000000ff1200720c */ /* 0x020fe40000f25270 */
[----:B------:R-:W-:Y:S02]  /*a900*/  SEL R0, RZ, 0x1, !P3 ;  /* 0x00000001ff007807 */ /* 0x000fe40005800000 */
[----:B------:R-:W-:Y:S02]  /*a910*/  SEL R9, RZ, 0x1, !P2 ;  /* 0x00000001ff097807 */ /* 0x000fe40005000000 */
[----:B------:R-:W-:-:S02]  /*a920*/  ISETP.NE.AND P5, PT, R10, RZ, PT ;  /* 0x000000ff0a00720c */ /* 0x000fc40003fa5270 */
[----:B------:R-:W-:Y:S02]  /*a930*/  ISETP.NE.AND P4, PT, R12, RZ, PT ;  /* 0x000000ff0c00720c */ /* 0x000fe40003f85270 */
[----:B------:R-:W-:Y:S02]  /*a940*/  ISETP.NE.AND P3, PT, R16, RZ, PT ;  /* 0x000000ff1000720c */ /* 0x000fe40003f65270 */
[----:B------:R-:W-:Y:S02]  /*a950*/  ISETP.NE.AND P2, PT, R18, RZ, PT ;  /* 0x000000ff1200720c */ /* 0x000fe40003f45270 */
[----:B------:R-:W-:Y:S02]  /*a960*/  SEL R20, RZ, 0x1, !P0 ;  /* 0x00000001ff147807 */ /* 0x000fe40004000000 */
[----:B------:R-:W-:Y:S01]  /*a970*/  SEL R21, RZ, 0x1, !P1 ;  /* 0x00000001ff157807 */ /* 0x000fe20004800000 */
[----:B------:R-:W-:Y:S08]  /*a980*/  @!P6 BRA `(.L_x_9503) ;  /* 0xfffffffc0060e947 */ /* 0x000ff0000383ffff */
[----:B------:R-:W-:Y:S05]  /*a990*/  BSYNC B2 ;  /* 0x0000000000027941 */ /* 0x000fea0003800000 */
.L_x_9502:
[----:B------:R-:W-:Y:S02]  /*a9a0*/  SEL R18, RZ, 0x1, !P5 ;  /* 0x00000001ff127807 */ /* 0x000fe40006800000 */
[----:B------:R-:W-:Y:S02]  /*a9b0*/  SEL R16, RZ, 0x1, !P4 ;  /* 0x00000001ff107807 */ /* 0x000fe40006000000 */
[----:B------:R-:W-:Y:S02]  /*a9c0*/  SEL R19, RZ, 0x1, !P3 ;  /* 0x00000001ff137807 */ /* 0x000fe40005800000 */
[----:B------:R-:W-:-:S07]  /*a9d0*/  SEL R17, RZ, 0x1, !P2 ;  /* 0x00000001ff117807 */ /* 0x000fce0005000000 */
.L_x_9501:
[----:B------:R-:W-:Y:S05]  /*a9e0*/  BSYNC B1 ;  /* 0x0000000000017941 */ /* 0x000fea0003800000 */
.L_x_9500:
        /* <DEDUP_REMOVED lines=22> */
[C---:B------:R-:W-:Y:S01]  /*ab50*/  IADD3 R13, R22.reuse, R7, RZ ;  /* 0x00000007160d7210 */ /* 0x040fe20007ffe0ff */
        /* <DEDUP_REMOVED lines=14> */
.L_x_9505:
[----:B------:R-:W-:Y:S05]  /*ac40*/  BSYNC B1 ;  /* 0x0000000000017941 */ /* 0x000fea0003800000 */
.L_x_9504:
        /* <DEDUP_REMOVED lines=27> */
.L_x_9507:
[----:B------:R-:W-:Y:S05]  /*ae00*/  BSYNC B1 ;  /* 0x0000000000017941 */ /* 0x000fea0003800000 */
.L_x_9506:
        /* <DEDUP_REMOVED lines=8> */
.L_x_9482:
[----:B------:R-:W0:Y:S01]  /*ae90*/  LDC R0, c[0x0][0x220] ;  /* 0x00008800ff007b82 */ /* 0x000e220000000800 */
[----:B------:R-:W-:Y:S01]  /*aea0*/  ULDC.U8 UR4, c[0x0][0x211] ;  /* 0x0000844000047ab9 */ /* 0x000fe20000000000 */
[----:B------:R-:W-:Y:S01]  /*aeb0*/  BSSY B1, `(.L_x_9508) ;  /* 0x0000036000017945 */ /* 0x000fe20003800000 */
[----:B------:R-:W-:Y:S01]  /*aec0*/  MOV R8, UR4 ;  /* 0x0000000400087c02 */ /* 0x000fe20008000f00 */
[----:B------:R-:W-:Y:S01]  /*aed0*/  IMAD.U32 R18, RZ, RZ, UR4 ;  /* 0x00000004ff127e24 */ /* 0x000fe2000f8e00ff */
[----:B------:R-:W-:Y:S01]  /*aee0*/  MOV R19, UR4 ;  /* 0x0000000400137c02 */ /* 0x000fe20008000f00 */
        /* <DEDUP_REMOVED lines=8> */
[----:B------:R-:W-:-:S07]  /*af70*/  PRMT R20, R7, 0x7610, R20 ;  /* 0x0000761007147816 */ /* 0x000fce0000000014 */
.L_x_9511:
        /* <DEDUP_REMOVED lines=8> */
[----:B------:R-:W2:Y:S01]  /*b000*/  LDG.E.U8 R8, desc[UR36][R8.64] ;  /* 0x0000002408087981 */ /* 0x000ea2000c1e1100 */
        /* <DEDUP_REMOVED lines=16> */
[----:B------:R-:W-:Y:S02]  /*b110*/  SEL R7, RZ, 0x1, !P3 ;  /* 0x00000001ff077807 */ /* 0x000fe40005800000 */
[----:B----4-:R-:W-:Y:S02]  /*b120*/  ISETP.NE.AND P0, PT, R12, RZ, P0 ;  /* 0x000000ff0c00720c */ /* 0x010fe40000705270 */
[----:B-----5:R-:W-:Y:S02]  /*b130*/  ISETP.NE.AND P1, PT, R16, RZ, P1 ;  /* 0x000000ff1000720c */ /* 0x020fe40000f25270 */
        /* <DEDUP_REMOVED lines=9> */
.L_x_9510:
[----:B------:R-:W-:Y:S02]  /*b1d0*/  SEL R13, RZ, 0x1, !P5 ;  /* 0x00000001ff0d7807 */ /* 0x000fe40006800000 */
[----:B------:R-:W-:Y:S02]  /*b1e0*/  SEL R16, RZ, 0x1, !P4 ;  /* 0x00000001ff107807 */ /* 0x000fe40006000000 */
[----:B------:R-:W-:Y:S02]  /*b1f0*/  SEL R17, RZ, 0x1, !P3 ;  /* 0x00000001ff117807 */ /* 0x000fe40005800000 */
[----:B------:R-:W-:-:S07]  /*b200*/  SEL R12, RZ, 0x1, !P2 ;  /* 0x00000001ff0c7807 */ /* 0x000fce0005000000 */
.L_x_9509:
[----:B------:R-:W-:Y:S05]  /*b210*/  BSYNC B1 ;  /* 0x0000000000017941 */ /* 0x000fea0003800000 */
.L_x_9508:
        /* <DEDUP_REMOVED lines=33> */
.L_x_9513:
[----:B------:R-:W-:Y:S05]  /*b430*/  BSYNC B1 ;  /* 0x0000000000017941 */ /* 0x000fea0003800000 */
.L_x_9512:
        /* <DEDUP_REMOVED lines=27> */
.L_x_9515:
[----:B------:R-:W-:Y:S05]  /*b5f0*/  BSYNC B1 ;  /* 0x0000000000017941 */ /* 0x000fea0003800000 */
.L_x_9514:
[----:B------:R-:W-:Y:S02]  /*b600*/  LOP3.LUT P0, RZ, R18, 0xff, RZ, 0xc0, !PT ;  /* 0x000000ff12ff7812 */ /* 0x000fe4000780c0ff */
[----:B------:R-:W-:Y:S02]  /*b610*/  LOP3.LUT P1, RZ, R7, 0xff, RZ, 0xc0, !PT ;  /* 0x000000ff07ff7812 */ /* 0x000fe4000782c0ff */
[----:B------:R-:W-:Y:S02]  /*b620*/  LOP3.LUT P2, RZ, R19, 0xff, RZ, 0xc0, !PT ;  /* 0x000000ff13ff7812 */ /* 0x000fe4000784c0ff */
[----:B------:R-:W-:Y:S02]  /*b630*/  LOP3.LUT P3, RZ, R20, 0xff, RZ, 0xc0, !PT ;  /* 0x000000ff14ff7812 */ /* 0x000fe4000786c0ff */
[----:B------:R-:W-:-:S04]  /*b640*/  PLOP3.LUT P0, PT, P2, P1, P0, 0x80, 0x0 ;  /* 0x000000000000781c */ /* 0x000fc80001703000 */
[----:B------:R-:W-:-:S04]  /*b650*/  PLOP3.LUT P0, PT, P0, P3, PT, 0x80, 0x0 ;  /* 0x000000000000781c */ /* 0x000fc80000707070 */
[----:B------:R-:W-:-:S09]  /*b660*/  SEL R17, RZ, 0x1, !P0 ;  /* 0x00000001ff117807 */ /* 0x000fd20004000000 */
.L_x_9467:
[----:B------:R-:W-:Y:S05]  /*b670*/  BSYNC B0 ;  /* 0x0000000000007941 */ /* 0x000fea0003800000 */
.L_x_9466:
        /* <DEDUP_REMOVED lines=14> */
[----:B------:R-:W-:-:S07]  /*b760*/  MOV R4, UR5 ;  /* 0x0000000500047c02 */ /* 0x000fce0008000f00 */
.L_x_9517:
[----:B------:R-:W-:Y:S01]  /*b770*/  IMAD.IADD R5, R3, 0x1, R4 ;  /* 0x0000000103057824 */ /* 0x000fe200078e0204 */
[----:B------:R-:W-:Y:S04]  /*b780*/  BAR.SYNC.DEFER_BLOCKING 0x0 ;  /* 0x0000000000007b1d */ /* 0x000fe80000010000 */
[----:B------:R-:W-:-:S04]  /*b790*/  ISETP.GE.U32.AND P0, PT, R5, UR7, PT ;  /* 0x0000000705007c0c */ /* 0x000fc8000bf06070 */
[----:B------:R-:W-:-:S13]  /*b7a0*/  ISETP.GE.U32.OR P0, PT, R3, R4, P0 ;  /* 0x000000040300720c */ /* 0x000fda0000706470 */
[----:B------:R-:W-:Y:S01]  /*b7b0*/  @!P0 IMAD R5, R5, UR6, R2 ;  /* 0x0000000605058c24 */ /* 0x000fe2000f8e0202 */
[----:B------:R-:W-:-:S05]  /*b7c0*/  @!P0 LOP3.LUT P1, RZ, R17, 0xff, RZ, 0xc0, !PT ;  /* 0x000000ff11ff8812 */ /* 0x000fca000782c0ff */
[----:B------:R-:W1:Y:S02]  /*b7d0*/  @!P0 LDS.U8 R5, [R5+UR4] ;  /* 0x0000000405058984 */ /* 0x000e640008000000 */
[----:B-1----:R-:W-:-:S04]  /*b7e0*/  @!P0 ISETP.NE.AND P1, PT, R5, RZ, P1 ;  /* 0x000000ff0500820c */ /* 0x002fc80000f25270 */
[----:B------:R-:W-:Y:S02]  /*b7f0*/  @!P0 SEL R7, RZ, 0x1, !P1 ;  /* 0x00000001ff078807 */ /* 0x000fe40004800000 */
[----:B------:R-:W-:Y:S02]  /*b800*/  ISETP.GT.AND P1, PT, R4, 0x1, PT ;  /* 0x000000010400780c */ /* 0x000fe40003f24270 */
[----:B------:R-:W-:Y:S01]  /*b810*/  SHF.R.S32.HI R4, RZ, 0x1, R4 ;  /* 0x00000001ff047819 */ /* 0x000fe20000011404 */
[----:B------:R1:W-:Y:S01]  /*b820*/  @!P0 STS.U8 [R0+UR4], R7 ;  /* 0x0000000700008988 */ /* 0x0003e20008000004 */
[----:B------:R-:W-:-:S09]  /*b830*/  @!P0 PRMT R17, R7, 0x7610, R17 ;  /* 0x0000761007118816 */ /* 0x000fd20000000011 */
[----:B-1----:R-:W-:Y:S05]  /*b840*/  @P1 BRA `(.L_x_9517) ;  /* 0xfffffffc00c81947 */ /* 0x002fea000383ffff */
.L_x_9516:
[----:B------:R-:W-:Y:S02]  /*b850*/  ULDC UR4, c[0x0][0x22c] ;  /* 0x00008b0000047ab9 */ /* 0x000fe40000000800 */
[----:B------:R-:W-:-:S13]  /*b860*/  ISETP.NE.AND P0, PT, RZ, UR4, PT ;  /* 0x00000004ff007c0c */ /* 0x000fda000bf05270 */
[----:B------:R-:W-:Y:S05]  /*b870*/  @!P0 BRA `(.L_x_9518) ;  /* 0x0000000000b08947 */ /* 0x000fea0003800000 */
[----:B------:R-:W1:Y:S02]  /*b880*/  LDC R9, c[0x0][RZ] ;  /* 0x00000000ff097b82 */ /* 0x000e640000000800 */
[----:B-1----:R-:W-:Y:S02]  /*b890*/  ISETP.GT.AND P0, PT, R9, 0x20, PT ;  /* 0x000000200900780c */ /* 0x002fe40003f04270 */
[----:B------:R-:W-:-:S11]  /*b8a0*/  MOV R0, R9 ;  /* 0x0000000900007202 */ /* 0x000fd60000000f00 */
[----:B------:R-:W-:Y:S05]  /*b8b0*/  @!P0 BRA `(.L_x_9519) ;  /* 0x00000000006c8947 */ /* 0x000fea0003800000 */
[----:B------:R-:W1:Y:S01]  /*b8c0*/  S2UR UR5, SR_CgaCtaId ;  /* 0x00000000000579c3 */ /* 0x000e620000008800 */
[-C--:B------:R-:W-:Y:S01]  /*b8d0*/  LEA.HI R0, R9, R9.reuse, RZ, 0x1 ;  /* 0x0000000909007211 */ /* 0x080fe200078f08ff */
[----:B------:R-:W-:Y:S01]  /*b8e0*/  UMOV UR4, 0x400 ;  /* 0x0000040000047882 */ /* 0x000fe20000000000 */
[----:B------:R-:W-:Y:S01]  /*b8f0*/  IMAD R4, R3, R9, R2 ;  /* 0x0000000903047224 */ /* 0x000fe200078e0202 */
[----:B------:R-:W-:Y:S01]  /*b900*/  UIADD3 UR4, UR4, 0x10, URZ ;  /* 0x0000001004047890 */ /* 0x000fe2000fffe03f */
[----:B------:R-:W-:Y:S01]  /*b910*/  SHF.R.S32.HI R6, RZ, 0x1, R0 ;  /* 0x00000001ff067819 */ /* 0x000fe20000011400 */
[----:B------:R-:W-:-:S03]  /*b920*/  IMAD.MOV.U32 R0, RZ, RZ, 0x20 ;  /* 0x00000020ff007424 */ /* 0x000fc600078e00ff */
[----:B------:R-:W-:Y:S01]  /*b930*/  ISETP.GE.AND P0, PT, R6, 0x20, PT ;  /* 0x000000200600780c */ /* 0x000fe20003f06270 */
[----:B-1----:R-:W-:-:S06]  /*b940*/  ULEA UR4, UR5, UR4, 0x18 ;  /* 0x0000000405047291 */ /* 0x002fcc000f8ec03f */
[----:B------:R-:W-:-:S03]  /*b950*/  IADD3 R5, R4, UR4, RZ ;  /* 0x0000000404057c10 */ /* 0x000fc6000fffe0ff */
[----:B------:R1:W-:Y:S03]  /*b960*/  STS.U8 [R4+UR4], R17 ;  /* 0x0000001104007988 */ /* 0x0003e60008000004 */
[----:B------:R-:W-:Y:S05]  /*b970*/  @!P0 BRA `(.L_x_9519) ;  /* 0x00000000003c8947 */ /* 0x000fea0003800000 */
.L_x_9520:
[----:B------:R-:W-:Y:S01]  /*b980*/  IMAD.IADD R0, R2, 0x1, R6 ;  /* 0x0000000102007824 */ /* 0x000fe200078e0206 */
[----:B------:R-:W-:Y:S04]  /*b990*/  BAR.SYNC.DEFER_BLOCKING 0x0 ;  /* 0x0000000000007b1d */ /* 0x000fe80000010000 */
[----:B------:R-:W-:-:S04]  /*b9a0*/  ISETP.GE.U32.AND P0, PT, R0, R9, PT ;  /* 0x000000090000720c */ /* 0x000fc80003f06070 */
[----:B------:R-:W-:-:S13]  /*b9b0*/  ISETP.GE.U32.OR P0, PT, R2, R6, P0 ;  /* 0x000000060200720c */ /* 0x000fda0000706470 */
[----:B------:R-:W-:Y:S02]  /*b9c0*/  @!P0 IADD3 R0, R5, R6, RZ ;  /* 0x0000000605008210 */ /* 0x000fe40007ffe0ff */
[----:B------:R-:W-:Y:S02]  /*b9d0*/  @!P0 LOP3.LUT P1, RZ, R17, 0xff, RZ, 0xc0, !PT ;  /* 0x000000ff11ff8812 */ /* 0x000fe4000782c0ff */
[----:B------:R-:W-:Y:S02]  /*b9e0*/  SHF.R.S32.HI R6, RZ, 0x1, R6 ;  /* 0x00000001ff067819 */ /* 0x000fe40000011406 */
[----:B------:R-:W2:Y:S02]  /*b9f0*/  @!P0 LDS.U8 R0, [R0] ;  /* 0x0000000000008984 */ /* 0x000ea40000000000 */
[----:B--2---:R-:W-:-:S04]  /*ba00*/  @!P0 ISETP.NE.AND P1, PT, R0, RZ, P1 ;  /* 0x000000ff0000820c */ /* 0x004fc80000f25270 */
[----:B------:R-:W-:Y:S02]  /*ba10*/  @!P0 SEL R7, RZ, 0x1, !P1 ;  /* 0x00000001ff078807 */ /* 0x000fe40004800000 */
[----:B------:R-:W-:Y:S02]  /*ba20*/  ISETP.GE.AND P1, PT, R6, 0x20, PT ;  /* 0x000000200600780c */ /* 0x000fe40003f26270 */
[----:B-1----:R-:W-:Y:S01]  /*ba30*/  @!P0 PRMT R17, R7, 0x7610, R17 ;  /* 0x0000761007118816 */ /* 0x002fe20000000011 */
[----:B------:R2:W-:Y:S10]  /*ba40*/  @!P0 STS.U8 [R4+UR4], R7 ;  /* 0x0000000704008988 */ /* 0x0005f40008000004 */
[----:B--2---:R-:W-:Y:S05]  /*ba50*/  @P1 BRA `(.L_x_9520) ;  /* 0xfffffffc00c81947 */ /* 0x004fea000383ffff */
[----:B------:R-:W-:-:S07]  /*ba60*/  IMAD.MOV.U32 R0, RZ, RZ, 0x20 ;  /* 0x00000020ff007424 */ /* 0x000fce00078e00ff */
.L_x_9519:
[----:B------:R-:W-:Y:S01]  /*ba70*/  BAR.SYNC.DEFER_BLOCKING 0x0 ;  /* 0x0000000000007b1d */ /* 0x000fe20000010000 */
[----:B------:R-:W-:-:S13]  /*ba80*/  ISETP.GE.AND P0, PT, R0, 0x2, PT ;  /* 0x000000020000780c */ /* 0x000fda0003f06270 */
[----:B------:R-:W-:Y:S05]  /*ba90*/  @!P0 BRA `(.L_x_9518) ;  /* 0x0000000000288947 */ /* 0x000fea0003800000 */
[----:B------:R-:W-:-:S11]  /*baa0*/  HFMA2.MMA R5, -RZ, RZ, 0, 5.9604644775390625e-08 ;  /* 0x00000001ff057435 */ /* 0x000fd600000001ff */
.L_x_9521:
[C---:B-1----:R-:W-:Y:S02]  /*bab0*/  LOP3.LUT R4, R17.reuse, 0xffff, RZ, 0xc0, !PT ;  /* 0x0000ffff11047812 */ /* 0x042fe400078ec0ff */
[----:B------:R-:W-:Y:S02]  /*bac0*/  LOP3.LUT P0, RZ, R17, 0xff, RZ, 0xc0, !PT ;  /* 0x000000ff11ff7812 */ /* 0x000fe4000780c0ff */
[----:B------:R-:W-:-:S06]  /*bad0*/  PRMT R4, R4, 0x8880, RZ ;  /* 0x0000888004047816 */ /* 0x000fcc00000000ff */
[----:B------:R1:W2:Y:S02]  /*bae0*/  SHFL.DOWN PT, R4, R4, R5, 0x1f ;  /* 0x08001f0504047589 */ /* 0x0002a400000e0000 */
[----:B-1----:R-:W-:-:S05]  /*baf0*/  IMAD.SHL.U32 R5, R5, 0x2, RZ ;  /* 0x0000000205057824 */ /* 0x002fca00078e00ff */
[----:B------:R-:W-:Y:S02]  /*bb00*/  ISETP.GE.AND P1, PT, R5, R0, PT ;  /* 0x000000000500720c */ /* 0x000fe40003f26270 */
[----:B--2---:R-:W-:-:S04]  /*bb10*/  ISETP.NE.AND P0, PT, R4, RZ, P0 ;  /* 0x000000ff0400720c */ /* 0x004fc80000705270 */
[----:B------:R-:W-:-:S07]  /*bb20*/  SEL R17, RZ, 0x1, !P0 ;  /* 0x00000001ff117807 */ /* 0x000fce0004000000 */
[----:B------:R-:W-:Y:S05]  /*bb30*/  @!P1 BRA `(.L_x_9521) ;  /* 0xfffffffc00dc9947 */ /* 0x000fea000383ffff */
.L_x_9518:
[----:B------:R-:W2:Y:S01]  /*bb40*/  LDC R13, c[0x0][0x3e8] ;  /* 0x0000fa00ff0d7b82 */ /* 0x000ea20000000800 */
[----:B------:R-:W-:Y:S02]  /*bb50*/  MOV R16, RZ ;  /* 0x000000ff00107202 */ /* 0x000fe40000000f00 */
[----:B--2---:R-:W-:-:S13]  /*bb60*/  ISETP.NE.AND P1, PT, R13, RZ, PT ;  /* 0x000000ff0d00720c */ /* 0x004fda0003f25270 */
[----:B------:R-:W-:Y:S05]  /*bb70*/  @!P1 BRA `(.L_x_9522) ;  /* 0x0000001000449947 */ /* 0x000fea0003800000 */
[----:B------:R-:W-:Y:S01]  /*bb80*/  IMAD.MOV.U32 R14, RZ, RZ, RZ ;  /* 0x000000ffff0e7224 */ /* 0x000fe200078e00ff */
[----:B------:R-:W-:Y:S01]  /*bb90*/  ULDC.64 UR4, c[0x0][0x3f0] ;  /* 0x0000fc0000047ab9 */ /* 0x000fe20000000a00 */
[----:B------:R-:W-:Y:S02]  /*bba0*/  ISETP.NE.AND P0, PT, R13, 0x1, PT ;  /* 0x000000010d00780c */ /* 0x000fe40003f05270 */
[----:B-1----:R-:W-:Y:S01]  /*bbb0*/  IMAD.HI.U32 R4, R15, UR4, R14 ;  /* 0x000000040f047c27 */ /* 0x002fe2000f8e000e */
        /* <DEDUP_REMOVED lines=269> */
.L_x_9522:
        /* <DEDUP_REMOVED lines=292> */
.L_x_9524:
        /* <DEDUP_REMOVED lines=15> */
.L_x_9526:
[----:B0-----:R-:W-:Y:S05]  /*dfc0*/  BSYNC B0 ;  /* 0x0000000000007941 */ /* 0x001fea0003800000 */
.L_x_9525:
        /* <DEDUP_REMOVED lines=15> */
.L_x_9528:
[----:B------:R-:W-:Y:S05]  /*e0c0*/  BSYNC B0 ;  /* 0x0000000000007941 */ /* 0x000fea0003800000 */
.L_x_9527:
        /* <DEDUP_REMOVED lines=35> */
.L_x_9530:
[----:B------:R-:W-:Y:S05]  /*e300*/  BSYNC B0 ;  /* 0x0000000000007941 */ /* 0x000fea0003800000 */
.L_x_9529:
        /* <DEDUP_REMOVED lines=31> */
.L_x_9535:
[----:B------:R-:W-:-:S04]  /*e500*/  IADD3 R6, R9, R8, RZ ;  /* 0x0000000809067210 */ /* 0x000fc80007ffe0ff */
[----:B------:R-:W-:-:S05]  /*e510*/  IADD3 R6, P0, R6, UR10, RZ ;  /* 0x0000000a06067c10 */ /* 0x000fca000ff1e0ff */
[----:B------:R-:W-:-:S05]  /*e520*/  IMAD.X R7, RZ, RZ, UR11, P0 ;  /* 0x0000000bff077e24 */ /* 0x000fca00080e06ff */
[----:B------:R-:W2:Y:S01]  /*e530*/  LDG.E.U8 R6, desc[UR36][R6.64] ;  /* 0x0000002406067981 */ /* 0x000ea2000c1e1100 */
[----:B------:R-:W-:Y:S02]  /*e540*/  IADD3 R8, R11, R8, RZ ;  /* 0x000000080b087210 */ /* 0x000fe40007ffe0ff */
[----:B------:R-:W-:Y:S02]  /*e550*/  LOP3.LUT P0, RZ, R17, 0xff, RZ, 0xc0, !PT ;  /* 0x000000ff11ff7812 */ /* 0x000fe4000780c0ff */
[----:B------:R-:W-:Y:S02]  /*e560*/  ISETP.GE.U32.AND P1, PT, R8, UR6, PT ;  /* 0x0000000608007c0c */ /* 0x000fe4000bf26070 */
[----:B--2---:R-:W-:-:S04]  /*e570*/  ISETP.NE.AND P0, PT, R6, RZ, P0 ;  /* 0x000000ff0600720c */ /* 0x004fc80000705270 */
[----:B------:R-:W-:-:S07]  /*e580*/  SEL R17, RZ, 0x1, !P0 ;  /* 0x00000001ff117807 */ /* 0x000fce0004000000 */
[----:B------:R-:W-:Y:S05]  /*e590*/  @!P1 BRA `(.L_x_9535) ;  /* 0xfffffffc00d89947 */ /* 0x000fea000383ffff */
[----:B------:R-:W-:Y:S05]  /*e5a0*/  BSYNC B1 ;  /* 0x0000000000017941 */ /* 0x000fea0003800000 */
.L_x_9534:
[----:B------:R-:W-:Y:S05]  /*e5b0*/  BRA `(.L_x_9533) ;  /* 0x0000000000507947 */ /* 0x000fea0003800000 */
.L_x_9532:
        /* <DEDUP_REMOVED lines=9> */
.L_x_9536:
[----:B------:R-:W-:-:S05]  /*e650*/  IADD3 R7, R0, R9, RZ ;  /* 0x0000000900077210 */ /* 0x000fca0007ffe0ff */
[----:B0-----:R-:W-:-:S05]  /*e660*/  IMAD R7, R7, R8, R2 ;  /* 0x0000000807077224 */ /* 0x001fca00078e0202 */
[----:B------:R-:W-:-:S05]  /*e670*/  IADD3 R6, P0, R7, UR10, RZ ;  /* 0x0000000a07067c10 */ /* 0x000fca000ff1e0ff */
[----:B------:R-:W-:-:S05]  /*e680*/  IMAD.X R7, RZ, RZ, UR11, P0 ;  /* 0x0000000bff077e24 */ /* 0x000fca00080e06ff */
[----:B------:R-:W2:Y:S01]  /*e690*/  LDG.E.U8 R6, desc[UR36][R6.64] ;  /* 0x0000002406067981 */ /* 0x000ea2000c1e1100 */
[----:B------:R-:W-:Y:S02]  /*e6a0*/  LOP3.LUT P0, RZ, R17, 0xff, RZ, 0xc0, !PT ;  /* 0x000000ff11ff7812 */ /* 0x000fe4000780c0ff */
[----:B-1----:R-:W-:Y:S02]  /*e6b0*/  IADD3 R9, R10, R9, RZ ;  /* 0x000000090a097210 */ /* 0x002fe40007ffe0ff */
[----:B--2---:R-:W-:-:S04]  /*e6c0*/  ISETP.NE.AND P0, PT, R6, RZ, P0 ;  /* 0x000000ff0600720c */ /* 0x004fc80000705270 */
[----:B------:R-:W-:Y:S02]  /*e6d0*/  SEL R17, RZ, 0x1, !P0 ;  /* 0x00000001ff117807 */ /* 0x000fe40004000000 */
[----:B------:R-:W-:-:S13]  /*e6e0*/  ISETP.GE.U32.AND P0, PT, R9, UR5, PT ;  /* 0x0000000509007c0c */ /* 0x000fda000bf06070 */
[----:B------:R-:W-:Y:S05]  /*e6f0*/  @!P0 BRA `(.L_x_9536) ;  /* 0xfffffffc00d48947 */ /* 0x000fea000383ffff */
.L_x_9533:
[----:B------:R-:W-:Y:S05]  /*e700*/  BSYNC B0 ;  /* 0x0000000000007941 */ /* 0x000fea0003800000 */
.L_x_9531:
        /* <DEDUP_REMOVED lines=12> */
.L_x_9538:
[----:B------:R-:W-:Y:S01]  /*e7d0*/  IADD3 R7, R3, R6, RZ ;  /* 0x0000000603077210 */ /* 0x000fe20007ffe0ff */
[----:B------:R-:W-:Y:S03]  /*e7e0*/  BAR.SYNC.DEFER_BLOCKING 0x0 ;  /* 0x0000000000007b1d */ /* 0x000fe60000010000 */
[----:B------:R-:W-:-:S04]  /*e7f0*/  ISETP.GE.U32.AND P0, PT, R7, UR5, PT ;  /* 0x0000000507007c0c */ /* 0x000fc8000bf06070 */
[----:B------:R-:W-:-:S13]  /*e800*/  ISETP.GE.U32.OR P0, PT, R3, R6, P0 ;  /* 0x000000060300720c */ /* 0x000fda0000706470 */
[----:B------:R-:W-:Y:S01]  /*e810*/  @!P0 IMAD R7, R7, R11, R2 ;  /* 0x0000000b07078224 */ /* 0x000fe200078e0202 */
[----:B------:R-:W-:-:S05]  /*e820*/  @!P0 LOP3.LUT P1, RZ, R17, 0xff, RZ, 0xc0, !PT ;  /* 0x000000ff11ff8812 */ /* 0x000fca000782c0ff */
[----:B------:R-:W1:Y:S02]  /*e830*/  @!P0 LDS.U8 R7, [R7+UR7] ;  /* 0x0000000707078984 */ /* 0x000e640008000000 */
[----:B-1----:R-:W-:-:S04]  /*e840*/  @!P0 ISETP.NE.AND P1, PT, R7, RZ, P1 ;  /* 0x000000ff0700820c */ /* 0x002fc80000f25270 */
[----:B------:R-:W-:Y:S02]  /*e850*/  @!P0 SEL R9, RZ, 0x1, !P1 ;  /* 0x00000001ff098807 */ /* 0x000fe40004800000 */
[----:B------:R-:W-:Y:S02]  /*e860*/  ISETP.GT.AND P1, PT, R6, 0x1, PT ;  /* 0x000000010600780c */ /* 0x000fe40003f24270 */
[----:B------:R-:W-:Y:S01]  /*e870*/  SHF.R.S32.HI R6, RZ, 0x1, R6 ;  /* 0x00000001ff067819 */ /* 0x000fe20000011406 */
[----:B------:R1:W-:Y:S01]  /*e880*/  @!P0 STS.U8 [R0+UR7], R9 ;  /* 0x0000000900008988 */ /* 0x0003e20008000007 */
[----:B0-----:R-:W-:-:S09]  /*e890*/  @!P0 PRMT R17, R9, 0x7610, R17 ;  /* 0x0000761009118816 */ /* 0x001fd20000000011 */
[----:B-1----:R-:W-:Y:S05]  /*e8a0*/  @P1 BRA `(.L_x_9538) ;  /* 0xfffffffc00c81947 */ /* 0x002fea000383ffff */
.L_x_9537:
        /* <DEDUP_REMOVED lines=11> */
.L_x_9541:
[----:B------:R-:W-:Y:S01]  /*e960*/  IADD3 R6, R2, R7, RZ ;  /* 0x0000000702067210 */ /* 0x000fe20007ffe0ff */
[----:B------:R-:W-:Y:S03]  /*e970*/  BAR.SYNC.DEFER_BLOCKING 0x0 ;  /* 0x0000000000007b1d */ /* 0x000fe60000010000 */
[----:B------:R-:W-:-:S04]  /*e980*/  ISETP.GE.U32.AND P0, PT, R6, R11, PT ;  /* 0x0000000b0600720c */ /* 0x000fc80003f06070 */
[----:B------:R-:W-:-:S13]  /*e990*/  ISETP.GE.U32.OR P0, PT, R2, R7, P0 ;  /* 0x000000070200720c */ /* 0x000fda0000706470 */
[--C-:B------:R-:W-:Y:S01]  /*e9a0*/  @!P0 IMAD.IADD R6, R3, 0x1, R7.reuse ;  /* 0x0000000103068824 */ /* 0x100fe200078e0207 */
[----:B------:R-:W-:Y:S02]  /*e9b0*/  @!P0 LOP3.LUT P1, RZ, R17, 0xff, RZ, 0xc0, !PT ;  /* 0x000000ff11ff8812 */ /* 0x000fe4000782c0ff */
[----:B------:R-:W-:-:S03]  /*e9c0*/  SHF.R.S32.HI R7, RZ, 0x1, R7 ;  /* 0x00000001ff077819 */ /* 0x000fc60000011407 */
[----:B------:R-:W1:Y:S02]  /*e9d0*/  @!P0 LDS.U8 R6, [R6] ;  /* 0x0000000006068984 */ /* 0x000e640000000000 */
[----:B-1----:R-:W-:-:S04]  /*e9e0*/  @!P0 ISETP.NE.AND P1, PT, R6, RZ, P1 ;  /* 0x000000ff0600820c */ /* 0x002fc80000f25270 */
[----:B------:R-:W-:Y:S02]  /*e9f0*/  @!P0 SEL R9, RZ, 0x1, !P1 ;  /* 0x00000001ff098807 */ /* 0x000fe40004800000 */
[----:B------:R-:W-:Y:S02]  /*ea00*/  ISETP.GE.AND P1, PT, R7, 0x20, PT ;  /* 0x000000200700780c */ /* 0x000fe40003f26270 */
[----:B0-----:R-:W-:Y:S01]  /*ea10*/  @!P0 PRMT R17, R9, 0x7610, R17 ;  /* 0x0000761009118816 */ /* 0x001fe20000000011 */
[----:B------:R1:W-:Y:S10]  /*ea20*/  @!P0 STS.U8 [R0+UR7], R9 ;  /* 0x0000000900008988 */ /* 0x0003f40008000007 */
[----:B-1----:R-:W-:Y:S05]  /*ea30*/  @P1 BRA `(.L_x_9541) ;  /* 0xfffffffc00c81947 */ /* 0x002fea000383ffff */
[----:B------:R-:W-:-:S11]  /*ea40*/  HFMA2.MMA R6, -RZ, RZ, 0, 1.9073486328125e-06 ;  /* 0x00000020ff067435 */ /* 0x000fd600000001ff */
.L_x_9540:
[----:B------:R-:W-:Y:S01]  /*ea50*/  BAR.SYNC.DEFER_BLOCKING 0x0 ;  /* 0x0000000000007b1d */ /* 0x000fe20000010000 */
[----:B------:R-:W-:-:S13]  /*ea60*/  ISETP.GE.AND P0, PT, R6, 0x2, PT ;  /* 0x000000020600780c */ /* 0x000fda0003f06270 */
[----:B------:R-:W-:Y:S05]  /*ea70*/  @!P0 BRA `(.L_x_9539) ;  /* 0x0000000000288947 */ /* 0x000fea0003800000 */
[----:B------:R-:W-:-:S07]  /*ea80*/  IMAD.MOV.U32 R3, RZ, RZ, 0x1 ;  /* 0x00000001ff037424 */ /* 0x000fce00078e00ff */
.L_x_9542:
[C---:B0-----:R-:W-:Y:S02]  /*ea90*/  LOP3.LUT R0, R17.reuse, 0xffff, RZ, 0xc0, !PT ;  /* 0x0000ffff11007812 */ /* 0x041fe400078ec0ff */
[----:B------:R-:W-:Y:S02]  /*eaa0*/  LOP3.LUT P0, RZ, R17, 0xff, RZ, 0xc0, !PT ;  /* 0x000000ff11ff7812 */ /* 0x000fe4000780c0ff */
[----:B------:R-:W-:-:S06]  /*eab0*/  PRMT R0, R0, 0x8880, RZ ;  /* 0x0000888000007816 */ /* 0x000fcc00000000ff */
[----:B------:R0:W1:Y:S02]  /*eac0*/  SHFL.DOWN PT, R0, R0, R3, 0x1f ;  /* 0x08001f0300007589 */ /* 0x00006400000e0000 */
[----:B0-----:R-:W-:-:S04]  /*ead0*/  SHF.L.U32 R3, R3, 0x1, RZ ;  /* 0x0000000103037819 */ /* 0x001fc800000006ff */
[----:B------:R-:W-:Y:S02]  /*eae0*/  ISETP.GE.AND P1, PT, R3, R6, PT ;  /* 0x000000060300720c */ /* 0x000fe40003f26270 */
[----:B-1----:R-:W-:-:S04]  /*eaf0*/  ISETP.NE.AND P0, PT, R0, RZ, P0 ;  /* 0x000000ff0000720c */ /* 0x002fc80000705270 */
[----:B------:R-:W-:-:S07]  /*eb00*/  SEL R17, RZ, 0x1, !P0 ;  /* 0x00000001ff117807 */ /* 0x000fce0004000000 */
[----:B------:R-:W-:Y:S05]  /*eb10*/  @!P1 BRA `(.L_x_9542) ;  /* 0xfffffffc00dc9947 */ /* 0x000fea000383ffff */
.L_x_9539:
        /* <DEDUP_REMOVED lines=9> */
[----:B0-----:R-:W2:Y:S01]  /*ebb0*/  LDG.E.U8 R0, desc[UR36][R4.64] ;  /* 0x0000002404007981 */ /* 0x001ea2000c1e1100 */
[----:B------:R-:W-:-:S04]  /*ebc0*/  LOP3.LUT P0, RZ, R17, 0xff, RZ, 0xc0, !PT ;  /* 0x000000ff11ff7812 */ /* 0x000fc8000780c0ff */
[----:B--2---:R-:W-:-:S04]  /*ebd0*/  ISETP.NE.AND P0, PT, R0, RZ, P0 ;  /* 0x000000ff0000720c */ /* 0x004fc80000705270 */
[----:B------:R-:W-:-:S09]  /*ebe0*/  SEL R17, RZ, 0x1, !P0 ;  /* 0x00000001ff117807 */ /* 0x000fd20004000000 */
.L_x_9544:
        /* <DEDUP_REMOVED lines=20> */
.L_x_9546:
[----:B------:R-:W-:Y:S01]  /*ed30*/  ULDC.64 UR4, c[0x0][0x5e8] ;  /* 0x00017a0000047ab9 */ /* 0x000fe20000000a00 */
[----:B------:R-:W-:Y:S02]  /*ed40*/  LOP3.LUT P0, RZ, R17, 0xff, RZ, 0xc0, !PT ;  /* 0x000000ff11ff7812 */ /* 0x000fe4000780c0ff */
[----:B------:R-:W-:Y:S02]  /*ed50*/  IADD3 R16, P1, R16, UR4, RZ ;  /* 0x0000000410107c10 */ /* 0x000fe4000ff3e0ff */
[----:B------:R-:W-:Y:S02]  /*ed60*/  SEL R3, RZ, 0x1, !P0 ;  /* 0x00000001ff037807 */ /* 0x000fe40004000000 */
[----:B------:R-:W-:-:S05]  /*ed70*/  IADD3.X R17, RZ, UR5, RZ, P1, !PT ;  /* 0x00000005ff117c10 */ /* 0x000fca0008ffe4ff */
[----:B------:R-:W-:Y:S01]  /*ed80*/  STG.E.U8 desc[UR36][R16.64], R3 ;  /* 0x0000000310007986 */ /* 0x000fe2000c101124 */
[----:B------:R-:W-:Y:S05]  /*ed90*/  EXIT ;  /* 0x000000000000794d */ /* 0x000fea0003800000 */
.L_x_9545:
[----:B------:R-:W-:Y:S01]  /*eda0*/  STG.E.U8 desc[UR36][R4.64], R17 ;  /* 0x0000001104007986 */ /* 0x000fe2000c101124 */
[----:B------:R-:W-:Y:S05]  /*edb0*/  EXIT ;  /* 0x000000000000794d */ /* 0x000fea0003800000 */
.L_x_9543:
[----:B------:R-:W-:Y:S01]  /*edc0*/  ISETP.NE.AND P1, PT, RZ, UR38, PT ;  /* 0x00000026ff007c0c */ /* 0x000fe2000bf25270 */
[----:B------:R-:W-:Y:S01]  /*edd0*/  ULDC.64 UR4, c[0x0][0x5e8] ;  /* 0x00017a0000047ab9 */ /* 0x000fe20000000a00 */
[----:B------:R-:W-:Y:S01]  /*ede0*/  ULDC.U8 UR6, c[0x0][0x619] ;  /* 0x0001864000067ab9 */ /* 0x000fe20000000000 */
[----:B------:R-:W-:Y:S02]  /*edf0*/  IADD3 R2, P0, R16, UR4, RZ ;  /* 0x0000000410027c10 */ /* 0x000fe4000ff1e0ff */
[----:B------:R-:W-:-:S03]  /*ee00*/  ISETP.NE.AND P2, PT, RZ, UR6, PT ;  /* 0x00000006ff007c0c */ /* 0x000fc6000bf45270 */
[----:B------:R-:W-:-:S05]  /*ee10*/  IMAD.X R3, RZ, RZ, UR5, P0 ;  /* 0x00000005ff037e24 */ /* 0x000fca00080e06ff */
[----:B------:R-:W-:Y:S05]  /*ee20*/  @!P1 BRA `(.L_x_9547) ;  /* 0x0000000000109947 */ /* 0x000fea0003800000 */
[----:B0-----:R-:W2:Y:S01]  /*ee30*/  LDG.E.U8 R0, desc[UR36][R2.64] ;  /* 0x0000002402007981 */ /* 0x001ea2000c1e1100 */
[----:B------:R-:W-:-:S04]  /*ee40*/  LOP3.LUT P0, RZ, R17, 0xff, RZ, 0xc0, !PT ;  /* 0x000000ff11ff7812 */ /* 0x000fc8000780c0ff */
[----:B--2---:R-:W-:-:S04]  /*ee50*/  ISETP.NE.AND P0, PT, R0, RZ, P0 ;  /* 0x000000ff0000720c */ /* 0x004fc80000705270 */
[----:B------:R-:W-:-:S09]  /*ee60*/  SEL R17, RZ, 0x1, !P0 ;  /* 0x00000001ff117807 */ /* 0x000fd20004000000 */
.L_x_9547:
        /* <DEDUP_REMOVED lines=20> */
.L_x_9549:
[----:B------:R-:W-:Y:S01]  /*efb0*/  ULDC.64 UR4, c[0x0][0x5e8] ;  /* 0x00017a0000047ab9 */ /* 0x000fe20000000a00 */
[----:B------:R-:W-:Y:S02]  /*efc0*/  LOP3.LUT P0, RZ, R17, 0xff, RZ, 0xc0, !PT ;  /* 0x000000ff11ff7812 */ /* 0x000fe4000780c0ff */
[----:B------:R-:W-:Y:S02]  /*efd0*/  IADD3 R16, P1, R16, UR4, RZ ;  /* 0x0000000410107c10 */ /* 0x000fe4000ff3e0ff */
[----:B------:R-:W-:-:S03]  /*efe0*/  SEL R3, RZ, 0x1, !P0 ;  /* 0x00000001ff037807 */ /* 0x000fc60004000000 */
[----:B------:R-:W-:-:S05]  /*eff0*/  IMAD.X R17, RZ, RZ, UR5, P1 ;  /* 0x00000005ff117e24 */ /* 0x000fca00088e06ff */
[----:B------:R-:W-:Y:S01]  /*f000*/  STG.E.U8 desc[UR36][R16.64], R3 ;  /* 0x0000000310007986 */ /* 0x000fe2000c101124 */
[----:B------:R-:W-:Y:S05]  /*f010*/  EXIT ;  /* 0x000000000000794d */ /* 0x000fea0003800000 */
.L_x_9548:
[----:B------:R-:W-:-:S04]  /*f020*/  LOP3.LUT P0, RZ, R17, 0xff, RZ, 0xc0, !PT ;  /* 0x000000ff11ff7812 */ /* 0x000fc8000780c0ff */
[----:B------:R-:W-:-:S05]  /*f030*/  SEL R5, RZ, 0x1, !P0 ;  /* 0x00000001ff057807 */ /* 0x000fca0004000000 */
[----:B------:R-:W-:Y:S01]  /*f040*/  STG.E.U8 desc[UR36][R2.64], R5 ;  /* 0x0000000502007986 */ /* 0x000fe2000c101124 */
[----:B------:R-:W-:Y:S05]  /*f050*/  EXIT ;  /* 0x000000000000794d */ /* 0x000fea0003800000 */
.L_x_9523:
        /* <DEDUP_REMOVED lines=20> */
[----:B------:R-:W-:-:S04]  /*f1a0*/  LOP3.LUT P0, RZ, R17, 0xff, RZ, 0xc0, !PT ;  /* 0x000000ff11ff7812 */ /* 0x000fc8000780c0ff */
[----:B--2---:R-:W-:-:S04]  /*f1b0*/  ISETP.NE.AND P0, PT, R0, RZ, P0 ;  /* 0x000000ff0000720c */ /* 0x004fc80000705270 */
[----:B------:R-:W-:-:S09]  /*f1c0*/  SEL R17, RZ, 0x1, !P0 ;  /* 0x00000001ff117807 */ /* 0x000fd20004000000 */
.L_x_9551:
        /* <DEDUP_REMOVED lines=20> */
.L_x_9553:
[----:B------:R-:W-:Y:S01]  /*f310*/  ULDC.64 UR4, c[0x0][0x5e8] ;  /* 0x00017a0000047ab9 */ /* 0x000fe20000000a00 */
[----:B------:R-:W-:Y:S02]  /*f320*/  LOP3.LUT P0, RZ, R17, 0xff, RZ, 0xc0, !PT ;  /* 0x000000ff11ff7812 */ /* 0x000fe4000780c0ff */
[----:B------:R-:W-:Y:S02]  /*f330*/  IADD3 R16, P1, R16, UR4, RZ ;  /* 0x0000000410107c10 */ /* 0x000fe4000ff3e0ff */
[----:B------:R-:W-:-:S03]  /*f340*/  SEL R3, RZ, 0x1, !P0 ;  /* 0x00000001ff037807 */ /* 0x000fc60004000000 */
[----:B------:R-:W-:-:S05]  /*f350*/  IMAD.X R17, RZ, RZ, UR5, P1 ;  /* 0x00000005ff117e24 */ /* 0x000fca00088e06ff */
[----:B------:R-:W-:Y:S01]  /*f360*/  STG.E.U8 desc[UR36][R16.64], R3 ;  /* 0x0000000310007986 */ /* 0x000fe2000c101124 */
[----:B------:R-:W-:Y:S05]  /*f370*/  EXIT ;  /* 0x000000000000794d */ /* 0x000fea0003800000 */
.L_x_9552:
[----:B------:R-:W-:Y:S01]  /*f380*/  STG.E.U8 desc[UR36][R4.64], R17 ;  /* 0x0000001104007986 */ /* 0x000fe2000c101124 */
[----:B------:R-:W-:Y:S05]  /*f390*/  EXIT ;  /* 0x000000000000794d */ /* 0x000fea0003800000 */
.L_x_9550:
[----:B------:R-:W-:Y:S01]  /*f3a0*/  ISETP.NE.AND P1, PT, RZ, UR38, PT ;  /* 0x00000026ff007c0c */ /* 0x000fe2000bf25270 */
[----:B------:R-:W-:Y:S01]  /*f3b0*/  ULDC.64 UR4, c[0x0][0x5e8] ;  /* 0x00017a0000047ab9 */ /* 0x000fe20000000a00 */
[----:B------:R-:W-:Y:S01]  /*f3c0*/  ULDC.U8 UR6, c[0x0][0x619] ;  /* 0x0001864000067ab9 */ /* 0x000fe20000000000 */
[----:B------:R-:W-:Y:S02]  /*f3d0*/  IADD3 R2, P0, R16, UR4, RZ ;  /* 0x0000000410027c10 */ /* 0x000fe4000ff1e0ff */
[----:B------:R-:W-:Y:S02]  /*f3e0*/  ISETP.NE.AND P2, PT, RZ, UR6, PT ;  /* 0x00000006ff007c0c */ /* 0x000fe4000bf45270 */
[----:B------:R-:W-:-:S06]  /*f3f0*/  IADD3.X R3, RZ, UR5, RZ, P0, !PT ;  /* 0x00000005ff037c10 */ /* 0x000fcc00087fe4ff */
[----:B------:R-:W-:Y:S05]  /*f400*/  @!P1 BRA `(.L_x_9554) ;  /* 0x0000000000109947 */ /* 0x000fea0003800000 */
[----:B------:R-:W2:Y:S01]  /*f410*/  LDG.E.U8 R0, desc[UR36][R2.64] ;  /* 0x0000002402007981 */ /* 0x000ea2000c1e1100 */
[----:B------:R-:W-:-:S04]  /*f420*/  LOP3.LUT P0, RZ, R17, 0xff, RZ, 0xc0, !PT ;  /* 0x000000ff11ff7812 */ /* 0x000fc8000780c0ff */
[----:B--2---:R-:W-:-:S04]  /*f430*/  ISETP.NE.AND P0, PT, R0, RZ, P0 ;  /* 0x000000ff0000720c */ /* 0x004fc80000705270 */
[----:B------:R-:W-:-:S09]  /*f440*/  SEL R17, RZ, 0x1, !P0 ;  /* 0x00000001ff117807 */ /* 0x000fd20004000000 */
.L_x_9554:
        /* <DEDUP_REMOVED lines=22> */
.L_x_9556:
[----:B------:R-:W-:Y:S02]  /*f5b0*/  ULDC.64 UR4, c[0x0][0x5e8] ;  /* 0x00017a0000047ab9 */ /* 0x000fe40000000a00 */
[----:B------:R-:W-:-:S04]  /*f5c0*/  IADD3 R16, P0, R16, UR4, RZ ;  /* 0x0000000410107c10 */ /* 0x000fc8000ff1e0ff */
[----:B------:R-:W-:-:S05]  /*f5d0*/  IADD3.X R17, RZ, UR5, RZ, P0, !PT ;  /* 0x00000005ff117c10 */ /* 0x000fca00087fe4ff */
[----:B------:R-:W-:Y:S01]  /*f5e0*/  STG.E.U8 desc[UR36][R16.64], R19 ;  /* 0x0000001310007986 */ /* 0x000fe2000c101124 */
[----:B------:R-:W-:Y:S05]  /*f5f0*/  EXIT ;  /* 0x000000000000794d */ /* 0x000fea0003800000 */
.L_x_9555:
[----:B------:R-:W-:Y:S01]  /*f600*/  STG.E.U8 desc[UR36][R2.64], R19 ;  /* 0x0000001302007986 */ /* 0x000fe2000c101124 */
[----:B------:R-:W-:Y:S05]  /*f610*/  EXIT ;  /* 0x000000000000794d */ /* 0x000fea0003800000 */
.L_x_9557:
        /* <DEDUP_REMOVED lines=14> */
.L_x_9896:


//--------------------- .text._ZN2at6native13reduce_kernelILi256ELi2ENS0_8ReduceOpIbNS0_14func_wrapper_tIbZNS0_12prod_functorIbbbEclERNS_14TensorIteratorEEUlbbE_EEjbLi4ELi4EEEEEvT1_ --------------------------
	.section	.text._ZN2at6native13reduce_kernelILi256ELi2ENS0_8ReduceOpIbNS0_14func_wrapper_tIbZNS0_12prod_functorIbbbEclERNS_14TensorIteratorEEUlbbE_EEjbLi4ELi4EEEEEvT1_,"ax",@progbits
	.align	128
        .global         _ZN2at6native13reduce_kernelILi256ELi2ENS0_8ReduceOpIbNS0_14func_wrapper_tIbZNS0_12prod_functorIbbbEclERNS_14TensorIteratorEEUlbbE_EEjbLi4ELi4EEEEEvT1_
        .type           _ZN2at6native13reduce_kernelILi256ELi2ENS0_8ReduceOpIbNS0_14func_wrapper_tIbZNS0_12prod_functorIbbbEclERNS_14TensorIteratorEEUlbbE_EEjbLi4ELi4EEEEEvT1_,@function
        .size           _ZN2at6native13reduce_kernelILi256ELi2ENS0_8ReduceOpIbNS0_14func_wrapper_tIbZNS0_12prod_functorIbbbEclERNS_14TensorIteratorEEUlbbE_EEjbLi4ELi4EEEEEvT1_,(.L_x_9897 - _ZN2at6native13reduce_kernelILi256ELi2ENS0_8ReduceOpIbNS0_14func_wrapper_tIbZNS0_12prod_functorIbbbEclERNS_14TensorIteratorEEUlbbE_EEjbLi4ELi4EEEEEvT1_)
        .other          _ZN2at6native13reduce_kernelILi256ELi2ENS0_8ReduceOpIbNS0_14func_wrapper_tIbZNS0_12prod_functorIbbbEclERNS_14TensorIteratorEEUlbbE_EEjbLi4ELi4EEEEEvT1_,@"STO_CUDA_ENTRY STV_DEFAULT"
_ZN2at6native13reduce_kernelILi256ELi2ENS0_8ReduceOpIbNS0_14func_wrapper_tIbZNS0_12prod_functorIbbbEclERNS_14TensorIteratorEEUlbbE_EEjbLi4ELi4EEEEEvT1_:
.text._ZN2at6native13reduce_kernelILi256ELi2ENS0_8ReduceOpIbNS0_14func_wrapper_tIbZNS0_12prod_functorIbbbEclERNS_14TensorIteratorEEUlbbE_EEjbLi4ELi4EEEEEvT1_:
        /* <DEDUP_REMOVED lines=287> */
.L_x_9558:
        /* <DEDUP_REMOVED lines=34> */
[----:B------:R-:W-:Y:S01]  /*1410*/  HFMA2.MMA R13, -RZ, RZ, 0, 0 ;  /* 0x00000000ff0d7435 */ /* 0x000fe200000001ff */
[----:B------:R-:W-:Y:S01]  /*1420*/  IMAD.U32 R6, RZ, RZ, UR4 ;  /* 0x00000004ff067e24 */ /* 0x000fe2000f8e00ff */
[----:B------:R-:W-:Y:S01]  /*1430*/  MOV R10, UR6 ;  /* 0x00000006000a7c02 */ /* 0x000fe20008000f00 */
[----:B------:R-:W-:-:S02]  /*1440*/  IMAD.U32 R7, RZ, RZ, UR5 ;  /* 0x00000005ff077e24 */ /* 0x000fc4000f8e00ff */
[----:B------:R-:W-:Y:S02]  /*1450*/  IMAD.U32 R11, RZ, RZ, UR7 ;  /* 0x00000007ff0b7e24 */ /* 0x000fe4000f8e00ff */
[----:B------:R-:W-:Y:S02]  /*1460*/  IMAD.MOV.U32 R8, RZ, RZ, 0x1e3 ;  /* 0x000001e3ff087424 */ /* 0x000fe400078e00ff */
[----:B------:R-:W-:-:S07]  /*1470*/  IMAD.MOV.U32 R12, RZ, RZ, 0x1 ;  /* 0x00000001ff0c7424 */ /* 0x000fce00078e00ff */
[----:B------:R-:W-:-:S07]  /*1480*/  LEPC R20, `(.L_x_9562) ;  /* 0x000000001014794e */ /* 0x000fce0000000000 */
[----:B0-----:R-:W-:Y:S05]  /*1490*/  CALL.ABS.NOINC R14 ;  /* 0x000000000e007343 */ /* 0x001fea0003c00000 */
.L_x_9562:
        /* <DEDUP_REMOVED lines=27> */
.L_x_9568:
[----:B------:R-:W-:Y:S05]  /*1650*/  BSYNC B2 ;  /* 0x0000000000027941 */ /* 0x000fea0003800000 */
.L_x_9567:
        /* <DEDUP_REMOVED lines=11> */
[----:B------:R-:W-:-:S04]  /*1710*/  ISETP.NE.AND P0, PT, R0, RZ, P0 ;  /* 0x000000ff0000720c */ /* 0x000fc80000705270 */
[----:B------:R-:W-:-:S09]  /*1720*/  SEL R0, RZ, 0x1, !P0 ;  /* 0x00000001ff007807 */ /* 0x000fd20004000000 */
.L_x_9566:
[----:B------:R-:W-:Y:S05]  /*1730*/  BSYNC B1 ;  /* 0x0000000000017941 */ /* 0x000fea0003800000 */
.L_x_9565:
[----:B------:R-:W0:Y:S01]  /*1740*/  LDC R4, c[0x0][0x218] ;  /* 0x00008600ff047b82 */ /* 0x000e220000000800 */
[----:B------:R-:W-:Y:S01]  /*1750*/  IADD3 R18, P0, P1, R25, R8, R18 ;  /* 0x0000000819127210 */ /* 0x000fe2000791e012 */
[----:B------:R-:W-:-:S03]  /*1760*/  ULDC UR4, c[0x0][0x5e4] ;  /* 0x0001790000047ab9 */ /* 0x000fc60000000800 */
[----:B------:R-:W-:Y:S02]  /*1770*/  IADD3 R18, P2, R18, 0x4, RZ ;  /* 0x0000000412127810 */ /* 0x000fe40007f5e0ff */
[----:B------:R-:W-:-:S05]  /*1780*/  IADD3.X R19, RZ, UR4, R19, P0, P1 ;  /* 0x00000004ff137c10 */ /* 0x000fca00087e2413 */
[----:B------:R-:W-:Y:S01]  /*1790*/  IMAD.X R19, RZ, RZ, R19, P2 ;  /* 0x000000ffff137224 */ /* 0x000fe200010e0613 */
[----:B0-----:R-:W-:-:S07]  /*17a0*/  IADD3 R3, R7, -0x4, R4 ;  /* 0xfffffffc07037810 */ /* 0x001fce0007ffe004 */
.L_x_9564:
[----:B------:R-:W-:Y:S05]  /*17b0*/  BSYNC B0 ;  /* 0x0000000000007941 */ /* 0x000fea0003800000 */
.L_x_9563:
        /* <DEDUP_REMOVED lines=11> */
[----:B------:R-:W-:Y:S02]  /*1870*/  ISETP.GE.U32.AND P0, PT, R8, R3, PT ;  /* 0x000000030800720c */ /* 0x000fe40003f06070 */
[----:B------:R-:W-:-:S11]  /*1880*/  PRMT R8, R6, 0x7610, R8 ;  /* 0x0000761006087816 */ /* 0x000fd60000000008 */
[----:B------:R-:W-:Y:S05]  /*1890*/  @P0 BRA `(.L_x_9570) ;  /* 0x0000000000640947 */ /* 0x000fea0003800000 */
[C---:B------:R-:W-:Y:S02]  /*18a0*/  PRMT R8, R4.reuse, 0x7610, R8 ;  /* 0x0000761004087816 */ /* 0x040fe40000000008 */
[----:B------:R-:W-:-:S07]  /*18b0*/  PRMT R10, R4, 0x7610, R10 ;  /* 0x00007610040a7816 */ /* 0x000fce000000000a */
.L_x_9571:
        /* <DEDUP_REMOVED lines=23> */
.L_x_9570:
[----:B------:R-:W-:Y:S05]  /*1a30*/  BSYNC B0 ;  /* 0x0000000000007941 */ /* 0x000fea0003800000 */
.L_x_9569:
        /* <DEDUP_REMOVED lines=8> */
.L_x_9573:
[----:B------:R-:W-:Y:S05]  /*1ac0*/  BSYNC B0 ;  /* 0x0000000000007941 */ /* 0x000fea0003800000 */
.L_x_9572:
        /* <DEDUP_REMOVED lines=14> */
.L_x_9575:
[----:B------:R-:W-:Y:S05]  /*1bb0*/  BSYNC B0 ;  /* 0x0000000000007941 */ /* 0x000fea0003800000 */
.L_x_9574:
[----:B------:R-:W-:Y:S02]  /*1bc0*/  LOP3.LUT P0, RZ, R10, 0xff, RZ, 0xc0, !PT ;  /* 0x000000ff0aff7812 */ /* 0x000fe4000780c0ff */
[----:B------:R-:W-:Y:S02]  /*1bd0*/  LOP3.LUT P3, RZ, R0, 0xff, RZ, 0xc0, !PT ;  /* 0x000000ff00ff7812 */ /* 0x000fe4000786c0ff */
[----:B------:R-:W-:Y:S02]  /*1be0*/  LOP3.LUT P1, RZ, R8, 0xff, RZ, 0xc0, !PT ;  /* 0x000000ff08ff7812 */ /* 0x000fe4000782c0ff */
[----:B------:R-:W-:Y:S02]  /*1bf0*/  LOP3.LUT P2, RZ, R4, 0xff, RZ, 0xc0, !PT ;  /* 0x000000ff04ff7812 */ /* 0x000fe4000784c0ff */
[----:B------:R-:W-:Y:S02]  /*1c00*/  PLOP3.LUT P0, PT, P1, P3, P0, 0x80, 0x0 ;  /* 0x000000000000781c */ /* 0x000fe40000f07000 */
[----:B------:R-:W-:-:S02]  /*1c10*/  PRMT R18, RZ, 0x7610, R18 ;  /* 0x00007610ff127816 */ /* 0x000fc40000000012 */
[----:B------:R-:W-:-:S04]  /*1c20*/  PLOP3.LUT P0, PT, P0, P2, PT, 0x80, 0x0 ;  /* 0x000000000000781c */ /* 0x000fc80000705070 */
[----:B------:R-:W-:Y:S01]  /*1c30*/  SEL R25, RZ, 0x1, !P0 ;  /* 0x00000001ff197807 */ /* 0x000fe20004000000 */
[----:B------:R-:W-:Y:S08]  /*1c40*/  BRA `(.L_x_9560) ;  /* 0x000000ac008c7947 */ /* 0x000ff00003800000 */
.L_x_9561:
        /* <DEDUP_REMOVED lines=32> */
.L_x_9585:
        /* <DEDUP_REMOVED lines=54> */
[----:B------:R-:W-:Y:S01]  /*21b0*/  IMAD.MOV.U32 R21, RZ, RZ, R4 ;  /* 0x000000ffff157224 */ /* 0x000fe200078e0004 */
[----:B0-----:R-:W-:Y:S01]  /*21c0*/  ISETP.NE.AND P1, PT, R13, 0x2, PT ;  /* 0x000000020d00780c */ /* 0x001fe20003f25270 */
        /* <DEDUP_REMOVED lines=218> */
[----:B------:R-:W-:-:S03]  /*2f70*/  @P1 IMAD.MOV.U32 R24, RZ, RZ, RZ ;  /* 0x000000ffff181224 */ /* 0x000fc600078e00ff */
[----:B------:R-:W-:-:S04]  /*2f80*/  IMAD.MOV R3, RZ, RZ, -R25 ;  /* 0x000000ffff037224 */ /* 0x000fc800078e0a19 */
[----:B------:R-:W1:Y:S01]  /*2f90*/  @P1 LDC R26, c[0x0][0x380] ;  /* 0x0000e000ff1a1b82 */ /* 0x000e620000000800 */
[----:B------:R-:W-:-:S04]  /*2fa0*/  IMAD R3, R3, UR27, R27 ;  /* 0x0000001b03037c24 */ /* 0x000fc8000f8e021b */
[----:B------:R-:W-:-:S03]  /*2fb0*/  IMAD R0, R3, UR28, R0 ;  /* 0x0000001c03007c24 */ /* 0x000fc6000f8e0200 */
[----:B------:R-:W2:Y:S01]  /*2fc0*/  @P1 LDC R15, c[0x0][0x3e4] ;  /* 0x0000f900ff0f1b82 */ /* 0x000ea20000000800 */
[----:B0-----:R-:W-:-:S05]  /*2fd0*/  @P1 IMAD.HI.U32 R21, R25, R21, R24 ;  /* 0x0000001519151227 */ /* 0x001fca00078e0018 */
[----:B-1----:R-:W-:-:S04]  /*2fe0*/  @P1 SHF.R.U32.HI R21, RZ, R26, R21 ;  /* 0x0000001aff151219 */ /* 0x002fc80000011615 */
[----:B------:R-:W-:-:S05]  /*2ff0*/  @P1 IADD3 R21, -R21, RZ, RZ ;  /* 0x000000ff15151210 */ /* 0x000fca0007ffe1ff */
[----:B------:R-:W-:-:S04]  /*3000*/  @P1 IMAD R25, R21, R20, R25 ;  /* 0x0000001415191224 */ /* 0x000fc800078e0219 */
[----:B--2---:R-:W-:-:S07]  /*3010*/  @P1 IMAD R0, R25, R15, R0 ;  /* 0x0000000f19001224 */ /* 0x004fce00078e0200 */
.L_x_9581:
        /* <DEDUP_REMOVED lines=253> */
.L_x_9582:
        /* <DEDUP_REMOVED lines=253> */
.L_x_9583:
        /* <DEDUP_REMOVED lines=250> */
.L_x_9584:
[----:B------:R-:W-:Y:S01]  /*5f60*/  LOP3.LUT R21, R26, 0xfffffffe, RZ, 0xc0, !PT ;  /* 0xfffffffe1a157812 */ /* 0x000fe200078ec0ff */
[----:B------:R-:W-:-:S03]  /*5f70*/  ULDC UR4, c[0x0][0x218] ;  /* 0x0000860000047ab9 */ /* 0x000fc60000000800 */
[----:B------:R-:W-:-:S04]  /*5f80*/  IADD3 R20, P1, R21, R18, RZ ;  /* 0x0000001215147210 */ /* 0x000fc80007f3e0ff */
[----:B------:R-:W-:-:S05]  /*5f90*/  IADD3.X R21, RZ, R19, RZ, P1, !PT ;  /* 0x00000013ff157210 */ /* 0x000fca0000ffe4ff */
[----:B------:R-:W2:Y:S01]  /*5fa0*/  LDG.E.U16 R20, desc[UR58][R20.64] ;  /* 0x0000003a14147981 */ /* 0x000ea2000c1e1500 */
[----:B------:R-:W-:Y:S02]  /*5fb0*/  LOP3.LUT P2, RZ, R7, 0xff, RZ, 0xc0, !PT ;  /* 0x000000ff07ff7812 */ /* 0x000fe4000784c0ff */
[----:B------:R-:W-:Y:S02]  /*5fc0*/  LOP3.LUT P3, RZ, R8, 0xff, RZ, 0xc0, !PT ;  /* 0x000000ff08ff7812 */ /* 0x000fe4000786c0ff */
[----:B------:R-:W-:Y:S02]  /*5fd0*/  LOP3.LUT P6, RZ, R9, 0xff, RZ, 0xc0, !PT ;  /* 0x000000ff09ff7812 */ /* 0x000fe400078cc0ff */
[----:B------:R-:W-:Y:S02]  /*5fe0*/  ISETP.NE.AND P2, PT, R29, RZ, P2 ;  /* 0x000000ff1d00720c */ /* 0x000fe40001745270 */
[----:B------:R-:W-:Y:S02]  /*5ff0*/  ISETP.NE.AND P3, PT, R28, RZ, P3 ;  /* 0x000000ff1c00720c */ /* 0x000fe40001f65270 */
[----:B------:R-:W-:-:S02]  /*6000*/  ISETP.NE.AND P6, PT, R4, RZ, P6 ;  /* 0x000000ff0400720c */ /* 0x000fc400037c5270 */
[----:B------:R-:W-:Y:S02]  /*6010*/  LOP3.LUT P4, RZ, R11, 0xff, RZ, 0xc0, !PT ;  /* 0x000000ff0bff7812 */ /* 0x000fe4000788c0ff */
[----:B------:R-:W-:Y:S02]  /*6020*/  LOP3.LUT P5, RZ, R10, 0xff, RZ, 0xc0, !PT ;  /* 0x000000ff0aff7812 */ /* 0x000fe400078ac0ff */
[----:B------:R-:W-:Y:S02]  /*6030*/  SEL R7, RZ, 0x1, !P2 ;  /* 0x00000001ff077807 */ /* 0x000fe40005000000 */
[----:B------:R-:W-:Y:S02]  /*6040*/  SEL R8, RZ, 0x1, !P3 ;  /* 0x00000001ff087807 */ /* 0x000fe40005800000 */
[----:B------:R-:W-:Y:S02]  /*6050*/  SEL R9, RZ, 0x1, !P6 ;  /* 0x00000001ff097807 */ /* 0x000fe40007000000 */
[----:B------:R-:W-:-:S02]  /*6060*/  LOP3.LUT P2, RZ, R6, 0xff, RZ, 0xc0, !PT ;  /* 0x000000ff06ff7812 */ /* 0x000fc4000784c0ff */
[----:B------:R-:W-:Y:S02]  /*6070*/  LOP3.LUT P3, RZ, R5, 0xff, RZ, 0xc0, !PT ;  /* 0x000000ff05ff7812 */ /* 0x000fe4000786c0ff */
[----:B------:R-:W-:Y:S02]  /*6080*/  ISETP.NE.AND P6, PT, R29, RZ, PT ;  /* 0x000000ff1d00720c */ /* 0x000fe40003fc5270 */
[----:B------:R-:W-:Y:S02]  /*6090*/  ISETP.NE.AND P4, PT, R0, RZ, P4 ;  /* 0x000000ff0000720c */ /* 0x000fe40002785270 */
[----:B------:R-:W-:Y:S02]  /*60a0*/  ISETP.NE.AND P5, PT, R22, RZ, P5 ;  /* 0x000000ff1600720c */ /* 0x000fe40002fa5270 */
[----:B------:R-:W-:Y:S02]  /*60b0*/  SEL R11, RZ, 0x1, !P4 ;  /* 0x00000001ff0b7807 */ /* 0x000fe40006000000 */
[----:B------:R-:W-:-:S02]  /*60c0*/  LOP3.LUT P1, RZ, R12, 0xff, RZ, 0xc0, !PT ;  /* 0x000000ff0cff7812 */ /* 0x000fc4000782c0ff */
[----:B------:R-:W-:Y:S01]  /*60d0*/  ISETP.NE.AND P4, PT, R4, RZ, PT ;  /* 0x000000ff0400720c */ /* 0x000fe20003f85270 */
[----:B------:R-:W-:Y:S01]  /*60e0*/  IMAD.IADD R4, R27, 0x1, R3 ;  /* 0x000000011b047824 */ /* 0x000fe200078e0203 */
[----:B------:R-:W-:Y:S02]  /*60f0*/  SEL R10, RZ, 0x1, !P5 ;  /* 0x00000001ff0a7807 */ /* 0x000fe40006800000 */
[----:B------:R-:W-:Y:S02]  /*6100*/  ISETP.NE.AND P5, PT, R28, RZ, PT ;  /* 0x000000ff1c00720c */ /* 0x000fe40003fa5270 */
[----:B------:R-:W-:Y:S02]  /*6110*/  LOP3.LUT R14, R14, 0xfffffffb, RZ, 0xc0, !PT ;  /* 0xfffffffb0e0e7812 */ /* 0x000fe400078ec0ff */
[----:B------:R-:W-:Y:S02]  /*6120*/  ISETP.NE.AND P1, PT, R15, RZ, P1 ;  /* 0x000000ff0f00720c */ /* 0x000fe40000f25270 */
[----:B------:R-:W-:-:S02]  /*6130*/  @P6 LOP3.LUT R14, R14, 0x4, RZ, 0xfc, !PT ;  /* 0x000000040e0e6812 */ /* 0x000fc400078efcff */
[----:B------:R-:W-:Y:S02]  /*6140*/  SEL R12, RZ, 0x1, !P1 ;  /* 0x00000001ff0c7807 */ /* 0x000fe40004800000 */
[----:B------:R-:W-:Y:S02]  /*6150*/  LOP3.LUT R14, R14, 0xfffffffd, RZ, 0xc0, !PT ;  /* 0xfffffffd0e0e7812 */ /* 0x000fe400078ec0ff */
[----:B------:R-:W-:Y:S02]  /*6160*/  ISETP.NE.AND P1, PT, R22, RZ, PT ;  /* 0x000000ff1600720c */ /* 0x000fe40003f25270 */
[----:B------:R-:W-:-:S04]  /*6170*/  @P5 LOP3.LUT R14, R14, 0x2, RZ, 0xfc, !PT ;  /* 0x000000020e0e5812 */ /* 0x000fc800078efcff */
[----:B------:R-:W-:-:S04]  /*6180*/  LOP3.LUT R14, R14, 0xfffffffe, RZ, 0xc0, !PT ;  /* 0xfffffffe0e0e7812 */ /* 0x000fc800078ec0ff */
[----:B------:R-:W-:Y:S02]  /*6190*/  @P4 LOP3.LUT R14, R14, 0x1, RZ, 0xfc, !PT ;  /* 0x000000010e0e4812 */ /* 0x000fe400078efcff */
[C---:B--2---:R-:W-:Y:S02]  /*61a0*/  PRMT R21, R20.reuse, 0x7770, RZ ;  /* 0x0000777014157816 */ /* 0x044fe400000000ff */
[----:B------:R-:W-:Y:S02]  /*61b0*/  PRMT R20, R20, 0x7771, RZ ;  /* 0x0000777114147816 */ /* 0x000fe400000000ff */
[----:B------:R-:W-:Y:S02]  /*61c0*/  ISETP.NE.AND P2, PT, R21, RZ, P2 ;  /* 0x000000ff1500720c */ /* 0x000fe40001745270 */
[----:B------:R-:W-:Y:S02]  /*61d0*/  ISETP.NE.AND P3, PT, R20, RZ, P3 ;  /* 0x000000ff1400720c */ /* 0x000fe40001f65270 */
[----:B------:R-:W-:-:S02]  /*61e0*/  SEL R6, RZ, 0x1, !P2 ;  /* 0x00000001ff067807 */ /* 0x000fc40005000000 */
[----:B------:R-:W-:Y:S02]  /*61f0*/  SEL R5, RZ, 0x1, !P3 ;  /* 0x00000001ff057807 */ /* 0x000fe40005800000 */
[----:B------:R-:W-:Y:S01]  /*6200*/  ISETP.NE.AND P2, PT, R0, RZ, PT ;  /* 0x000000ff0000720c */ /* 0x000fe20003f45270 */
[----:B------:R-:W-:Y:S01]  /*6210*/  IMAD.U32 R0, RZ, RZ, UR4 ;  /* 0x00000004ff007e24 */ /* 0x000fe2000f8e00ff */
[----:B------:R-:W-:Y:S01]  /*6220*/  ISETP.NE.AND P3, PT, R15, RZ, PT ;  /* 0x000000ff0f00720c */ /* 0x000fe20003f65270 */
[----:B------:R-:W-:Y:S01]  /*6230*/  IMAD R15, R3, 0x3, R4 ;  /* 0x00000003030f7824 */ /* 0x000fe200078e0204 */
[----:B------:R-:W-:Y:S02]  /*6240*/  ISETP.NE.AND P4, PT, R21, RZ, PT ;  /* 0x000000ff1500720c */ /* 0x000fe40003f85270 */
[----:B------:R-:W-:Y:S02]  /*6250*/  ISETP.NE.AND P5, PT, R20, RZ, PT ;  /* 0x000000ff1400720c */ /* 0x000fe40003fa5270 */
[----:B------:R-:W-:-:S13]  /*6260*/  ISETP.GE.U32.AND P6, PT, R15, R0, PT ;  /* 0x000000000f00720c */ /* 0x000fda0003fc6070 */
[----:B------:R-:W-:Y:S05]  /*6270*/  @!P6 BRA `(.L_x_9585) ;  /* 0xffffffb800f4e947 */ /* 0x000fea000383ffff */
[----:B------:R-:W-:Y:S05]  /*6280*/  BSYNC B1 ;  /* 0x0000000000017941 */ /* 0x000fea0003800000 */
.L_x_9580:
[----:B------:R-:W-:Y:S02]  /*6290*/  SEL R28, RZ, 0x1, !P3 ;  /* 0x00000001ff1c7807 */ /* 0x000fe40005800000 */
[C---:B------:R-:W-:Y:S02]  /*62a0*/  LOP3.LUT P0, RZ, R14.reuse, 0x2, RZ, 0xc0, !PT ;  /* 0x000000020eff7812 */ /* 0x040fe4000780c0ff */
[C---:B------:R-:W-:Y:S02]  /*62b0*/  LOP3.LUT P6, RZ, R14.reuse, 0x4, RZ, 0xc0, !PT ;  /* 0x000000040eff7812 */ /* 0x040fe400078cc0ff */
[----:B------:R-:W-:Y:S02]  /*62c0*/  LOP3.LUT P3, RZ, R14, 0x1, RZ, 0xc0, !PT ;  /* 0x000000010eff7812 */ /* 0x000fe4000786c0ff */
[----:B------:R-:W-:Y:S02]  /*62d0*/  SEL R27, RZ, 0x1, !P2 ;  /* 0x00000001ff1b7807 */ /* 0x000fe40005000000 */
[----:B------:R-:W-:-:S02]  /*62e0*/  SEL R26, RZ, 0x1, !P1 ;  /* 0x00000001ff1a7807 */ /* 0x000fc40004800000 */
[----:B------:R-:W-:Y:S02]  /*62f0*/  SEL R25, RZ, 0x1, !P3 ;  /* 0x00000001ff197807 */ /* 0x000fe40005800000 */
[----:B------:R-:W-:Y:S02]  /*6300*/  SEL R22, RZ, 0x1, !P0 ;  /* 0x00000001ff167807 */ /* 0x000fe40004000000 */
[----:B0-----:R-:W-:Y:S02]  /*6310*/  SEL R13, RZ, 0x1, !P6 ;  /* 0x00000001ff0d7807 */ /* 0x001fe40007000000 */
[----:B------:R-:W-:Y:S02]  /*6320*/  SEL R29, RZ, 0x1, !P4 ;  /* 0x00000001ff1d7807 */ /* 0x000fe40006000000 */
[----:B------:R-:W-:-:S07]  /*6330*/  SEL R30, RZ, 0x1, !P5 ;  /* 0x00000001ff1e7807 */ /* 0x000fce0006800000 */
.L_x_9579:
[----:B------:R-:W-:Y:S05]  /*6340*/  BSYNC B0 ;  /* 0x0000000000007941 */ /* 0x000fea0003800000 */
.L_x_9578:
        /* <DEDUP_REMOVED lines=280> */
.L_x_9588:
        /* <DEDUP_REMOVED lines=287> */
.L_x_9589:
        /* <DEDUP_REMOVED lines=287> */
.L_x_9590:
        /* <DEDUP_REMOVED lines=287> */
.L_x_9591:
        /* <DEDUP_REMOVED lines=10> */
.L_x_9587:
[----:B------:R-:W-:Y:S05]  /*ab40*/  BSYNC B0 ;  /* 0x0000000000007941 */ /* 0x000fea0003800000 */
.L_x_9586:
[----:B------:R-:W-:Y:S04]  /*ab50*/  BSSY B0, `(.L_x_9592) ;  /* 0x000002c000007945 */ /* 0x000fe80003800000 */
[----:B------:R-:W-:Y:S05]  /*ab60*/  @P0 BRA `(.L_x_9593) ;  /* 0x0000000000a80947 */ /* 0x000fea0003800000 */
[----:B------:R-:W-:Y:S01]  /*ab70*/  LOP3.LUT P0, RZ, R12, 0xff, RZ, 0xc0, !PT ;  /* 0x000000ff0cff7812 */ /* 0x000fe2000780c0ff */
[----:B------:R-:W-:Y:S01]  /*ab80*/  IMAD.IADD R4, R4, 0x1, R3 ;  /* 0x0000000104047824 */ /* 0x000fe200078e0203 */
[----:B------:R-:W-:Y:S02]  /*ab90*/  LOP3.LUT P1, RZ, R28, 0xff, RZ, 0xc0, !PT ;  /* 0x000000ff1cff7812 */ /* 0x000fe4000782c0ff */
[----:B------:R-:W-:Y:S02]  /*aba0*/  LOP3.LUT P2, RZ, R27, 0xff, RZ, 0xc0, !PT ;  /* 0x000000ff1bff7812 */ /* 0x000fe4000784c0ff */
[----:B------:R-:W-:Y:S02]  /*abb0*/  PLOP3.LUT P0, PT, P0, P1, PT, 0x80, 0x0 ;  /* 0x000000000000781c */ /* 0x000fe40000703070 */
[----:B------:R-:W-:Y:S02]  /*abc0*/  ISETP.GE.U32.AND P1, PT, R4, R0, PT ;  /* 0x000000000400720c */ /* 0x000fe40003f26070 */
[----:B------:R-:W-:-:S02]  /*abd0*/  LOP3.LUT P3, RZ, R11, 0xff, RZ, 0xc0, !PT ;  /* 0x000000ff0bff7812 */ /* 0x000fc4000786c0ff */
[----:B------:R-:W-:Y:S02]  /*abe0*/  SEL R12, RZ, 0x1, !P0 ;  /* 0x00000001ff0c7807 */ /* 0x000fe40004000000 */
[----:B------:R-:W-:-:S04]  /*abf0*/  PLOP3.LUT P2, PT, P3, P2, PT, 0x80, 0x0 ;  /* 0x000000000000781c */ /* 0x000fc80001f45070 */
[----:B------:R-:W-:-:S03]  /*ac00*/  SEL R11, RZ, 0x1, !P2 ;  /* 0x00000001ff0b7807 */ /* 0x000fc60005000000 */
[----:B------:R-:W-:Y:S06]  /*ac10*/  @P1 BRA `(.L_x_9593) ;  /* 0x00000000007c1947 */ /* 0x000fec0003800000 */
[----:B------:R-:W-:Y:S02]  /*ac20*/  LOP3.LUT P0, RZ, R10, 0xff, RZ, 0xc0, !PT ;  /* 0x000000ff0aff7812 */ /* 0x000fe4000780c0ff */
[----:B------:R-:W-:Y:S02]  /*ac30*/  LOP3.LUT P1, RZ, R26, 0xff, RZ, 0xc0, !PT ;  /* 0x000000ff1aff7812 */ /* 0x000fe4000782c0ff */
[----:B------:R-:W-:Y:S02]  /*ac40*/  IADD3 R4, R4, R3, RZ ;  /* 0x0000000304047210 */ /* 0x000fe40007ffe0ff */
[----:B------:R-:W-:Y:S02]  /*ac50*/  PLOP3.LUT P0, PT, P0, P1, PT, 0x80, 0x0 ;  /* 0x000000000000781c */ /* 0x000fe40000703070 */
[----:B------:R-:W-:Y:S02]  /*ac60*/  ISETP.GE.U32.AND P1, PT, R4, R0, PT ;  /* 0x000000000400720c */ /* 0x000fe40003f26070 */
[----:B------:R-:W-:-:S02]  /*ac70*/  LOP3.LUT P2, RZ, R25, 0xff, RZ, 0xc0, !PT ;  /* 0x000000ff19ff7812 */ /* 0x000fc4000784c0ff */
[----:B------:R-:W-:Y:S02]  /*ac80*/  LOP3.LUT P3, RZ, R9, 0xff, RZ, 0xc0, !PT ;  /* 0x000000ff09ff7812 */ /* 0x000fe4000786c0ff */
[----:B------:R-:W-:Y:S02]  /*ac90*/  SEL R10, RZ, 0x1, !P0 ;  /* 0x00000001ff0a7807 */ /* 0x000fe40004000000 */
[----:B------:R-:W-:-:S04]  /*aca0*/  PLOP3.LUT P2, PT, P3, P2, PT, 0x80, 0x0 ;  /* 0x000000000000781c */ /* 0x000fc80001f45070 */
[----:B------:R-:W-:Y:S01]  /*acb0*/  SEL R9, RZ, 0x1, !P2 ;  /* 0x00000001ff097807 */ /* 0x000fe20005000000 */
[----:B------:R-:W-:Y:S08]  /*acc0*/  @P1 BRA `(.L_x_9593) ;  /* 0x0000000000501947 */ /* 0x000ff00003800000 */
[----:B------:R-:W-:Y:S01]  /*acd0*/  IMAD.IADD R3, R4, 0x1, R3 ;  /* 0x0000000104037824 */ /* 0x000fe200078e0203 */
[----:B------:R-:W-:Y:S02]  /*ace0*/  LOP3.LUT P0, RZ, R8, 0xff, RZ, 0xc0, !PT ;  /* 0x000000ff08ff7812 */ /* 0x000fe4000780c0ff */
[----:B------:R-:W-:Y:S02]  /*acf0*/  LOP3.LUT P3, RZ, R22, 0xff, RZ, 0xc0, !PT ;  /* 0x000000ff16ff7812 */ /* 0x000fe4000786c0ff */
[----:B------:R-:W-:Y:S02]  /*ad00*/  ISETP.GE.U32.AND P6, PT, R3, R0, PT ;  /* 0x000000000300720c */ /* 0x000fe40003fc6070 */
[----:B------:R-:W-:Y:S02]  /*ad10*/  PLOP3.LUT P0, PT, P0, P3, PT, 0x80, 0x0 ;  /* 0x000000000000781c */ /* 0x000fe40000707070 */
[----:B------:R-:W-:Y:S02]  /*ad20*/  LOP3.LUT P1, RZ, R13, 0xff, RZ, 0xc0, !PT ;  /* 0x000000ff0dff7812 */ /* 0x000fe4000782c0ff */
[----:B------:R-:W-:-:S07]  /*ad30*/  SEL R8, RZ, 0x1, !P0 ;  /* 0x00000001ff087807 */ /* 0x000fce0004000000 */
[----:B------:R-:W-:Y:S02]  /*ad40*/  @!P6 LOP3.LUT P4, RZ, R29, 0xff, RZ, 0xc0, !PT ;  /* 0x000000ff1dffe812 */ /* 0x000fe4000788c0ff */
[----:B------:R-:W-:Y:S02]  /*ad50*/  @!P6 LOP3.LUT P5, RZ, R6, 0xff, RZ, 0xc0, !PT ;  /* 0x000000ff06ffe812 */ /* 0x000fe400078ac0ff */
[----:B------:R-:W-:Y:S02]  /*ad60*/  @!P6 LOP3.LUT P2, RZ, R30, 0xff, RZ, 0xc0, !PT ;  /* 0x000000ff1effe812 */ /* 0x000fe4000784c0ff */
[----:B------:R-:W-:Y:S02]  /*ad70*/  @!P6 LOP3.LUT P3, RZ, R5, 0xff, RZ, 0xc0, !PT ;  /* 0x000000ff05ffe812 */ /* 0x000fe4000786c0ff */
[----:B------:R-:W-:Y:S02]  /*ad80*/  @!P6 PLOP3.LUT P4, PT, P5, P4, PT, 0x80, 0x0 ;  /* 0x000000000000e81c */ /* 0x000fe40002f89070 */
[----:B------:R-:W-:-:S02]  /*ad90*/  LOP3.LUT P5, RZ, R7, 0xff, RZ, 0xc0, !PT ;  /* 0x000000ff07ff7812 */ /* 0x000fc400078ac0ff */
[----:B------:R-:W-:Y:S02]  /*ada0*/  @!P6 PLOP3.LUT P2, PT, P3, P2, PT, 0x80, 0x0 ;  /* 0x000000000000e81c */ /* 0x000fe40001f45070 */
[----:B------:R-:W-:Y:S02]  /*adb0*/  PLOP3.LUT P1, PT, P5, P1, PT, 0x80, 0x0 ;  /* 0x000000000000781c */ /* 0x000fe40002f23070 */
[----:B------:R-:W-:Y:S02]  /*adc0*/  @!P6 SEL R0, RZ, 0x1, !P4 ;  /* 0x00000001ff00e807 */ /* 0x000fe40006000000 */
[----:B------:R-:W-:Y:S02]  /*add0*/  @!P6 SEL R3, RZ, 0x1, !P2 ;  /* 0x00000001ff03e807 */ /* 0x000fe40005000000 */
[----:B------:R-:W-:Y:S02]  /*ade0*/  SEL R7, RZ, 0x1, !P1 ;  /* 0x00000001ff077807 */ /* 0x000fe40004800000 */
[----:B------:R-:W-:-:S02]  /*adf0*/  @!P6 PRMT R6, R0, 0x7610, R6 ;  /* 0x000076100006e816 */ /* 0x000fc40000000006 */
[----:B------:R-:W-:-:S07]  /*ae00*/  @!P6 PRMT R5, R3, 0x7610, R5 ;  /* 0x000076100305e816 */ /* 0x000fce0000000005 */
.L_x_9593:
[----:B------:R-:W-:Y:S05]  /*ae10*/  BSYNC B0 ;  /* 0x0000000000007941 */ /* 0x000fea0003800000 */
.L_x_9592:
[----:B------:R-:W-:Y:S02]  /*ae20*/  LOP3.LUT P4, RZ, R9, 0xff, RZ, 0xc0, !PT ;  /* 0x000000ff09ff7812 */ /* 0x000fe4000788c0ff */
[----:B------:R-:W-:Y:S02]  /*ae30*/  LOP3.LUT P5, RZ, R11, 0xff, RZ, 0xc0, !PT ;  /* 0x000000ff0bff7812 */ /* 0x000fe400078ac0ff */
[----:B------:R-:W-:Y:S02]  /*ae40*/  LOP3.LUT P6, RZ, R7, 0xff, RZ, 0xc0, !PT ;  /* 0x000000ff07ff7812 */ /* 0x000fe400078cc0ff */
[----:B------:R-:W-:Y:S02]  /*ae50*/  LOP3.LUT P1, RZ, R10, 0xff, RZ, 0xc0, !PT ;  /* 0x000000ff0aff7812 */ /* 0x000fe4000782c0ff */
[----:B------:R-:W-:Y:S02]  /*ae60*/  LOP3.LUT P3, RZ, R12, 0xff, RZ, 0xc0, !PT ;  /* 0x000000ff0cff7812 */ /* 0x000fe4000786c0ff */
[----:B------:R-:W-:-:S02]  /*ae70*/  LOP3.LUT P2, RZ, R8, 0xff, RZ, 0xc0, !PT ;  /* 0x000000ff08ff7812 */ /* 0x000fc4000784c0ff */
[----:B------:R-:W-:Y:S02]  /*ae80*/  PLOP3.LUT P4, PT, P6, P5, P4, 0x80, 0x0 ;  /* 0x000000000000781c */ /* 0x000fe4000378b040 */
[----:B------:R-:W-:Y:S02]  /*ae90*/  LOP3.LUT P0, RZ, R6, 0xff, RZ, 0xc0, !PT ;  /* 0x000000ff06ff7812 */ /* 0x000fe4000780c0ff */
[----:B------:R-:W-:Y:S02]  /*aea0*/  LOP3.LUT P5, RZ, R5, 0xff, RZ, 0xc0, !PT ;  /* 0x000000ff05ff7812 */ /* 0x000fe400078ac0ff */
[----:B------:R-:W-:Y:S02]  /*aeb0*/  PLOP3.LUT P1, PT, P2, P3, P1, 0x80, 0x0 ;  /* 0x000000000000781c */ /* 0x000fe40001727010 */
[----:B------:R-:W-:Y:S02]  /*aec0*/  PLOP3.LUT P4, PT, P4, P5, PT, 0x80, 0x0 ;  /* 0x000000000000781c */ /* 0x000fe4000278b070 */
[----:B------:R-:W-:-:S02]  /*aed0*/  PLOP3.LUT P0, PT, P1, P0, PT, 0x80, 0x0 ;  /* 0x000000000000781c */ /* 0x000fc40000f01070 */
[----:B------:R-:W-:Y:S02]  /*aee0*/  SEL R18, RZ, 0x1, !P4 ;  /* 0x00000001ff127807 */ /* 0x000fe40006000000 */
[----:B------:R-:W-:Y:S01]  /*aef0*/  SEL R25, RZ, 0x1, !P0 ;  /* 0x00000001ff197807 */ /* 0x000fe20004000000 */
[----:B------:R-:W-:Y:S08]  /*af00*/  BRA `(.L_x_9560) ;  /* 0x0000001800dc7947 */ /* 0x000ff00003800000 */
.L_x_9577:
        /* <DEDUP_REMOVED lines=18> */
.L_x_9597:
[----:B------:R-:W-:Y:S02]  /*b030*/  IMAD R6, R27, R4, RZ ;  /* 0x000000041b067224 */ /* 0x000fe400078e02ff */
[----:B------:R-:W-:-:S03]  /*b040*/  IMAD.IADD R4, R3, 0x1, R4 ;  /* 0x0000000103047824 */ /* 0x000fc600078e0204 */
[----:B------:R-:W-:Y:S01]  /*b050*/  LOP3.LUT R11, R6, 0xfffffffe, RZ, 0xc0, !PT ;  /* 0xfffffffe060b7812 */ /* 0x000fe200078ec0ff */
[CC--:B------:R-:W-:Y:S02]  /*b060*/  IMAD R6, R4.reuse, R27.reuse, RZ ;  /* 0x0000001b04067224 */ /* 0x0c0fe400078e02ff */
[--C-:B------:R-:W-:Y:S01]  /*b070*/  IMAD.IADD R4, R4, 0x1, R3.reuse ;  /* 0x0000000104047824 */ /* 0x100fe200078e0203 */
[-C--:B------:R-:W-:Y:S02]  /*b080*/  IADD3 R10, P0, R11, R18.reuse, RZ ;  /* 0x000000120b0a7210 */ /* 0x080fe40007f1e0ff */
[----:B------:R-:W-:Y:S01]  /*b090*/  LOP3.LUT R7, R6, 0xfffffffe, RZ, 0xc0, !PT ;  /* 0xfffffffe06077812 */ /* 0x000fe200078ec0ff */
[C---:B------:R-:W-:Y:S01]  /*b0a0*/  IMAD R8, R4.reuse, R27, RZ ;  /* 0x0000001b04087224 */ /* 0x040fe200078e02ff */
[----:B------:R-:W-:Y:S02]  /*b0b0*/  IADD3.X R11, RZ, R19, RZ, P0, !PT ;  /* 0x00000013ff0b7210 */ /* 0x000fe400007fe4ff */
[----:B------:R-:W-:Y:S01]  /*b0c0*/  IADD3 R6, P0, R7, R18, RZ ;  /* 0x0000001207067210 */ /* 0x000fe20007f1e0ff */
[----:B------:R-:W-:-:S02]  /*b0d0*/  IMAD.IADD R4, R4, 0x1, R3 ;  /* 0x0000000104047824 */ /* 0x000fc400078e0203 */
[----:B------:R-:W2:Y:S01]  /*b0e0*/  LDG.E.U16 R10, desc[UR58][R10.64] ;  /* 0x0000003a0a0a7981 */ /* 0x000ea2000c1e1500 */
[----:B------:R-:W-:Y:S01]  /*b0f0*/  LOP3.LUT R9, R8, 0xfffffffe, RZ, 0xc0, !PT ;  /* 0xfffffffe08097812 */ /* 0x000fe200078ec0ff */
[--C-:B------:R-:W-:Y:S02]  /*b100*/  IMAD.X R7, RZ, RZ, R19.reuse, P0 ;  /* 0x000000ffff077224 */ /* 0x100fe400000e0613 */
[----:B------:R-:W-:Y:S01]  /*b110*/  IMAD R12, R4, R27, RZ ;  /* 0x0000001b040c7224 */ /* 0x000fe200078e02ff */
[----:B------:R-:W-:Y:S02]  /*b120*/  IADD3 R8, P0, R9, R18, RZ ;  /* 0x0000001209087210 */ /* 0x000fe40007f1e0ff */
[----:B------:R-:W3:Y:S02]  /*b130*/  LDG.E.U16 R28, desc[UR58][R6.64] ;  /* 0x0000003a061c7981 */ /* 0x000ee4000c1e1500 */
[----:B------:R-:W-:Y:S01]  /*b140*/  LOP3.LUT R13, R12, 0xfffffffe, RZ, 0xc0, !PT ;  /* 0xfffffffe0c0d7812 */ /* 0x000fe200078ec0ff */
[----:B------:R-:W-:-:S03]  /*b150*/  IMAD.X R9, RZ, RZ, R19, P0 ;  /* 0x000000ffff097224 */ /* 0x000fc600000e0613 */
[----:B------:R-:W-:Y:S02]  /*b160*/  IADD3 R12, P0, R13, R18, RZ ;  /* 0x000000120d0c7210 */ /* 0x000fe40007f1e0ff */
[----:B------:R0:W4:Y:S02]  /*b170*/  LDG.E.U16 R8, desc[UR58][R8.64] ;  /* 0x0000003a08087981 */ /* 0x000124000c1e1500 */
[----:B------:R-:W-:-:S05]  /*b180*/  IADD3.X R13, RZ, R19, RZ, P0, !PT ;  /* 0x00000013ff0d7210 */ /* 0x000fca00007fe4ff */
[----:B------:R-:W5:Y:S01]  /*b190*/  LDG.E.U16 R12, desc[UR58][R12.64] ;  /* 0x0000003a0c0c7981 */ /* 0x000f62000c1e1500 */
[----:B------:R-:W-:Y:S01]  /*b1a0*/  LOP3.LUT P3, RZ, R20, 0xff, RZ, 0xc0, !PT ;  /* 0x000000ff14ff7812 */ /* 0x000fe2000786c0ff */
[----:B------:R-:W-:Y:S01]  /*b1b0*/  IMAD.IADD R4, R4, 0x1, R3 ;  /* 0x0000000104047824 */ /* 0x000fe200078e0203 */
[----:B------:R-:W-:Y:S02]  /*b1c0*/  LOP3.LUT P5, RZ, R26, 0xff, RZ, 0xc0, !PT ;  /* 0x000000ff1aff7812 */ /* 0x000fe400078ac0ff */
[----:B------:R-:W-:Y:S01]  /*b1d0*/  LOP3.LUT P6, RZ, R15, 0xff, RZ, 0xc0, !PT ;  /* 0x000000ff0fff7812 */ /* 0x000fe200078cc0ff */
[----:B0-----:R-:W-:Y:S01]  /*b1e0*/  IMAD R9, R3, 0x3, R4 ;  /* 0x0000000303097824 */ /* 0x001fe200078e0204 */
[----:B------:R-:W-:Y:S02]  /*b1f0*/  LOP3.LUT P4, RZ, R25, 0xff, RZ, 0xc0, !PT ;  /* 0x000000ff19ff7812 */ /* 0x000fe4000788c0ff */
[----:B------:R-:W-:Y:S02]  /*b200*/  LOP3.LUT R14, R14, 0xfffffffd, RZ, 0xc0, !PT ;  /* 0xfffffffd0e0e7812 */ /* 0x000fe400078ec0ff */
[----:B------:R-:W-:-:S02]  /*b210*/  LOP3.LUT P1, RZ, R22, 0xff, RZ, 0xc0, !PT ;  /* 0x000000ff16ff7812 */ /* 0x000fc4000782c0ff */
[----:B------:R-:W-:Y:S02]  /*b220*/  LOP3.LUT P0, RZ, R24, 0xff, RZ, 0xc0, !PT ;  /* 0x000000ff18ff7812 */ /* 0x000fe4000780c0ff */
[----:B------:R-:W-:Y:S02]  /*b230*/  LOP3.LUT P2, RZ, R21, 0xff, RZ, 0xc0, !PT ;  /* 0x000000ff15ff7812 */ /* 0x000fe4000784c0ff */
[C---:B--2---:R-:W-:Y:S02]  /*b240*/  PRMT R6, R10.reuse, 0x7770, RZ ;  /* 0x000077700a067816 */ /* 0x044fe400000000ff */
[----:B------:R-:W-:Y:S02]  /*b250*/  PRMT R7, R10, 0x7771, RZ ;  /* 0x000077710a077816 */ /* 0x000fe400000000ff */
[----:B------:R-:W-:Y:S02]  /*b260*/  ISETP.NE.AND P3, PT, R6, RZ, P3 ;  /* 0x000000ff0600720c */ /* 0x000fe40001f65270 */
[----:B------:R-:W-:-:S02]  /*b270*/  ISETP.NE.AND P6, PT, R7, RZ, P6 ;  /* 0x000000ff0700720c */ /* 0x000fc400037c5270 */
[----:B---3--:R-:W-:Y:S02]  /*b280*/  PRMT R10, R28, 0x7770, RZ ;  /* 0x000077701c0a7816 */ /* 0x008fe400000000ff */
[----:B------:R-:W-:Y:S02]  /*b290*/  SEL R20, RZ, 0x1, !P3 ;  /* 0x00000001ff147807 */ /* 0x000fe40005800000 */
[----:B------:R-:W-:Y:S02]  /*b2a0*/  ISETP.NE.AND P5, PT, R10, RZ, P5 ;  /* 0x000000ff0a00720c */ /* 0x000fe40002fa5270 */
[----:B------:R-:W-:Y:S02]  /*b2b0*/  LOP3.LUT P3, RZ, R5, 0xff, RZ, 0xc0, !PT ;  /* 0x000000ff05ff7812 */ /* 0x000fe4000786c0ff */
[----:B------:R-:W-:Y:S02]  /*b2c0*/  PRMT R5, R28, 0x7771, RZ ;  /* 0x000077711c057816 */ /* 0x000fe400000000ff */
[----:B------:R-:W-:-:S02]  /*b2d0*/  SEL R26, RZ, 0x1, !P5 ;  /* 0x00000001ff1a7807 */ /* 0x000fc40006800000 */
[----:B------:R-:W-:Y:S02]  /*b2e0*/  ISETP.NE.AND P5, PT, R6, RZ, PT ;  /* 0x000000ff0600720c */ /* 0x000fe40003fa5270 */
[----:B------:R-:W-:Y:S02]  /*b2f0*/  ISETP.NE.AND P4, PT, R5, RZ, P4 ;  /* 0x000000ff0500720c */ /* 0x000fe40002785270 */
[----:B------:R-:W-:Y:S02]  /*b300*/  SEL R15, RZ, 0x1, !P6 ;  /* 0x00000001ff0f7807 */ /* 0x000fe40007000000 */
[----:B------:R-:W-:Y:S02]  /*b310*/  ISETP.GE.U32.AND P6, PT, R9, R0, PT ;  /* 0x000000000900720c */ /* 0x000fe40003fc6070 */
[----:B------:R-:W-:Y:S02]  /*b320*/  SEL R25, RZ, 0x1, !P4 ;  /* 0x00000001ff197807 */ /* 0x000fe40006000000 */
[----:B------:R-:W-:-:S02]  /*b330*/  ISETP.NE.AND P4, PT, R7, RZ, PT ;  /* 0x000000ff0700720c */ /* 0x000fc40003f85270 */
[C---:B----4-:R-:W-:Y:S02]  /*b340*/  PRMT R11, R8.reuse, 0x7770, RZ ;  /* 0x00007770080b7816 */ /* 0x050fe400000000ff */
[----:B------:R-:W-:Y:S02]  /*b350*/  PRMT R8, R8, 0x7771, RZ ;  /* 0x0000777108087816 */ /* 0x000fe400000000ff */
[----:B------:R-:W-:Y:S02]  /*b360*/  @P5 LOP3.LUT R14, R14, 0x2, RZ, 0xfc, !PT ;  /* 0x000000020e0e5812 */ /* 0x000fe400078efcff */
[C---:B-----5:R-:W-:Y:S02]  /*b370*/  PRMT R13, R12.reuse, 0x7770, RZ ;  /* 0x000077700c0d7816 */ /* 0x060fe400000000ff */
[----:B------:R-:W-:Y:S02]  /*b380*/  PRMT R9, R12, 0x7771, RZ ;  /* 0x000077710c097816 */ /* 0x000fe400000000ff */
[----:B------:R-:W-:-:S02]  /*b390*/  ISETP.NE.AND P1, PT, R8, RZ, P1 ;  /* 0x000000ff0800720c */ /* 0x000fc40000f25270 */
[----:B------:R-:W-:Y:S02]  /*b3a0*/  ISETP.NE.AND P0, PT, R11, RZ, P0 ;  /* 0x000000ff0b00720c */ /* 0x000fe40000705270 */
[----:B------:R-:W-:Y:S02]  /*b3b0*/  LOP3.LUT R14, R14, 0xfffffffe, RZ, 0xc0, !PT ;  /* 0xfffffffe0e0e7812 */ /* 0x000fe400078ec0ff */
[----:B------:R-:W-:Y:S02]  /*b3c0*/  ISETP.NE.AND P2, PT, R13, RZ, P2 ;  /* 0x000000ff0d00720c */ /* 0x000fe40001745270 */
[----:B------:R-:W-:Y:S02]  /*b3d0*/  ISETP.NE.AND P3, PT, R9, RZ, P3 ;  /* 0x000000ff0900720c */ /* 0x000fe40001f65270 */
[----:B------:R-:W-:Y:S02]  /*b3e0*/  SEL R22, RZ, 0x1, !P1 ;  /* 0x00000001ff167807 */ /* 0x000fe40004800000 */
[----:B------:R-:W-:-:S02]  /*b3f0*/  ISETP.NE.AND P1, PT, R5, RZ, PT ;  /* 0x000000ff0500720c */ /* 0x000fc40003f25270 */
[----:B------:R-:W-:Y:S02]  /*b400*/  @P4 LOP3.LUT R14, R14, 0x1, RZ, 0xfc, !PT ;  /* 0x000000010e0e4812 */ /* 0x000fe400078efcff */
[----:B------:R-:W-:Y:S02]  /*b410*/  SEL R24, RZ, 0x1, !P0 ;  /* 0x00000001ff187807 */ /* 0x000fe40004000000 */
[----:B------:R-:W-:Y:S02]  /*b420*/  SEL R21, RZ, 0x1, !P2 ;  /* 0x00000001ff157807 */ /* 0x000fe40005000000 */
[----:B------:R-:W-:Y:S02]  /*b430*/  SEL R5, RZ, 0x1, !P3 ;  /* 0x00000001ff057807 */ /* 0x000fe40005800000 */
[----:B------:R-:W-:Y:S02]  /*b440*/  ISETP.NE.AND P0, PT, R10, RZ, PT ;  /* 0x000000ff0a00720c */ /* 0x000fe40003f05270 */
[----:B------:R-:W-:-:S02]  /*b450*/  ISETP.NE.AND P2, PT, R11, RZ, PT ;  /* 0x000000ff0b00720c */ /* 0x000fc40003f45270 */
[----:B------:R-:W-:Y:S02]  /*b460*/  ISETP.NE.AND P3, PT, R8, RZ, PT ;  /* 0x000000ff0800720c */ /* 0x000fe40003f65270 */
[----:B------:R-:W-:Y:S02]  /*b470*/  ISETP.NE.AND P4, PT, R13, RZ, PT ;  /* 0x000000ff0d00720c */ /* 0x000fe40003f85270 */
[----:B------:R-:W-:Y:S01]  /*b480*/  ISETP.NE.AND P5, PT, R9, RZ, PT ;  /* 0x000000ff0900720c */ /* 0x000fe20003fa5270 */
[----:B------:R-:W-:-:S12]  /*b490*/  @!P6 BRA `(.L_x_9597) ;  /* 0xfffffff800e4e947 */ /* 0x000fd8000383ffff */
[----:B------:R-:W-:Y:S05]  /*b4a0*/  BSYNC B1 ;  /* 0x0000000000017941 */ /* 0x000fea0003800000 */
.L_x_9596:
        /* <DEDUP_REMOVED lines=12> */
.L_x_9595:
[----:B------:R-:W-:Y:S05]  /*b570*/  BSYNC B0 ;  /* 0x0000000000007941 */ /* 0x000fea0003800000 */
.L_x_9594:
        /* <DEDUP_REMOVED lines=57> */
.L_x_9599:
[----:B------:R-:W-:Y:S05]  /*b910*/  BSYNC B0 ;  /* 0x0000000000007941 */ /* 0x000fea0003800000 */
.L_x_9598:
        /* <DEDUP_REMOVED lines=44> */
.L_x_9601:
[----:B------:R-:W-:Y:S05]  /*bbe0*/  BSYNC B0 ;  /* 0x0000000000007941 */ /* 0x000fea0003800000 */
.L_x_9600:
        /* <DEDUP_REMOVED lines=15> */
.L_x_9576:
[----:B------:R-:W0:Y:S01]  /*bce0*/  LDC R11, c[0x0][0x220] ;  /* 0x00008800ff0b7b82 */ /* 0x000e220000000800 */
[----:B------:R-:W-:Y:S01]  /*bcf0*/  ULDC.U8 UR4, c[0x0][0x211] ;  /* 0x0000844000047ab9 */ /* 0x000fe20000000000 */
[----:B------:R-:W-:Y:S01]  /*bd00*/  BSSY B0, `(.L_x_9602) ;  /* 0x0000066000007945 */ /* 0x000fe20003800000 */
[----:B------:R-:W-:Y:S01]  /*bd10*/  MOV R12, UR4 ;  /* 0x00000004000c7c02 */ /* 0x000fe20008000f00 */
[----:B------:R-:W-:Y:S02]  /*bd20*/  IMAD.U32 R13, RZ, RZ, UR4 ;  /* 0x00000004ff0d7e24 */ /* 0x000fe4000f8e00ff */
[----:B------:R-:W-:Y:S02]  /*bd30*/  IMAD.U32 R15, RZ, RZ, UR4 ;  /* 0x00000004ff0f7e24 */ /* 0x000fe4000f8e00ff */
[----:B------:R-:W-:Y:S02]  /*bd40*/  IMAD.U32 R20, RZ, RZ, UR4 ;  /* 0x00000004ff147e24 */ /* 0x000fe4000f8e00ff */
[----:B------:R-:W-:-:S02]  /*bd50*/  IMAD.U32 R8, RZ, RZ, UR4 ;  /* 0x00000004ff087e24 */ /* 0x000fc4000f8e00ff */
[----:B------:R-:W-:Y:S02]  /*bd60*/  IMAD.U32 R9, RZ, RZ, UR4 ;  /* 0x00000004ff097e24 */ /* 0x000fe4000f8e00ff */
        /* <DEDUP_REMOVED lines=13> */
.L_x_9605:
[C---:B------:R-:W-:Y:S02]  /*be40*/  LOP3.LUT R25, R22.reuse, 0xfffffffe, RZ, 0xc0, !PT ;  /* 0xfffffffe16197812 */ /* 0x040fe400078ec0ff */
[----:B------:R-:W-:Y:S02]  /*be50*/  IADD3 R22, R22, R11, RZ ;  /* 0x0000000b16167210 */ /* 0x000fe40007ffe0ff */
[-C--:B------:R-:W-:Y:S02]  /*be60*/  IADD3 R24, P0, R25, R18.reuse, RZ ;  /* 0x0000001219187210 */ /* 0x080fe40007f1e0ff */
[C---:B------:R-:W-:Y:S01]  /*be70*/  LOP3.LUT R5, R22.reuse, 0xfffffffe, RZ, 0xc0, !PT ;  /* 0xfffffffe16057812 */ /* 0x040fe200078ec0ff */
[----:B------:R-:W-:Y:S02]  /*be80*/  IMAD.IADD R22, R22, 0x1, R11 ;  /* 0x0000000116167824 */ /* 0x000fe400078e020b */
[----:B------:R-:W-:Y:S01]  /*be90*/  IMAD.X R25, RZ, RZ, R19, P0 ;  /* 0x000000ffff197224 */ /* 0x000fe200000e0613 */
[----:B------:R-:W-:-:S02]  /*bea0*/  IADD3 R4, P0, R5, R18, RZ ;  /* 0x0000001205047210 */ /* 0x000fc40007f1e0ff */
[C---:B------:R-:W-:Y:S02]  /*beb0*/  LOP3.LUT R7, R22.reuse, 0xfffffffe, RZ, 0xc0, !PT ;  /* 0xfffffffe16077812 */ /* 0x040fe400078ec0ff */
[----:B------:R-:W2:Y:S01]  /*bec0*/  LDG.E.U16 R24, desc[UR58][R24.64] ;  /* 0x0000003a18187981 */ /* 0x000ea2000c1e1500 */
[--C-:B------:R-:W-:Y:S01]  /*bed0*/  IMAD.X R5, RZ, RZ, R19.reuse, P0 ;  /* 0x000000ffff057224 */ /* 0x100fe200000e0613 */
[----:B------:R-:W-:Y:S02]  /*bee0*/  IADD3 R22, R22, R11, RZ ;  /* 0x0000000b16167210 */ /* 0x000fe40007ffe0ff */
[----:B------:R-:W-:Y:S02]  /*bef0*/  IADD3 R6, P0, R7, R18, RZ ;  /* 0x0000001207067210 */ /* 0x000fe40007f1e0ff */
[----:B------:R-:W3:Y:S01]  /*bf00*/  LDG.E.U16 R21, desc[UR58][R4.64] ;  /* 0x0000003a04157981 */ /* 0x000ee2000c1e1500 */
[----:B------:R-:W-:Y:S02]  /*bf10*/  LOP3.LUT R27, R22, 0xfffffffe, RZ, 0xc0, !PT ;  /* 0xfffffffe161b7812 */ /* 0x000fe400078ec0ff */
[----:B------:R-:W-:-:S02]  /*bf20*/  IMAD.X R7, RZ, RZ, R19, P0 ;  /* 0x000000ffff077224 */ /* 0x000fc400000e0613 */
[----:B------:R-:W-:-:S03]  /*bf30*/  IADD3 R26, P0, R27, R18, RZ ;  /* 0x000000121b1a7210 */ /* 0x000fc60007f1e0ff */
[----:B------:R0:W4:Y:S02]  /*bf40*/  LDG.E.U16 R6, desc[UR58][R6.64] ;  /* 0x0000003a06067981 */ /* 0x000124000c1e1500 */
[----:B------:R-:W-:-:S05]  /*bf50*/  IMAD.X R27, RZ, RZ, R19, P0 ;  /* 0x000000ffff1b7224 */ /* 0x000fca00000e0613 */
[----:B------:R-:W5:Y:S01]  /*bf60*/  LDG.E.U16 R26, desc[UR58][R26.64] ;  /* 0x0000003a1a1a7981 */ /* 0x000f62000c1e1500 */
[----:B------:R-:W-:Y:S01]  /*bf70*/  LOP3.LUT P2, RZ, R13, 0xff, RZ, 0xc0, !PT ;  /* 0x000000ff0dff7812 */ /* 0x000fe2000784c0ff */
[----:B------:R-:W-:Y:S01]  /*bf80*/  IMAD.IADD R22, R22, 0x1, R11 ;  /* 0x0000000116167824 */ /* 0x000fe200078e020b */
[----:B------:R-:W-:Y:S02]  /*bf90*/  LOP3.LUT P5, RZ, R8, 0xff, RZ, 0xc0, !PT ;  /* 0x000000ff08ff7812 */ /* 0x000fe400078ac0ff */
[----:B------:R-:W-:Y:S01]  /*bfa0*/  LOP3.LUT P3, RZ, R10, 0xff, RZ, 0xc0, !PT ;  /* 0x000000ff0aff7812 */ /* 0x000fe2000786c0ff */
[----:B0-----:R-:W-:Y:S01]  /*bfb0*/  IMAD R7, R11, 0x3, R22 ;  /* 0x000000030b077824 */ /* 0x001fe200078e0216 */
[----:B------:R-:W-:Y:S02]  /*bfc0*/  LOP3.LUT P6, RZ, R9, 0xff, RZ, 0xc0, !PT ;  /* 0x000000ff09ff7812 */ /* 0x000fe400078cc0ff */
[----:B------:R-:W-:Y:S02]  /*bfd0*/  LOP3.LUT P4, RZ, R3, 0xff, RZ, 0xc0, !PT ;  /* 0x000000ff03ff7812 */ /* 0x000fe4000788c0ff */
[----:B------:R-:W-:-:S02]  /*bfe0*/  LOP3.LUT P0, RZ, R20, 0xff, RZ, 0xc0, !PT ;  /* 0x000000ff14ff7812 */ /* 0x000fc4000780c0ff */
[----:B------:R-:W-:Y:S02]  /*bff0*/  LOP3.LUT R14, R14, 0xfffffffd, RZ, 0xc0, !PT ;  /* 0xfffffffd0e0e7812 */ /* 0x000fe400078ec0ff */
[----:B------:R-:W-:Y:S02]  /*c000*/  LOP3.LUT P1, RZ, R15, 0xff, RZ, 0xc0, !PT ;  /* 0x000000ff0fff7812 */ /* 0x000fe4000782c0ff */
[C---:B--2---:R-:W-:Y:S02]  /*c010*/  PRMT R4, R24.reuse, 0x7770, RZ ;  /* 0x0000777018047816 */ /* 0x044fe400000000ff */
[----:B------:R-:W-:Y:S02]  /*c020*/  PRMT R5, R24, 0x7771, RZ ;  /* 0x0000777118057816 */ /* 0x000fe400000000ff */
[----:B------:R-:W-:Y:S02]  /*c030*/  ISETP.NE.AND P3, PT, R4, RZ, P3 ;  /* 0x000000ff0400720c */ /* 0x000fe40001f65270 */
[----:B---3--:R-:W-:-:S02]  /*c040*/  PRMT R13, R21, 0x7770, RZ ;  /* 0x00007770150d7816 */ /* 0x008fc400000000ff */
[----:B------:R-:W-:Y:S02]  /*c050*/  PRMT R3, R21, 0x7771, RZ ;  /* 0x0000777115037816 */ /* 0x000fe400000000ff */
[----:B------:R-:W-:Y:S02]  /*c060*/  ISETP.NE.AND P5, PT, R13, RZ, P5 ;  /* 0x000000ff0d00720c */ /* 0x000fe40002fa5270 */
[----:B------:R-:W-:Y:S02]  /*c070*/  ISETP.NE.AND P6, PT, R5, RZ, P6 ;  /* 0x000000ff0500720c */ /* 0x000fe400037c5270 */
[----:B------:R-:W-:Y:S02]  /*c080*/  SEL R8, RZ, 0x1, !P5 ;  /* 0x00000001ff087807 */ /* 0x000fe40006800000 */
[----:B------:R-:W-:Y:S02]  /*c090*/  ISETP.NE.AND P5, PT, R4, RZ, PT ;  /* 0x000000ff0400720c */ /* 0x000fe40003fa5270 */
[----:B------:R-:W-:-:S02]  /*c0a0*/  ISETP.NE.AND P4, PT, R3, RZ, P4 ;  /* 0x000000ff0300720c */ /* 0x000fc40002785270 */
[----:B------:R-:W-:Y:S02]  /*c0b0*/  SEL R10, RZ, 0x1, !P3 ;  /* 0x00000001ff0a7807 */ /* 0x000fe40005800000 */
[----:B------:R-:W-:Y:S02]  /*c0c0*/  LOP3.LUT P3, RZ, R12, 0xff, RZ, 0xc0, !PT ;  /* 0x000000ff0cff7812 */ /* 0x000fe4000786c0ff */
[----:B------:R-:W-:Y:S02]  /*c0d0*/  SEL R9, RZ, 0x1, !P6 ;  /* 0x00000001ff097807 */ /* 0x000fe40007000000 */
[----:B----4-:R-:W-:Y:S02]  /*c0e0*/  PRMT R21, R6, 0x7770, RZ ;  /* 0x0000777006157816 */ /* 0x010fe400000000ff */
[----:B------:R-:W-:Y:S02]  /*c0f0*/  ISETP.GE.U32.AND P6, PT, R7, R0, PT ;  /* 0x000000000700720c */ /* 0x000fe40003fc6070 */
[----:B------:R-:W-:-:S02]  /*c100*/  SEL R12, RZ, 0x1, !P4 ;  /* 0x00000001ff0c7807 */ /* 0x000fc40006000000 */
[----:B------:R-:W-:Y:S02]  /*c110*/  ISETP.NE.AND P4, PT, R5, RZ, PT ;  /* 0x000000ff0500720c */ /* 0x000fe40003f85270 */
[C---:B-----5:R-:W-:Y:S02]  /*c120*/  PRMT R24, R26.reuse, 0x7770, RZ ;  /* 0x000077701a187816 */ /* 0x060fe400000000ff */
[----:B------:R-:W-:Y:S02]  /*c130*/  ISETP.NE.AND P0, PT, R21, RZ, P0 ;  /* 0x000000ff1500720c */ /* 0x000fe40000705270 */
[----:B------:R-:W-:Y:S02]  /*c140*/  PRMT R7, R26, 0x7771, RZ ;  /* 0x000077711a077816 */ /* 0x000fe400000000ff */
[----:B------:R-:W-:Y:S02]  /*c150*/  PRMT R6, R6, 0x7771, RZ ;  /* 0x0000777106067816 */ /* 0x000fe400000000ff */
[----:B------:R-:W-:-:S02]  /*c160*/  ISETP.NE.AND P2, PT, R24, RZ, P2 ;  /* 0x000000ff1800720c */ /* 0x000fc40001745270 */
[----:B------:R-:W-:Y:S02]  /*c170*/  @P5 LOP3.LUT R14, R14, 0x2, RZ, 0xfc, !PT ;  /* 0x000000020e0e5812 */ /* 0x000fe400078efcff */
[----:B------:R-:W-:Y:S02]  /*c180*/  SEL R20, RZ, 0x1, !P0 ;  /* 0x00000001ff147807 */ /* 0x000fe40004000000 */
[----:B------:R-:W-:Y:S02]  /*c190*/  ISETP.NE.AND P3, PT, R7, RZ, P3 ;  /* 0x000000ff0700720c */ /* 0x000fe40001f65270 */
[----:B------:R-:W-:Y:S02]  /*c1a0*/  ISETP.NE.AND P1, PT, R6, RZ, P1 ;  /* 0x000000ff0600720c */ /* 0x000fe40000f25270 */
[----:B------:R-:W-:Y:S02]  /*c1b0*/  ISETP.NE.AND P0, PT, R13, RZ, PT ;  /* 0x000000ff0d00720c */ /* 0x000fe40003f05270 */
[----:B------:R-:W-:-:S02]  /*c1c0*/  SEL R13, RZ, 0x1, !P2 ;  /* 0x00000001ff0d7807 */ /* 0x000fc40005000000 */
[----:B------:R-:W-:Y:S02]  /*c1d0*/  LOP3.LUT R14, R14, 0xfffffffe, RZ, 0xc0, !PT ;  /* 0xfffffffe0e0e7812 */ /* 0x000fe400078ec0ff */
[----:B------:R-:W-:Y:S02]  /*c1e0*/  ISETP.NE.AND P2, PT, R21, RZ, PT ;  /* 0x000000ff1500720c */ /* 0x000fe40003f45270 */
[----:B------:R-:W-:Y:S02]  /*c1f0*/  SEL R21, RZ, 0x1, !P3 ;  /* 0x00000001ff157807 */ /* 0x000fe40005800000 */
[----:B------:R-:W-:Y:S02]  /*c200*/  SEL R15, RZ, 0x1, !P1 ;  /* 0x00000001ff0f7807 */ /* 0x000fe40004800000 */
[----:B------:R-:W-:Y:S02]  /*c210*/  ISETP.NE.AND P1, PT, R3, RZ, PT ;  /* 0x000000ff0300720c */ /* 0x000fe40003f25270 */
[----:B------:R-:W-:-:S02]  /*c220*/  @P4 LOP3.LUT R14, R14, 0x1, RZ, 0xfc, !PT ;  /* 0x000000010e0e4812 */ /* 0x000fc400078efcff */
[----:B------:R-:W-:Y:S02]  /*c230*/  PRMT R3, R12, 0x7610, R3 ;  /* 0x000076100c037816 */ /* 0x000fe40000000003 */
[----:B------:R-:W-:Y:S02]  /*c240*/  ISETP.NE.AND P3, PT, R6, RZ, PT ;  /* 0x000000ff0600720c */ /* 0x000fe40003f65270 */
[----:B------:R-:W-:Y:S02]  /*c250*/  PRMT R12, R21, 0x7610, R12 ;  /* 0x00007610150c7816 */ /* 0x000fe4000000000c */
[----:B------:R-:W-:Y:S02]  /*c260*/  ISETP.NE.AND P4, PT, R24, RZ, PT ;  /* 0x000000ff1800720c */ /* 0x000fe40003f85270 */
[----:B------:R-:W-:Y:S01]  /*c270*/  ISETP.NE.AND P5, PT, R7, RZ, PT ;  /* 0x000000ff0700720c */ /* 0x000fe20003fa5270 */
[----:B------:R-:W-:-:S12]  /*c280*/  @!P6 BRA `(.L_x_9605) ;  /* 0xfffffff800ece947 */ /* 0x000fd8000383ffff */
[----:B------:R-:W-:Y:S05]  /*c290*/  BSYNC B1 ;  /* 0x0000000000017941 */ /* 0x000fea0003800000 */
.L_x_9604:
        /* <DEDUP_REMOVED lines=12> */
.L_x_9603:
[----:B------:R-:W-:Y:S05]  /*c360*/  BSYNC B0 ;  /* 0x0000000000007941 */ /* 0x000fea0003800000 */
.L_x_9602:
        /* <DEDUP_REMOVED lines=53> */
.L_x_9607:
[----:B------:R-:W-:Y:S05]  /*c6c0*/  BSYNC B0 ;  /* 0x0000000000007941 */ /* 0x000fea0003800000 */
.L_x_9606:
        /* <DEDUP_REMOVED lines=44> */
.L_x_9609:
[----:B------:R-:W-:Y:S05]  /*c990*/  BSYNC B0 ;  /* 0x0000000000007941 */ /* 0x000fea0003800000 */
.L_x_9608:
        /* <DEDUP_REMOVED lines=13> */
[----:B------:R-:W-:-:S09]  /*ca70*/  SEL R25, RZ, 0x1, !P0 ;  /* 0x00000001ff197807 */ /* 0x000fd20004000000 */
.L_x_9560:
[----:B------:R-:W-:Y:S05]  /*ca80*/  BSYNC B6 ;  /* 0x0000000000067941 */ /* 0x000fea0003800000 */
.L_x_9559:
        /* <DEDUP_REMOVED lines=11> */
[----:B--2---:R-:W-:-:S03]  /*cb40*/  SHF.R.U32.HI R4, RZ, 0x1, R8 ;  /* 0x00000001ff047819 */ /* 0x004fc60000011608 */
[----:B------:R-:W-:Y:S01]  /*cb50*/  IMAD R0, R0, 0x2, R3 ;  /* 0x0000000200007824 */ /* 0x000fe200078e0203 */
[----:B------:R-:W-:-:S04]  /*cb60*/  ISETP.NE.AND P0, PT, R4, RZ, PT ;  /* 0x000000ff0400720c */ /* 0x000fc80003f05270 */
[----:B------:R0:W-:Y:S09]  /*cb70*/  STS.U16 [R0], R5 ;  /* 0x0000000500007388 */ /* 0x0001f20000000400 */
[----:B0-----:R-:W-:Y:S05]  /*cb80*/  @!P0 BRA `(.L_x_9610) ;  /* 0x0000000000648947 */ /* 0x001fea0003800000 */
.L_x_9613:
[----:B0-----:R-:W-:Y:S01]  /*cb90*/  IADD3 R5, R23, R4, RZ ;  /* 0x0000000417057210 */ /* 0x001fe20007ffe0ff */
        /* <DEDUP_REMOVED lines=9> */
[----:B------:R-:W-:Y:S02]  /*cc30*/  LOP3.LUT P0, RZ, R25, 0xff, RZ, 0xc0, !PT ;  /* 0x000000ff19ff7812 */ /* 0x000fe4000780c0ff */
[----:B------:R-:W-:Y:S01]  /*cc40*/  LOP3.LUT P1, RZ, R18, 0xff, RZ, 0xc0, !PT ;  /* 0x000000ff12ff7812 */ /* 0x000fe2000782c0ff */
[----:B------:R-:W-:-:S06]  /*cc50*/  IMAD R4, R4, 0x2, R3 ;  /* 0x0000000204047824 */ /* 0x000fcc00078e0203 */
[----:B------:R-:W0:Y:S02]  /*cc60*/  LDS.U16 R4, [R4] ;  /* 0x0000000004047984 */ /* 0x000e240000000400 */
[C---:B0-----:R-:W-:Y:S02]  /*cc70*/  PRMT R5, R4.reuse, 0x7770, RZ ;  /* 0x0000777004057816 */ /* 0x041fe400000000ff */
[----:B------:R-:W-:Y:S02]  /*cc80*/  PRMT R6, R4, 0x7771, RZ ;  /* 0x0000777104067816 */ /* 0x000fe400000000ff */
[----:B------:R-:W-:Y:S02]  /*cc90*/  ISETP.NE.AND P0, PT, R5, RZ, P0 ;  /* 0x000000ff0500720c */ /* 0x000fe40000705270 */
[----:B------:R-:W-:Y:S02]  /*cca0*/  ISETP.NE.AND P1, PT, R6, RZ, P1 ;  /* 0x000000ff0600720c */ /* 0x000fe40000f25270 */
[----:B------:R-:W-:-:S02]  /*ccb0*/  SEL R25, RZ, 0x1, !P0 ;  /* 0x00000001ff197807 */ /* 0x000fc40004000000 */
[----:B------:R-:W-:-:S04]  /*ccc0*/  SEL R18, RZ, 0x1, !P1 ;  /* 0x00000001ff127807 */ /* 0x000fc80004800000 */
[----:B------:R-:W-:-:S05]  /*ccd0*/  PRMT R5, R18, 0x7604, R25 ;  /* 0x0000760412057816 */ /* 0x000fca0000000019 */
[----:B------:R0:W-:Y:S02]  /*cce0*/  STS.U16 [R0], R5 ;  /* 0x0000000500007388 */ /* 0x0001e40000000400 */
.L_x_9612:
[----:B------:R-:W-:Y:S05]  /*ccf0*/  BSYNC B0 ;  /* 0x0000000000007941 */ /* 0x000fea0003800000 */
.L_x_9611:
[----:B------:R-:W-:Y:S01]  /*cd00*/  IMAD.MOV.U32 R4, RZ, RZ, R7 ;  /* 0x000000ffff047224 */ /* 0x000fe200078e0007 */
[----:B------:R-:W-:Y:S06]  /*cd10*/  @P2 BRA `(.L_x_9613) ;  /* 0xfffffffc009c2947 */ /* 0x000fec000383ffff */
.L_x_9610:
        /* <DEDUP_REMOVED lines=17> */
[----:B------:R-:W-:-:S03]  /*ce30*/  HFMA2.MMA R0, -RZ, RZ, 0, 1.9073486328125e-06 ;  /* 0x00000020ff007435 */ /* 0x000fc600000001ff */
[----:B------:R-:W-:-:S13]  /*ce40*/  ISETP.GE.AND P0, PT, R4, 0x20, PT ;  /* 0x000000200400780c */ /* 0x000fda0003f06270 */
[----:B0-----:R-:W-:Y:S05]  /*ce50*/  @!P0 BRA `(.L_x_9615) ;  /* 0x0000000000608947 */ /* 0x001fea0003800000 */
.L_x_9618:
        /* <DEDUP_REMOVED lines=8> */
[----:B------:R-:W-:Y:S02]  /*cee0*/  LOP3.LUT P0, RZ, R25, 0xff, RZ, 0xc0, !PT ;  /* 0x000000ff19ff7812 */ /* 0x000fe4000780c0ff */
[----:B------:R-:W-:-:S03]  /*cef0*/  LOP3.LUT P1, RZ, R18, 0xff, RZ, 0xc0, !PT ;  /* 0x000000ff12ff7812 */ /* 0x000fc6000782c0ff */
        /* <DEDUP_REMOVED lines=9> */
.L_x_9617:
[----:B------:R-:W-:Y:S05]  /*cf90*/  BSYNC B0 ;  /* 0x0000000000007941 */ /* 0x000fea0003800000 */
.L_x_9616:
[----:B------:R-:W-:-:S04]  /*cfa0*/  SHF.R.S32.HI R4, RZ, 0x1, R4 ;  /* 0x00000001ff047819 */ /* 0x000fc80000011404 */
[----:B------:R-:W-:-:S13]  /*cfb0*/  ISETP.GE.AND P0, PT, R4, 0x20, PT ;  /* 0x000000200400780c */ /* 0x000fda0003f06270 */
[----:B------:R-:W-:Y:S05]  /*cfc0*/  @P0 BRA `(.L_x_9618) ;  /* 0xfffffffc00a40947 */ /* 0x000fea000383ffff */
[----:B------:R-:W-:-:S07]  /*cfd0*/  IMAD.MOV.U32 R0, RZ, RZ, 0x20 ;  /* 0x00000020ff007424 */ /* 0x000fce00078e00ff */
.L_x_9615:
[----:B------:R-:W-:Y:S01]  /*cfe0*/  ISETP.GE.AND P0, PT, R0, 0x2, PT ;  /* 0x000000020000780c */ /* 0x000fe20003f06270 */
[----:B------:R-:W-:Y:S05]  /*cff0*/  WARPSYNC.ALL ;  /* 0x0000000000007948 */ /* 0x000fea0003800000 */
[----:B------:R-:W-:Y:S07]  /*d000*/  BAR.SYNC.DEFER_BLOCKING 0x0 ;  /* 0x0000000000007b1d */ /* 0x000fee0000010000 */
[----:B------:R-:W-:Y:S05]  /*d010*/  @!P0 BRA `(.L_x_9614) ;  /* 0x0000000000408947 */ /* 0x000fea0003800000 */
[----:B0-----:R-:W-:-:S07]  /*d020*/  MOV R3, 0x1 ;  /* 0x0000000100037802 */ /* 0x001fce0000000f00 */
.L_x_9619:
[----:B------:R-:W-:Y:S02]  /*d030*/  LOP3.LUT R4, R25, 0xffff, RZ, 0xc0, !PT ;  /* 0x0000ffff19047812 */ /* 0x000fe400078ec0ff */
[----:B------:R-:W-:Y:S02]  /*d040*/  LOP3.LUT R5, R18, 0xffff, RZ, 0xc0, !PT ;  /* 0x0000ffff12057812 */ /* 0x000fe400078ec0ff */
[----:B------:R-:W-:Y:S02]  /*d050*/  PRMT R4, R4, 0x8880, RZ ;  /* 0x0000888004047816 */ /* 0x000fe400000000ff */
[----:B------:R-:W-:Y:S02]  /*d060*/  PRMT R6, R5, 0x8880, RZ ;  /* 0x0000888005067816 */ /* 0x000fe400000000ff */
[----:B------:R-:W-:Y:S02]  /*d070*/  LOP3.LUT P0, RZ, R25, 0xff, RZ, 0xc0, !PT ;  /* 0x000000ff19ff7812 */ /* 0x000fe4000780c0ff */
[----:B------:R-:W0:Y:S01]  /*d080*/  SHFL.DOWN PT, R4, R4, R3, 0x1f ;  /* 0x08001f0304047589 */ /* 0x000e2200000e0000 */
[----:B------:R-:W-:-:S03]  /*d090*/  LOP3.LUT P1, RZ, R18, 0xff, RZ, 0xc0, !PT ;  /* 0x000000ff12ff7812 */ /* 0x000fc6000782c0ff */
[----:B------:R1:W2:Y:S02]  /*d0a0*/  SHFL.DOWN PT, R6, R6, R3, 0x1f ;  /* 0x08001f0306067589 */ /* 0x0002a400000e0000 */
[----:B-1----:R-:W-:-:S05]  /*d0b0*/  IMAD.SHL.U32 R3, R3, 0x2, RZ ;  /* 0x0000000203037824 */ /* 0x002fca00078e00ff */
[----:B------:R-:W-:Y:S02]  /*d0c0*/  ISETP.GE.AND P2, PT, R3, R0, PT ;  /* 0x000000000300720c */ /* 0x000fe40003f46270 */
[----:B0-----:R-:W-:Y:S02]  /*d0d0*/  ISETP.NE.AND P0, PT, R4, RZ, P0 ;  /* 0x000000ff0400720c */ /* 0x001fe40000705270 */
[----:B--2---:R-:W-:Y:S02]  /*d0e0*/  ISETP.NE.AND P1, PT, R6, RZ, P1 ;  /* 0x000000ff0600720c */ /* 0x004fe40000f25270 */
[----:B------:R-:W-:Y:S02]  /*d0f0*/  SEL R25, RZ, 0x1, !P0 ;  /* 0x00000001ff197807 */ /* 0x000fe40004000000 */
[----:B------:R-:W-:-:S05]  /*d100*/  SEL R18, RZ, 0x1, !P1 ;  /* 0x00000001ff127807 */ /* 0x000fca0004800000 */
[----:B------:R-:W-:Y:S05]  /*d110*/  @!P2 BRA `(.L_x_9619) ;  /* 0xfffffffc00c4a947 */ /* 0x000fea000383ffff */
.L_x_9614:
[----:B------:R-:W1:Y:S01]  /*d120*/  LDC R12, c[0x0][0x3e8] ;  /* 0x0000fa00ff0c7b82 */ /* 0x000e620000000800 */
[----:B------:R-:W-:Y:S02]  /*d130*/  IMAD.MOV.U32 R19, RZ, RZ, RZ ;  /* 0x000000ffff137224 */ /* 0x000fe400078e00ff */
[----:B------:R-:W-:Y:S01]  /*d140*/  IMAD.MOV.U32 R22, RZ, RZ, RZ ;  /* 0x000000ffff167224 */ /* 0x000fe200078e00ff */
[----:B-1----:R-:W-:-:S13]  /*d150*/  ISETP.NE.AND P1, PT, R12, RZ, PT ;  /* 0x000000ff0c00720c */ /* 0x002fda0003f25270 */
[----:B------:R-:W-:Y:S05]  /*d160*/  @!P1 BRA `(.L_x_9620) ;  /* 0x0000001000449947 */ /* 0x000fea0003800000 */
[----:B------:R-:W-:Y:S01]  /*d170*/  HFMA2.MMA R16, -RZ, RZ, 0, 0 ;  /* 0x00000000ff107435 */ /* 0x000fe200000001ff */
[----:B------:R-:W-:Y:S01]  /*d180*/  ULDC.64 UR4, c[0x0][0x3f0] ;  /* 0x0000fc0000047ab9 */ /* 0x000fe20000000a00 */
[----:B------:R-:W-:-:S08]  /*d190*/  ISETP.NE.AND P0, PT, R12, 0x1, PT ;  /* 0x000000010c00780c */ /* 0x000fd00003f05270 */
        /* <DEDUP_REMOVED lines=270> */
.L_x_9620:
        /* <DEDUP_REMOVED lines=275> */
.L_x_9621:
        /* <DEDUP_REMOVED lines=294> */
.L_x_9623:
[----:B------:R-:W-:Y:S05]  /*10610*/  @!P1 BRA `(.L_x_9624) ;  /* 0x0000001000489947 */ /* 0x000fea0003800000 */
        /* <DEDUP_REMOVED lines=274> */
.L_x_9624:
        /* <DEDUP_REMOVED lines=14> */
.L_x_9626:
[----:B------:R-:W-:Y:S05]  /*11820*/  BSYNC B0 ;  /* 0x0000000000007941 */ /* 0x000fea0003800000 */
.L_x_9625:
        /* <DEDUP_REMOVED lines=15> */
.L_x_9628:
[----:B------:R-:W-:Y:S05]  /*11920*/  BSYNC B0 ;  /* 0x0000000000007941 */ /* 0x000fea0003800000 */
.L_x_9627:
        /* <DEDUP_REMOVED lines=35> */
.L_x_9630:
[----:B------:R-:W-:Y:S05]  /*11b60*/  BSYNC B0 ;  /* 0x0000000000007941 */ /* 0x000fea0003800000 */
.L_x_9629:
        /* <DEDUP_REMOVED lines=30> */
[----:B------:R-:W-:Y:S01]  /*11d50*/  IMAD.MOV.U32 R10, RZ, RZ, R8 ;  /* 0x000000ffff0a7224 */ /* 0x000fe200078e0008 */
[----:B------:R-:W-:Y:S01]  /*11d60*/  PRMT R17, R18, 0x7610, R17 ;  /* 0x0000761012117816 */ /* 0x000fe20000000011 */
[----:B------:R-:W-:-:S04]  /*11d70*/  IMAD R11, R0, UR7, RZ ;  /* 0x00000007000b7c24 */ /* 0x000fc8000f8e02ff */
[----:B------:R-:W1:Y:S01]  /*11d80*/  LDC.64 R6, c[0x0][0x600] ;  /* 0x00018000ff067b82 */ /* 0x000e620000000a00 */
[----:B0-----:R-:W-:-:S07]  /*11d90*/  IMAD R13, R13, UR6, RZ ;  /* 0x000000060d0d7c24 */ /* 0x001fce000f8e02ff */
.L_x_9635:
[----:B------:R-:W-:-:S04]  /*11da0*/  IMAD.IADD R9, R11, 0x1, R10 ;  /* 0x000000010b097824 */ /* 0x000fc800078e020a */
[----:B-1----:R-:W-:-:S05]  /*11db0*/  IMAD.WIDE.U32 R8, R9, 0x2, R6 ;  /* 0x0000000209087825 */ /* 0x002fca00078e0006 */
[----:B------:R-:W2:Y:S04]  /*11dc0*/  LDG.E.U8 R12, desc[UR58][R8.64] ;  /* 0x0000003a080c7981 */ /* 0x000ea8000c1e1100 */
[----:B------:R-:W3:Y:S01]  /*11dd0*/  LDG.E.U8 R0, desc[UR58][R8.64+0x1] ;  /* 0x0000013a08007981 */ /* 0x000ee2000c1e1100 */
[----:B------:R-:W-:Y:S02]  /*11de0*/  IADD3 R10, R13, R10, RZ ;  /* 0x0000000a0d0a7210 */ /* 0x000fe40007ffe0ff */
[----:B------:R-:W-:Y:S02]  /*11df0*/  LOP3.LUT P0, RZ, R18, 0xff, RZ, 0xc0, !PT ;  /* 0x000000ff12ff7812 */ /* 0x000fe4000780c0ff */
[----:B------:R-:W-:Y:S02]  /*11e00*/  ISETP.GE.U32.AND P3, PT, R10, UR8, PT ;  /* 0x000000080a007c0c */ /* 0x000fe4000bf66070 */
[----:B------:R-:W-:-:S02]  /*11e10*/  LOP3.LUT P1, RZ, R17, 0xff, RZ, 0xc0, !PT ;  /* 0x000000ff11ff7812 */ /* 0x000fc4000782c0ff */
[----:B--2---:R-:W-:Y:S02]  /*11e20*/  ISETP.NE.AND P0, PT, R12, RZ, P0 ;  /* 0x000000ff0c00720c */ /* 0x004fe40000705270 */
[----:B---3--:R-:W-:Y:S02]  /*11e30*/  ISETP.NE.AND P1, PT, R0, RZ, P1 ;  /* 0x000000ff0000720c */ /* 0x008fe40000f25270 */
[----:B------:R-:W-:Y:S02]  /*11e40*/  SEL R18, RZ, 0x1, !P0 ;  /* 0x00000001ff127807 */ /* 0x000fe40004000000 */
[----:B------:R-:W-:-:S03]  /*11e50*/  SEL R17, RZ, 0x1, !P1 ;  /* 0x00000001ff117807 */ /* 0x000fc60004800000 */
[----:B------:R-:W-:Y:S06]  /*11e60*/  @!P3 BRA `(.L_x_9635) ;  /* 0xfffffffc00ccb947 */ /* 0x000fec000383ffff */
[----:B------:R-:W-:Y:S05]  /*11e70*/  BSYNC B1 ;  /* 0x0000000000017941 */ /* 0x000fea0003800000 */
.L_x_9634:
[----:B------:R-:W-:Y:S05]  /*11e80*/  BRA `(.L_x_9633) ;  /* 0x0000000000647947 */ /* 0x000fea0003800000 */
.L_x_9632:
        /* <DEDUP_REMOVED lines=11> */
.L_x_9636:
[----:B------:R-:W-:-:S04]  /*11f40*/  IMAD.IADD R9, R0, 0x1, R11 ;  /* 0x0000000100097824 */ /* 0x000fc800078e020b */
[----:B0-----:R-:W-:-:S04]  /*11f50*/  IMAD R9, R9, R12, R2 ;  /* 0x0000000c09097224 */ /* 0x001fc800078e0202 */
[----:B-1----:R-:W-:-:S05]  /*11f60*/  IMAD.WIDE.U32 R8, R9, 0x2, R6 ;  /* 0x0000000209087825 */ /* 0x002fca00078e0006 */
[----:B------:R-:W3:Y:S04]  /*11f70*/  LDG.E.U8 R13, desc[UR58][R8.64] ;  /* 0x0000003a080d7981 */ /* 0x000ee8000c1e1100 */
[----:B------:R-:W4:Y:S01]  /*11f80*/  LDG.E.U8 R10, desc[UR58][R8.64+0x1] ;  /* 0x0000013a080a7981 */ /* 0x000f22000c1e1100 */
[----:B--2---:R-:W-:Y:S02]  /*11f90*/  IADD3 R11, R14, R11, RZ ;  /* 0x0000000b0e0b7210 */ /* 0x004fe40007ffe0ff */
[----:B------:R-:W-:Y:S02]  /*11fa0*/  LOP3.LUT P0, RZ, R18, 0xff, RZ, 0xc0, !PT ;  /* 0x000000ff12ff7812 */ /* 0x000fe4000780c0ff */
[----:B------:R-:W-:Y:S02]  /*11fb0*/  ISETP.GE.U32.AND P3, PT, R11, UR7, PT ;  /* 0x000000070b007c0c */ /* 0x000fe4000bf66070 */
[----:B------:R-:W-:-:S02]  /*11fc0*/  LOP3.LUT P1, RZ, R17, 0xff, RZ, 0xc0, !PT ;  /* 0x000000ff11ff7812 */ /* 0x000fc4000782c0ff */
[----:B---3--:R-:W-:Y:S02]  /*11fd0*/  ISETP.NE.AND P0, PT, R13, RZ, P0 ;  /* 0x000000ff0d00720c */ /* 0x008fe40000705270 */
[----:B----4-:R-:W-:Y:S02]  /*11fe0*/  ISETP.NE.AND P1, PT, R10, RZ, P1 ;  /* 0x000000ff0a00720c */ /* 0x010fe40000f25270 */
[----:B------:R-:W-:Y:S02]  /*11ff0*/  SEL R18, RZ, 0x1, !P0 ;  /* 0x00000001ff127807 */ /* 0x000fe40004000000 */
[----:B------:R-:W-:-:S03]  /*12000*/  SEL R17, RZ, 0x1, !P1 ;  /* 0x00000001ff117807 */ /* 0x000fc60004800000 */
[----:B------:R-:W-:Y:S06]  /*12010*/  @!P3 BRA `(.L_x_9636) ;  /* 0xfffffffc00c8b947 */ /* 0x000fec000383ffff */
.L_x_9633:
[----:B------:R-:W-:Y:S05]  /*12020*/  BSYNC B0 ;  /* 0x0000000000007941 */ /* 0x000fea0003800000 */
.L_x_9631:
        /* <DEDUP_REMOVED lines=12> */
.L_x_9640:
[C-C-:B------:R-:W-:Y:S01]  /*120f0*/  IMAD.IADD R8, R23.reuse, 0x1, R6.reuse ;  /* 0x0000000117087824 */ /* 0x140fe200078e0206 */
[----:B------:R-:W-:Y:S01]  /*12100*/  BAR.SYNC.DEFER_BLOCKING 0x0 ;  /* 0x0000000000007b1d */ /* 0x000fe20000010000 */
[----:B------:R-:W-:Y:S02]  /*12110*/  ISETP.GT.AND P3, PT, R6, 0x1, PT ;  /* 0x000000010600780c */ /* 0x000fe40003f64270 */
[----:B------:R-:W-:Y:S02]  /*12120*/  SHF.R.S32.HI R10, RZ, 0x1, R6 ;  /* 0x00000001ff0a7819 */ /* 0x000fe40000011406 */
[----:B------:R-:W-:Y:S01]  /*12130*/  ISETP.GE.U32.AND P0, PT, R8, UR6, PT ;  /* 0x0000000608007c0c */ /* 0x000fe2000bf06070 */
[----:B------:R-:W-:Y:S03]  /*12140*/  BSSY B0, `(.L_x_9638) ;  /* 0x0000010000007945 */ /* 0x000fe60003800000 */
[----:B------:R-:W-:-:S13]  /*12150*/  ISETP.GE.U32.OR P0, PT, R23, R6, P0 ;  /* 0x000000061700720c */ /* 0x000fda0000706470 */
[----:B-1----:R-:W-:Y:S05]  /*12160*/  @P0 BRA `(.L_x_9639) ;  /* 0x0000000000340947 */ /* 0x002fea0003800000 */
[----:B------:R-:W-:Y:S01]  /*12170*/  IMAD R6, R8, R7, R2 ;  /* 0x0000000708067224 */ /* 0x000fe200078e0202 */
[----:B------:R-:W-:Y:S02]  /*12180*/  LOP3.LUT P0, RZ, R18, 0xff, RZ, 0xc0, !PT ;  /* 0x000000ff12ff7812 */ /* 0x000fe4000780c0ff */
[----:B------:R-:W-:Y:S02]  /*12190*/  LOP3.LUT P1, RZ, R17, 0xff, RZ, 0xc0, !PT ;  /* 0x000000ff11ff7812 */ /* 0x000fe4000782c0ff */
[----:B------:R-:W-:-:S06]  /*121a0*/  LEA R6, R6, UR4, 0x1 ;  /* 0x0000000406067c11 */ /* 0x000fcc000f8e08ff */
[----:B------:R-:W1:Y:S02]  /*121b0*/  LDS.U16 R6, [R6] ;  /* 0x0000000006067984 */ /* 0x000e640000000400 */
[C---:B-1----:R-:W-:Y:S02]  /*121c0*/  PRMT R8, R6.reuse, 0x7770, RZ ;  /* 0x0000777006087816 */ /* 0x042fe400000000ff */
[----:B0-----:R-:W-:Y:S02]  /*121d0*/  PRMT R9, R6, 0x7771, RZ ;  /* 0x0000777106097816 */ /* 0x001fe400000000ff */
[----:B------:R-:W-:Y:S02]  /*121e0*/  ISETP.NE.AND P0, PT, R8, RZ, P0 ;  /* 0x000000ff0800720c */ /* 0x000fe40000705270 */
[----:B------:R-:W-:Y:S02]  /*121f0*/  ISETP.NE.AND P1, PT, R9, RZ, P1 ;  /* 0x000000ff0900720c */ /* 0x000fe40000f25270 */
[----:B------:R-:W-:-:S02]  /*12200*/  SEL R18, RZ, 0x1, !P0 ;  /* 0x00000001ff127807 */ /* 0x000fc40004000000 */
[----:B------:R-:W-:-:S04]  /*12210*/  SEL R17, RZ, 0x1, !P1 ;  /* 0x00000001ff117807 */ /* 0x000fc80004800000 */
[----:B------:R-:W-:-:S05]  /*12220*/  PRMT R9, R17, 0x7604, R18 ;  /* 0x0000760411097816 */ /* 0x000fca0000000012 */
[----:B------:R1:W-:Y:S02]  /*12230*/  STS.U16 [R0], R9 ;  /* 0x0000000900007388 */ /* 0x0003e40000000400 */
.L_x_9639:
[----:B------:R-:W-:Y:S05]  /*12240*/  BSYNC B0 ;  /* 0x0000000000007941 */ /* 0x000fea0003800000 */
.L_x_9638:
[----:B------:R-:W-:Y:S01]  /*12250*/  MOV R6, R10 ;  /* 0x0000000a00067202 */ /* 0x000fe20000000f00 */
[----:B------:R-:W-:Y:S06]  /*12260*/  @P3 BRA `(.L_x_9640) ;  /* 0xfffffffc00a03947 */ /* 0x000fec000383ffff */
.L_x_9637:
[----:B------:R-:W-:Y:S02]  /*12270*/  ULDC UR4, c[0x0][0x22c] ;  /* 0x00008b0000047ab9 */ /* 0x000fe40000000800 */
[----:B------:R-:W-:-:S13]  /*12280*/  ISETP.NE.AND P0, PT, RZ, UR4, PT ;  /* 0x00000004ff007c0c */ /* 0x000fda000bf05270 */
[----:B------:R-:W-:Y:S05]  /*12290*/  @!P0 BRA `(.L_x_9641) ;  /* 0x0000000000d08947 */ /* 0x000fea0003800000 */
[----:B------:R-:W-:Y:S01]  /*122a0*/  ISETP.GT.AND P0, PT, R7, 0x20, PT ;  /* 0x000000200700780c */ /* 0x000fe20003f04270 */
[----:B------:R-:W-:-:S12]  /*122b0*/  IMAD.MOV.U32 R6, RZ, RZ, R7 ;  /* 0x000000ffff067224 */ /* 0x000fd800078e0007 */
[----:B------:R-:W-:Y:S05]  /*122c0*/  @!P0 BRA `(.L_x_9642) ;  /* 0x0000000000788947 */ /* 0x000fea0003800000 */
[----:B01----:R-:W-:Y:S02]  /*122d0*/  PRMT R9, R17, 0x7604, R18 ;  /* 0x0000760411097816 */ /* 0x003fe40000000012 */
[----:B------:R-:W-:-:S03]  /*122e0*/  LEA.HI R6, R7, R7, RZ, 0x1 ;  /* 0x0000000707067211 */ /* 0x000fc600078f08ff */
[----:B------:R2:W-:Y:S01]  /*122f0*/  STS.U16 [R0], R9 ;  /* 0x0000000900007388 */ /* 0x0005e20000000400 */
[----:B------:R-:W-:Y:S01]  /*12300*/  SHF.R.S32.HI R8, RZ, 0x1, R6 ;  /* 0x00000001ff087819 */ /* 0x000fe20000011406 */
[----:B------:R-:W-:-:S03]  /*12310*/  IMAD.MOV.U32 R6, RZ, RZ, 0x20 ;  /* 0x00000020ff067424 */ /* 0x000fc600078e00ff */
[----:B------:R-:W-:-:S13]  /*12320*/  ISETP.GE.AND P0, PT, R8, 0x20, PT ;  /* 0x000000200800780c */ /* 0x000fda0003f06270 */
[----:B--2---:R-:W-:Y:S05]  /*12330*/  @!P0 BRA `(.L_x_9642) ;  /* 0x00000000005c8947 */ /* 0x004fea0003800000 */
.L_x_9645:
[----:B------:R-:W-:Y:S01]  /*12340*/  IADD3 R6, R2, R8, RZ ;  /* 0x0000000802067210 */ /* 0x000fe20007ffe0ff */
[----:B------:R-:W-:Y:S03]  /*12350*/  BAR.SYNC.DEFER_BLOCKING 0x0 ;  /* 0x0000000000007b1d */ /* 0x000fe60000010000 */
[----:B------:R-:W-:-:S03]  /*12360*/  ISETP.GE.U32.AND P0, PT, R6, R7, PT ;  /* 0x000000070600720c */ /* 0x000fc60003f06070 */
[----:B------:R-:W-:Y:S01]  /*12370*/  BSSY B0, `(.L_x_9643) ;  /* 0x000000f000007945 */ /* 0x000fe20003800000 */
[----:B------:R-:W-:-:S13]  /*12380*/  ISETP.GE.U32.OR P0, PT, R2, R8, P0 ;  /* 0x000000080200720c */ /* 0x000fda0000706470 */
        /* <DEDUP_REMOVED lines=13> */
.L_x_9644:
[----:B------:R-:W-:Y:S05]  /*12460*/  BSYNC B0 ;  /* 0x0000000000007941 */ /* 0x000fea0003800000 */
.L_x_9643:
[----:B------:R-:W-:-:S04]  /*12470*/  SHF.R.S32.HI R8, RZ, 0x1, R8 ;  /* 0x00000001ff087819 */ /* 0x000fc80000011408 */
[----:B------:R-:W-:-:S13]  /*12480*/  ISETP.GE.AND P0, PT, R8, 0x20, PT ;  /* 0x000000200800780c */ /* 0x000fda0003f06270 */
[----:B------:R-:W-:Y:S05]  /*12490*/  @P0 BRA `(.L_x_9645) ;  /* 0xfffffffc00a80947 */ /* 0x000fea000383ffff */
[----:B------:R-:W-:-:S07]  /*124a0*/  IMAD.MOV.U32 R6, RZ, RZ, 0x20 ;  /* 0x00000020ff067424 */ /* 0x000fce00078e00ff */
.L_x_9642:
[----:B------:R-:W-:Y:S01]  /*124b0*/  BAR.SYNC.DEFER_BLOCKING 0x0 ;  /* 0x0000000000007b1d */ /* 0x000fe20000010000 */
[----:B------:R-:W-:-:S13]  /*124c0*/  ISETP.GE.AND P0, PT, R6, 0x2, PT ;  /* 0x000000020600780c */ /* 0x000fda0003f06270 */
[----:B------:R-:W-:Y:S05]  /*124d0*/  @!P0 BRA `(.L_x_9641) ;  /* 0x0000000000408947 */ /* 0x000fea0003800000 */
[----:B------:R-:W-:-:S11]  /*124e0*/  HFMA2.MMA R7, -RZ, RZ, 0, 5.9604644775390625e-08 ;  /* 0x00000001ff077435 */ /* 0x000fd600000001ff */
.L_x_9646:
[----:B01----:R-:W-:Y:S02]  /*124f0*/  LOP3.LUT R0, R18, 0xffff, RZ, 0xc0, !PT ;  /* 0x0000ffff12007812 */ /* 0x003fe400078ec0ff */
[C---:B------:R-:W-:Y:S02]  /*12500*/  LOP3.LUT R2, R17.reuse, 0xffff, RZ, 0xc0, !PT ;  /* 0x0000ffff11027812 */ /* 0x040fe400078ec0ff */
        /* <DEDUP_REMOVED lines=13> */
.L_x_9641:
        /* <DEDUP_REMOVED lines=10> */
[----:B01----:R-:W3:Y:S01]  /*12680*/  LDG.E.U8 R0, desc[UR58][R4.64+0x1] ;  /* 0x0000013a04007981 */ /* 0x003ee2000c1e1100 */
[----:B------:R-:W-:Y:S02]  /*12690*/  LOP3.LUT P0, RZ, R18, 0xff, RZ, 0xc0, !PT ;  /* 0x000000ff12ff7812 */ /* 0x000fe4000780c0ff */
[----:B------:R-:W-:Y:S02]  /*126a0*/  LOP3.LUT P1, RZ, R17, 0xff, RZ, 0xc0, !PT ;  /* 0x000000ff11ff7812 */ /* 0x000fe4000782c0ff */
[----:B--2---:R-:W-:Y:S02]  /*126b0*/  ISETP.NE.AND P0, PT, R2, RZ, P0 ;  /* 0x000000ff0200720c */ /* 0x004fe40000705270 */
[----:B---3--:R-:W-:-:S02]  /*126c0*/  ISETP.NE.AND P1, PT, R0, RZ, P1 ;  /* 0x000000ff0000720c */ /* 0x008fc40000f25270 */
[----:B------:R-:W-:Y:S02]  /*126d0*/  SEL R18, RZ, 0x1, !P0 ;  /* 0x00000001ff127807 */ /* 0x000fe40004000000 */
[----:B------:R-:W-:-:S09]  /*126e0*/  SEL R17, RZ, 0x1, !P1 ;  /* 0x00000001ff117807 */ /* 0x000fd20004800000 */
.L_x_9648:
[----:B------:R-:W-:Y:S05]  /*126f0*/  @!P2 BRA `(.L_x_9649) ;  /* 0x0000000000cca947 */ /* 0x000fea0003800000 */
[----:B------:R-:W2:Y:S02]  /*12700*/  LDC R22, c[0x0][0x61c] ;  /* 0x00018700ff167b82 */ /* 0x000ea40000000800 */
[----:B--2---:R-:W-:-:S04]  /*12710*/  ISETP.NE.AND P0, PT, R22, 0x1, PT ;  /* 0x000000011600780c */ /* 0x004fc80003f05270 */
[----:B01----:R-:W-:-:S09]  /*12720*/  P2R R0, PR, RZ, 0x1 ;  /* 0x00000001ff007803 */ /* 0x003fd20000000000 */
        /* <DEDUP_REMOVED lines=17> */
.L_x_9650:
        /* <DEDUP_REMOVED lines=24> */
.L_x_9651:
[----:B------:R-:W-:Y:S01]  /*129c0*/  ULDC.64 UR4, c[0x0][0x5e8] ;  /* 0x00017a0000047ab9 */ /* 0x000fe20000000a00 */
[----:B------:R-:W-:Y:S02]  /*129d0*/  LOP3.LUT P0, RZ, R17, 0xff, RZ, 0xc0, !PT ;  /* 0x000000ff11ff7812 */ /* 0x000fe4000780c0ff */
[----:B------:R-:W-:Y:S02]  /*129e0*/  IADD3 R16, P1, R16, UR4, RZ ;  /* 0x0000000410107c10 */ /* 0x000fe4000ff3e0ff */
[----:B0-----:R-:W-:Y:S02]  /*129f0*/  SEL R3, RZ, 0x1, !P0 ;  /* 0x00000001ff037807 */ /* 0x001fe40004000000 */
[----:B------:R-:W-:-:S05]  /*12a00*/  IADD3.X R17, RZ, UR5, RZ, P1, !PT ;  /* 0x00000005ff117c10 */ /* 0x000fca0008ffe4ff */
[----:B------:R-:W-:Y:S01]  /*12a10*/  STG.E.U8 desc[UR58][R16.64], R3 ;  /* 0x0000000310007986 */ /* 0x000fe2000c10113a */
[----:B------:R-:W-:Y:S05]  /*12a20*/  EXIT ;  /* 0x000000000000794d */ /* 0x000fea0003800000 */
.L_x_9649:
[----:B------:R-:W-:Y:S04]  /*12a30*/  STG.E.U8 desc[UR58][R4.64], R18 ;  /* 0x0000001204007986 */ /* 0x000fe8000c10113a */
[----:B------:R-:W-:Y:S01]  /*12a40*/  STG.E.U8 desc[UR58][R4.64+0x1], R17 ;  /* 0x0000011104007986 */ /* 0x000fe2000c10113a */
[----:B------:R-:W-:Y:S05]  /*12a50*/  EXIT ;  /* 0x000000000000794d */ /* 0x000fea0003800000 */
.L_x_9647:
[----:B------:R-:W-:Y:S01]  /*12a60*/  ISETP.NE.AND P2, PT, RZ, UR36, PT ;  /* 0x00000024ff007c0c */ /* 0x000fe2000bf45270 */
[----:B------:R-:W-:Y:S02]  /*12a70*/  ULDC.64 UR4, c[0x0][0x5e8] ;  /* 0x00017a0000047ab9 */ /* 0x000fe40000000a00 */
[----:B------:R-:W-:Y:S02]  /*12a80*/  IADD3 R2, P0, R19, UR4, RZ ;  /* 0x0000000413027c10 */ /* 0x000fe4000ff1e0ff */
[----:B------:R-:W-:-:S03]  /*12a90*/  IADD3 R4, P1, R16, UR4, RZ ;  /* 0x0000000410047c10 */ /* 0x000fc6000ff3e0ff */
[----:B------:R-:W-:Y:S02]  /*12aa0*/  IMAD.X R3, RZ, RZ, UR5, P0 ;  /* 0x00000005ff037e24 */ /* 0x000fe400080e06ff */
[----:B------:R-:W-:-:S03]  /*12ab0*/  IMAD.X R5, RZ, RZ, UR5, P1 ;  /* 0x00000005ff057e24 */ /* 0x000fc600088e06ff */
[----:B------:R-:W2:Y:S04]  /*12ac0*/  @P2 LDG.E.U8 R6, desc[UR58][R2.64] ;  /* 0x0000003a02062981 */ /* 0x000ea8000c1e1100 */
[----:B01----:R-:W3:Y:S01]  /*12ad0*/  @P2 LDG.E.U8 R0, desc[UR58][R4.64] ;  /* 0x0000003a04002981 */ /* 0x003ee2000c1e1100 */
[----:B------:R-:W-:Y:S01]  /*12ae0*/  ULDC.U8 UR4, c[0x0][0x619] ;  /* 0x0001864000047ab9 */ /* 0x000fe20000000000 */
[----:B------:R-:W-:Y:S02]  /*12af0*/  @P2 LOP3.LUT P0, RZ, R18, 0xff, RZ, 0xc0, !PT ;  /* 0x000000ff12ff2812 */ /* 0x000fe4000780c0ff */
[----:B------:R-:W-:Y:S02]  /*12b00*/  ISETP.NE.AND P3, PT, RZ, UR4, PT ;  /* 0x00000004ff007c0c */ /* 0x000fe4000bf65270 */
[----:B------:R-:W-:-:S02]  /*12b10*/  @P2 LOP3.LUT P1, RZ, R17, 0xff, RZ, 0xc0, !PT ;  /* 0x000000ff11ff2812 */ /* 0x000fc4000782c0ff */
[----:B--2---:R-:W-:Y:S02]  /*12b20*/  @P2 ISETP.NE.AND P0, PT, R6, RZ, P0 ;  /* 0x000000ff0600220c */ /* 0x004fe40000705270 */
[----:B---3--:R-:W-:Y:S02]  /*12b30*/  @P2 ISETP.NE.AND P1, PT, R0, RZ, P1 ;  /* 0x000000ff0000220c */ /* 0x008fe40000f25270 */
        /* <DEDUP_REMOVED lines=25> */
.L_x_9653:
[----:B------:R-:W-:Y:S01]  /*12cd0*/  ULDC.64 UR4, c[0x0][0x5e8] ;  /* 0x00017a0000047ab9 */ /* 0x000fe20000000a00 */
[----:B------:R-:W-:Y:S02]  /*12ce0*/  LOP3.LUT P0, RZ, R18, 0xff, RZ, 0xc0, !PT ;  /* 0x000000ff12ff7812 */ /* 0x000fe4000780c0ff */
[----:B------:R-:W-:Y:S02]  /*12cf0*/  IADD3 R2, P1, R19, UR4, RZ ;  /* 0x0000000413027c10 */ /* 0x000fe4000ff3e0ff */
[----:B------:R-:W-:Y:S02]  /*12d00*/  SEL R5, RZ, 0x1, !P0 ;  /* 0x00000001ff057807 */ /* 0x000fe40004000000 */
[----:B------:R-:W-:Y:S02]  /*12d10*/  IADD3.X R3, RZ, UR5, RZ, P1, !PT ;  /* 0x00000005ff037c10 */ /* 0x000fe40008ffe4ff */
[----:B------:R-:W-:-:S03]  /*12d20*/  ISETP.NE.AND P6, PT, R22, 0x1, PT ;  /* 0x000000011600780c */ /* 0x000fc60003fc5270 */
[----:B------:R0:W-:Y:S10]  /*12d30*/  STG.E.U8 desc[UR58][R2.64], R5 ;  /* 0x0000000502007986 */ /* 0x0001f4000c10113a */
        /* <DEDUP_REMOVED lines=17> */
.L_x_9654:
[----:B------:R-:W-:Y:S01]  /*12e50*/  ULDC.64 UR4, c[0x0][0x5e8] ;  /* 0x00017a0000047ab9 */ /* 0x000fe20000000a00 */
[----:B------:R-:W-:Y:S02]  /*12e60*/  LOP3.LUT P0, RZ, R17, 0xff, RZ, 0xc0, !PT ;  /* 0x000000ff11ff7812 */ /* 0x000fe4000780c0ff */
[----:B------:R-:W-:Y:S02]  /*12e70*/  IADD3 R16, P1, R16, UR4, RZ ;  /* 0x0000000410107c10 */ /* 0x000fe4000ff3e0ff */
[----:B0-----:R-:W-:-:S03]  /*12e80*/  SEL R3, RZ, 0x1, !P0 ;  /* 0x00000001ff037807 */ /* 0x001fc60004000000 */
[----:B------:R-:W-:-:S05]  /*12e90*/  IMAD.X R17, RZ, RZ, UR5, P1 ;  /* 0x00000005ff117e24 */ /* 0x000fca00088e06ff */
[----:B------:R-:W-:Y:S01]  /*12ea0*/  STG.E.U8 desc[UR58][R16.64], R3 ;  /* 0x0000000310007986 */ /* 0x000fe2000c10113a */
[----:B------:R-:W-:Y:S05]  /*12eb0*/  EXIT ;  /* 0x000000000000794d */ /* 0x000fea0003800000 */
.L_x_9652:
[----:B------:R-:W-:Y:S02]  /*12ec0*/  LOP3.LUT P0, RZ, R18, 0xff, RZ, 0xc0, !PT ;  /* 0x000000ff12ff7812 */ /* 0x000fe4000780c0ff */
[----:B------:R-:W-:Y:S02]  /*12ed0*/  LOP3.LUT P1, RZ, R17, 0xff, RZ, 0xc0, !PT ;  /* 0x000000ff11ff7812 */ /* 0x000fe4000782c0ff */
[----:B------:R-:W-:Y:S02]  /*12ee0*/  SEL R7, RZ, 0x1, !P0 ;  /* 0x00000001ff077807 */ /* 0x000fe40004000000 */
[----:B------:R-:W-:-:S03]  /*12ef0*/  SEL R9, RZ, 0x1, !P1 ;  /* 0x00000001ff097807 */ /* 0x000fc60004800000 */
[----:B------:R-:W-:Y:S04]  /*12f00*/  STG.E.U8 desc[UR58][R2.64], R7 ;  /* 0x0000000702007986 */ /* 0x000fe8000c10113a */
[----:B------:R-:W-:Y:S01]  /*12f10*/  STG.E.U8 desc[UR58][R4.64], R9 ;  /* 0x0000000904007986 */ /* 0x000fe2000c10113a */
[----:B------:R-:W-:Y:S05]  /*12f20*/  EXIT ;  /* 0x000000000000794d */ /* 0x000fea0003800000 */
.L_x_9622:
        /* <DEDUP_REMOVED lines=21> */
[----:B------:R-:W-:Y:S02]  /*13080*/  LOP3.LUT P0, RZ, R25, 0xff, RZ, 0xc0, !PT ;  /* 0x000000ff19ff7812 */ /* 0x000fe4000780c0ff */
[----:B------:R-:W-:Y:S02]  /*13090*/  LOP3.LUT P1, RZ, R18, 0xff, RZ, 0xc0, !PT ;  /* 0x000000ff12ff7812 */ /* 0x000fe4000782c0ff */
[----:B--2---:R-:W-:Y:S02]  /*130a0*/  ISETP.NE.AND P0, PT, R2, RZ, P0 ;  /* 0x000000ff0200720c */ /* 0x004fe40000705270 */
[----:B---3--:R-:W-:-:S02]  /*130b0*/  ISETP.NE.AND P1, PT, R0, RZ, P1 ;  /* 0x000000ff0000720c */ /* 0x008fc40000f25270 */
[----:B------:R-:W-:Y:S02]  /*130c0*/  SEL R25, RZ, 0x1, !P0 ;  /* 0x00000001ff197807 */ /* 0x000fe40004000000 */
[----:B------:R-:W-:-:S09]  /*130d0*/  SEL R18, RZ, 0x1, !P1 ;  /* 0x00000001ff127807 */ /* 0x000fd20004800000 */
.L_x_9656:
        /* <DEDUP_REMOVED lines=21> */
.L_x_9658:
        /* <DEDUP_REMOVED lines=24> */
.L_x_9659:
[----:B------:R-:W-:Y:S01]  /*133b0*/  ULDC.64 UR4, c[0x0][0x5e8] ;  /* 0x00017a0000047ab9 */ /* 0x000fe20000000a00 */
[----:B------:R-:W-:Y:S02]  /*133c0*/  LOP3.LUT P0, RZ, R18, 0xff, RZ, 0xc0, !PT ;  /* 0x000000ff12ff7812 */ /* 0x000fe4000780c0ff */
[----:B------:R-:W-:Y:S02]  /*133d0*/  IADD3 R2, P1, R19, UR4, RZ ;  /* 0x0000000413027c10 */ /* 0x000fe4000ff3e0ff */
[----:B------:R-:W-:Y:S02]  /*133e0*/  SEL R5, RZ, 0x1, !P0 ;  /* 0x00000001ff057807 */ /* 0x000fe40004000000 */
[----:B0-----:R-:W-:-:S05]  /*133f0*/  IADD3.X R3, RZ, UR5, RZ, P1, !PT ;  /* 0x00000005ff037c10 */ /* 0x001fca0008ffe4ff */
[----:B------:R-:W-:Y:S01]  /*13400*/  STG.E.U8 desc[UR58][R2.64], R5 ;  /* 0x0000000502007986 */ /* 0x000fe2000c10113a */
[----:B------:R-:W-:Y:S05]  /*13410*/  EXIT ;  /* 0x000000000000794d */ /* 0x000fea0003800000 */
.L_x_9657:
[----:B------:R-:W-:Y:S04]  /*13420*/  STG.E.U8 desc[UR58][R4.64], R25 ;  /* 0x0000001904007986 */ /* 0x000fe8000c10113a */
[----:B------:R-:W-:Y:S01]  /*13430*/  STG.E.U8 desc[UR58][R4.64+0x1], R18 ;  /* 0x0000011204007986 */ /* 0x000fe2000c10113a */
[----:B------:R-:W-:Y:S05]  /*13440*/  EXIT ;  /* 0x000000000000794d */ /* 0x000fea0003800000 */
.L_x_9655:
[----:B0-----:R-:W-:Y:S01]  /*13450*/  ISETP.NE.AND P2, PT, R0, RZ, PT ;  /* 0x000000ff0000720c */ /* 0x001fe20003f45270 */
[----:B------:R-:W-:Y:S02]  /*13460*/  ULDC.64 UR4, c[0x0][0x5e8] ;  /* 0x00017a0000047ab9 */ /* 0x000fe40000000a00 */
[----:B------:R-:W-:Y:S02]  /*13470*/  IADD3 R2, P0, R22, UR4, RZ ;  /* 0x0000000416027c10 */ /* 0x000fe4000ff1e0ff */
[----:B------:R-:W-:-:S03]  /*13480*/  IADD3 R4, P1, R19, UR4, RZ ;  /* 0x0000000413047c10 */ /* 0x000fc6000ff3e0ff */
[----:B------:R-:W-:Y:S02]  /*13490*/  IMAD.X R3, RZ, RZ, UR5, P0 ;  /* 0x00000005ff037e24 */ /* 0x000fe400080e06ff */
[----:B------:R-:W-:-:S03]  /*134a0*/  IMAD.X R5, RZ, RZ, UR5, P1 ;  /* 0x00000005ff057e24 */ /* 0x000fc600088e06ff */
[----:B------:R-:W2:Y:S04]  /*134b0*/  @P2 LDG.E.U8 R6, desc[UR58][R2.64] ;  /* 0x0000003a02062981 */ /* 0x000ea8000c1e1100 */
[----:B------:R-:W3:Y:S01]  /*134c0*/  @P2 LDG.E.U8 R0, desc[UR58][R4.64] ;  /* 0x0000003a04002981 */ /* 0x000ee2000c1e1100 */
        /* <DEDUP_REMOVED lines=31> */
.L_x_9661:
        /* <DEDUP_REMOVED lines=24> */
.L_x_9662:
[----:B------:R-:W-:Y:S01]  /*13840*/  ULDC.64 UR4, c[0x0][0x5e8] ;  /* 0x00017a0000047ab9 */ /* 0x000fe20000000a00 */
[----:B------:R-:W-:Y:S02]  /*13850*/  LOP3.LUT P0, RZ, R18, 0xff, RZ, 0xc0, !PT ;  /* 0x000000ff12ff7812 */ /* 0x000fe4000780c0ff */
[----:B------:R-:W-:Y:S02]  /*13860*/  IADD3 R2, P1, R19, UR4, RZ ;  /* 0x0000000413027c10 */ /* 0x000fe4000ff3e0ff */
[----:B------:R-:W-:-:S03]  /*13870*/  SEL R5, RZ, 0x1, !P0 ;  /* 0x00000001ff057807 */ /* 0x000fc60004000000 */
[----:B0-----:R-:W-:-:S05]  /*13880*/  IMAD.X R3, RZ, RZ, UR5, P1 ;  /* 0x00000005ff037e24 */ /* 0x001fca00088e06ff */
[----:B------:R-:W-:Y:S01]  /*13890*/  STG.E.U8 desc[UR58][R2.64], R5 ;  /* 0x0000000502007986 */ /* 0x000fe2000c10113a */
[----:B------:R-:W-:Y:S05]  /*138a0*/  EXIT ;  /* 0x000000000000794d */ /* 0x000fea0003800000 */
.L_x_9660:
[----:B------:R-:W-:Y:S02]  /*138b0*/  LOP3.LUT P0, RZ, R25, 0xff, RZ, 0xc0, !PT ;  /* 0x000000ff19ff7812 */ /* 0x000fe4000780c0ff */
[----:B------:R-:W-:Y:S02]  /*138c0*/  LOP3.LUT P1, RZ, R18, 0xff, RZ, 0xc0, !PT ;  /* 0x000000ff12ff7812 */ /* 0x000fe4000782c0ff */
[----:B------:R-:W-:Y:S02]  /*138d0*/  SEL R7, RZ, 0x1, !P0 ;  /* 0x00000001ff077807 */ /* 0x000fe40004000000 */
[----:B------:R-:W-:-:S03]  /*138e0*/  SEL R9, RZ, 0x1, !P1 ;  /* 0x00000001ff097807 */ /* 0x000fc60004800000 */
[----:B------:R-:W-:Y:S04]  /*138f0*/  STG.E.U8 desc[UR58][R2.64], R7 ;  /* 0x0000000702007986 */ /* 0x000fe8000c10113a */
[----:B------:R-:W-:Y:S01]  /*13900*/  STG.E.U8 desc[UR58][R4.64], R9 ;  /* 0x0000000904007986 */ /* 0x000fe2000c10113a */
[----:B------:R-:W-:Y:S05]  /*13910*/  EXIT ;  /* 0x000000000000794d */ /* 0x000fea0003800000 */
.L_x_9663:
        /* <DEDUP_REMOVED lines=14> */
.L_x_9897:


//--------------------- .text._ZN2at6native13reduce_kernelILi128ELi4ENS0_8ReduceOpIbNS0_14func_wrapper_tIbZNS0_12prod_functorIbbbEclERNS_14TensorIteratorEEUlbbE_EEjbLi4ELi4EEEEEvT1_ --------------------------
	.section	.text._ZN2at6native13reduce_kernelILi128ELi4ENS0_8ReduceOpIbNS0_14func_wrapper_tIbZNS0_12prod_functorIbbbEclERNS_14TensorIteratorEEUlbbE_EEjbLi4ELi4EEEEEvT1_,"ax",@progbits
	.align	128
        .global         _ZN2at6native13reduce_kernelILi128ELi4ENS0_8ReduceOpIbNS0_14func_wrapper_tIbZNS0_12prod_functorIbbbEclERNS_14TensorIteratorEEUlbbE_EEjbLi4ELi4EEEEEvT1_
        .type           _ZN2at6native13reduce_kernelILi128ELi4ENS0_8ReduceOpIbNS0_14func_wrapper_tIbZNS0_12prod_functorIbbbEclERNS_14TensorIteratorEEUlbbE_EEjbLi4ELi4EEEEEvT1_,@function
        .size           _ZN2at6native13reduce_kernelILi128ELi4ENS0_8ReduceOpIbNS0_14func_wrapper_tIbZNS0_12prod_functorIbbbEclERNS_14TensorIteratorEEUlbbE_EEjbLi4ELi4EEEEEvT1_,(.L_x_9898 - _ZN2at6native13reduce_kernelILi128ELi4ENS0_8ReduceOpIbNS0_14func_wrapper_tIbZNS0_12prod_functorIbbbEclERNS_14TensorIteratorEEUlbbE_EEjbLi4ELi4EEEEEvT1_)
        .other          _ZN2at6native13reduce_kernelILi128ELi4ENS0_8ReduceOpIbNS0_14func_wrapper_tIbZNS0_12prod_functorIbbbEclERNS_14TensorIteratorEEUlbbE_EEjbLi4ELi4EEEEEvT1_,@"STO_CUDA_ENTRY STV_DEFAULT"
_ZN2at6native13reduce_kernelILi128ELi4ENS0_8ReduceOpIbNS0_14func_wrapper_tIbZNS0_12prod_functorIbbbEclERNS_14TensorIteratorEEUlbbE_EEjbLi4ELi4EEEEEvT1_:
.text._ZN2at6native13reduce_kernelILi128ELi4ENS0_8ReduceOpIbNS0_14func_wrapper_tIbZNS0_12prod_functorIbbbEclERNS_14TensorIteratorEEUlbbE_EEjbLi4ELi4EEEEEvT1_:
        /* <DEDUP_REMOVED lines=293> */
.L_x_9664:
        /* <DEDUP_REMOVED lines=29> */
.L_x_9668:
        /* <DEDUP_REMOVED lines=27> */
.L_x_9674:
[----:B------:R-:W-:Y:S05]  /*15d0*/  BSYNC B2 ;  /* 0x0000000000027941 */ /* 0x000fea0003800000 */
.L_x_9673:
        /* <DEDUP_REMOVED lines=13> */
.L_x_9672:
[----:B------:R-:W-:Y:S05]  /*16b0*/  BSYNC B1 ;  /* 0x0000000000017941 */ /* 0x000fea0003800000 */
.L_x_9671:
[----:B------:R-:W0:Y:S01]  /*16c0*/  LDC R4, c[0x0][0x218] ;  /* 0x00008600ff047b82 */ /* 0x000e220000000800 */
[----:B------:R-:W-:Y:S01]  /*16d0*/  IADD3 R16, P0, P1, R25, R6, R16 ;  /* 0x0000000619107210 */ /* 0x000fe2000791e010 */
[----:B------:R-:W-:-:S03]  /*16e0*/  ULDC UR4, c[0x0][0x5e4] ;  /* 0x0001790000047ab9 */ /* 0x000fc60000000800 */
[----:B------:R-:W-:Y:S02]  /*16f0*/  IADD3 R16, P2, R16, 0x4, RZ ;  /* 0x0000000410107810 */ /* 0x000fe40007f5e0ff */
[----:B------:R-:W-:-:S05]  /*1700*/  IADD3.X R19, RZ, UR4, R19, P0, P1 ;  /* 0x00000004ff137c10 */ /* 0x000fca00087e2413 */
[----:B------:R-:W-:Y:S01]  /*1710*/  IMAD.X R19, RZ, RZ, R19, P2 ;  /* 0x000000ffff137224 */ /* 0x000fe200010e0613 */
[----:B0-----:R-:W-:-:S07]  /*1720*/  IADD3 R3, R7, -0x4, R4 ;  /* 0xfffffffc07037810 */ /* 0x001fce0007ffe004 */
.L_x_9670:
[----:B------:R-:W-:Y:S05]  /*1730*/  BSYNC B0 ;  /* 0x0000000000007941 */ /* 0x000fea0003800000 */
.L_x_9669:
        /* <DEDUP_REMOVED lines=15> */
.L_x_9677:
[----:B------:R-:W-:Y:S01]  /*1830*/  IMAD.MOV.U32 R6, RZ, RZ, R16 ;  /* 0x000000ffff067224 */ /* 0x000fe200078e0010 */
[----:B------:R-:W-:Y:S01]  /*1840*/  ULDC UR4, c[0x0][0x220] ;  /* 0x0000880000047ab9 */ /* 0x000fe20000000800 */
[----:B------:R-:W-:Y:S02]  /*1850*/  IMAD.MOV.U32 R7, RZ, RZ, R19 ;  /* 0x000000ffff077224 */ /* 0x000fe400078e0013 */
[----:B------:R-:W-:-:S06]  /*1860*/  IMAD.WIDE.U32 R6, R9, 0x4, R6 ;  /* 0x0000000409067825 */ /* 0x000fcc00078e0006 */
        /* <DEDUP_REMOVED lines=21> */
.L_x_9676:
[----:B------:R-:W-:Y:S05]  /*19c0*/  BSYNC B0 ;  /* 0x0000000000007941 */ /* 0x000fea0003800000 */
.L_x_9675:
        /* <DEDUP_REMOVED lines=8> */
.L_x_9679:
[----:B------:R-:W-:Y:S05]  /*1a50*/  BSYNC B0 ;  /* 0x0000000000007941 */ /* 0x000fea0003800000 */
.L_x_9678:
        /* <DEDUP_REMOVED lines=14> */
.L_x_9681:
[----:B------:R-:W-:Y:S05]  /*1b40*/  BSYNC B0 ;  /* 0x0000000000007941 */ /* 0x000fea0003800000 */
.L_x_9680:
[----:B------:R-:W-:Y:S02]  /*1b50*/  LOP3.LUT P0, RZ, R11, 0xff, RZ, 0xc0, !PT ;  /* 0x000000ff0bff7812 */ /* 0x000fe4000780c0ff */
[----:B------:R-:W-:Y:S02]  /*1b60*/  LOP3.LUT P3, RZ, R0, 0xff, RZ, 0xc0, !PT ;  /* 0x000000ff00ff7812 */ /* 0x000fe4000786c0ff */
[----:B------:R-:W-:Y:S02]  /*1b70*/  LOP3.LUT P1, RZ, R10, 0xff, RZ, 0xc0, !PT ;  /* 0x000000ff0aff7812 */ /* 0x000fe4000782c0ff */
[----:B------:R-:W-:Y:S02]  /*1b80*/  LOP3.LUT P2, RZ, R8, 0xff, RZ, 0xc0, !PT ;  /* 0x000000ff08ff7812 */ /* 0x000fe4000784c0ff */
[----:B------:R-:W-:Y:S02]  /*1b90*/  PLOP3.LUT P0, PT, P1, P3, P0, 0x80, 0x0 ;  /* 0x000000000000781c */ /* 0x000fe40000f07000 */
[----:B------:R-:W-:-:S02]  /*1ba0*/  PRMT R25, RZ, 0x7610, R25 ;  /* 0x00007610ff197816 */ /* 0x000fc40000000019 */
[----:B------:R-:W-:Y:S02]  /*1bb0*/  PLOP3.LUT P0, PT, P0, P2, PT, 0x80, 0x0 ;  /* 0x000000000000781c */ /* 0x000fe40000705070 */
[----:B------:R-:W-:Y:S02]  /*1bc0*/  PRMT R19, RZ, 0x7610, R19 ;  /* 0x00007610ff137816 */ /* 0x000fe40000000013 */
[----:B------:R-:W-:Y:S02]  /*1bd0*/  SEL R26, RZ, 0x1, !P0 ;  /* 0x00000001ff1a7807 */ /* 0x000fe40004000000 */
[----:B------:R-:W-:Y:S01]  /*1be0*/  PRMT R16, RZ, 0x7610, R16 ;  /* 0x00007610ff107816 */ /* 0x000fe20000000010 */
[----:B------:R-:W-:Y:S06]  /*1bf0*/  BRA `(.L_x_9666) ;  /* 0x000000cc00987947 */ /* 0x000fec0003800000 */
.L_x_9667:
        /* <DEDUP_REMOVED lines=47> */
.L_x_9691:
        /* <DEDUP_REMOVED lines=285> */
.L_x_9687:
        /* <DEDUP_REMOVED lines=255> */
.L_x_9688:
        /* <DEDUP_REMOVED lines=245> */
.L_x_9689:
        /* <DEDUP_REMOVED lines=255> */
.L_x_9690:
[----:B------:R-:W-:Y:S01]  /*5ff0*/  LOP3.LUT R31, R40, 0xfffffffc, RZ, 0xc0, !PT ;  /* 0xfffffffc281f7812 */ /* 0x000fe200078ec0ff */
[----:B------:R-:W-:-:S03]  /*6000*/  ULDC UR4, c[0x0][0x218] ;  /* 0x0000860000047ab9 */ /* 0x000fc60000000800 */
[----:B------:R-:W-:-:S04]  /*6010*/  IADD3 R30, P1, R31, R16, RZ ;  /* 0x000000101f1e7210 */ /* 0x000fc80007f3e0ff */
[----:B------:R-:W-:-:S05]  /*6020*/  IADD3.X R31, RZ, R19, RZ, P1, !PT ;  /* 0x00000013ff1f7210 */ /* 0x000fca0000ffe4ff */
[----:B------:R-:W2:Y:S01]  /*6030*/  LDG.E R40, desc[UR58][R30.64] ;  /* 0x0000003a1e287981 */ /* 0x000ea2000c1e1900 */
[----:B------:R-:W-:Y:S02]  /*6040*/  LOP3.LUT P4, RZ, R9, 0xff, RZ, 0xc0, !PT ;  /* 0x000000ff09ff7812 */ /* 0x000fe4000788c0ff */
[----:B------:R-:W-:Y:S02]  /*6050*/  LOP3.LUT P3, RZ, R10, 0xff, RZ, 0xc0, !PT ;  /* 0x000000ff0aff7812 */ /* 0x000fe4000786c0ff */
[----:B------:R-:W-:Y:S02]  /*6060*/  ISETP.NE.AND P4, PT, R41, RZ, P4 ;  /* 0x000000ff2900720c */ /* 0x000fe40002785270 */
[----:B------:R-:W-:Y:S02]  /*6070*/  LOP3.LUT P6, RZ, R24, 0xff, RZ, 0xc0, !PT ;  /* 0x000000ff18ff7812 */ /* 0x000fe400078cc0ff */
[----:B------:R-:W-:Y:S02]  /*6080*/  SEL R9, RZ, 0x1, !P4 ;  /* 0x00000001ff097807 */ /* 0x000fe40006000000 */
[----:B------:R-:W-:-:S02]  /*6090*/  LOP3.LUT P4, RZ, R12, 0xff, RZ, 0xc0, !PT ;  /* 0x000000ff0cff7812 */ /* 0x000fc4000788c0ff */
[----:B------:R-:W-:Y:S02]  /*60a0*/  ISETP.NE.AND P3, PT, R37, RZ, P3 ;  /* 0x000000ff2500720c */ /* 0x000fe40001f65270 */
[----:B------:R-:W-:Y:S02]  /*60b0*/  ISETP.NE.AND P4, PT, R4, RZ, P4 ;  /* 0x000000ff0400720c */ /* 0x000fe40002785270 */
[----:B------:R-:W-:Y:S02]  /*60c0*/  ISETP.NE.AND P6, PT, R33, RZ, P6 ;  /* 0x000000ff2100720c */ /* 0x000fe400037c5270 */
[----:B------:R-:W-:Y:S02]  /*60d0*/  LOP3.LUT P2, RZ, R11, 0xff, RZ, 0xc0, !PT ;  /* 0x000000ff0bff7812 */ /* 0x000fe4000784c0ff */
[----:B------:R-:W-:Y:S02]  /*60e0*/  SEL R10, RZ, 0x1, !P3 ;  /* 0x00000001ff0a7807 */ /* 0x000fe40005800000 */
[----:B------:R-:W-:-:S02]  /*60f0*/  LOP3.LUT P3, RZ, R13, 0xff, RZ, 0xc0, !PT ;  /* 0x000000ff0dff7812 */ /* 0x000fc4000786c0ff */
[----:B------:R-:W-:Y:S02]  /*6100*/  SEL R12, RZ, 0x1, !P4 ;  /* 0x00000001ff0c7807 */ /* 0x000fe40006000000 */
[----:B------:R-:W-:Y:S02]  /*6110*/  LOP3.LUT P4, RZ, R15, 0xff, RZ, 0xc0, !PT ;  /* 0x000000ff0fff7812 */ /* 0x000fe4000788c0ff */
[----:B------:R-:W-:Y:S02]  /*6120*/  LOP3.LUT P5, RZ, R25, 0xff, RZ, 0xc0, !PT ;  /* 0x000000ff19ff7812 */ /* 0x000fe400078ac0ff */
[----:B------:R-:W-:Y:S02]  /*6130*/  SEL R24, RZ, 0x1, !P6 ;  /* 0x00000001ff187807 */ /* 0x000fe40007000000 */
[----:B------:R-:W-:Y:S02]  /*6140*/  ISETP.NE.AND P2, PT, R38, RZ, P2 ;  /* 0x000000ff2600720c */ /* 0x000fe40001745270 */
[----:B------:R-:W-:-:S02]  /*6150*/  ISETP.NE.AND P6, PT, R41, RZ, PT ;  /* 0x000000ff2900720c */ /* 0x000fc40003fc5270 */
[----:B------:R-:W-:Y:S02]  /*6160*/  ISETP.NE.AND P3, PT, R36, RZ, P3 ;  /* 0x000000ff2400720c */ /* 0x000fe40001f65270 */
[----:B------:R-:W-:Y:S02]  /*6170*/  ISETP.NE.AND P4, PT, R34, RZ, P4 ;  /* 0x000000ff2200720c */ /* 0x000fe40002785270 */
[----:B------:R-:W-:Y:S02]  /*6180*/  ISETP.NE.AND P5, PT, R32, RZ, P5 ;  /* 0x000000ff2000720c */ /* 0x000fe40002fa5270 */
[----:B------:R-:W-:Y:S02]  /*6190*/  SEL R11, RZ, 0x1, !P2 ;  /* 0x00000001ff0b7807 */ /* 0x000fe40005000000 */
[----:B------:R-:W-:Y:S02]  /*61a0*/  LOP3.LUT P2, RZ, R14, 0xff, RZ, 0xc0, !PT ;  /* 0x000000ff0eff7812 */ /* 0x000fe4000784c0ff */
[----:B------:R-:W-:-:S02]  /*61b0*/  SEL R13, RZ, 0x1, !P3 ;  /* 0x00000001ff0d7807 */ /* 0x000fc40005800000 */
[----:B------:R-:W-:Y:S02]  /*61c0*/  LOP3.LUT P3, RZ, R18, 0xff, RZ, 0xc0, !PT ;  /* 0x000000ff12ff7812 */ /* 0x000fe4000786c0ff */
[----:B------:R-:W-:Y:S02]  /*61d0*/  SEL R15, RZ, 0x1, !P4 ;  /* 0x00000001ff0f7807 */ /* 0x000fe40006000000 */
[----:B------:R-:W-:Y:S02]  /*61e0*/  LOP3.LUT P4, RZ, R8, 0xff, RZ, 0xc0, !PT ;  /* 0x000000ff08ff7812 */ /* 0x000fe4000788c0ff */
[----:B------:R-:W-:Y:S02]  /*61f0*/  SEL R25, RZ, 0x1, !P5 ;  /* 0x00000001ff197807 */ /* 0x000fe40006800000 */
[----:B------:R-:W-:Y:S02]  /*6200*/  ISETP.NE.AND P5, PT, R37, RZ, PT ;  /* 0x000000ff2500720c */ /* 0x000fe40003fa5270 */
[----:B------:R-:W-:-:S02]  /*6210*/  ISETP.NE.AND P2, PT, R0, RZ, P2 ;  /* 0x000000ff0000720c */ /* 0x000fc40001745270 */
[----:B------:R-:W-:Y:S02]  /*6220*/  LOP3.LUT R26, R26, 0xfffffbff, RZ, 0xc0, !PT ;  /* 0xfffffbff1a1a7812 */ /* 0x000fe400078ec0ff */
[----:B------:R-:W-:Y:S02]  /*6230*/  ISETP.NE.AND P3, PT, R35, RZ, P3 ;  /* 0x000000ff2300720c */ /* 0x000fe40001f65270 */
[----:B------:R-:W-:Y:S02]  /*6240*/  SEL R14, RZ, 0x1, !P2 ;  /* 0x00000001ff0e7807 */ /* 0x000fe40005000000 */
[----:B------:R-:W-:Y:S02]  /*6250*/  @P6 LOP3.LUT R26, R26, 0x400, RZ, 0xfc, !PT ;  /* 0x000004001a1a6812 */ /* 0x000fe400078efcff */
[----:B------:R-:W-:Y:S02]  /*6260*/  LOP3.LUT P2, RZ, R20, 0xff, RZ, 0xc0, !PT ;  /* 0x000000ff14ff7812 */ /* 0x000fe4000784c0ff */
[----:B------:R-:W-:-:S02]  /*6270*/  SEL R18, RZ, 0x1, !P3 ;  /* 0x00000001ff127807 */ /* 0x000fc40005800000 */
[----:B------:R-:W-:Y:S02]  /*6280*/  LOP3.LUT P3, RZ, R7, 0xff, RZ, 0xc0, !PT ;  /* 0x000000ff07ff7812 */ /* 0x000fe4000786c0ff */
[----:B------:R-:W-:Y:S02]  /*6290*/  LOP3.LUT R26, R26, 0xfffffdff, RZ, 0xc0, !PT ;  /* 0xfffffdff1a1a7812 */ /* 0x000fe400078ec0ff */
[----:B------:R-:W-:Y:S02]  /*62a0*/  ISETP.NE.AND P2, PT, R29, RZ, P2 ;  /* 0x000000ff1d00720c */ /* 0x000fe40001745270 */
[----:B------:R-:W-:Y:S02]  /*62b0*/  @P5 LOP3.LUT R26, R26, 0x200, RZ, 0xfc, !PT ;  /* 0x000002001a1a5812 */ /* 0x000fe400078efcff */
[----:B------:R-:W-:Y:S02]  /*62c0*/  LOP3.LUT P1, RZ, R21, 0xff, RZ, 0xc0, !PT ;  /* 0x000000ff15ff7812 */ /* 0x000fe4000782c0ff */
[----:B------:R-:W-:-:S02]  /*62d0*/  SEL R20, RZ, 0x1, !P2 ;  /* 0x00000001ff147807 */ /* 0x000fc40005000000 */
[----:B------:R-:W-:Y:S02]  /*62e0*/  LOP3.LUT P2, RZ, R6, 0xff, RZ, 0xc0, !PT ;  /* 0x000000ff06ff7812 */ /* 0x000fe4000784c0ff */
[----:B------:R-:W-:Y:S02]  /*62f0*/  LOP3.LUT R26, R26, 0xfffffeff, RZ, 0xc0, !PT ;  /* 0xfffffeff1a1a7812 */ /* 0x000fe400078ec0ff */
[----:B------:R-:W-:-:S04]  /*6300*/  ISETP.NE.AND P1, PT, R27, RZ, P1 ;  /* 0x000000ff1b00720c */ /* 0x000fc80000f25270 */
[----:B------:R-:W-:Y:S02]  /*6310*/  SEL R21, RZ, 0x1, !P1 ;  /* 0x00000001ff157807 */ /* 0x000fe40004800000 */
[----:B------:R-:W-:Y:S02]  /*6320*/  LOP3.LUT P1, RZ, R5, 0xff, RZ, 0xc0, !PT ;  /* 0x000000ff05ff7812 */ /* 0x000fe4000782c0ff */
[C---:B--2---:R-:W-:Y:S02]  /*6330*/  PRMT R30, R40.reuse, 0x7770, RZ ;  /* 0x00007770281e7816 */ /* 0x044fe400000000ff */
[----:B------:R-:W-:Y:S02]  /*6340*/  PRMT R31, R40, 0x7771, RZ ;  /* 0x00007771281f7816 */ /* 0x000fe400000000ff */
[----:B------:R-:W-:Y:S02]  /*6350*/  ISETP.NE.AND P4, PT, R30, RZ, P4 ;  /* 0x000000ff1e00720c */ /* 0x000fe40002785270 */
[----:B------:R-:W-:-:S02]  /*6360*/  ISETP.NE.AND P3, PT, R31, RZ, P3 ;  /* 0x000000ff1f00720c */ /* 0x000fc40001f65270 */
[----:B------:R-:W-:Y:S02]  /*6370*/  SEL R8, RZ, 0x1, !P4 ;  /* 0x00000001ff087807 */ /* 0x000fe40006000000 */
[----:B------:R-:W-:Y:S02]  /*6380*/  ISETP.NE.AND P4, PT, R38, RZ, PT ;  /* 0x000000ff2600720c */ /* 0x000fe40003f85270 */
[----:B------:R-:W-:Y:S02]  /*6390*/  PRMT R37, R40, 0x7772, RZ ;  /* 0x0000777228257816 */ /* 0x000fe400000000ff */
[----:B------:R-:W-:Y:S02]  /*63a0*/  SEL R7, RZ, 0x1, !P3 ;  /* 0x00000001ff077807 */ /* 0x000fe40005800000 */
[----:B------:R-:W-:Y:S01]  /*63b0*/  ISETP.NE.AND P3, PT, R4, RZ, PT ;  /* 0x000000ff0400720c */ /* 0x000fe20003f65270 */
[----:B------:R-:W-:Y:S01]  /*63c0*/  IMAD.IADD R4, R39, 0x1, R3 ;  /* 0x0000000127047824 */ /* 0x000fe200078e0203 */
[----:B------:R-:W-:-:S02]  /*63d0*/  ISETP.NE.AND P2, PT, R37, RZ, P2 ;  /* 0x000000ff2500720c */ /* 0x000fc40001745270 */
[----:B------:R-:W-:Y:S01]  /*63e0*/  PRMT R38, R40, 0x7773, RZ ;  /* 0x0000777328267816 */ /* 0x000fe200000000ff */
[----:B------:R-:W-:Y:S01]  /*63f0*/  IMAD R39, R3, 0x3, R4 ;  /* 0x0000000303277824 */ /* 0x000fe200078e0204 */
[----:B------:R-:W-:Y:S02]  /*6400*/  SEL R6, RZ, 0x1, !P2 ;  /* 0x00000001ff067807 */ /* 0x000fe40005000000 */
[----:B------:R-:W-:Y:S02]  /*6410*/  @P4 LOP3.LUT R26, R26, 0x100, RZ, 0xfc, !PT ;  /* 0x000001001a1a4812 */ /* 0x000fe400078efcff */
[----:B------:R-:W-:Y:S02]  /*6420*/  ISETP.NE.AND P2, PT, R36, RZ, PT ;  /* 0x000000ff2400720c */ /* 0x000fe40003f45270 */
[----:B------:R-:W-:Y:S02]  /*6430*/  LOP3.LUT R26, R26, 0xffffff7f, RZ, 0xc0, !PT ;  /* 0xffffff7f1a1a7812 */ /* 0x000fe400078ec0ff */
[----:B------:R-:W-:-:S02]  /*6440*/  ISETP.NE.AND P1, PT, R38, RZ, P1 ;  /* 0x000000ff2600720c */ /* 0x000fc40000f25270 */
[----:B------:R-:W-:Y:S02]  /*6450*/  @P3 LOP3.LUT R26, R26, 0x80, RZ, 0xfc, !PT ;  /* 0x000000801a1a3812 */ /* 0x000fe400078efcff */
[----:B------:R-:W-:Y:S02]  /*6460*/  SEL R5, RZ, 0x1, !P1 ;  /* 0x00000001ff057807 */ /* 0x000fe40004800000 */
[----:B------:R-:W-:Y:S01]  /*6470*/  ISETP.NE.AND P1, PT, R0, RZ, PT ;  /* 0x000000ff0000720c */ /* 0x000fe20003f25270 */
[----:B------:R-:W-:Y:S01]  /*6480*/  IMAD.U32 R0, RZ, RZ, UR4 ;  /* 0x00000004ff007e24 */ /* 0x000fe2000f8e00ff */
[----:B------:R-:W-:Y:S02]  /*6490*/  LOP3.LUT R26, R26, 0xffffffbf, RZ, 0xc0, !PT ;  /* 0xffffffbf1a1a7812 */ /* 0x000fe400078ec0ff */
[----:B------:R-:W-:Y:S02]  /*64a0*/  ISETP.NE.AND P3, PT, R34, RZ, PT ;  /* 0x000000ff2200720c */ /* 0x000fe40003f65270 */
[----:B------:R-:W-:-:S02]  /*64b0*/  @P2 LOP3.LUT R26, R26, 0x40, RZ, 0xfc, !PT ;  /* 0x000000401a1a2812 */ /* 0x000fc400078efcff */
[----:B------:R-:W-:Y:S02]  /*64c0*/  ISETP.NE.AND P2, PT, R35, RZ, PT ;  /* 0x000000ff2300720c */ /* 0x000fe40003f45270 */
[----:B------:R-:W-:Y:S02]  /*64d0*/  LOP3.LUT R26, R26, 0xffffffdf, RZ, 0xc0, !PT ;  /* 0xffffffdf1a1a7812 */ /* 0x000fe400078ec0ff */
[----:B------:R-:W-:Y:S02]  /*64e0*/  ISETP.GE.U32.AND P6, PT, R39, R0, PT ;  /* 0x000000002700720c */ /* 0x000fe40003fc6070 */
[----:B------:R-:W-:Y:S02]  /*64f0*/  @P1 LOP3.LUT R26, R26, 0x20, RZ, 0xfc, !PT ;  /* 0x000000201a1a1812 */ /* 0x000fe400078efcff */
[----:B------:R-:W-:Y:S02]  /*6500*/  ISETP.NE.AND P1, PT, R29, RZ, PT ;  /* 0x000000ff1d00720c */ /* 0x000fe40003f25270 */
[----:B------:R-:W-:-:S02]  /*6510*/  LOP3.LUT R26, R26, 0xffffffef, RZ, 0xc0, !PT ;  /* 0xffffffef1a1a7812 */ /* 0x000fc400078ec0ff */
[----:B------:R-:W-:Y:S02]  /*6520*/  ISETP.NE.AND P4, PT, R37, RZ, PT ;  /* 0x000000ff2500720c */ /* 0x000fe40003f85270 */
[----:B------:R-:W-:Y:S02]  /*6530*/  @P3 LOP3.LUT R26, R26, 0x10, RZ, 0xfc, !PT ;  /* 0x000000101a1a3812 */ /* 0x000fe400078efcff */
[----:B------:R-:W-:Y:S02]  /*6540*/  ISETP.NE.AND P3, PT, R27, RZ, PT ;  /* 0x000000ff1b00720c */ /* 0x000fe40003f65270 */
[----:B------:R-:W-:Y:S02]  /*6550*/  LOP3.LUT R26, R26, 0xfffffff7, RZ, 0xc0, !PT ;  /* 0xfffffff71a1a7812 */ /* 0x000fe400078ec0ff */
[----:B------:R-:W-:Y:S02]  /*6560*/  ISETP.NE.AND P5, PT, R38, RZ, PT ;  /* 0x000000ff2600720c */ /* 0x000fe40003fa5270 */
[----:B------:R-:W-:-:S02]  /*6570*/  @P2 LOP3.LUT R26, R26, 0x8, RZ, 0xfc, !PT ;  /* 0x000000081a1a2812 */ /* 0x000fc400078efcff */
[----:B------:R-:W-:Y:S02]  /*6580*/  ISETP.NE.AND P2, PT, R33, RZ, PT ;  /* 0x000000ff2100720c */ /* 0x000fe40003f45270 */
[----:B------:R-:W-:-:S04]  /*6590*/  LOP3.LUT R26, R26, 0xfffffffb, RZ, 0xc0, !PT ;  /* 0xfffffffb1a1a7812 */ /* 0x000fc800078ec0ff */
[----:B------:R-:W-:Y:S02]  /*65a0*/  @P1 LOP3.LUT R26, R26, 0x4, RZ, 0xfc, !PT ;  /* 0x000000041a1a1812 */ /* 0x000fe400078efcff */
[----:B------:R-:W-:Y:S02]  /*65b0*/  ISETP.NE.AND P1, PT, R32, RZ, PT ;  /* 0x000000ff2000720c */ /* 0x000fe40003f25270 */
[----:B------:R-:W-:-:S04]  /*65c0*/  LOP3.LUT R26, R26, 0xfffffffd, RZ, 0xc0, !PT ;  /* 0xfffffffd1a1a7812 */ /* 0x000fc800078ec0ff */
[----:B------:R-:W-:Y:S02]  /*65d0*/  @P3 LOP3.LUT R26, R26, 0x2, RZ, 0xfc, !PT ;  /* 0x000000021a1a3812 */ /* 0x000fe400078efcff */
[----:B------:R-:W-:Y:S02]  /*65e0*/  ISETP.NE.AND P3, PT, R31, RZ, PT ;  /* 0x000000ff1f00720c */ /* 0x000fe40003f65270 */
[----:B------:R-:W-:-:S04]  /*65f0*/  LOP3.LUT R26, R26, 0xfffffffe, RZ, 0xc0, !PT ;  /* 0xfffffffe1a1a7812 */ /* 0x000fc800078ec0ff */
[----:B------:R-:W-:Y:S02]  /*6600*/  @P2 LOP3.LUT R26, R26, 0x1, RZ, 0xfc, !PT ;  /* 0x000000011a1a2812 */ /* 0x000fe400078efcff */
[----:B------:R-:W-:Y:S01]  /*6610*/  ISETP.NE.AND P2, PT, R30, RZ, PT ;  /* 0x000000ff1e00720c */ /* 0x000fe20003f45270 */
[----:B------:R-:W-:-:S12]  /*6620*/  @!P6 BRA `(.L_x_9691) ;  /* 0xffffffb80030e947 */ /* 0x000fd8000383ffff */
[----:B------:R-:W-:Y:S05]  /*6630*/  BSYNC B1 ;  /* 0x0000000000017941 */ /* 0x000fea0003800000 */
.L_x_9686:
        /* <DEDUP_REMOVED lines=12> */
[----:B------:R-:W-:Y:S02]  /*6700*/  P2R R27, PR, RZ, 0x4 ;  /* 0x00000004ff1b7803 */ /* 0x000fe40000000000 */
[C---:B------:R-:W-:Y:S02]  /*6710*/  LOP3.LUT P2, RZ, R26.reuse, 0x1, RZ, 0xc0, !PT ;  /* 0x000000011aff7812 */ /* 0x040fe4000784c0ff */
        /* <DEDUP_REMOVED lines=8> */
[----:B------:R-:W-:Y:S02]  /*67a0*/  ISETP.NE.AND P2, PT, R29, RZ, PT ;  /* 0x000000ff1d00720c */ /* 0x000fe40003f45270 */
[----:B------:R-:W-:-:S02]  /*67b0*/  SEL R40, RZ, 0x1, !P3 ;  /* 0x00000001ff287807 */ /* 0x000fc40005800000 */
[----:B------:R-:W-:Y:S02]  /*67c0*/  SEL R42, RZ, 0x1, !P2 ;  /* 0x00000001ff2a7807 */ /* 0x000fe40005000000 */
[----:B------:R-:W-:Y:S02]  /*67d0*/  ISETP.NE.AND P2, PT, R30, RZ, PT ;  /* 0x000000ff1e00720c */ /* 0x000fe40003f45270 */
[----:B------:R-:W-:Y:S02]  /*67e0*/  SEL R39, RZ, 0x1, !P4 ;  /* 0x00000001ff277807 */ /* 0x000fe40006000000 */
[----:B------:R-:W-:Y:S02]  /*67f0*/  SEL R41, RZ, 0x1, !P2 ;  /* 0x00000001ff297807 */ /* 0x000fe40005000000 */
[----:B------:R-:W-:Y:S02]  /*6800*/  SEL R38, RZ, 0x1, !P5 ;  /* 0x00000001ff267807 */ /* 0x000fe40006800000 */
[----:B------:R-:W-:-:S02]  /*6810*/  LOP3.LUT P0, RZ, R26, 0x200, RZ, 0xc0, !PT ;  /* 0x000002001aff7812 */ /* 0x000fc4000780c0ff */
[C---:B------:R-:W-:Y:S02]  /*6820*/  LOP3.LUT P6, RZ, R26.reuse, 0x400, RZ, 0xc0, !PT ;  /* 0x000004001aff7812 */ /* 0x040fe400078cc0ff */
[----:B------:R-:W-:Y:S02]  /*6830*/  LOP3.LUT P1, RZ, R26, 0x100, RZ, 0xc0, !PT ;  /* 0x000001001aff7812 */ /* 0x000fe4000782c0ff */
[----:B------:R-:W-:Y:S02]  /*6840*/  ISETP.NE.AND P2, PT, R31, RZ, PT ;  /* 0x000000ff1f00720c */ /* 0x000fe40003f45270 */
[----:B------:R-:W-:Y:S02]  /*6850*/  ISETP.NE.AND P3, PT, R32, RZ, PT ;  /* 0x000000ff2000720c */ /* 0x000fe40003f65270 */
[----:B------:R-:W-:Y:S02]  /*6860*/  ISETP.NE.AND P4, PT, R33, RZ, PT ;  /* 0x000000ff2100720c */ /* 0x000fe40003f85270 */
[----:B------:R-:W-:-:S02]  /*6870*/  ISETP.NE.AND P5, PT, R34, RZ, PT ;  /* 0x000000ff2200720c */ /* 0x000fc40003fa5270 */
[----:B------:R-:W-:Y:S02]  /*6880*/  SEL R37, RZ, 0x1, !P1 ;  /* 0x00000001ff257807 */ /* 0x000fe40004800000 */
[----:B------:R-:W-:Y:S02]  /*6890*/  SEL R36, RZ, 0x1, !P0 ;  /* 0x00000001ff247807 */ /* 0x000fe40004000000 */
[----:B------:R-:W-:Y:S02]  /*68a0*/  SEL R35, RZ, 0x1, !P6 ;  /* 0x00000001ff237807 */ /* 0x000fe40007000000 */
[----:B------:R-:W-:Y:S02]  /*68b0*/  SEL R32, RZ, 0x1, !P2 ;  /* 0x00000001ff207807 */ /* 0x000fe40005000000 */
[----:B------:R-:W-:Y:S02]  /*68c0*/  SEL R33, RZ, 0x1, !P3 ;  /* 0x00000001ff217807 */ /* 0x000fe40005800000 */
[----:B------:R-:W-:-:S02]  /*68d0*/  SEL R31, RZ, 0x1, !P4 ;  /* 0x00000001ff1f7807 */ /* 0x000fc40006000000 */
[----:B------:R-:W-:-:S07]  /*68e0*/  SEL R30, RZ, 0x1, !P5 ;  /* 0x00000001ff1e7807 */ /* 0x000fce0006800000 */
.L_x_9685:
[----:B------:R-:W-:Y:S05]  /*68f0*/  BSYNC B0 ;  /* 0x0000000000007941 */ /* 0x000fea0003800000 */
.L_x_9684:
        /* <DEDUP_REMOVED lines=280> */
.L_x_9694:
        /* <DEDUP_REMOVED lines=293> */
.L_x_9695:
[----:B------:R-:W-:-:S04]  /*8cd0*/  LOP3.LUT R29, R39, 0xfffffffc, RZ, 0xc0, !PT ;  /* 0xfffffffc271d7812 */ /* 0x000fc800078ec0ff */
[----:B------:R-:W-:-:S04]  /*8ce0*/  IADD3 R28, P2, R29, R16, RZ ;  /* 0x000000101d1c7210 */ /* 0x000fc80007f5e0ff */
[----:B------:R-:W-:-:S05]  /*8cf0*/  IADD3.X R29, RZ, R19, RZ, P2, !PT ;  /* 0x00000013ff1d7210 */ /* 0x000fca00017fe4ff */
        /* <DEDUP_REMOVED lines=290> */
.L_x_9696:
        /* <DEDUP_REMOVED lines=293> */
.L_x_9697:
        /* <DEDUP_REMOVED lines=16> */
.L_x_9693:
[----:B------:R-:W-:Y:S05]  /*b270*/  BSYNC B0 ;  /* 0x0000000000007941 */ /* 0x000fea0003800000 */
.L_x_9692:
[----:B------:R-:W-:Y:S04]  /*b280*/  BSSY B0, `(.L_x_9698) ;  /* 0x000004b000007945 */ /* 0x000fe80003800000 */
[----:B------:R-:W-:Y:S05]  /*b290*/  @P0 BRA `(.L_x_9699) ;  /* 0x0000000400240947 */ /* 0x000fea0003800000 */
[----:B------:R-:W-:Y:S01]  /*b2a0*/  LOP3.LUT P0, RZ, R25, 0xff, RZ, 0xc0, !PT ;  /* 0x000000ff19ff7812 */ /* 0x000fe2000780c0ff */
[----:B------:R-:W-:Y:S01]  /*b2b0*/  IMAD.IADD R4, R4, 0x1, R3 ;  /* 0x0000000104047824 */ /* 0x000fe200078e0203 */
[----:B------:R-:W-:Y:S02]  /*b2c0*/  LOP3.LUT P2, RZ, R46, 0xff, RZ, 0xc0, !PT ;  /* 0x000000ff2eff7812 */ /* 0x000fe4000784c0ff */
[----:B------:R-:W-:Y:S02]  /*b2d0*/  LOP3.LUT P1, RZ, R43, 0xff, RZ, 0xc0, !PT ;  /* 0x000000ff2bff7812 */ /* 0x000fe4000782c0ff */
[----:B------:R-:W-:Y:S02]  /*b2e0*/  PLOP3.LUT P0, PT, P0, P2, PT, 0x80, 0x0 ;  /* 0x000000000000781c */ /* 0x000fe40000705070 */
[----:B------:R-:W-:Y:S02]  /*b2f0*/  LOP3.LUT P2, RZ, R20, 0xff, RZ, 0xc0, !PT ;  /* 0x000000ff14ff7812 */ /* 0x000fe4000784c0ff */
[----:B------:R-:W-:-:S02]  /*b300*/  LOP3.LUT P5, RZ, R45, 0xff, RZ, 0xc0, !PT ;  /* 0x000000ff2dff7812 */ /* 0x000fc400078ac0ff */
[----:B------:R-:W-:Y:S02]  /*b310*/  PLOP3.LUT P1, PT, P2, P1, PT, 0x80, 0x0 ;  /* 0x000000000000781c */ /* 0x000fe40001723070 */
[----:B------:R-:W-:Y:S02]  /*b320*/  ISETP.GE.U32.AND P2, PT, R4, R0, PT ;  /* 0x000000000400720c */ /* 0x000fe40003f46070 */
[----:B------:R-:W-:Y:S02]  /*b330*/  LOP3.LUT P6, RZ, R24, 0xff, RZ, 0xc0, !PT ;  /* 0x000000ff18ff7812 */ /* 0x000fe400078cc0ff */
[----:B------:R-:W-:Y:S02]  /*b340*/  LOP3.LUT P4, RZ, R44, 0xff, RZ, 0xc0, !PT ;  /* 0x000000ff2cff7812 */ /* 0x000fe4000788c0ff */
[----:B------:R-:W-:Y:S02]  /*b350*/  LOP3.LUT P3, RZ, R21, 0xff, RZ, 0xc0, !PT ;  /* 0x000000ff15ff7812 */ /* 0x000fe4000786c0ff */
[----:B------:R-:W-:-:S02]  /*b360*/  PLOP3.LUT P5, PT, P6, P5, PT, 0x80, 0x0 ;  /* 0x000000000000781c */ /* 0x000fc400037ab070 */
[----:B------:R-:W-:Y:S02]  /*b370*/  PLOP3.LUT P3, PT, P3, P4, PT, 0x80, 0x0 ;  /* 0x000000000000781c */ /* 0x000fe40001f69070 */
[----:B------:R-:W-:Y:S02]  /*b380*/  SEL R25, RZ, 0x1, !P0 ;  /* 0x00000001ff197807 */ /* 0x000fe40004000000 */
[----:B------:R-:W-:Y:S02]  /*b390*/  SEL R24, RZ, 0x1, !P5 ;  /* 0x00000001ff187807 */ /* 0x000fe40006800000 */
[----:B------:R-:W-:Y:S02]  /*b3a0*/  SEL R21, RZ, 0x1, !P3 ;  /* 0x00000001ff157807 */ /* 0x000fe40005800000 */
[----:B------:R-:W-:Y:S01]  /*b3b0*/  SEL R20, RZ, 0x1, !P1 ;  /* 0x00000001ff147807 */ /* 0x000fe20004800000 */
[----:B------:R-:W-:Y:S06]  /*b3c0*/  @P2 BRA `(.L_x_9699) ;  /* 0x0000000000d82947 */ /* 0x000fec0003800000 */
[----:B------:R-:W-:Y:S02]  /*b3d0*/  LOP3.LUT P0, RZ, R18, 0xff, RZ, 0xc0, !PT ;  /* 0x000000ff12ff7812 */ /* 0x000fe4000780c0ff */
[----:B------:R-:W-:Y:S02]  /*b3e0*/  LOP3.LUT P2, RZ, R42, 0xff, RZ, 0xc0, !PT ;  /* 0x000000ff2aff7812 */ /* 0x000fe4000784c0ff */
[----:B------:R-:W-:Y:S02]  /*b3f0*/  LOP3.LUT P1, RZ, R39, 0xff, RZ, 0xc0, !PT ;  /* 0x000000ff27ff7812 */ /* 0x000fe4000782c0ff */
[----:B------:R-:W-:Y:S02]  /*b400*/  PLOP3.LUT P0, PT, P0, P2, PT, 0x80, 0x0 ;  /* 0x000000000000781c */ /* 0x000fe40000705070 */
[----:B------:R-:W-:Y:S02]  /*b410*/  LOP3.LUT P2, RZ, R13, 0xff, RZ, 0xc0, !PT ;  /* 0x000000ff0dff7812 */ /* 0x000fe4000784c0ff */
[----:B------:R-:W-:-:S02]  /*b420*/  IADD3 R4, R4, R3, RZ ;  /* 0x0000000304047210 */ /* 0x000fc40007ffe0ff */
[----:B------:R-:W-:Y:S02]  /*b430*/  PLOP3.LUT P1, PT, P2, P1, PT, 0x80, 0x0 ;  /* 0x000000000000781c */ /* 0x000fe40001723070 */
[----:B------:R-:W-:Y:S02]  /*b440*/  ISETP.GE.U32.AND P2, PT, R4, R0, PT ;  /* 0x000000000400720c */ /* 0x000fe40003f46070 */
[----:B------:R-:W-:Y:S02]  /*b450*/  LOP3.LUT P5, RZ, R41, 0xff, RZ, 0xc0, !PT ;  /* 0x000000ff29ff7812 */ /* 0x000fe400078ac0ff */
[----:B------:R-:W-:Y:S02]  /*b460*/  LOP3.LUT P6, RZ, R15, 0xff, RZ, 0xc0, !PT ;  /* 0x000000ff0fff7812 */ /* 0x000fe400078cc0ff */
[----:B------:R-:W-:Y:S02]  /*b470*/  LOP3.LUT P4, RZ, R40, 0xff, RZ, 0xc0, !PT ;  /* 0x000000ff28ff7812 */ /* 0x000fe4000788c0ff */
[----:B------:R-:W-:-:S02]  /*b480*/  LOP3.LUT P3, RZ, R14, 0xff, RZ, 0xc0, !PT ;  /* 0x000000ff0eff7812 */ /* 0x000fc4000786c0ff */
[----:B------:R-:W-:Y:S02]  /*b490*/  PLOP3.LUT P5, PT, P6, P5, PT, 0x80, 0x0 ;  /* 0x000000000000781c */ /* 0x000fe400037ab070 */
[----:B------:R-:W-:Y:S02]  /*b4a0*/  PLOP3.LUT P3, PT, P3, P4, PT, 0x80, 0x0 ;  /* 0x000000000000781c */ /* 0x000fe40001f69070 */
[----:B------:R-:W-:Y:S02]  /*b4b0*/  SEL R18, RZ, 0x1, !P0 ;  /* 0x00000001ff127807 */ /* 0x000fe40004000000 */
[----:B------:R-:W-:Y:S02]  /*b4c0*/  SEL R15, RZ, 0x1, !P5 ;  /* 0x00000001ff0f7807 */ /* 0x000fe40006800000 */
[----:B------:R-:W-:Y:S02]  /*b4d0*/  SEL R14, RZ, 0x1, !P3 ;  /* 0x00000001ff0e7807 */ /* 0x000fe40005800000 */
[----:B------:R-:W-:Y:S01]  /*b4e0*/  SEL R13, RZ, 0x1, !P1 ;  /* 0x00000001ff0d7807 */ /* 0x000fe20004800000 */
        /* <DEDUP_REMOVED lines=8> */
[----:B------:R-:W-:Y:S02]  /*b570*/  LOP3.LUT P0, RZ, R36, 0xff, RZ, 0xc0, !PT ;  /* 0x000000ff24ff7812 */ /* 0x000fe4000780c0ff */
[----:B------:R-:W-:Y:S02]  /*b580*/  PLOP3.LUT P1, PT, P1, P3, PT, 0x80, 0x0 ;  /* 0x000000000000781c */ /* 0x000fe40000f27070 */
        /* <DEDUP_REMOVED lines=15> */
[----:B------:R-:W-:-:S02]  /*b680*/  LOP3.LUT P4, RZ, R31, 0xff, RZ, 0xc0, !PT ;  /* 0x000000ff1fff7812 */ /* 0x000fc4000788c0ff */
[----:B------:R-:W-:Y:S02]  /*b690*/  LOP3.LUT P3, RZ, R6, 0xff, RZ, 0xc0, !PT ;  /* 0x000000ff06ff7812 */ /* 0x000fe4000786c0ff */
[----:B------:R-:W-:Y:S02]  /*b6a0*/  LOP3.LUT P1, RZ, R30, 0xff, RZ, 0xc0, !PT ;  /* 0x000000ff1eff7812 */ /* 0x000fe4000782c0ff */
[----:B------:R-:W-:Y:S02]  /*b6b0*/  LOP3.LUT P2, RZ, R5, 0xff, RZ, 0xc0, !PT ;  /* 0x000000ff05ff7812 */ /* 0x000fe4000784c0ff */
[----:B------:R-:W-:Y:S02]  /*b6c0*/  PLOP3.LUT P5, PT, P6, P5, PT, 0x80, 0x0 ;  /* 0x000000000000781c */ /* 0x000fe400037ab070 */
[----:B------:R-:W-:Y:S02]  /*b6d0*/  PLOP3.LUT P3, PT, P3, P4, PT, 0x80, 0x0 ;  /* 0x000000000000781c */ /* 0x000fe40001f69070 */
[----:B------:R-:W-:-:S02]  /*b6e0*/  PLOP3.LUT P1, PT, P2, P1, PT, 0x80, 0x0 ;  /* 0x000000000000781c */ /* 0x000fc40001723070 */
[----:B------:R-:W-:Y:S02]  /*b6f0*/  SEL R8, RZ, 0x1, !P0 ;  /* 0x00000001ff087807 */ /* 0x000fe40004000000 */
[----:B------:R-:W-:Y:S02]  /*b700*/  SEL R7, RZ, 0x1, !P5 ;  /* 0x00000001ff077807 */ /* 0x000fe40006800000 */
[----:B------:R-:W-:Y:S02]  /*b710*/  SEL R6, RZ, 0x1, !P3 ;  /* 0x00000001ff067807 */ /* 0x000fe40005800000 */
[----:B------:R-:W-:-:S07]  /*b720*/  SEL R5, RZ, 0x1, !P1 ;  /* 0x00000001ff057807 */ /* 0x000fce0004800000 */
.L_x_9699:
[----:B------:R-:W-:Y:S05]  /*b730*/  BSYNC B0 ;  /* 0x0000000000007941 */ /* 0x000fea0003800000 */
.L_x_9698:
[----:B------:R-:W-:Y:S02]  /*b740*/  LOP3.LUT P2, RZ, R18, 0xff, RZ, 0xc0, !PT ;  /* 0x000000ff12ff7812 */ /* 0x000fe4000784c0ff */
[----:B------:R-:W-:Y:S02]  /*b750*/  LOP3.LUT P0, RZ, R25, 0xff, RZ, 0xc0, !PT ;  /* 0x000000ff19ff7812 */ /* 0x000fe4000780c0ff */
[----:B------:R-:W-:Y:S02]  /*b760*/  LOP3.LUT P6, RZ, R12, 0xff, RZ, 0xc0, !PT ;  /* 0x000000ff0cff7812 */ /* 0x000fe400078cc0ff */
[----:B------:R-:W-:Y:S02]  /*b770*/  LOP3.LUT P3, RZ, R15, 0xff, RZ, 0xc0, !PT ;  /* 0x000000ff0fff7812 */ /* 0x000fe4000786c0ff */
[----:B------:R-:W-:Y:S02]  /*b780*/  PLOP3.LUT P2, PT, P6, P0, P2, 0x80, 0x0 ;  /* 0x000000000000781c */ /* 0x000fe40003741020 */
[----:B------:R-:W-:-:S02]  /*b790*/  LOP3.LUT P4, RZ, R24, 0xff, RZ, 0xc0, !PT ;  /* 0x000000ff18ff7812 */ /* 0x000fc4000788c0ff */
[----:B------:R-:W-:Y:S02]  /*b7a0*/  LOP3.LUT P1, RZ, R14, 0xff, RZ, 0xc0, !PT ;  /* 0x000000ff0eff7812 */ /* 0x000fe4000782c0ff */
[----:B------:R-:W-:Y:S02]  /*b7b0*/  LOP3.LUT P5, RZ, R11, 0xff, RZ, 0xc0, !PT ;  /* 0x000000ff0bff7812 */ /* 0x000fe400078ac0ff */
[----:B------:R-:W-:Y:S02]  /*b7c0*/  LOP3.LUT P0, RZ, R21, 0xff, RZ, 0xc0, !PT ;  /* 0x000000ff15ff7812 */ /* 0x000fe4000780c0ff */
[----:B------:R-:W-:Y:S02]  /*b7d0*/  LOP3.LUT P6, RZ, R10, 0xff, RZ, 0xc0, !PT ;  /* 0x000000ff0aff7812 */ /* 0x000fe400078cc0ff */
[----:B------:R-:W-:Y:S02]  /*b7e0*/  PLOP3.LUT P3, PT, P5, P4, P3, 0x80, 0x0 ;  /* 0x000000000000781c */ /* 0x000fe40002f69030 */
[----:B------:R-:W-:-:S02]  /*b7f0*/  PLOP3.LUT P1, PT, P6, P0, P1, 0x80, 0x0 ;  /* 0x000000000000781c */ /* 0x000fc40003721010 */
[----:B------:R-:W-:Y:S02]  /*b800*/  LOP3.LUT P4, RZ, R13, 0xff, RZ, 0xc0, !PT ;  /* 0x000000ff0dff7812 */ /* 0x000fe4000788c0ff */
[----:B------:R-:W-:Y:S02]  /*b810*/  LOP3.LUT P5, RZ, R20, 0xff, RZ, 0xc0, !PT ;  /* 0x000000ff14ff7812 */ /* 0x000fe400078ac0ff */
[----:B------:R-:W-:Y:S02]  /*b820*/  LOP3.LUT P6, RZ, R9, 0xff, RZ, 0xc0, !PT ;  /* 0x000000ff09ff7812 */ /* 0x000fe400078cc0ff */
[----:B------:R-:W-:Y:S02]  /*b830*/  LOP3.LUT P0, RZ, R6, 0xff, RZ, 0xc0, !PT ;  /* 0x000000ff06ff7812 */ /* 0x000fe4000780c0ff */
[----:B------:R-:W-:Y:S02]  /*b840*/  PLOP3.LUT P5, PT, P6, P5, P4, 0x80, 0x0 ;  /* 0x000000000000781c */ /* 0x000fe400037ab040 */
[----:B------:R-:W-:-:S02]  /*b850*/  PLOP3.LUT P1, PT, P1, P0, PT, 0x80, 0x0 ;  /* 0x000000000000781c */ /* 0x000fc40000f21070 */
        /* <DEDUP_REMOVED lines=9> */
[----:B------:R-:W-:Y:S01]  /*b8f0*/  SEL R26, RZ, 0x1, !P0 ;  /* 0x00000001ff1a7807 */ /* 0x000fe20004000000 */
[----:B------:R-:W-:Y:S06]  /*b900*/  BRA `(.L_x_9666) ;  /* 0x0000003000547947 */ /* 0x000fec0003800000 */
.L_x_9683:
        /* <DEDUP_REMOVED lines=34> */
.L_x_9703:
[----:B------:R-:W-:Y:S02]  /*bb30*/  IMAD R6, R25, R4, RZ ;  /* 0x0000000419067224 */ /* 0x000fe400078e02ff */
[----:B------:R-:W-:-:S03]  /*bb40*/  IMAD.IADD R4, R3, 0x1, R4 ;  /* 0x0000000103047824 */ /* 0x000fc600078e0204 */
[----:B------:R-:W-:Y:S01]  /*bb50*/  LOP3.LUT R7, R6, 0xfffffffc, RZ, 0xc0, !PT ;  /* 0xfffffffc06077812 */ /* 0x000fe200078ec0ff */
[CC--:B------:R-:W-:Y:S02]  /*bb60*/  IMAD R30, R4.reuse, R25.reuse, RZ ;  /* 0x00000019041e7224 */ /* 0x0c0fe400078e02ff */
[----:B------:R-:W-:Y:S01]  /*bb70*/  IMAD.IADD R4, R4, 0x1, R3 ;  /* 0x0000000104047824 */ /* 0x000fe200078e0203 */
[-C--:B------:R-:W-:Y:S02]  /*bb80*/  IADD3 R6, P0, R7, R16.reuse, RZ ;  /* 0x0000001007067210 */ /* 0x080fe40007f1e0ff */
[----:B------:R-:W-:Y:S01]  /*bb90*/  LOP3.LUT R31, R30, 0xfffffffc, RZ, 0xc0, !PT ;  /* 0xfffffffc1e1f7812 */ /* 0x000fe200078ec0ff */
[----:B------:R-:W-:Y:S02]  /*bba0*/  IMAD R32, R4, R25, RZ ;  /* 0x0000001904207224 */ /* 0x000fe400078e02ff */
[----:B------:R-:W-:Y:S01]  /*bbb0*/  IMAD.X R7, RZ, RZ, R19, P0 ;  /* 0x000000ffff077224 */ /* 0x000fe200000e0613 */
[----:B------:R-:W-:-:S02]  /*bbc0*/  IADD3 R30, P0, R31, R16, RZ ;  /* 0x000000101f1e7210 */ /* 0x000fc40007f1e0ff */
[----:B------:R-:W-:Y:S02]  /*bbd0*/  LOP3.LUT R35, R32, 0xfffffffc, RZ, 0xc0, !PT ;  /* 0xfffffffc20237812 */ /* 0x000fe400078ec0ff */
[----:B------:R0:W2:Y:S01]  /*bbe0*/  LDG.E R37, desc[UR58][R6.64] ;  /* 0x0000003a06257981 */ /* 0x0000a2000c1e1900 */
[----:B------:R-:W-:Y:S01]  /*bbf0*/  IMAD.X R31, RZ, RZ, R19, P0 ;  /* 0x000000ffff1f7224 */ /* 0x000fe200000e0613 */
[----:B------:R-:W-:Y:S01]  /*bc00*/  IADD3 R34, P0, R35, R16, RZ ;  /* 0x0000001023227210 */ /* 0x000fe20007f1e0ff */
[----:B------:R-:W-:-:S03]  /*bc10*/  IMAD.IADD R4, R4, 0x1, R3 ;  /* 0x0000000104047824 */ /* 0x000fc600078e0203 */
[----:B------:R-:W3:Y:S01]  /*bc20*/  LDG.E R40, desc[UR58][R30.64] ;  /* 0x0000003a1e287981 */ /* 0x000ee2000c1e1900 */
[----:B------:R-:W-:Y:S02]  /*bc30*/  IMAD.X R35, RZ, RZ, R19, P0 ;  /* 0x000000ffff237224 */ /* 0x000fe400000e0613 */
[----:B0-----:R-:W-:-:S03]  /*bc40*/  IMAD R6, R4, R25, RZ ;  /* 0x0000001904067224 */ /* 0x001fc600078e02ff */
[----:B------:R-:W4:Y:S02]  /*bc50*/  LDG.E R32, desc[UR58][R34.64] ;  /* 0x0000003a22207981 */ /* 0x000f24000c1e1900 */
[----:B------:R-:W-:-:S04]  /*bc60*/  LOP3.LUT R7, R6, 0xfffffffc, RZ, 0xc0, !PT ;  /* 0xfffffffc06077812 */ /* 0x000fc800078ec0ff */
[----:B------:R-:W-:-:S05]  /*bc70*/  IADD3 R6, P0, R7, R16, RZ ;  /* 0x0000001007067210 */ /* 0x000fca0007f1e0ff */
[----:B------:R-:W-:-:S05]  /*bc80*/  IMAD.X R7, RZ, RZ, R19, P0 ;  /* 0x000000ffff077224 */ /* 0x000fca00000e0613 */
[----:B------:R0:W5:Y:S01]  /*bc90*/  LDG.E R33, desc[UR58][R6.64] ;  /* 0x0000003a06217981 */ /* 0x000162000c1e1900 */
[----:B------:R-:W-:Y:S01]  /*bca0*/  LOP3.LUT P6, RZ, R13, 0xff, RZ, 0xc0, !PT ;  /* 0x000000ff0dff7812 */ /* 0x000fe200078cc0ff */
[----:B------:R-:W-:Y:S01]  /*bcb0*/  IMAD.IADD R4, R4, 0x1, R3 ;  /* 0x0000000104047824 */ /* 0x000fe200078e0203 */
[----:B------:R-:W-:Y:S02]  /*bcc0*/  LOP3.LUT P5, RZ, R12, 0xff, RZ, 0xc0, !PT ;  /* 0x000000ff0cff7812 */ /* 0x000fe400078ac0ff */
[----:B------:R-:W-:Y:S02]  /*bcd0*/  LOP3.LUT P4, RZ, R11, 0xff, RZ, 0xc0, !PT ;  /* 0x000000ff0bff7812 */ /* 0x000fe4000788c0ff */
[----:B------:R-:W-:Y:S02]  /*bce0*/  LOP3.LUT P3, RZ, R10, 0xff, RZ, 0xc0, !PT ;  /* 0x000000ff0aff7812 */ /* 0x000fe4000786c0ff */
[----:B------:R-:W-:Y:S02]  /*bcf0*/  LOP3.LUT P1, RZ, R9, 0xff, RZ, 0xc0, !PT ;  /* 0x000000ff09ff7812 */ /* 0x000fe4000782c0ff */
[----:B------:R-:W-:-:S02]  /*bd00*/  LOP3.LUT P2, RZ, R14, 0xff, RZ, 0xc0, !PT ;  /* 0x000000ff0eff7812 */ /* 0x000fc4000784c0ff */
[----:B------:R-:W-:Y:S02]  /*bd10*/  LOP3.LUT R26, R26, 0xfffffdff, RZ, 0xc0, !PT ;  /* 0xfffffdff1a1a7812 */ /* 0x000fe400078ec0ff */
[----:B------:R-:W-:Y:S02]  /*bd20*/  LOP3.LUT P0, RZ, R8, 0xff, RZ, 0xc0, !PT ;  /* 0x000000ff08ff7812 */ /* 0x000fe4000780c0ff */
[C---:B--2---:R-:W-:Y:S02]  /*bd30*/  PRMT R36, R37.reuse, 0x7772, RZ ;  /* 0x0000777225247816 */ /* 0x044fe400000000ff */
[----:B0-----:R-:W-:Y:S02]  /*bd40*/  PRMT R6, R37, 0x7773, RZ ;  /* 0x0000777325067816 */ /* 0x001fe400000000ff */
[----:B------:R-:W-:Y:S02]  /*bd50*/  ISETP.NE.AND P6, PT, R36, RZ, P6 ;  /* 0x000000ff2400720c */ /* 0x000fe400037c5270 */
[----:B------:R-:W-:-:S02]  /*bd60*/  ISETP.NE.AND P5, PT, R6, RZ, P5 ;  /* 0x000000ff0600720c */ /* 0x000fc40002fa5270 */
[----:B------:R-:W-:Y:S02]  /*bd70*/  SEL R13, RZ, 0x1, !P6 ;  /* 0x00000001ff0d7807 */ /* 0x000fe40007000000 */
[C---:B------:R-:W-:Y:S02]  /*bd80*/  PRMT R30, R37.reuse, 0x7770, RZ ;  /* 0x00007770251e7816 */ /* 0x040fe400000000ff */
[----:B------:R-:W-:Y:S02]  /*bd90*/  PRMT R31, R37, 0x7771, RZ ;  /* 0x00007771251f7816 */ /* 0x000fe400000000ff */
[----:B------:R-:W-:Y:S02]  /*bda0*/  LOP3.LUT P6, RZ, R18, 0xff, RZ, 0xc0, !PT ;  /* 0x000000ff12ff7812 */ /* 0x000fe400078cc0ff */
[----:B----4-:R-:W-:Y:S02]  /*bdb0*/  PRMT R34, R32, 0x7771, RZ ;  /* 0x0000777120227816 */ /* 0x010fe400000000ff */
[----:B---3--:R-:W-:-:S02]  /*bdc0*/  PRMT R37, R40, 0x7770, RZ ;  /* 0x0000777028257816 */ /* 0x008fc400000000ff */
[C---:B------:R-:W-:Y:S02]  /*bdd0*/  PRMT R39, R40.reuse, 0x7771, RZ ;  /* 0x0000777128277816 */ /* 0x040fe400000000ff */
[----:B------:R-:W-:Y:S02]  /*bde0*/  SEL R12, RZ, 0x1, !P5 ;  /* 0x00000001ff0c7807 */ /* 0x000fe40006800000 */
[C---:B------:R-:W-:Y:S02]  /*bdf0*/  PRMT R38, R40.reuse, 0x7772, RZ ;  /* 0x0000777228267816 */ /* 0x040fe400000000ff */
[----:B------:R-:W-:Y:S02]  /*be00*/  PRMT R7, R40, 0x7773, RZ ;  /* 0x0000777328077816 */ /* 0x000fe400000000ff */
[----:B------:R-:W-:Y:S01]  /*be10*/  LOP3.LUT P5, RZ, R15, 0xff, RZ, 0xc0, !PT ;  /* 0x000000ff0fff7812 */ /* 0x000fe200078ac0ff */
[----:B------:R-:W-:Y:S01]  /*be20*/  IMAD R15, R3, 0x3, R4 ;  /* 0x00000003030f7824 */ /* 0x000fe200078e0204 */
[----:B------:R-:W-:-:S02]  /*be30*/  PRMT R40, R32, 0x7772, RZ ;  /* 0x0000777220287816 */ /* 0x000fc400000000ff */
[----:B------:R-:W-:Y:S02]  /*be40*/  ISETP.NE.AND P6, PT, R34, RZ, P6 ;  /* 0x000000ff2200720c */ /* 0x000fe400037c5270 */
[----:B------:R-:W-:Y:S02]  /*be50*/  ISETP.NE.AND P4, PT, R37, RZ, P4 ;  /* 0x000000ff2500720c */ /* 0x000fe40002785270 */
[----:B------:R-:W-:Y:S02]  /*be60*/  ISETP.NE.AND P5, PT, R40, RZ, P5 ;  /* 0x000000ff2800720c */ /* 0x000fe40002fa5270 */
[----:B------:R-:W-:Y:S02]  /*be70*/  SEL R18, RZ, 0x1, !P6 ;  /* 0x00000001ff127807 */ /* 0x000fe40007000000 */
[----:B------:R-:W-:Y:S02]  /*be80*/  SEL R11, RZ, 0x1, !P4 ;  /* 0x00000001ff0b7807 */ /* 0x000fe40006000000 */
[----:B------:R-:W-:-:S02]  /*be90*/  PRMT R35, R32, 0x7770, RZ ;  /* 0x0000777020237816 */ /* 0x000fc400000000ff */
[----:B------:R-:W-:Y:S02]  /*bea0*/  ISETP.GE.U32.AND P6, PT, R15, R0, PT ;  /* 0x000000000f00720c */ /* 0x000fe40003fc6070 */
[----:B------:R-:W-:Y:S02]  /*beb0*/  LOP3.LUT P4, RZ, R24, 0xff, RZ, 0xc0, !PT ;  /* 0x000000ff18ff7812 */ /* 0x000fe4000788c0ff */
[----:B------:R-:W-:Y:S02]  /*bec0*/  PRMT R32, R32, 0x7773, RZ ;  /* 0x0000777320207816 */ /* 0x000fe400000000ff */
[----:B------:R-:W-:Y:S02]  /*bed0*/  SEL R15, RZ, 0x1, !P5 ;  /* 0x00000001ff0f7807 */ /* 0x000fe40006800000 */
[----:B------:R-:W-:Y:S02]  /*bee0*/  ISETP.NE.AND P5, PT, R30, RZ, PT ;  /* 0x000000ff1e00720c */ /* 0x000fe40003fa5270 */
[----:B------:R-:W-:-:S02]  /*bef0*/  ISETP.NE.AND P3, PT, R39, RZ, P3 ;  /* 0x000000ff2700720c */ /* 0x000fc40001f65270 */
[----:B------:R-:W-:Y:S02]  /*bf00*/  ISETP.NE.AND P4, PT, R32, RZ, P4 ;  /* 0x000000ff2000720c */ /* 0x000fe40002785270 */
[----:B------:R-:W-:Y:S02]  /*bf10*/  SEL R10, RZ, 0x1, !P3 ;  /* 0x00000001ff0a7807 */ /* 0x000fe40005800000 */
[----:B------:R-:W-:Y:S02]  /*bf20*/  LOP3.LUT P3, RZ, R27, 0xff, RZ, 0xc0, !PT ;  /* 0x000000ff1bff7812 */ /* 0x000fe4000786c0ff */
[----:B-----5:R-:W-:Y:S02]  /*bf30*/  PRMT R41, R33, 0x7770, RZ ;  /* 0x0000777021297816 */ /* 0x020fe400000000ff */
[----:B------:R-:W-:Y:S02]  /*bf40*/  SEL R24, RZ, 0x1, !P4 ;  /* 0x00000001ff187807 */ /* 0x000fe40006000000 */
[----:B------:R-:W-:-:S02]  /*bf50*/  ISETP.NE.AND P4, PT, R31, RZ, PT ;  /* 0x000000ff1f00720c */ /* 0x000fc40003f85270 */
[----:B------:R-:W-:Y:S02]  /*bf60*/  ISETP.NE.AND P1, PT, R30, RZ, P1 ;  /* 0x000000ff1e00720c */ /* 0x000fe40000f25270 */
[----:B------:R-:W-:Y:S02]  /*bf70*/  ISETP.NE.AND P2, PT, R38, RZ, P2 ;  /* 0x000000ff2600720c */ /* 0x000fe40001745270 */
[----:B------:R-:W-:Y:S02]  /*bf80*/  ISETP.NE.AND P3, PT, R41, RZ, P3 ;  /* 0x000000ff2900720c */ /* 0x000fe40001f65270 */
[----:B------:R-:W-:Y:S02]  /*bf90*/  SEL R9, RZ, 0x1, !P1 ;  /* 0x00000001ff097807 */ /* 0x000fe40004800000 */
[----:B------:R-:W-:Y:S02]  /*bfa0*/  @P5 LOP3.LUT R26, R26, 0x200, RZ, 0xfc, !PT ;  /* 0x000002001a1a5812 */ /* 0x000fe400078efcff */
[----:B------:R-:W-:-:S02]  /*bfb0*/  LOP3.LUT P1, RZ, R20, 0xff, RZ, 0xc0, !PT ;  /* 0x000000ff14ff7812 */ /* 0x000fc4000782c0ff */
[----:B------:R-:W-:Y:S02]  /*bfc0*/  SEL R14, RZ, 0x1, !P2 ;  /* 0x00000001ff0e7807 */ /* 0x000fe40005000000 */
[----:B------:R-:W-:Y:S02]  /*bfd0*/  LOP3.LUT P2, RZ, R28, 0xff, RZ, 0xc0, !PT ;  /* 0x000000ff1cff7812 */ /* 0x000fe4000784c0ff */
[----:B------:R-:W-:Y:S02]  /*bfe0*/  PRMT R42, R33, 0x7771, RZ ;  /* 0x00007771212a7816 */ /* 0x000fe400000000ff */
[----:B------:R-:W-:Y:S02]  /*bff0*/  SEL R27, RZ, 0x1, !P3 ;  /* 0x00000001ff1b7807 */ /* 0x000fe40005800000 */
[----:B------:R-:W-:Y:S02]  /*c000*/  ISETP.NE.AND P3, PT, R36, RZ, PT ;  /* 0x000000ff2400720c */ /* 0x000fe40003f65270 */
[----:B------:R-:W-:-:S02]  /*c010*/  ISETP.NE.AND P0, PT, R31, RZ, P0 ;  /* 0x000000ff1f00720c */ /* 0x000fc40000705270 */
[----:B------:R-:W-:Y:S02]  /*c020*/  LOP3.LUT R26, R26, 0xfffffeff, RZ, 0xc0, !PT ;  /* 0xfffffeff1a1a7812 */ /* 0x000fe400078ec0ff */
        /* <DEDUP_REMOVED lines=10> */
[----:B------:R-:W-:-:S02]  /*c0d0*/  LOP3.LUT R26, R26, 0xffffff7f, RZ, 0xc0, !PT ;  /* 0xffffff7f1a1a7812 */ /* 0x000fc400078ec0ff */
[----:B------:R-:W-:Y:S02]  /*c0e0*/  ISETP.NE.AND P0, PT, R35, RZ, P0 ;  /* 0x000000ff2300720c */ /* 0x000fe40000705270 */
[----:B------:R-:W-:Y:S02]  /*c0f0*/  ISETP.NE.AND P1, PT, R43, RZ, P1 ;  /* 0x000000ff2b00720c */ /* 0x000fe40000f25270 */
[----:B------:R-:W-:Y:S02]  /*c100*/  @P3 LOP3.LUT R26, R26, 0x80, RZ, 0xfc, !PT ;  /* 0x000000801a1a3812 */ /* 0x000fe400078efcff */
[----:B------:R-:W-:Y:S02]  /*c110*/  SEL R21, RZ, 0x1, !P0 ;  /* 0x00000001ff157807 */ /* 0x000fe40004000000 */
[----:B------:R-:W-:Y:S02]  /*c120*/  LOP3.LUT P0, RZ, R5, 0xff, RZ, 0xc0, !PT ;  /* 0x000000ff05ff7812 */ /* 0x000fe4000780c0ff */
[----:B------:R-:W-:-:S02]  /*c130*/  PRMT R33, R33, 0x7773, RZ ;  /* 0x0000777321217816 */ /* 0x000fc400000000ff */
[----:B------:R-:W-:Y:S02]  /*c140*/  SEL R29, RZ, 0x1, !P1 ;  /* 0x00000001ff1d7807 */ /* 0x000fe40004800000 */
[----:B------:R-:W-:Y:S02]  /*c150*/  ISETP.NE.AND P1, PT, R37, RZ, PT ;  /* 0x000000ff2500720c */ /* 0x000fe40003f25270 */
[----:B------:R-:W-:Y:S02]  /*c160*/  LOP3.LUT R26, R26, 0xffffffbf, RZ, 0xc0, !PT ;  /* 0xffffffbf1a1a7812 */ /* 0x000fe400078ec0ff */
[----:B------:R-:W-:Y:S02]  /*c170*/  ISETP.NE.AND P0, PT, R33, RZ, P0 ;  /* 0x000000ff2100720c */ /* 0x000fe40000705270 */
[----:B------:R-:W-:Y:S02]  /*c180*/  @P2 LOP3.LUT R26, R26, 0x40, RZ, 0xfc, !PT ;  /* 0x000000401a1a2812 */ /* 0x000fe400078efcff */
[----:B------:R-:W-:-:S02]  /*c190*/  SEL R5, RZ, 0x1, !P0 ;  /* 0x00000001ff057807 */ /* 0x000fc40004000000 */
[----:B------:R-:W-:Y:S02]  /*c1a0*/  ISETP.NE.AND P0, PT, R39, RZ, PT ;  /* 0x000000ff2700720c */ /* 0x000fe40003f05270 */
[----:B------:R-:W-:Y:S02]  /*c1b0*/  LOP3.LUT R26, R26, 0xffffffdf, RZ, 0xc0, !PT ;  /* 0xffffffdf1a1a7812 */ /* 0x000fe400078ec0ff */
[----:B------:R-:W-:Y:S02]  /*c1c0*/  ISETP.NE.AND P2, PT, R38, RZ, PT ;  /* 0x000000ff2600720c */ /* 0x000fe40003f45270 */
        /* <DEDUP_REMOVED lines=10> */
[----:B------:R-:W-:Y:S02]  /*c270*/  LOP3.LUT R26, R26, 0xfffffffb, RZ, 0xc0, !PT ;  /* 0xfffffffb1a1a7812 */ /* 0x000fe400078ec0ff */
[----:B------:R-:W-:Y:S02]  /*c280*/  ISETP.NE.AND P5, PT, R33, RZ, PT ;  /* 0x000000ff2100720c */ /* 0x000fe40003fa5270 */
        /* <DEDUP_REMOVED lines=10> */
.L_x_9702:
        /* <DEDUP_REMOVED lines=26> */
[----:B------:R-:W-:Y:S02]  /*c4d0*/  SEL R44, RZ, 0x1, !P0 ;  /* 0x00000001ff2c7807 */ /* 0x000fe40004000000 */
        /* <DEDUP_REMOVED lines=11> */
[----:B------:R-:W-:Y:S02]  /*c590*/  SEL R45, RZ, 0x1, !P1 ;  /* 0x00000001ff2d7807 */ /* 0x000fe40004800000 */
[----:B------:R-:W-:Y:S02]  /*c5a0*/  SEL R26, RZ, 0x1, !P2 ;  /* 0x00000001ff1a7807 */ /* 0x000fe40005000000 */
[----:B------:R-:W-:Y:S02]  /*c5b0*/  PRMT R40, R30, 0x7610, R40 ;  /* 0x000076101e287816 */ /* 0x000fe40000000028 */
[----:B------:R-:W-:-:S02]  /*c5c0*/  PRMT R42, R7, 0x7610, R42 ;  /* 0x00007610072a7816 */ /* 0x000fc4000000002a */
[----:B------:R-:W-:-:S07]  /*c5d0*/  PRMT R44, R6, 0x7610, R44 ;  /* 0x00007610062c7816 */ /* 0x000fce000000002c */
.L_x_9701:
[----:B------:R-:W-:Y:S05]  /*c5e0*/  BSYNC B0 ;  /* 0x0000000000007941 */ /* 0x000fea0003800000 */
.L_x_9700:
        /* <DEDUP_REMOVED lines=83> */
.L_x_9705:
[----:B------:R-:W-:Y:S05]  /*cb20*/  BSYNC B0 ;  /* 0x0000000000007941 */ /* 0x000fea0003800000 */
.L_x_9704:
        /* <DEDUP_REMOVED lines=75> */
.L_x_9707:
[----:B------:R-:W-:Y:S05]  /*cfe0*/  BSYNC B0 ;  /* 0x0000000000007941 */ /* 0x000fea0003800000 */
.L_x_9706:
        /* <DEDUP_REMOVED lines=29> */
.L_x_9682:
[----:B------:R-:W0:Y:S01]  /*d1c0*/  LDC R3, c[0x0][0x220] ;  /* 0x00008800ff037b82 */ /* 0x000e220000000800 */
[----:B------:R-:W-:Y:S01]  /*d1d0*/  ULDC.U8 UR4, c[0x0][0x211] ;  /* 0x0000844000047ab9 */ /* 0x000fe20000000000 */
[----:B------:R-:W-:Y:S01]  /*d1e0*/  IMAD.MOV.U32 R18, RZ, RZ, R4 ;  /* 0x000000ffff127224 */ /* 0x000fe200078e0004 */
[----:B------:R-:W-:Y:S01]  /*d1f0*/  MOV R8, UR4 ;  /* 0x0000000400087c02 */ /* 0x000fe20008000f00 */
[----:B------:R-:W-:Y:S01]  /*d200*/  IMAD.U32 R11, RZ, RZ, UR4 ;  /* 0x00000004ff0b7e24 */ /* 0x000fe2000f8e00ff */
[----:B------:R-:W-:Y:S01]  /*d210*/  BSSY B0, `(.L_x_9708) ;  /* 0x00000cc000007945 */ /* 0x000fe20003800000 */
        /* <DEDUP_REMOVED lines=13> */
[----:B------:R-:W-:Y:S01]  /*d2f0*/  IMAD.U32 R6, RZ, RZ, UR4 ;  /* 0x00000004ff067e24 */ /* 0x000fe2000f8e00ff */
[----:B------:R-:W-:Y:S01]  /*d300*/  MOV R5, UR4 ;  /* 0x0000000400057c02 */ /* 0x000fe20008000f00 */
[----:B------:R-:W-:-:S10]  /*d310*/  IMAD.U32 R4, RZ, RZ, UR4 ;  /* 0x00000004ff047e24 */ /* 0x000fd4000f8e00ff */
        /* <DEDUP_REMOVED lines=17> */
.L_x_9711:
[C---:B------:R-:W-:Y:S01]  /*d430*/  LOP3.LUT R29, R18.reuse, 0xfffffffc, RZ, 0xc0, !PT ;  /* 0xfffffffc121d7812 */ /* 0x040fe200078ec0ff */
[----:B------:R-:W-:-:S03]  /*d440*/  IMAD.IADD R18, R18, 0x1, R3 ;  /* 0x0000000112127824 */ /* 0x000fc600078e0203 */
[-C--:B------:R-:W-:Y:S02]  /*d450*/  IADD3 R28, P0, R29, R16.reuse, RZ ;  /* 0x000000101d1c7210 */ /* 0x080fe40007f1e0ff */
[C---:B------:R-:W-:Y:S01]  /*d460*/  LOP3.LUT R35, R18.reuse, 0xfffffffc, RZ, 0xc0, !PT ;  /* 0xfffffffc12237812 */ /* 0x040fe200078ec0ff */
[----:B------:R-:W-:Y:S02]  /*d470*/  IMAD.IADD R18, R18, 0x1, R3 ;  /* 0x0000000112127824 */ /* 0x000fe400078e0203 */
[--C-:B------:R-:W-:Y:S01]  /*d480*/  IMAD.X R29, RZ, RZ, R19.reuse, P0 ;  /* 0x000000ffff1d7224 */ /* 0x100fe200000e0613 */
[-C--:B------:R-:W-:Y:S02]  /*d490*/  IADD3 R34, P0, R35, R16.reuse, RZ ;  /* 0x0000001023227210 */ /* 0x080fe40007f1e0ff */
[C---:B------:R-:W-:Y:S02]  /*d4a0*/  LOP3.LUT R31, R18.reuse, 0xfffffffc, RZ, 0xc0, !PT ;  /* 0xfffffffc121f7812 */ /* 0x040fe400078ec0ff */
[----:B------:R-:W2:Y:S01]  /*d4b0*/  LDG.E R37, desc[UR58][R28.64] ;  /* 0x0000003a1c257981 */ /* 0x000ea2000c1e1900 */
[----:B------:R-:W-:Y:S01]  /*d4c0*/  IMAD.X R35, RZ, RZ, R19, P0 ;  /* 0x000000ffff237224 */ /* 0x000fe200000e0613 */
[----:B------:R-:W-:Y:S01]  /*d4d0*/  IADD3 R30, P0, R31, R16, RZ ;  /* 0x000000101f1e7210 */ /* 0x000fe20007f1e0ff */
[----:B------:R-:W-:-:S03]  /*d4e0*/  IMAD.IADD R18, R18, 0x1, R3 ;  /* 0x0000000112127824 */ /* 0x000fc600078e0203 */
[----:B------:R-:W3:Y:S01]  /*d4f0*/  LDG.E R34, desc[UR58][R34.64] ;  /* 0x0000003a22227981 */ /* 0x000ee2000c1e1900 */
[----:B------:R-:W-:Y:S01]  /*d500*/  IMAD.X R31, RZ, RZ, R19, P0 ;  /* 0x000000ffff1f7224 */ /* 0x000fe200000e0613 */
[----:B------:R-:W-:-:S04]  /*d510*/  LOP3.LUT R33, R18, 0xfffffffc, RZ, 0xc0, !PT ;  /* 0xfffffffc12217812 */ /* 0x000fc800078ec0ff */
[----:B------:R2:W4:Y:S01]  /*d520*/  LDG.E R27, desc[UR58][R30.64] ;  /* 0x0000003a1e1b7981 */ /* 0x000522000c1e1900 */
[----:B------:R-:W-:-:S05]  /*d530*/  IADD3 R32, P0, R33, R16, RZ ;  /* 0x0000001021207210 */ /* 0x000fca0007f1e0ff */
[----:B------:R-:W-:-:S05]  /*d540*/  IMAD.X R33, RZ, RZ, R19, P0 ;  /* 0x000000ffff217224 */ /* 0x000fca00000e0613 */
[----:B------:R-:W5:Y:S01]  /*d550*/  LDG.E R32, desc[UR58][R32.64] ;  /* 0x0000003a20207981 */ /* 0x000f62000c1e1900 */
        /* <DEDUP_REMOVED lines=10> */
[C---:B------:R-:W-:Y:S02]  /*d600*/  PRMT R28, R37.reuse, 0x7770, RZ ;  /* 0x00007770251c7816 */ /* 0x040fe400000000ff */
[----:B------:R-:W-:Y:S02]  /*d610*/  ISETP.NE.AND P5, PT, R30, RZ, P5 ;  /* 0x000000ff1e00720c */ /* 0x000fe40002fa5270 */
[----:B------:R-:W-:-:S02]  /*d620*/  PRMT R29, R37, 0x7771, RZ ;  /* 0x00007771251d7816 */ /* 0x000fc400000000ff */
[----:B------:R-:W-:Y:S02]  /*d630*/  PRMT R36, R37, 0x7772, RZ ;  /* 0x0000777225247816 */ /* 0x000fe400000000ff */
[C---:B---3--:R-:W-:Y:S02]  /*d640*/  PRMT R37, R34.reuse, 0x7770, RZ ;  /* 0x0000777022257816 */ /* 0x048fe400000000ff */
[C---:B------:R-:W-:Y:S02]  /*d650*/  PRMT R38, R34.reuse, 0x7771, RZ ;  /* 0x0000777122267816 */ /* 0x040fe400000000ff */
[----:B------:R-:W-:Y:S02]  /*d660*/  SEL R14, RZ, 0x1, !P5 ;  /* 0x00000001ff0e7807 */ /* 0x000fe40006800000 */
[C---:B------:R-:W-:Y:S02]  /*d670*/  PRMT R39, R34.reuse, 0x7772, RZ ;  /* 0x0000777222277816 */ /* 0x040fe400000000ff */
[----:B------:R-:W-:-:S02]  /*d680*/  PRMT R31, R34, 0x7773, RZ ;  /* 0x00007773221f7816 */ /* 0x000fc400000000ff */
[----:B------:R-:W-:Y:S02]  /*d690*/  LOP3.LUT P5, RZ, R12, 0xff, RZ, 0xc0, !PT ;  /* 0x000000ff0cff7812 */ /* 0x000fe400078ac0ff */
[----:B----4-:R-:W-:Y:S02]  /*d6a0*/  PRMT R34, R27, 0x7772, RZ ;  /* 0x000077721b227816 */ /* 0x010fe400000000ff */
[----:B------:R-:W-:Y:S02]  /*d6b0*/  ISETP.NE.AND P4, PT, R37, RZ, P4 ;  /* 0x000000ff2500720c */ /* 0x000fe40002785270 */
[----:B------:R-:W-:Y:S02]  /*d6c0*/  ISETP.NE.AND P5, PT, R34, RZ, P5 ;  /* 0x000000ff2200720c */ /* 0x000fe40002fa5270 */
[----:B------:R-:W-:Y:S02]  /*d6d0*/  SEL R20, RZ, 0x1, !P4 ;  /* 0x00000001ff147807 */ /* 0x000fe40006000000 */
[----:B------:R-:W-:-:S02]  /*d6e0*/  PRMT R40, R27, 0x7770, RZ ;  /* 0x000077701b287816 */ /* 0x000fc400000000ff */
[C---:B------:R-:W-:Y:S02]  /*d6f0*/  PRMT R35, R27.reuse, 0x7771, RZ ;  /* 0x000077711b237816 */ /* 0x040fe400000000ff */
        /* <DEDUP_REMOVED lines=10> */
[----:B------:R-:W-:-:S02]  /*d7a0*/  ISETP.NE.AND P6, PT, R36, RZ, P6 ;  /* 0x000000ff2400720c */ /* 0x000fc400037c5270 */
[----:B------:R-:W-:Y:S02]  /*d7b0*/  ISETP.NE.AND P4, PT, R29, RZ, PT ;  /* 0x000000ff1d00720c */ /* 0x000fe40003f85270 */
[----:B------:R-:W-:Y:S02]  /*d7c0*/  ISETP.NE.AND P1, PT, R28, RZ, P1 ;  /* 0x000000ff1c00720c */ /* 0x000fe40000f25270 */
[----:B------:R-:W-:Y:S02]  /*d7d0*/  ISETP.NE.AND P2, PT, R39, RZ, P2 ;  /* 0x000000ff2700720c */ /* 0x000fe40001745270 */
[----:B------:R-:W-:Y:S02]  /*d7e0*/  ISETP.NE.AND P3, PT, R33, RZ, P3 ;  /* 0x000000ff2100720c */ /* 0x000fe40001f65270 */
[----:B------:R-:W-:Y:S02]  /*d7f0*/  SEL R6, RZ, 0x1, !P6 ;  /* 0x00000001ff067807 */ /* 0x000fe40007000000 */
[----:B------:R-:W-:-:S02]  /*d800*/  SEL R5, RZ, 0x1, !P1 ;  /* 0x00000001ff057807 */ /* 0x000fc40004800000 */
[----:B------:R-:W-:Y:S02]  /*d810*/  LOP3.LUT P6, RZ, R13, 0xff, RZ, 0xc0, !PT ;  /* 0x000000ff0dff7812 */ /* 0x000fe400078cc0ff */
[----:B------:R-:W-:Y:S02]  /*d820*/  @P5 LOP3.LUT R26, R26, 0x200, RZ, 0xfc, !PT ;  /* 0x000002001a1a5812 */ /* 0x000fe400078efcff */
[----:B------:R-:W-:Y:S02]  /*d830*/  LOP3.LUT P1, RZ, R21, 0xff, RZ, 0xc0, !PT ;  /* 0x000000ff15ff7812 */ /* 0x000fe4000782c0ff */
[----:B------:R-:W-:Y:S02]  /*d840*/  SEL R25, RZ, 0x1, !P2 ;  /* 0x00000001ff197807 */ /* 0x000fe40005000000 */
[----:B------:R-:W-:Y:S01]  /*d850*/  LOP3.LUT P2, RZ, R7, 0xff, RZ, 0xc0, !PT ;  /* 0x000000ff07ff7812 */ /* 0x000fe2000784c0ff */
[----:B------:R-:W-:Y:S01]  /*d860*/  IMAD R7, R3, 0x3, R18 ;  /* 0x0000000303077824 */ /* 0x000fe200078e0212 */
[----:B------:R-:W-:-:S02]  /*d870*/  PRMT R41, R32, 0x7771, RZ ;  /* 0x0000777120297816 */ /* 0x000fc400000000ff */
[----:B------:R-:W-:Y:S02]  /*d880*/  SEL R8, RZ, 0x1, !P3 ;  /* 0x00000001ff087807 */ /* 0x000fe40005800000 */
[----:B------:R-:W-:Y:S02]  /*d890*/  ISETP.NE.AND P3, PT, R36, RZ, PT ;  /* 0x000000ff2400720c */ /* 0x000fe40003f65270 */
[----:B------:R-:W-:Y:S02]  /*d8a0*/  ISETP.NE.AND P0, PT, R29, RZ, P0 ;  /* 0x000000ff1d00720c */ /* 0x000fe40000705270 */
[----:B------:R-:W-:Y:S02]  /*d8b0*/  ISETP.NE.AND P6, PT, R35, RZ, P6 ;  /* 0x000000ff2300720c */ /* 0x000fe400037c5270 */
[----:B------:R-:W-:Y:S02]  /*d8c0*/  LOP3.LUT R26, R26, 0xfffffeff, RZ, 0xc0, !PT ;  /* 0xfffffeff1a1a7812 */ /* 0x000fe400078ec0ff */
[----:B------:R-:W-:-:S02]  /*d8d0*/  ISETP.NE.AND P1, PT, R31, RZ, P1 ;  /* 0x000000ff1f00720c */ /* 0x000fc40000f25270 */
[----:B------:R-:W-:Y:S02]  /*d8e0*/  ISETP.NE.AND P2, PT, R41, RZ, P2 ;  /* 0x000000ff2900720c */ /* 0x000fe40001745270 */
[----:B------:R-:W-:Y:S02]  /*d8f0*/  SEL R4, RZ, 0x1, !P0 ;  /* 0x00000001ff047807 */ /* 0x000fe40004000000 */
[----:B------:R-:W-:Y:S02]  /*d900*/  SEL R13, RZ, 0x1, !P6 ;  /* 0x00000001ff0d7807 */ /* 0x000fe40007000000 */
[----:B------:R-:W-:Y:S02]  /*d910*/  @P4 LOP3.LUT R26, R26, 0x100, RZ, 0xfc, !PT ;  /* 0x000001001a1a4812 */ /* 0x000fe400078efcff */
[----:B------:R-:W-:Y:S02]  /*d920*/  LOP3.LUT P0, RZ, R15, 0xff, RZ, 0xc0, !PT ;  /* 0x000000ff0fff7812 */ /* 0x000fe4000780c0ff */
[----:B------:R-:W-:-:S02]  /*d930*/  SEL R21, RZ, 0x1, !P1 ;  /* 0x00000001ff157807 */ /* 0x000fc40004800000 */
[----:B------:R-:W-:Y:S02]  /*d940*/  ISETP.GE.U32.AND P6, PT, R7, R0, PT ;  /* 0x000000000700720c */ /* 0x000fe40003fc6070 */
        /* <DEDUP_REMOVED lines=42> */
.L_x_9710:
        /* <DEDUP_REMOVED lines=25> */
[----:B------:R-:W-:Y:S02]  /*dd80*/  PRMT R31, R32, 0x7610, R31 ;  /* 0x00007610201f7816 */ /* 0x000fe4000000001f */
[----:B------:R-:W-:Y:S02]  /*dd90*/  SEL R41, RZ, 0x1, !P6 ;  /* 0x00000001ff297807 */ /* 0x000fe40007000000 */
[----:B------:R-:W-:Y:S02]  /*dda0*/  SEL R43, RZ, 0x1, !P2 ;  /* 0x00000001ff2b7807 */ /* 0x000fe40005000000 */
[----:B------:R-:W-:Y:S02]  /*ddb0*/  PRMT R32, R33, 0x7610, R32 ;  /* 0x0000761021207816 */ /* 0x000fe40000000020 */
[----:B------:R-:W-:-:S02]  /*ddc0*/  SEL R28, RZ, 0x1, !P3 ;  /* 0x00000001ff1c7807 */ /* 0x000fc40005800000 */
[----:B------:R-:W-:Y:S02]  /*ddd0*/  SEL R27, RZ, 0x1, !P4 ;  /* 0x00000001ff1b7807 */ /* 0x000fe40006000000 */
[----:B------:R-:W-:Y:S02]  /*dde0*/  SEL R26, RZ, 0x1, !P5 ;  /* 0x00000001ff1a7807 */ /* 0x000fe40006800000 */
        /* <DEDUP_REMOVED lines=9> */
[----:B------:R-:W-:-:S02]  /*de80*/  SEL R42, RZ, 0x1, !P0 ;  /* 0x00000001ff2a7807 */ /* 0x000fc40004000000 */
[----:B------:R-:W-:Y:S02]  /*de90*/  SEL R44, RZ, 0x1, !P1 ;  /* 0x00000001ff2c7807 */ /* 0x000fe40004800000 */
[----:B------:R-:W-:Y:S02]  /*dea0*/  PRMT R39, R28, 0x7610, R39 ;  /* 0x000076101c277816 */ /* 0x000fe40000000027 */
[----:B------:R-:W-:Y:S02]  /*deb0*/  PRMT R41, R27, 0x7610, R41 ;  /* 0x000076101b297816 */ /* 0x000fe40000000029 */
[----:B------:R-:W-:-:S07]  /*dec0*/  PRMT R43, R26, 0x7610, R43 ;  /* 0x000076101a2b7816 */ /* 0x000fce000000002b */
.L_x_9709:
[----:B------:R-:W-:Y:S05]  /*ded0*/  BSYNC B0 ;  /* 0x0000000000007941 */ /* 0x000fea0003800000 */
.L_x_9708:
        /* <DEDUP_REMOVED lines=26> */
[----:B------:R-:W-:-:S04]  /*e080*/  IADD3 R28, R28, R3, RZ ;  /* 0x000000031c1c7210 */ /* 0x000fc80007ffe0ff */
        /* <DEDUP_REMOVED lines=18> */
[----:B------:R-:W-:-:S05]  /*e1b0*/  IMAD.X R27, RZ, RZ, R19, P1 ;  /* 0x000000ffff1b7224 */ /* 0x000fca00008e0613 */
        /* <DEDUP_REMOVED lines=33> */
.L_x_9713:
[----:B------:R-:W-:Y:S05]  /*e3d0*/  BSYNC B0 ;  /* 0x0000000000007941 */ /* 0x000fea0003800000 */
.L_x_9712:
        /* <DEDUP_REMOVED lines=75> */
.L_x_9715:
[----:B------:R-:W-:Y:S05]  /*e890*/  BSYNC B0 ;  /* 0x0000000000007941 */ /* 0x000fea0003800000 */
.L_x_9714:
        /* <DEDUP_REMOVED lines=28> */
.L_x_9666:
[----:B------:R-:W-:Y:S05]  /*ea60*/  BSYNC B6 ;  /* 0x0000000000067941 */ /* 0x000fea0003800000 */
.L_x_9665:
        /* <DEDUP_REMOVED lines=18> */
.L_x_9719:
        /* <DEDUP_REMOVED lines=12> */
[----:B------:R-:W-:Y:S01]  /*ec50*/  IMAD R4, R4, 0x4, R3 ;  /* 0x0000000404047824 */ /* 0x000fe200078e0203 */
[----:B------:R-:W-:Y:S02]  /*ec60*/  LOP3.LUT P4, RZ, R19, 0xff, RZ, 0xc0, !PT ;  /* 0x000000ff13ff7812 */ /* 0x000fe4000788c0ff */
[----:B------:R-:W-:-:S03]  /*ec70*/  LOP3.LUT P0, RZ, R16, 0xff, RZ, 0xc0, !PT ;  /* 0x000000ff10ff7812 */ /* 0x000fc6000780c0ff */
[----:B------:R-:W0:Y:S02]  /*ec80*/  LDS R4, [R4] ;  /* 0x0000000004047984 */ /* 0x000e240000000800 */
[C---:B0-----:R-:W-:Y:S02]  /*ec90*/  PRMT R5, R4.reuse, 0x7770, RZ ;  /* 0x0000777004057816 */ /* 0x041fe400000000ff */
[C---:B------:R-:W-:Y:S02]  /*eca0*/  PRMT R6, R4.reuse, 0x7771, RZ ;  /* 0x0000777104067816 */ /* 0x040fe400000000ff */
[----:B------:R-:W-:Y:S02]  /*ecb0*/  PRMT R7, R4, 0x7772, RZ ;  /* 0x0000777204077816 */ /* 0x000fe400000000ff */
[----:B------:R-:W-:Y:S02]  /*ecc0*/  ISETP.NE.AND P1, PT, R5, RZ, P1 ;  /* 0x000000ff0500720c */ /* 0x000fe40000f25270 */
[----:B------:R-:W-:-:S02]  /*ecd0*/  ISETP.NE.AND P2, PT, R6, RZ, P2 ;  /* 0x000000ff0600720c */ /* 0x000fc40001745270 */
[----:B------:R-:W-:Y:S02]  /*ece0*/  PRMT R4, R4, 0x7773, RZ ;  /* 0x0000777304047816 */ /* 0x000fe400000000ff */
[----:B------:R-:W-:Y:S02]  /*ecf0*/  ISETP.NE.AND P4, PT, R7, RZ, P4 ;  /* 0x000000ff0700720c */ /* 0x000fe40002785270 */
[----:B------:R-:W-:Y:S02]  /*ed00*/  SEL R26, RZ, 0x1, !P1 ;  /* 0x00000001ff1a7807 */ /* 0x000fe40004800000 */
[----:B------:R-:W-:Y:S02]  /*ed10*/  SEL R25, RZ, 0x1, !P2 ;  /* 0x00000001ff197807 */ /* 0x000fe40005000000 */
[----:B------:R-:W-:Y:S02]  /*ed20*/  ISETP.NE.AND P0, PT, R4, RZ, P0 ;  /* 0x000000ff0400720c */ /* 0x000fe40000705270 */
[----:B------:R-:W-:-:S02]  /*ed30*/  SEL R19, RZ, 0x1, !P4 ;  /* 0x00000001ff137807 */ /* 0x000fc40006000000 */
[----:B------:R-:W-:Y:S02]  /*ed40*/  PRMT R4, R25, 0x7604, R26 ;  /* 0x0000760419047816 */ /* 0x000fe4000000001a */
[----:B------:R-:W-:Y:S02]  /*ed50*/  SEL R16, RZ, 0x1, !P0 ;  /* 0x00000001ff107807 */ /* 0x000fe40004000000 */
[----:B------:R-:W-:-:S04]  /*ed60*/  PRMT R5, R19, 0x7054, R4 ;  /* 0x0000705413057816 */ /* 0x000fc80000000004 */
[----:B------:R-:W-:-:S05]  /*ed70*/  PRMT R5, R16, 0x654, R5 ;  /* 0x0000065410057816 */ /* 0x000fca0000000005 */
[----:B------:R0:W-:Y:S02]  /*ed80*/  STS [R0], R5 ;  /* 0x0000000500007388 */ /* 0x0001e40000000800 */
.L_x_9718:
[----:B------:R-:W-:Y:S05]  /*ed90*/  BSYNC B0 ;  /* 0x0000000000007941 */ /* 0x000fea0003800000 */
.L_x_9717:
[----:B------:R-:W-:Y:S01]  /*eda0*/  IMAD.MOV.U32 R4, RZ, RZ, R8 ;  /* 0x000000ffff047224 */ /* 0x000fe200078e0008 */
[----:B------:R-:W-:Y:S06]  /*edb0*/  @P3 BRA `(.L_x_9719) ;  /* 0xfffffffc00743947 */ /* 0x000fec000383ffff */
.L_x_9716:
[----:B------:R-:W-:Y:S02]  /*edc0*/  ULDC UR4, c[0x0][0x22c] ;  /* 0x00008b0000047ab9 */ /* 0x000fe40000000800 */
[----:B------:R-:W-:-:S13]  /*edd0*/  ISETP.NE.AND P0, PT, RZ, UR4, PT ;  /* 0x00000004ff007c0c */ /* 0x000fda000bf05270 */
[----:B------:R-:W-:Y:S05]  /*ede0*/  @!P0 BRA `(.L_x_9720) ;  /* 0x0000000400588947 */ /* 0x000fea0003800000 */
[----:B------:R-:W1:Y:S02]  /*edf0*/  LDC R9, c[0x0][RZ] ;  /* 0x00000000ff097b82 */ /* 0x000e640000000800 */
[----:B-1----:R-:W-:Y:S02]  /*ee00*/  ISETP.GT.AND P0, PT, R9, 0x20, PT ;  /* 0x000000200900780c */ /* 0x002fe40003f04270 */
[----:B0-----:R-:W-:-:S11]  /*ee10*/  MOV R0, R9 ;  /* 0x0000000900007202 */ /* 0x001fd60000000f00 */
        /* <DEDUP_REMOVED lines=16> */
.L_x_9724:
        /* <DEDUP_REMOVED lines=8> */
[----:B------:R-:W-:Y:S02]  /*efa0*/  LOP3.LUT P0, RZ, R26, 0xff, RZ, 0xc0, !PT ;  /* 0x000000ff1aff7812 */ /* 0x000fe4000780c0ff */
[----:B------:R-:W-:Y:S02]  /*efb0*/  LOP3.LUT P1, RZ, R25, 0xff, RZ, 0xc0, !PT ;  /* 0x000000ff19ff7812 */ /* 0x000fe4000782c0ff */
[----:B------:R-:W-:Y:S01]  /*efc0*/  LOP3.LUT P2, RZ, R19, 0xff, RZ, 0xc0, !PT ;  /* 0x000000ff13ff7812 */ /* 0x000fe2000784c0ff */
[----:B------:R-:W0:Y:S01]  /*efd0*/  LDS R0, [R0] ;  /* 0x0000000000007984 */ /* 0x000e220000000800 */
[----:B------:R-:W-:Y:S02]  /*efe0*/  LOP3.LUT P3, RZ, R16, 0xff, RZ, 0xc0, !PT ;  /* 0x000000ff10ff7812 */ /* 0x000fe4000786c0ff */
[C---:B0-----:R-:W-:Y:S02]  /*eff0*/  PRMT R5, R0.reuse, 0x7770, RZ ;  /* 0x0000777000057816 */ /* 0x041fe400000000ff */
[----:B------:R-:W-:-:S02]  /*f000*/  PRMT R6, R0, 0x7771, RZ ;  /* 0x0000777100067816 */ /* 0x000fc400000000ff */
[----:B------:R-:W-:Y:S02]  /*f010*/  PRMT R7, R0, 0x7772, RZ ;  /* 0x0000777200077816 */ /* 0x000fe400000000ff */
[----:B------:R-:W-:Y:S02]  /*f020*/  ISETP.NE.AND P0, PT, R5, RZ, P0 ;  /* 0x000000ff0500720c */ /* 0x000fe40000705270 */
[----:B------:R-:W-:Y:S02]  /*f030*/  ISETP.NE.AND P1, PT, R6, RZ, P1 ;  /* 0x000000ff0600720c */ /* 0x000fe40000f25270 */
[----:B------:R-:W-:Y:S02]  /*f040*/  PRMT R0, R0, 0x7773, RZ ;  /* 0x0000777300007816 */ /* 0x000fe400000000ff */
[----:B------:R-:W-:Y:S02]  /*f050*/  ISETP.NE.AND P2, PT, R7, RZ, P2 ;  /* 0x000000ff0700720c */ /* 0x000fe40001745270 */
[----:B------:R-:W-:-:S02]  /*f060*/  SEL R26, RZ, 0x1, !P0 ;  /* 0x00000001ff1a7807 */ /* 0x000fc40004000000 */
[----:B------:R-:W-:Y:S02]  /*f070*/  SEL R25, RZ, 0x1, !P1 ;  /* 0x00000001ff197807 */ /* 0x000fe40004800000 */
[----:B------:R-:W-:Y:S02]  /*f080*/  ISETP.NE.AND P0, PT, R0, RZ, P3 ;  /* 0x000000ff0000720c */ /* 0x000fe40001f05270 */
[----:B------:R-:W-:Y:S02]  /*f090*/  SEL R19, RZ, 0x1, !P2 ;  /* 0x00000001ff137807 */ /* 0x000fe40005000000 */
[----:B------:R-:W-:Y:S02]  /*f0a0*/  PRMT R0, R25, 0x7604, R26 ;  /* 0x0000760419007816 */ /* 0x000fe4000000001a */
[----:B------:R-:W-:Y:S02]  /*f0b0*/  SEL R16, RZ, 0x1, !P0 ;  /* 0x00000001ff107807 */ /* 0x000fe40004000000 */
[----:B------:R-:W-:-:S04]  /*f0c0*/  PRMT R5, R19, 0x7054, R0 ;  /* 0x0000705413057816 */ /* 0x000fc80000000000 */
[----:B------:R-:W-:-:S05]  /*f0d0*/  PRMT R0, R16, 0x654, R5 ;  /* 0x0000065410007816 */ /* 0x000fca0000000005 */
[----:B------:R0:W-:Y:S02]  /*f0e0*/  STS [R3], R0 ;  /* 0x0000000003007388 */ /* 0x0001e40000000800 */
.L_x_9723:
[----:B------:R-:W-:Y:S05]  /*f0f0*/  BSYNC B0 ;  /* 0x0000000000007941 */ /* 0x000fea0003800000 */
.L_x_9722:
[----:B------:R-:W-:-:S04]  /*f100*/  SHF.R.S32.HI R4, RZ, 0x1, R4 ;  /* 0x00000001ff047819 */ /* 0x000fc80000011404 */
[----:B------:R-:W-:-:S13]  /*f110*/  ISETP.GE.AND P0, PT, R4, 0x20, PT ;  /* 0x000000200400780c */ /* 0x000fda0003f06270 */
[----:B------:R-:W-:Y:S05]  /*f120*/  @P0 BRA `(.L_x_9724) ;  /* 0xfffffffc007c0947 */ /* 0x000fea000383ffff */
[----:B0-----:R-:W-:-:S07]  /*f130*/  IMAD.MOV.U32 R0, RZ, RZ, 0x20 ;  /* 0x00000020ff007424 */ /* 0x001fce00078e00ff */
.L_x_9721:
[----:B------:R-:W-:Y:S01]  /*f140*/  ISETP.GE.AND P0, PT, R0, 0x2, PT ;  /* 0x000000020000780c */ /* 0x000fe20003f06270 */
[----:B------:R-:W-:Y:S05]  /*f150*/  WARPSYNC.ALL ;  /* 0x0000000000007948 */ /* 0x000fea0003800000 */
[----:B------:R-:W-:Y:S07]  /*f160*/  BAR.SYNC.DEFER_BLOCKING 0x0 ;  /* 0x0000000000007b1d */ /* 0x000fee0000010000 */
[----:B------:R-:W-:Y:S05]  /*f170*/  @!P0 BRA `(.L_x_9720) ;  /* 0x0000000000748947 */ /* 0x000fea0003800000 */
[----:B------:R-:W-:-:S07]  /*f180*/  IMAD.MOV.U32 R3, RZ, RZ, 0x1 ;  /* 0x00000001ff037424 */ /* 0x000fce00078e00ff */
.L_x_9725:
[----:B------:R-:W-:Y:S02]  /*f190*/  LOP3.LUT R5, R25, 0xffff, RZ, 0xc0, !PT ;  /* 0x0000ffff19057812 */ /* 0x000fe400078ec0ff */
[----:B------:R-:W-:Y:S02]  /*f1a0*/  LOP3.LUT R6, R19, 0xffff, RZ, 0xc0, !PT ;  /* 0x0000ffff13067812 */ /* 0x000fe400078ec0ff */
[----:B------:R-:W-:Y:S02]  /*f1b0*/  PRMT R5, R5, 0x8880, RZ ;  /* 0x0000888005057816 */ /* 0x000fe400000000ff */
[----:B------:R-:W-:Y:S02]  /*f1c0*/  LOP3.LUT R4, R26, 0xffff, RZ, 0xc0, !PT ;  /* 0x0000ffff1a047812 */ /* 0x000fe400078ec0ff */
[----:B------:R-:W-:Y:S02]  /*f1d0*/  LOP3.LUT R7, R16, 0xffff, RZ, 0xc0, !PT ;  /* 0x0000ffff10077812 */ /* 0x000fe400078ec0ff */
[----:B------:R-:W-:Y:S01]  /*f1e0*/  PRMT R8, R6, 0x8880, RZ ;  /* 0x0000888006087816 */ /* 0x000fe200000000ff */
[----:B------:R-:W-:Y:S01]  /*f1f0*/  IMAD.MOV.U32 R6, RZ, RZ, R5 ;  /* 0x000000ffff067224 */ /* 0x000fe200078e0005 */
[----:B------:R-:W-:-:S02]  /*f200*/  PRMT R4, R4, 0x8880, RZ ;  /* 0x0000888004047816 */ /* 0x000fc400000000ff */
[----:B------:R-:W-:Y:S02]  /*f210*/  PRMT R10, R7, 0x8880, RZ ;  /* 0x00008880070a7816 */ /* 0x000fe400000000ff */
[----:B------:R-:W0:Y:S01]  /*f220*/  SHFL.DOWN PT, R8, R8, R3, 0x1f ;  /* 0x08001f0308087589 */ /* 0x000e2200000e0000 */
[----:B------:R-:W-:Y:S02]  /*f230*/  LOP3.LUT P0, RZ, R26, 0xff, RZ, 0xc0, !PT ;  /* 0x000000ff1aff7812 */ /* 0x000fe4000780c0ff */
[----:B------:R-:W-:Y:S01]  /*f240*/  LOP3.LUT P1, RZ, R25, 0xff, RZ, 0xc0, !PT ;  /* 0x000000ff19ff7812 */ /* 0x000fe2000782c0ff */
[----:B------:R-:W1:Y:S01]  /*f250*/  SHFL.DOWN PT, R4, R4, R3, 0x1f ;  /* 0x08001f0304047589 */ /* 0x000e6200000e0000 */
[----:B------:R-:W-:Y:S02]  /*f260*/  LOP3.LUT P2, RZ, R19, 0xff, RZ, 0xc0, !PT ;  /* 0x000000ff13ff7812 */ /* 0x000fe4000784c0ff */
[----:B------:R-:W-:Y:S01]  /*f270*/  LOP3.LUT P3, RZ, R16, 0xff, RZ, 0xc0, !PT ;  /* 0x000000ff10ff7812 */ /* 0x000fe2000786c0ff */
[----:B------:R-:W2:Y:S04]  /*f280*/  SHFL.DOWN PT, R6, R6, R3, 0x1f ;  /* 0x08001f0306067589 */ /* 0x000ea800000e0000 */
[----:B------:R3:W4:Y:S02]  /*f290*/  SHFL.DOWN PT, R10, R10, R3, 0x1f ;  /* 0x08001f030a0a7589 */ /* 0x00072400000e0000 */
[----:B---3--:R-:W-:Y:S01]  /*f2a0*/  IMAD.SHL.U32 R3, R3, 0x2, RZ ;  /* 0x0000000203037824 */ /* 0x008fe200078e00ff */
[----:B0-----:R-:W-:-:S04]  /*f2b0*/  ISETP.NE.AND P2, PT, R8, RZ, P2 ;  /* 0x000000ff0800720c */ /* 0x001fc80001745270 */
[----:B------:R-:W-:Y:S02]  /*f2c0*/  ISETP.GE.AND P4, PT, R3, R0, PT ;  /* 0x000000000300720c */ /* 0x000fe40003f86270 */
[----:B-1----:R-:W-:Y:S02]  /*f2d0*/  ISETP.NE.AND P0, PT, R4, RZ, P0 ;  /* 0x000000ff0400720c */ /* 0x002fe40000705270 */
[----:B------:R-:W-:Y:S02]  /*f2e0*/  SEL R19, RZ, 0x1, !P2 ;  /* 0x00000001ff137807 */ /* 0x000fe40005000000 */
[----:B--2---:R-:W-:Y:S02]  /*f2f0*/  ISETP.NE.AND P1, PT, R6, RZ, P1 ;  /* 0x000000ff0600720c */ /* 0x004fe40000f25270 */
[----:B------:R-:W-:Y:S02]  /*f300*/  SEL R26, RZ, 0x1, !P0 ;  /* 0x00000001ff1a7807 */ /* 0x000fe40004000000 */
[----:B----4-:R-:W-:-:S02]  /*f310*/  ISETP.NE.AND P3, PT, R10, RZ, P3 ;  /* 0x000000ff0a00720c */ /* 0x010fc40001f65270 */
[----:B------:R-:W-:Y:S02]  /*f320*/  SEL R25, RZ, 0x1, !P1 ;  /* 0x00000001ff197807 */ /* 0x000fe40004800000 */
[----:B------:R-:W-:Y:S01]  /*f330*/  SEL R16, RZ, 0x1, !P3 ;  /* 0x00000001ff107807 */ /* 0x000fe20005800000 */
[----:B------:R-:W-:Y:S08]  /*f340*/  @!P4 BRA `(.L_x_9725) ;  /* 0xfffffffc0090c947 */ /* 0x000ff0000383ffff */
.L_x_9720:
[----:B------:R-:W1:Y:S01]  /*f350*/  LDC R3, c[0x0][0x3e8] ;  /* 0x0000fa00ff037b82 */ /* 0x000e620000000800 */
[----:B------:R-:W-:Y:S02]  /*f360*/  IMAD.MOV.U32 R27, RZ, RZ, RZ ;  /* 0x000000ffff1b7224 */ /* 0x000fe400078e00ff */
[----:B------:R-:W-:Y:S01]  /*f370*/  IMAD.MOV.U32 R28, RZ, RZ, RZ ;  /* 0x000000ffff1c7224 */ /* 0x000fe200078e00ff */
[----:B-1----:R-:W-:-:S13]  /*f380*/  ISETP.NE.AND P1, PT, R3, RZ, PT ;  /* 0x000000ff0300720c */ /* 0x002fda0003f25270 */
[----:B------:R-:W-:Y:S05]  /*f390*/  @!P1 BRA `(.L_x_9726) ;  /* 0x0000001000489947 */ /* 0x000fea0003800000 */
[----:B------:R-:W-:Y:S01]  /*f3a0*/  IMAD.MOV.U32 R4, RZ, RZ, RZ ;  /* 0x000000ffff047224 */ /* 0x000fe200078e00ff */
[----:B------:R-:W-:Y:S01]  /*f3b0*/  ULDC.64 UR4, c[0x0][0x3f0] ;  /* 0x0000fc0000047ab9 */ /* 0x000fe20000000a00 */
[----:B0-----:R-:W-:Y:S01]  /*f3c0*/  IMAD.MOV.U32 R5, RZ, RZ, R23 ;  /* 0x000000ffff057224 */ /* 0x001fe200078e0017 */
        /* <DEDUP_REMOVED lines=271> */
.L_x_9726:
[----:B------:R-:W-:Y:S05]  /*104c0*/  @!P1 BRA `(.L_x_9727) ;  /* 0x0000001000489947 */ /* 0x000fea0003800000 */
[----:B0-----:R-:W-:Y:S01]  /*104d0*/  VIADD R5, R23, 0x1 ;  /* 0x0000000117057836 */ /* 0x001fe20000000000 */
        /* <DEDUP_REMOVED lines=273> */
.L_x_9727:
[----:B------:R-:W-:Y:S02]  /*115f0*/  IMAD.MOV.U32 R18, RZ, RZ, RZ ;  /* 0x000000ffff127224 */ /* 0x000fe400078e00ff */
[----:B------:R-:W-:Y:S01]  /*11600*/  IMAD.MOV.U32 R24, RZ, RZ, RZ ;  /* 0x000000ffff187224 */ /* 0x000fe200078e00ff */
[----:B------:R-:W-:Y:S06]  /*11610*/  @!P1 BRA `(.L_x_9728) ;  /* 0x0000001000489947 */ /* 0x000fec0003800000 */
        /* <DEDUP_REMOVED lines=274> */
.L_x_9728:
        /* <DEDUP_REMOVED lines=275> */
.L_x_9729:
[----:B------:R-:W-:Y:S01]  /*13870*/  ULDC.64 UR4, c[0x0][0x5f8] ;  /* 0x00017e0000047ab9 */ /* 0x000fe20000000a00 */
[----:B------:R-:W-:Y:S01]  /*13880*/  ULDC UR6, c[0x0][0x234] ;  /* 0x00008d0000067ab9 */ /* 0x000fe20000000800 */
[----:B------:R-:W-:Y:S02]  /*13890*/  ISETP.NE.U32.AND P0, PT, RZ, UR4, PT ;  /* 0x00000004ff007c0c */ /* 0x000fe4000bf05070 */
[----:B0-----:R-:W-:Y:S02]  /*138a0*/  CS2R R4, SRZ ;  /* 0x0000000000047805 */ /* 0x001fe4000001ff00 */
[----:B------:R-:W-:Y:S02]  /*138b0*/  ISETP.NE.AND P3, PT, RZ, UR6, PT ;  /* 0x00000006ff007c0c */ /* 0x000fe4000bf65270 */
[----:B------:R-:W-:Y:S02]  /*138c0*/  ISETP.NE.AND.EX P0, PT, RZ, UR5, PT, P0 ;  /* 0x00000005ff007c0c */ /* 0x000fe4000bf05300 */
[----:B------:R-:W-:-:S11]  /*138d0*/  MOV R12, RZ ;  /* 0x000000ff000c7202 */ /* 0x000fd60000000f00 */
        /* <DEDUP_REMOVED lines=287> */
.L_x_9731:
        /* <DEDUP_REMOVED lines=275> */
.L_x_9732:
        /* <DEDUP_REMOVED lines=277> */
.L_x_9733:
        /* <DEDUP_REMOVED lines=275> */
.L_x_9734:
        /* <DEDUP_REMOVED lines=14> */
.L_x_9736:
[----:B------:R-:W-:Y:S05]  /*17f60*/  BSYNC B0 ;  /* 0x0000000000007941 */ /* 0x000fea0003800000 */
.L_x_9735:
        /* <DEDUP_REMOVED lines=17> */
.L_x_9738:
[----:B------:R-:W-:Y:S05]  /*18080*/  BSYNC B0 ;  /* 0x0000000000007941 */ /* 0x000fea0003800000 */
.L_x_9737:
        /* <DEDUP_REMOVED lines=35> */
.L_x_9740:
[----:B------:R-:W-:Y:S05]  /*182c0*/  BSYNC B0 ;  /* 0x0000000000007941 */ /* 0x000fea0003800000 */
.L_x_9739:
        /* <DEDUP_REMOVED lines=38> */
.L_x_9745:
[----:B------:R-:W-:-:S04]  /*18530*/  IMAD.IADD R9, R0, 0x1, R3 ;  /* 0x0000000100097824 */ /* 0x000fc800078e0203 */
[----:B-1----:R-:W-:-:S05]  /*18540*/  IMAD.WIDE.U32 R8, R9, 0x4, R6 ;  /* 0x0000000409087825 */ /* 0x002fca00078e0006 */
[----:B------:R-:W2:Y:S04]  /*18550*/  LDG.E.U8 R15, desc[UR58][R8.64] ;  /* 0x0000003a080f7981 */ /* 0x000ea8000c1e1100 */
[----:B------:R-:W3:Y:S04]  /*18560*/  LDG.E.U8 R11, desc[UR58][R8.64+0x1] ;  /* 0x0000013a080b7981 */ /* 0x000ee8000c1e1100 */
[----:B------:R-:W4:Y:S04]  /*18570*/  LDG.E.U8 R13, desc[UR58][R8.64+0x2] ;  /* 0x0000023a080d7981 */ /* 0x000f28000c1e1100 */
[----:B------:R-:W5:Y:S01]  /*18580*/  LDG.E.U8 R14, desc[UR58][R8.64+0x3] ;  /* 0x0000033a080e7981 */ /* 0x000f62000c1e1100 */
[----:B------:R-:W-:Y:S01]  /*18590*/  IMAD.IADD R3, R10, 0x1, R3 ;  /* 0x000000010a037824 */ /* 0x000fe200078e0203 */
[----:B------:R-:W-:-:S02]  /*185a0*/  LOP3.LUT P1, RZ, R26, 0xff, RZ, 0xc0, !PT ;  /* 0x000000ff1aff7812 */ /* 0x000fc4000782c0ff */
[----:B------:R-:W-:Y:S02]  /*185b0*/  LOP3.LUT P2, RZ, R25, 0xff, RZ, 0xc0, !PT ;  /* 0x000000ff19ff7812 */ /* 0x000fe4000784c0ff */
[----:B------:R-:W-:Y:S02]  /*185c0*/  ISETP.GE.U32.AND P5, PT, R3, UR8, PT ;  /* 0x0000000803007c0c */ /* 0x000fe4000bfa6070 */
[----:B------:R-:W-:Y:S02]  /*185d0*/  LOP3.LUT P4, RZ, R19, 0xff, RZ, 0xc0, !PT ;  /* 0x000000ff13ff7812 */ /* 0x000fe4000788c0ff */
[----:B------:R-:W-:Y:S02]  /*185e0*/  LOP3.LUT P0, RZ, R16, 0xff, RZ, 0xc0, !PT ;  /* 0x000000ff10ff7812 */ /* 0x000fe4000780c0ff */
[----:B--2---:R-:W-:Y:S02]  /*185f0*/  ISETP.NE.AND P1, PT, R15, RZ, P1 ;  /* 0x000000ff0f00720c */ /* 0x004fe40000f25270 */
[----:B---3--:R-:W-:-:S02]  /*18600*/  ISETP.NE.AND P2, PT, R11, RZ, P2 ;  /* 0x000000ff0b00720c */ /* 0x008fc40001745270 */
[----:B------:R-:W-:Y:S02]  /*18610*/  SEL R26, RZ, 0x1, !P1 ;  /* 0x00000001ff1a7807 */ /* 0x000fe40004800000 */
[----:B----4-:R-:W-:Y:S02]  /*18620*/  ISETP.NE.AND P4, PT, R13, RZ, P4 ;  /* 0x000000ff0d00720c */ /* 0x010fe40002785270 */
[----:B------:R-:W-:Y:S02]  /*18630*/  SEL R25, RZ, 0x1, !P2 ;  /* 0x00000001ff197807 */ /* 0x000fe40005000000 */
[----:B-----5:R-:W-:Y:S02]  /*18640*/  ISETP.NE.AND P0, PT, R14, RZ, P0 ;  /* 0x000000ff0e00720c */ /* 0x020fe40000705270 */
[----:B------:R-:W-:Y:S02]  /*18650*/  SEL R19, RZ, 0x1, !P4 ;  /* 0x00000001ff137807 */ /* 0x000fe40006000000 */
[----:B------:R-:W-:Y:S01]  /*18660*/  SEL R16, RZ, 0x1, !P0 ;  /* 0x00000001ff107807 */ /* 0x000fe20004000000 */
[----:B------:R-:W-:Y:S08]  /*18670*/  @!P5 BRA `(.L_x_9745) ;  /* 0xfffffffc00acd947 */ /* 0x000ff0000383ffff */
[----:B------:R-:W-:Y:S05]  /*18680*/  BSYNC B1 ;  /* 0x0000000000017941 */ /* 0x000fea0003800000 */
.L_x_9744:
[----:B------:R-:W-:Y:S05]  /*18690*/  BRA `(.L_x_9743) ;  /* 0x0000000000947947 */ /* 0x000fea0003800000 */
.L_x_9742:
        /* <DEDUP_REMOVED lines=15> */
.L_x_9746:
[----:B------:R-:W-:-:S04]  /*18790*/  IMAD.IADD R9, R0, 0x1, R3 ;  /* 0x0000000100097824 */ /* 0x000fc800078e0203 */
[----:B0-----:R-:W-:-:S04]  /*187a0*/  IMAD R9, R9, R14, R2 ;  /* 0x0000000e09097224 */ /* 0x001fc800078e0202 */
[----:B-1----:R-:W-:-:S05]  /*187b0*/  IMAD.WIDE.U32 R8, R9, 0x4, R6 ;  /* 0x0000000409087825 */ /* 0x002fca00078e0006 */
[----:B------:R-:W3:Y:S04]  /*187c0*/  LDG.E.U8 R15, desc[UR58][R8.64] ;  /* 0x0000003a080f7981 */ /* 0x000ee8000c1e1100 */
[----:B------:R-:W4:Y:S04]  /*187d0*/  LDG.E.U8 R10, desc[UR58][R8.64+0x1] ;  /* 0x0000013a080a7981 */ /* 0x000f28000c1e1100 */
[----:B------:R-:W5:Y:S04]  /*187e0*/  LDG.E.U8 R11, desc[UR58][R8.64+0x2] ;  /* 0x0000023a080b7981 */ /* 0x000f68000c1e1100 */
[----:B------:R-:W5:Y:S01]  /*187f0*/  LDG.E.U8 R13, desc[UR58][R8.64+0x3] ;  /* 0x0000033a080d7981 */ /* 0x000f62000c1e1100 */
[----:B--2---:R-:W-:Y:S01]  /*18800*/  IMAD.IADD R3, R20, 0x1, R3 ;  /* 0x0000000114037824 */ /* 0x004fe200078e0203 */
[----:B------:R-:W-:-:S02]  /*18810*/  LOP3.LUT P1, RZ, R26, 0xff, RZ, 0xc0, !PT ;  /* 0x000000ff1aff7812 */ /* 0x000fc4000782c0ff */
[----:B------:R-:W-:Y:S02]  /*18820*/  LOP3.LUT P2, RZ, R25, 0xff, RZ, 0xc0, !PT ;  /* 0x000000ff19ff7812 */ /* 0x000fe4000784c0ff */
[----:B------:R-:W-:Y:S02]  /*18830*/  ISETP.GE.U32.AND P5, PT, R3, UR7, PT ;  /* 0x0000000703007c0c */ /* 0x000fe4000bfa6070 */
[----:B------:R-:W-:Y:S02]  /*18840*/  LOP3.LUT P4, RZ, R19, 0xff, RZ, 0xc0, !PT ;  /* 0x000000ff13ff7812 */ /* 0x000fe4000788c0ff */
[----:B------:R-:W-:Y:S02]  /*18850*/  LOP3.LUT P0, RZ, R16, 0xff, RZ, 0xc0, !PT ;  /* 0x000000ff10ff7812 */ /* 0x000fe4000780c0ff */
[----:B---3--:R-:W-:Y:S02]  /*18860*/  ISETP.NE.AND P1, PT, R15, RZ, P1 ;  /* 0x000000ff0f00720c */ /* 0x008fe40000f25270 */
[----:B----4-:R-:W-:-:S02]  /*18870*/  ISETP.NE.AND P2, PT, R10, RZ, P2 ;  /* 0x000000ff0a00720c */ /* 0x010fc40001745270 */
[----:B------:R-:W-:Y:S02]  /*18880*/  SEL R26, RZ, 0x1, !P1 ;  /* 0x00000001ff1a7807 */ /* 0x000fe40004800000 */
[----:B-----5:R-:W-:Y:S02]  /*18890*/  ISETP.NE.AND P4, PT, R11, RZ, P4 ;  /* 0x000000ff0b00720c */ /* 0x020fe40002785270 */
[----:B------:R-:W-:Y:S02]  /*188a0*/  SEL R25, RZ, 0x1, !P2 ;  /* 0x00000001ff197807 */ /* 0x000fe40005000000 */
[----:B------:R-:W-:Y:S02]  /*188b0*/  ISETP.NE.AND P0, PT, R13, RZ, P0 ;  /* 0x000000ff0d00720c */ /* 0x000fe40000705270 */
[----:B------:R-:W-:Y:S02]  /*188c0*/  SEL R19, RZ, 0x1, !P4 ;  /* 0x00000001ff137807 */ /* 0x000fe40006000000 */
[----:B------:R-:W-:Y:S01]  /*188d0*/  SEL R16, RZ, 0x1, !P0 ;  /* 0x00000001ff107807 */ /* 0x000fe20004000000 */
[----:B------:R-:W-:Y:S08]  /*188e0*/  @!P5 BRA `(.L_x_9746) ;  /* 0xfffffffc00a8d947 */ /* 0x000ff0000383ffff */
.L_x_9743:
[----:B------:R-:W-:Y:S05]  /*188f0*/  BSYNC B0 ;  /* 0x0000000000007941 */ /* 0x000fea0003800000 */
.L_x_9741:
        /* <DEDUP_REMOVED lines=14> */
.L_x_9750:
        /* <DEDUP_REMOVED lines=9> */
[----:B------:R-:W-:Y:S02]  /*18a70*/  LOP3.LUT P2, RZ, R26, 0xff, RZ, 0xc0, !PT ;  /* 0x000000ff1aff7812 */ /* 0x000fe4000784c0ff */
[----:B------:R-:W-:Y:S02]  /*18a80*/  LOP3.LUT P5, RZ, R25, 0xff, RZ, 0xc0, !PT ;  /* 0x000000ff19ff7812 */ /* 0x000fe400078ac0ff */
[----:B------:R-:W-:Y:S02]  /*18a90*/  LEA R6, R6, UR4, 0x2 ;  /* 0x0000000406067c11 */ /* 0x000fe4000f8e10ff */
[----:B------:R-:W-:Y:S02]  /*18aa0*/  LOP3.LUT P1, RZ, R19, 0xff, RZ, 0xc0, !PT ;  /* 0x000000ff13ff7812 */ /* 0x000fe4000782c0ff */
[----:B------:R-:W-:Y:S02]  /*18ab0*/  LOP3.LUT P0, RZ, R16, 0xff, RZ, 0xc0, !PT ;  /* 0x000000ff10ff7812 */ /* 0x000fe4000780c0ff */
[----:B------:R-:W0:Y:S02]  /*18ac0*/  LDS R6, [R6] ;  /* 0x0000000006067984 */ /* 0x000e240000000800 */
[----:B0-----:R-:W-:-:S02]  /*18ad0*/  PRMT R7, R6, 0x7770, RZ ;  /* 0x0000777006077816 */ /* 0x001fc400000000ff */
[C---:B------:R-:W-:Y:S02]  /*18ae0*/  PRMT R8, R6.reuse, 0x7771, RZ ;  /* 0x0000777106087816 */ /* 0x040fe400000000ff */
[----:B------:R-:W-:Y:S02]  /*18af0*/  PRMT R9, R6, 0x7772, RZ ;  /* 0x0000777206097816 */ /* 0x000fe400000000ff */
[----:B------:R-:W-:Y:S02]  /*18b00*/  ISETP.NE.AND P2, PT, R7, RZ, P2 ;  /* 0x000000ff0700720c */ /* 0x000fe40001745270 */
[----:B------:R-:W-:Y:S02]  /*18b10*/  ISETP.NE.AND P5, PT, R8, RZ, P5 ;  /* 0x000000ff0800720c */ /* 0x000fe40002fa5270 */
[----:B------:R-:W-:Y:S02]  /*18b20*/  PRMT R6, R6, 0x7773, RZ ;  /* 0x0000777306067816 */ /* 0x000fe400000000ff */
[----:B------:R-:W-:-:S02]  /*18b30*/  ISETP.NE.AND P1, PT, R9, RZ, P1 ;  /* 0x000000ff0900720c */ /* 0x000fc40000f25270 */
[----:B------:R-:W-:Y:S02]  /*18b40*/  SEL R26, RZ, 0x1, !P2 ;  /* 0x00000001ff1a7807 */ /* 0x000fe40005000000 */
[----:B------:R-:W-:Y:S02]  /*18b50*/  SEL R25, RZ, 0x1, !P5 ;  /* 0x00000001ff197807 */ /* 0x000fe40006800000 */
[----:B------:R-:W-:Y:S02]  /*18b60*/  ISETP.NE.AND P0, PT, R6, RZ, P0 ;  /* 0x000000ff0600720c */ /* 0x000fe40000705270 */
[----:B------:R-:W-:Y:S02]  /*18b70*/  SEL R19, RZ, 0x1, !P1 ;  /* 0x00000001ff137807 */ /* 0x000fe40004800000 */
[----:B------:R-:W-:Y:S02]  /*18b80*/  PRMT R6, R25, 0x7604, R26 ;  /* 0x0000760419067816 */ /* 0x000fe4000000001a */
[----:B------:R-:W-:-:S02]  /*18b90*/  SEL R16, RZ, 0x1, !P0 ;  /* 0x00000001ff107807 */ /* 0x000fc40004000000 */
[----:B------:R-:W-:-:S04]  /*18ba0*/  PRMT R7, R19, 0x7054, R6 ;  /* 0x0000705413077816 */ /* 0x000fc80000000006 */
[----:B------:R-:W-:-:S05]  /*18bb0*/  PRMT R7, R16, 0x654, R7 ;  /* 0x0000065410077816 */ /* 0x000fca0000000007 */
[----:B------:R0:W-:Y:S02]  /*18bc0*/  STS [R0], R7 ;  /* 0x0000000700007388 */ /* 0x0001e40000000800 */
.L_x_9749:
[----:B------:R-:W-:Y:S05]  /*18bd0*/  BSYNC B0 ;  /* 0x0000000000007941 */ /* 0x000fea0003800000 */
.L_x_9748:
[----:B------:R-:W-:Y:S01]  /*18be0*/  IMAD.MOV.U32 R6, RZ, RZ, R10 ;  /* 0x000000ffff067224 */ /* 0x000fe200078e000a */
[----:B------:R-:W-:Y:S06]  /*18bf0*/  @P4 BRA `(.L_x_9750) ;  /* 0xfffffffc00784947 */ /* 0x000fec000383ffff */
.L_x_9747:
        /* <DEDUP_REMOVED lines=15> */
.L_x_9755:
[----:B------:R-:W-:Y:S01]  /*18cf0*/  IMAD.IADD R6, R2, 0x1, R7 ;  /* 0x0000000102067824 */ /* 0x000fe200078e0207 */
[----:B------:R-:W-:Y:S04]  /*18d00*/  BAR.SYNC.DEFER_BLOCKING 0x0 ;  /* 0x0000000000007b1d */ /* 0x000fe80000010000 */
[----:B------:R-:W-:Y:S02]  /*18d10*/  ISETP.GE.U32.AND P0, PT, R6, R3, PT ;  /* 0x000000030600720c */ /* 0x000fe40003f06070 */
[----:B------:R-:W-:Y:S02]  /*18d20*/  BSSY B0, `(.L_x_9753) ;  /* 0x0000019000007945 */ /* 0x000fe40003800000 */
[----:B------:R-:W-:-:S13]  /*18d30*/  ISETP.GE.U32.OR P0, PT, R2, R7, P0 ;  /* 0x000000070200720c */ /* 0x000fda0000706470 */
[----:B0-----:R-:W-:Y:S05]  /*18d40*/  @P0 BRA `(.L_x_9754) ;  /* 0x0000000000580947 */ /* 0x001fea0003800000 */
        /* <DEDUP_REMOVED lines=22> */
.L_x_9754:
[----:B------:R-:W-:Y:S05]  /*18eb0*/  BSYNC B0 ;  /* 0x0000000000007941 */ /* 0x000fea0003800000 */
.L_x_9753:
[----:B------:R-:W-:-:S04]  /*18ec0*/  SHF.R.S32.HI R7, RZ, 0x1, R7 ;  /* 0x00000001ff077819 */ /* 0x000fc80000011407 */
[----:B------:R-:W-:-:S13]  /*18ed0*/  ISETP.GE.AND P0, PT, R7, 0x20, PT ;  /* 0x000000200700780c */ /* 0x000fda0003f06270 */
[----:B------:R-:W-:Y:S05]  /*18ee0*/  @P0 BRA `(.L_x_9755) ;  /* 0xfffffffc00800947 */ /* 0x000fea000383ffff */
[----:B------:R-:W-:-:S07]  /*18ef0*/  IMAD.MOV.U32 R6, RZ, RZ, 0x20 ;  /* 0x00000020ff067424 */ /* 0x000fce00078e00ff */
.L_x_9752:
[----:B------:R-:W-:Y:S01]  /*18f00*/  BAR.SYNC.DEFER_BLOCKING 0x0 ;  /* 0x0000000000007b1d */ /* 0x000fe20000010000 */
[----:B------:R-:W-:-:S13]  /*18f10*/  ISETP.GE.AND P0, PT, R6, 0x2, PT ;  /* 0x000000020600780c */ /* 0x000fda0003f06270 */
[----:B------:R-:W-:Y:S05]  /*18f20*/  @!P0 BRA `(.L_x_9751) ;  /* 0x0000000000748947 */ /* 0x000fea0003800000 */
[----:B------:R-:W-:-:S07]  /*18f30*/  IMAD.MOV.U32 R3, RZ, RZ, 0x1 ;  /* 0x00000001ff037424 */ /* 0x000fce00078e00ff */
.L_x_9756:
[----:B0-----:R-:W-:Y:S02]  /*18f40*/  LOP3.LUT R7, R19, 0xffff, RZ, 0xc0, !PT ;  /* 0x0000ffff13077812 */ /* 0x001fe400078ec0ff */
        /* <DEDUP_REMOVED lines=27> */
.L_x_9751:
        /* <DEDUP_REMOVED lines=10> */
[----:B0-----:R-:W3:Y:S04]  /*191a0*/  LDG.E.U8 R0, desc[UR58][R4.64+0x1] ;  /* 0x0000013a04007981 */ /* 0x001ee8000c1e1100 */
[----:B------:R-:W4:Y:S04]  /*191b0*/  LDG.E.U8 R2, desc[UR58][R4.64+0x2] ;  /* 0x0000023a04027981 */ /* 0x000f28000c1e1100 */
[----:B------:R-:W5:Y:S01]  /*191c0*/  LDG.E.U8 R3, desc[UR58][R4.64+0x3] ;  /* 0x0000033a04037981 */ /* 0x000f62000c1e1100 */
[----:B------:R-:W-:-:S02]  /*191d0*/  LOP3.LUT P1, RZ, R26, 0xff, RZ, 0xc0, !PT ;  /* 0x000000ff1aff7812 */ /* 0x000fc4000782c0ff */
[----:B------:R-:W-:Y:S02]  /*191e0*/  LOP3.LUT P2, RZ, R25, 0xff, RZ, 0xc0, !PT ;  /* 0x000000ff19ff7812 */ /* 0x000fe4000784c0ff */
[----:B------:R-:W-:Y:S02]  /*191f0*/  LOP3.LUT P3, RZ, R19, 0xff, RZ, 0xc0, !PT ;  /* 0x000000ff13ff7812 */ /* 0x000fe4000786c0ff */
[----:B------:R-:W-:Y:S02]  /*19200*/  LOP3.LUT P0, RZ, R16, 0xff, RZ, 0xc0, !PT ;  /* 0x000000ff10ff7812 */ /* 0x000fe4000780c0ff */
[----:B--2---:R-:W-:Y:S02]  /*19210*/  ISETP.NE.AND P1, PT, R6, RZ, P1 ;  /* 0x000000ff0600720c */ /* 0x004fe40000f25270 */
[----:B---3--:R-:W-:Y:S02]  /*19220*/  ISETP.NE.AND P2, PT, R0, RZ, P2 ;  /* 0x000000ff0000720c */ /* 0x008fe40001745270 */
[----:B------:R-:W-:-:S02]  /*19230*/  SEL R26, RZ, 0x1, !P1 ;  /* 0x00000001ff1a7807 */ /* 0x000fc40004800000 */
[----:B----4-:R-:W-:Y:S02]  /*19240*/  ISETP.NE.AND P3, PT, R2, RZ, P3 ;  /* 0x000000ff0200720c */ /* 0x010fe40001f65270 */
[----:B------:R-:W-:Y:S02]  /*19250*/  SEL R25, RZ, 0x1, !P2 ;  /* 0x00000001ff197807 */ /* 0x000fe40005000000 */
[----:B-----5:R-:W-:Y:S02]  /*19260*/  ISETP.NE.AND P0, PT, R3, RZ, P0 ;  /* 0x000000ff0300720c */ /* 0x020fe40000705270 */
[----:B------:R-:W-:Y:S02]  /*19270*/  SEL R19, RZ, 0x1, !P3 ;  /* 0x00000001ff137807 */ /* 0x000fe40005800000 */
[----:B------:R-:W-:-:S09]  /*19280*/  SEL R16, RZ, 0x1, !P0 ;  /* 0x00000001ff107807 */ /* 0x000fd20004000000 */
.L_x_9758:
        /* <DEDUP_REMOVED lines=21> */
.L_x_9760:
        /* <DEDUP_REMOVED lines=24> */
.L_x_9761:
        /* <DEDUP_REMOVED lines=24> */
.L_x_9762:
        /* <DEDUP_REMOVED lines=24> */
.L_x_9763:
[----:B------:R-:W-:Y:S01]  /*19860*/  ULDC.64 UR4, c[0x0][0x5e8] ;  /* 0x00017a0000047ab9 */ /* 0x000fe20000000a00 */
[----:B------:R-:W-:Y:S02]  /*19870*/  LOP3.LUT P0, RZ, R16, 0xff, RZ, 0xc0, !PT ;  /* 0x000000ff10ff7812 */ /* 0x000fe4000780c0ff */
[----:B------:R-:W-:Y:S02]  /*19880*/  IADD3 R18, P1, R18, UR4, RZ ;  /* 0x0000000412127c10 */ /* 0x000fe4000ff3e0ff */
[----:B0-----:R-:W-:-:S03]  /*19890*/  SEL R3, RZ, 0x1, !P0 ;  /* 0x00000001ff037807 */ /* 0x001fc60004000000 */
[----:B------:R-:W-:-:S05]  /*198a0*/  IMAD.X R19, RZ, RZ, UR5, P1 ;  /* 0x00000005ff137e24 */ /* 0x000fca00088e06ff */
[----:B------:R-:W-:Y:S01]  /*198b0*/  STG.E.U8 desc[UR58][R18.64], R3 ;  /* 0x0000000312007986 */ /* 0x000fe2000c10113a */
[----:B------:R-:W-:Y:S05]  /*198c0*/  EXIT ;  /* 0x000000000000794d */ /* 0x000fea0003800000 */
.L_x_9759:
[----:B------:R-:W-:Y:S04]  /*198d0*/  STG.E.U8 desc[UR58][R4.64], R26 ;  /* 0x0000001a04007986 */ /* 0x000fe8000c10113a */
[----:B------:R-:W-:Y:S04]  /*198e0*/  STG.E.U8 desc[UR58][R4.64+0x1], R25 ;  /* 0x0000011904007986 */ /* 0x000fe8000c10113a */
[----:B------:R-:W-:Y:S04]  /*198f0*/  STG.E.U8 desc[UR58][R4.64+0x2], R19 ;  /* 0x0000021304007986 */ /* 0x000fe8000c10113a */
[----:B------:R-:W-:Y:S01]  /*19900*/  STG.E.U8 desc[UR58][R4.64+0x3], R16 ;  /* 0x0000031004007986 */ /* 0x000fe2000c10113a */
[----:B------:R-:W-:Y:S05]  /*19910*/  EXIT ;  /* 0x000000000000794d */ /* 0x000fea0003800000 */
.L_x_9757:
[----:B------:R-:W-:Y:S01]  /*19920*/  ISETP.NE.AND P4, PT, RZ, UR36, PT ;  /* 0x00000024ff007c0c */ /* 0x000fe2000bf85270 */
[----:B------:R-:W-:Y:S02]  /*19930*/  ULDC.64 UR4, c[0x0][0x5e8] ;  /* 0x00017a0000047ab9 */ /* 0x000fe40000000a00 */
[----:B------:R-:W-:Y:S02]  /*19940*/  IADD3 R2, P0, R24, UR4, RZ ;  /* 0x0000000418027c10 */ /* 0x000fe4000ff1e0ff */
[----:B------:R-:W-:Y:S02]  /*19950*/  IADD3 R4, P1, R23, UR4, RZ ;  /* 0x0000000417047c10 */ /* 0x000fe4000ff3e0ff */
[----:B------:R-:W-:Y:S01]  /*19960*/  IADD3 R6, P2, R22, UR4, RZ ;  /* 0x0000000416067c10 */ /* 0x000fe2000ff5e0ff */
[----:B------:R-:W-:Y:S01]  /*19970*/  IMAD.X R3, RZ, RZ, UR5, P0 ;  /* 0x00000005ff037e24 */ /* 0x000fe200080e06ff */
[----:B------:R-:W-:Y:S01]  /*19980*/  IADD3 R8, P3, R18, UR4, RZ ;  /* 0x0000000412087c10 */ /* 0x000fe2000ff7e0ff */
[----:B------:R-:W-:-:S02]  /*19990*/  IMAD.X R5, RZ, RZ, UR5, P1 ;  /* 0x00000005ff057e24 */ /* 0x000fc400088e06ff */
[----:B0-----:R-:W-:Y:S01]  /*199a0*/  IMAD.X R7, RZ, RZ, UR5, P2 ;  /* 0x00000005ff077e24 */ /* 0x001fe200090e06ff */
[----:B------:R-:W2:Y:S01]  /*199b0*/  @P4 LDG.E.U8 R12, desc[UR58][R2.64] ;  /* 0x0000003a020c4981 */ /* 0x000ea2000c1e1100 */
[----:B------:R-:W-:-:S03]  /*199c0*/  IMAD.X R9, RZ, RZ, UR5, P3 ;  /* 0x00000005ff097e24 */ /* 0x000fc600098e06ff */
[----:B------:R-:W3:Y:S04]  /*199d0*/  @P4 LDG.E.U8 R0, desc[UR58][R4.64] ;  /* 0x0000003a04004981 */ /* 0x000ee8000c1e1100 */
[----:B------:R-:W4:Y:S04]  /*199e0*/  @P4 LDG.E.U8 R10, desc[UR58][R6.64] ;  /* 0x0000003a060a4981 */ /* 0x000f28000c1e1100 */
[----:B------:R-:W5:Y:S01]  /*199f0*/  @P4 LDG.E.U8 R11, desc[UR58][R8.64] ;  /* 0x0000003a080b4981 */ /* 0x000f62000c1e1100 */
[----:B------:R-:W-:Y:S02]  /*19a00*/  ULDC.U8 UR4, c[0x0][0x619] ;  /* 0x0001864000047ab9 */ /* 0x000fe40000000000 */
[----:B------:R-:W-:-:S02]  /*19a10*/  ISETP.NE.AND P5, PT, RZ, UR4, PT ;  /* 0x00000004ff007c0c */ /* 0x000fc4000bfa5270 */
[----:B------:R-:W-:Y:S02]  /*19a20*/  @P4 LOP3.LUT P0, RZ, R26, 0xff, RZ, 0xc0, !PT ;  /* 0x000000ff1aff4812 */ /* 0x000fe4000780c0ff */
[----:B------:R-:W-:Y:S02]  /*19a30*/  @P4 LOP3.LUT P1, RZ, R25, 0xff, RZ, 0xc0, !PT ;  /* 0x000000ff19ff4812 */ /* 0x000fe4000782c0ff */
[----:B------:R-:W-:Y:S02]  /*19a40*/  @P4 LOP3.LUT P2, RZ, R19, 0xff, RZ, 0xc0, !PT ;  /* 0x000000ff13ff4812 */ /* 0x000fe4000784c0ff */
[----:B------:R-:W-:Y:S02]  /*19a50*/  @P4 LOP3.LUT P3, RZ, R16, 0xff, RZ, 0xc0, !PT ;  /* 0x000000ff10ff4812 */ /* 0x000fe4000786c0ff */
[----:B--2---:R-:W-:Y:S02]  /*19a60*/  @P4 ISETP.NE.AND P0, PT, R12, RZ, P0 ;  /* 0x000000ff0c00420c */ /* 0x004fe40000705270 */
[----:B---3--:R-:W-:-:S02]  /*19a70*/  @P4 ISETP.NE.AND P1, PT, R0, RZ, P1 ;  /* 0x000000ff0000420c */ /* 0x008fc40000f25270 */
[----:B----4-:R-:W-:Y:S02]  /*19a80*/  @P4 ISETP.NE.AND P2, PT, R10, RZ, P2 ;  /* 0x000000ff0a00420c */ /* 0x010fe40001745270 */
[----:B-----5:R-:W-:Y:S02]  /*19a90*/  @P4 ISETP.NE.AND P3, PT, R11, RZ, P3 ;  /* 0x000000ff0b00420c */ /* 0x020fe40001f65270 */
[----:B------:R-:W-:Y:S02]  /*19aa0*/  @P4 SEL R0, RZ, 0x1, !P0 ;  /* 0x00000001ff004807 */ /* 0x000fe40004000000 */
[----:B------:R-:W-:Y:S02]  /*19ab0*/  @P4 SEL R10, RZ, 0x1, !P1 ;  /* 0x00000001ff0a4807 */ /* 0x000fe40004800000 */
[----:B------:R-:W-:Y:S02]  /*19ac0*/  @P4 SEL R11, RZ, 0x1, !P2 ;  /* 0x00000001ff0b4807 */ /* 0x000fe40005000000 */
[----:B------:R-:W-:-:S02]  /*19ad0*/  @P4 SEL R12, RZ, 0x1, !P3 ;  /* 0x00000001ff0c4807 */ /* 0x000fc40005800000 */
[----:B------:R-:W-:Y:S02]  /*19ae0*/  @P4 PRMT R26, R0, 0x7610, R26 ;  /* 0x00007610001a4816 */ /* 0x000fe4000000001a */
[----:B------:R-:W-:Y:S02]  /*19af0*/  @P4 PRMT R25, R10, 0x7610, R25 ;  /* 0x000076100a194816 */ /* 0x000fe40000000019 */
        /* <DEDUP_REMOVED lines=23> */
.L_x_9765:
        /* <DEDUP_REMOVED lines=24> */
.L_x_9766:
        /* <DEDUP_REMOVED lines=24> */
.L_x_9767:
        /* <DEDUP_REMOVED lines=24> */
.L_x_9768:
[----:B------:R-:W-:Y:S01]  /*1a0f0*/  ULDC.64 UR4, c[0x0][0x5e8] ;  /* 0x00017a0000047ab9 */ /* 0x000fe20000000a00 */
[----:B------:R-:W-:Y:S02]  /*1a100*/  LOP3.LUT P0, RZ, R16, 0xff, RZ, 0xc0, !PT ;  /* 0x000000ff10ff7812 */ /* 0x000fe4000780c0ff */
[----:B------:R-:W-:Y:S02]  /*1a110*/  IADD3 R18, P1, R18, UR4, RZ ;  /* 0x0000000412127c10 */ /* 0x000fe4000ff3e0ff */
[----:B0-----:R-:W-:-:S03]  /*1a120*/  SEL R3, RZ, 0x1, !P0 ;  /* 0x00000001ff037807 */ /* 0x001fc60004000000 */
[----:B------:R-:W-:-:S05]  /*1a130*/  IMAD.X R19, RZ, RZ, UR5, P1 ;  /* 0x00000005ff137e24 */ /* 0x000fca00088e06ff */
[----:B------:R-:W-:Y:S01]  /*1a140*/  STG.E.U8 desc[UR58][R18.64], R3 ;  /* 0x0000000312007986 */ /* 0x000fe2000c10113a */
[----:B------:R-:W-:Y:S05]  /*1a150*/  EXIT ;  /* 0x000000000000794d */ /* 0x000fea0003800000 */
.L_x_9764:
        /* <DEDUP_REMOVED lines=13> */
.L_x_9730:
        /* <DEDUP_REMOVED lines=35> */
.L_x_9770:
        /* <DEDUP_REMOVED lines=21> */
.L_x_9772:
        /* <DEDUP_REMOVED lines=24> */
.L_x_9773:
[----:B------:R-:W-:Y:S01]  /*1a730*/  ULDC.64 UR4, c[0x0][0x5e8] ;  /* 0x00017a0000047ab9 */ /* 0x000fe20000000a00 */
[----:B------:R-:W-:Y:S02]  /*1a740*/  LOP3.LUT P0, RZ, R25, 0xff, RZ, 0xc0, !PT ;  /* 0x000000ff19ff7812 */ /* 0x000fe4000780c0ff */
[----:B------:R-:W-:Y:S02]  /*1a750*/  IADD3 R2, P1, R27, UR4, RZ ;  /* 0x000000041b027c10 */ /* 0x000fe4000ff3e0ff */
[----:B------:R-:W-:Y:S02]  /*1a760*/  SEL R5, RZ, 0x1, !P0 ;  /* 0x00000001ff057807 */ /* 0x000fe40004000000 */
[----:B0-----:R-:W-:Y:S02]  /*1a770*/  IADD3.X R3, RZ, UR5, RZ, P1, !PT ;  /* 0x00000005ff037c10 */ /* 0x001fe40008ffe4ff */
        /* <DEDUP_REMOVED lines=19> */
.L_x_9774:
        /* <DEDUP_REMOVED lines=24> */
.L_x_9775:
[----:B------:R-:W-:Y:S01]  /*1aa30*/  ULDC.64 UR4, c[0x0][0x5e8] ;  /* 0x00017a0000047ab9 */ /* 0x000fe20000000a00 */
[----:B------:R-:W-:Y:S02]  /*1aa40*/  LOP3.LUT P0, RZ, R16, 0xff, RZ, 0xc0, !PT ;  /* 0x000000ff10ff7812 */ /* 0x000fe4000780c0ff */
[----:B------:R-:W-:Y:S02]  /*1aa50*/  IADD3 R18, P1, R18, UR4, RZ ;  /* 0x0000000412127c10 */ /* 0x000fe4000ff3e0ff */
[----:B0-----:R-:W-:-:S03]  /*1aa60*/  SEL R3, RZ, 0x1, !P0 ;  /* 0x00000001ff037807 */ /* 0x001fc60004000000 */
[----:B------:R-:W-:-:S05]  /*1aa70*/  IMAD.X R19, RZ, RZ, UR5, P1 ;  /* 0x00000005ff137e24 */ /* 0x000fca00088e06ff */
[----:B------:R-:W-:Y:S01]  /*1aa80*/  STG.E.U8 desc[UR58][R18.64], R3 ;  /* 0x0000000312007986 */ /* 0x000fe2000c10113a */
[----:B------:R-:W-:Y:S05]  /*1aa90*/  EXIT ;  /* 0x000000000000794d */ /* 0x000fea0003800000 */
.L_x_9771:
[----:B------:R-:W-:Y:S04]  /*1aaa0*/  STG.E.U8 desc[UR58][R4.64], R26 ;  /* 0x0000001a04007986 */ /* 0x000fe8000c10113a */
[----:B------:R-:W-:Y:S04]  /*1aab0*/  STG.E.U8 desc[UR58][R4.64+0x1], R25 ;  /* 0x0000011904007986 */ /* 0x000fe8000c10113a */
[----:B------:R-:W-:Y:S04]  /*1aac0*/  STG.E.U8 desc[UR58][R4.64+0x2], R19 ;  /* 0x0000021304007986 */ /* 0x000fe8000c10113a */
[----:B------:R-:W-:Y:S01]  /*1aad0*/  STG.E.U8 desc[UR58][R4.64+0x3], R16 ;  /* 0x0000031004007986 */ /* 0x000fe2000c10113a */
[----:B------:R-:W-:Y:S05]  /*1aae0*/  EXIT ;  /* 0x000000000000794d */ /* 0x000fea0003800000 */
.L_x_9769:
[----:B0-----:R-:W-:Y:S01]  /*1aaf0*/  ISETP.NE.AND P4, PT, R0, RZ, PT ;  /* 0x000000ff0000720c */ /* 0x001fe20003f85270 */
[----:B------:R-:W-:Y:S02]  /*1ab00*/  ULDC.64 UR4, c[0x0][0x5e8] ;  /* 0x00017a0000047ab9 */ /* 0x000fe40000000a00 */
[----:B------:R-:W-:Y:S02]  /*1ab10*/  IADD3 R2, P0, R28, UR4, RZ ;  /* 0x000000041c027c10 */ /* 0x000fe4000ff1e0ff */
[----:B------:R-:W-:Y:S02]  /*1ab20*/  IADD3 R6, P2, R24, UR4, RZ ;  /* 0x0000000418067c10 */ /* 0x000fe4000ff5e0ff */
[----:B------:R-:W-:Y:S01]  /*1ab30*/  IADD3 R8, P3, R18, UR4, RZ ;  /* 0x0000000412087c10 */ /* 0x000fe2000ff7e0ff */
[----:B------:R-:W-:Y:S01]  /*1ab40*/  IMAD.X R3, RZ, RZ, UR5, P0 ;  /* 0x00000005ff037e24 */ /* 0x000fe200080e06ff */
[----:B------:R-:W-:Y:S01]  /*1ab50*/  IADD3 R4, P1, R27, UR4, RZ ;  /* 0x000000041b047c10 */ /* 0x000fe2000ff3e0ff */
[----:B------:R-:W-:-:S02]  /*1ab60*/  IMAD.X R7, RZ, RZ, UR5, P2 ;  /* 0x00000005ff077e24 */ /* 0x000fc400090e06ff */
[----:B------:R-:W-:Y:S01]  /*1ab70*/  IMAD.X R9, RZ, RZ, UR5, P3 ;  /* 0x00000005ff097e24 */ /* 0x000fe200098e06ff */
[----:B------:R-:W-:Y:S01]  /*1ab80*/  IADD3.X R5, RZ, UR5, RZ, P1, !PT ;  /* 0x00000005ff057c10 */ /* 0x000fe20008ffe4ff */
[----:B------:R-:W2:Y:S04]  /*1ab90*/  @P4 LDG.E.U8 R12, desc[UR58][R2.64] ;  /* 0x0000003a020c4981 */ /* 0x000ea8000c1e1100 */
[----:B------:R-:W3:Y:S04]  /*1aba0*/  @P4 LDG.E.U8 R0, desc[UR58][R4.64] ;  /* 0x0000003a04004981 */ /* 0x000ee8000c1e1100 */
[----:B------:R-:W4:Y:S04]  /*1abb0*/  @P4 LDG.E.U8 R10, desc[UR58][R6.64] ;  /* 0x0000003a060a4981 */ /* 0x000f28000c1e1100 */
[----:B------:R-:W5:Y:S01]  /*1abc0*/  @P4 LDG.E.U8 R11, desc[UR58][R8.64] ;  /* 0x0000003a080b4981 */ /* 0x000f62000c1e1100 */
[----:B------:R-:W-:Y:S01]  /*1abd0*/  ULDC.U8 UR4, c[0x0][0x619] ;  /* 0x0001864000047ab9 */ /* 0x000fe20000000000 */
[----:B------:R-:W-:-:S02]  /*1abe0*/  @P4 LOP3.LUT P0, RZ, R26, 0xff, RZ, 0xc0, !PT ;  /* 0x000000ff1aff4812 */ /* 0x000fc4000780c0ff */
[----:B------:R-:W-:Y:S02]  /*1abf0*/  ISETP.NE.AND P5, PT, RZ, UR4, PT ;  /* 0x00000004ff007c0c */ /* 0x000fe4000bfa5270 */
[----:B------:R-:W-:Y:S02]  /*1ac00*/  @P4 LOP3.LUT P1, RZ, R25, 0xff, RZ, 0xc0, !PT ;  /* 0x000000ff19ff4812 */ /* 0x000fe4000782c0ff */
[----:B------:R-:W-:Y:S02]  /*1ac10*/  @P4 LOP3.LUT P2, RZ, R19, 0xff, RZ, 0xc0, !PT ;  /* 0x000000ff13ff4812 */ /* 0x000fe4000784c0ff */
[----:B------:R-:W-:Y:S02]  /*1ac20*/  @P4 LOP3.LUT P3, RZ, R16, 0xff, RZ, 0xc0, !PT ;  /* 0x000000ff10ff4812 */ /* 0x000fe4000786c0ff */
[----:B--2---:R-:W-:Y:S02]  /*1ac30*/  @P4 ISETP.NE.AND P0, PT, R12, RZ, P0 ;  /* 0x000000ff0c00420c */ /* 0x004fe40000705270 */
[----:B---3--:R-:W-:-:S02]  /*1ac40*/  @P4 ISETP.NE.AND P1, PT, R0, RZ, P1 ;  /* 0x000000ff0000420c */ /* 0x008fc40000f25270 */
[----:B------:R-:W-:Y:S02]  /*1ac50*/  @P4 SEL R0, RZ, 0x1, !P0 ;  /* 0x00000001ff004807 */ /* 0x000fe40004000000 */
[----:B----4-:R-:W-:Y:S02]  /*1ac60*/  @P4 ISETP.NE.AND P2, PT, R10, RZ, P2 ;  /* 0x000000ff0a00420c */ /* 0x010fe40001745270 */
[----:B------:R-:W-:Y:S02]  /*1ac70*/  @P4 SEL R10, RZ, 0x1, !P1 ;  /* 0x00000001ff0a4807 */ /* 0x000fe40004800000 */
[----:B-----5:R-:W-:Y:S02]  /*1ac80*/  @P4 ISETP.NE.AND P3, PT, R11, RZ, P3 ;  /* 0x000000ff0b00420c */ /* 0x020fe40001f65270 */
        /* <DEDUP_REMOVED lines=27> */
.L_x_9777:
        /* <DEDUP_REMOVED lines=24> */
.L_x_9778:
        /* <DEDUP_REMOVED lines=24> */
.L_x_9779:
        /* <DEDUP_REMOVED lines=24> */
.L_x_9780:
[----:B------:R-:W-:Y:S01]  /*1b2c0*/  ULDC.64 UR4, c[0x0][0x5e8] ;  /* 0x00017a0000047ab9 */ /* 0x000fe20000000a00 */
[----:B------:R-:W-:Y:S02]  /*1b2d0*/  LOP3.LUT P0, RZ, R16, 0xff, RZ, 0xc0, !PT ;  /* 0x000000ff10ff7812 */ /* 0x000fe4000780c0ff */
[----:B------:R-:W-:Y:S02]  /*1b2e0*/  IADD3 R18, P1, R18, UR4, RZ ;  /* 0x0000000412127c10 */ /* 0x000fe4000ff3e0ff */
[----:B0-----:R-:W-:-:S03]  /*1b2f0*/  SEL R3, RZ, 0x1, !P0 ;  /* 0x00000001ff037807 */ /* 0x001fc60004000000 */
[----:B------:R-:W-:-:S05]  /*1b300*/  IMAD.X R19, RZ, RZ, UR5, P1 ;  /* 0x00000005ff137e24 */ /* 0x000fca00088e06ff */
[----:B------:R-:W-:Y:S01]  /*1b310*/  STG.E.U8 desc[UR58][R18.64], R3 ;  /* 0x0000000312007986 */ /* 0x000fe2000c10113a */
[----:B------:R-:W-:Y:S05]  /*1b320*/  EXIT ;  /* 0x000000000000794d */ /* 0x000fea0003800000 */
.L_x_9776:
        /* <DEDUP_REMOVED lines=13> */
.L_x_9781:
        /* <DEDUP_REMOVED lines=16> */
.L_x_9898:


//--------------------- .nv.global.init           --------------------------
	.section	.nv.global.init,"aw",@progbits
.nv.global.init:
	.type		__unnamed_73,@object
	.size		__unnamed_73,(__unnamed_185 - __unnamed_73)
__unnamed_73:
        /*0000*/ 	.byte	0x73, 0x65, 0x74, 0x5f, 0x72, 0x65, 0x73, 0x75, 0x6c, 0x74, 0x73, 0x00
	.type		__unnamed_185,@object
	.size		__unnamed_185,(__unnamed_129 - __unnamed_185)
__unnamed_185:
        /*000c*/ 	.byte	0x73, 0x65, 0x74, 0x5f, 0x72, 0x65, 0x73, 0x75, 0x6c, 0x74, 0x73, 0x00
	.type		__unnamed_129,@object
	.size		__unnamed_129,(__unnamed_17 - __unnamed_129)
__unnamed_129:
        /*0018*/ 	.byte	0x73, 0x65, 0x74, 0x5f, 0x72, 0x65, 0x73, 0x75, 0x6c, 0x74, 0x73, 0x00
	.type		__unnamed_17,@object
	.size		__unnamed_17,(__unnamed_45 - __unnamed_17)
__unnamed_17:
        /*0024*/ 	.byte	0x73, 0x65, 0x74, 0x5f, 0x72, 0x65, 0x73, 0x75, 0x6c, 0x74, 0x73, 0x00
	.type		__unnamed_45,@object
	.size		__unnamed_45,(__unnamed_157 - __unnamed_45)
__unnamed_45:
        /*0030*/ 	.byte	0x73, 0x65, 0x74, 0x5f, 0x72, 0x65, 0x73, 0x75, 0x6c, 0x74, 0x73, 0x00
	.type		__unnamed_157,@object
	.size		__unnamed_157,(__unnamed_101 - __unnamed_157)
__unnamed_157:
        /*003c*/ 	.byte	0x73, 0x65, 0x74, 0x5f, 0x72, 0x65, 0x73, 0x75, 0x6c, 0x74, 0x73, 0x00
	.type		__unnamed_101,@object
	.size		__unnamed_101,(__unnamed_213 - __unnamed_101)
__unnamed_101:
        /*0048*/ 	.byte	0x73, 0x65, 0x74, 0x5f, 0x72, 0x65, 0x73, 0x75, 0x6c, 0x74, 0x73, 0x00
	.type		__unnamed_213,@object
	.size		__unnamed_213,(__unnamed_171 - __unnamed_213)
__unnamed_213:
        /*0054*/ 	.byte	0x73, 0x65, 0x74, 0x5f, 0x72, 0x65, 0x73, 0x75, 0x6c, 0x74, 0x73, 0x00
	.type		__unnamed_171,@object
	.size		__unnamed_171,(__unnamed_59 - __unnamed_171)
__unnamed_171:
        /*0060*/ 	.byte	0x73, 0x65, 0x74, 0x5f, 0x72, 0x65, 0x73, 0x75, 0x6c, 0x74, 0x73, 0x00
	.type		__unnamed_59,@object
	.size		__unnamed_59,(__unnamed_3 - __unnamed_59)
__unnamed_59:
        /*006c*/ 	.byte	0x73, 0x65, 0x74, 0x5f, 0x72, 0x65, 0x73, 0x75, 0x6c, 0x74, 0x73, 0x00
	.type		__unnamed_3,@object
	.size		__unnamed_3,(__unnamed_115 - __unnamed_3)
__unnamed_3:
        /*0078*/ 	.byte	0x73, 0x65, 0x74, 0x5f, 0x72, 0x65, 0x73, 0x75, 0x6c, 0x74, 0x73, 0x00
	.type		__unnamed_115,@object
	.size		__unnamed_115,(__unnamed_199 - __unnamed_115)
__unnamed_115:
        /*0084*/ 	.byte	0x73, 0x65, 0x74, 0x5f, 0x72, 0x65, 0x73, 0x75, 0x6c, 0x74, 0x73, 0x00
	.type		__unnamed_199,@object
	.size		__unnamed_199,(__unnamed_87 - __unnamed_199)
__unnamed_199:
        /*0090*/ 	.byte	0x73, 0x65, 0x74, 0x5f, 0x72, 0x65, 0x73, 0x75, 0x6c, 0x74, 0x73, 0x00
	.type		__unnamed_87,@object
	.size		__unnamed_87,(__unnamed_143 - __unnamed_87)
__unnamed_87:
        /*009c*/ 	.byte	0x73, 0x65, 0x74, 0x5f, 0x72, 0x65, 0x73, 0x75, 0x6c, 0x74, 0x73, 0x00
	.type		__unnamed_143,@object
	.size		__unnamed_143,(__unnamed_31 - __unnamed_143)
__unnamed_143:
        /*00a8*/ 	.byte	0x73, 0x65, 0x74, 0x5f, 0x72, 0x65, 0x73, 0x75, 0x6c, 0x74, 0x73, 0x00
	.type		__unnamed_31,@object
	.size		__unnamed_31,(__unnamed_10 - __unnamed_31)
__unnamed_31:
        /*00b4*/ 	.byte	0x73, 0x65, 0x74, 0x5f, 0x72, 0x65, 0x73, 0x75, 0x6c, 0x74, 0x73, 0x00
	.type		__unnamed_10,@object
	.size		__unnamed_10,(__unnamed_122 - __unnamed_10)
__unnamed_10:
        /*00c0*/ 	.byte	0x73, 0x65, 0x74, 0x5f, 0x72, 0x65, 0x73, 0x75, 0x6c, 0x74, 0x73, 0x00
	.type		__unnamed_122,@object
	.size		__unnamed_122,(__unnamed_66 - __unnamed_122)
__unnamed_122:
        /*00cc*/ 	.byte	0x73, 0x65, 0x74, 0x5f, 0x72, 0x65, 0x73, 0x75, 0x6c, 0x74, 0x73, 0x00
	.type		__unnamed_66,@object
	.size		__unnamed_66,(__unnamed_178 - __unnamed_66)
__unnamed_66:
        /*00d8*/ 	.byte	0x73, 0x65, 0x74, 0x5f, 0x72, 0x65, 0x73, 0x75, 0x6c, 0x74, 0x73, 0x00
	.type		__unnamed_178,@object
	.size		__unnamed_178,(__unnamed_206 - __unnamed_178)
__unnamed_178:
        /*00e4*/ 	.byte	0x73, 0x65, 0x74, 0x5f, 0x72, 0x65, 0x73, 0x75, 0x6c, 0x74, 0x73, 0x00
	.type		__unnamed_206,@object
	.size		__unnamed_206,(__unnamed_94 - __unnamed_206)
__unnamed_206:
        /*00f0*/ 	.byte	0x73, 0x65, 0x74, 0x5f, 0x72, 0x65, 0x73, 0x75, 0x6c, 0x74, 0x73, 0x00
	.type		__unnamed_94,@object
	.size		__unnamed_94,(__unnamed_38 - __unnamed_94)
__unnamed_94:
        /*00fc*/ 	.byte	0x73, 0x65, 0x74, 0x5f, 0x72, 0x65, 0x73, 0x75, 0x6c, 0x74, 0x73, 0x00
	.type		__unnamed_38,@object
	.size		__unnamed_38,(__unnamed_150 - __unnamed_38)
__unnamed_38:
        /*0108*/ 	.byte	0x73, 0x65, 0x74, 0x5f, 0x72, 0x65, 0x73, 0x75, 0x6c, 0x74, 0x73, 0x00
	.type		__unnamed_150,@object
	.size		__unnamed_150,(__unnamed_108 - __unnamed_150)
__unnamed_150:
        /*0114*/ 	.byte	0x73, 0x65, 0x74, 0x5f, 0x72, 0x65, 0x73, 0x75, 0x6c, 0x74, 0x73, 0x00
	.type		__unnamed_108,@object
	.size		__unnamed_108,(__unnamed_164 - __unnamed_108)
__unnamed_108:
        /*0120*/ 	.byte	0x73, 0x65, 0x74, 0x5f, 0x72, 0x65, 0x73, 0x75, 0x6c, 0x74, 0x73, 0x00
	.type		__unnamed_164,@object
	.size		__unnamed_164,(__unnamed_52 - __unnamed_164)
__unnamed_164:
        /*012c*/ 	.byte	0x73, 0x65, 0x74, 0x5f, 0x72, 0x65, 0x73, 0x75, 0x6c, 0x74, 0x73, 0x00
	.type		__unnamed_52,@object
	.size		__unnamed_52,(__unnamed_136 - __unnamed_52)
__unnamed_52:
        /*0138*/ 	.byte	0x73, 0x65, 0x74, 0x5f, 0x72, 0x65, 0x73, 0x75, 0x6c, 0x74, 0x73, 0x00
	.type		__unnamed_136,@object
	.size		__unnamed_136,(__unnamed_24 - __unnamed_136)
__unnamed_136:
        /*0144*/ 	.byte	0x73, 0x65, 0x74, 0x5f, 0x72, 0x65, 0x73, 0x75, 0x6c, 0x74, 0x73, 0x00
	.type		__unnamed_24,@object
	.size		__unnamed_24,(__unnamed_80 - __unnamed_24)
__unnamed_24:
        /*0150*/ 	.byte	0x73, 0x65, 0x74, 0x5f, 0x72, 0x65, 0x73, 0x75, 0x6c, 0x74, 0x73, 0x00
	.type		__unnamed_80,@object
	.size		__unnamed_80,(__unnamed_192 - __unnamed_80)
__unnamed_80:
        /*015c*/ 	.byte	0x73, 0x65, 0x74, 0x5f, 0x72, 0x65, 0x73, 0x75, 0x6c, 0x74, 0x73, 0x00
	.type		__unnamed_192,@object
	.size		__unnamed_192,($str$10 - __unnamed_192)
__unnamed_192:
        /*0168*/ 	.byte	0x73, 0x65, 0x74, 0x5f, 0x72, 0x65, 0x73, 0x75, 0x6c, 0x74, 0x73, 0x00
	.type		$str$10,@object
	.size		$str$10,(__unnamed_201 - $str$10)
$str$10:
        /*0174*/ 	.byte	0x66, 0x69, 0x6e, 0x61, 0x6c, 0x5f, 0x6f, 0x75, 0x74, 0x70, 0x75, 0x74, 0x00
	.type		__unnamed_201,@object
	.size		__unnamed_201,(__unnamed_169 - __unnamed_201)
__unnamed_201:
        /*0181*/ 	.byte	0x74, 0x68, 0x72, 0x65, 0x61, 0x64, 0x5f, 0x72, 0x65, 0x64, 0x75, 0x63, 0x65, 0x00
	.type		__unnamed_169,@object
	.size		__unnamed_169,(__unnamed_89 - __unnamed_169)
__unnamed_169:
        /*018f*/ 	.byte	0x74, 0x68, 0x72, 0x65, 0x61, 0x64, 0x5f, 0x72, 0x65, 0x64, 0x75, 0x63, 0x65, 0x00
	.type		__unnamed_89,@object
	.size		__unnamed_89,(__unnamed_57 - __unnamed_89)
__unnamed_89:
        /*019d*/ 	.byte	0x74, 0x68, 0x72, 0x65, 0x61, 0x64, 0x5f, 0x72, 0x65, 0x64, 0x75, 0x63, 0x65, 0x00
	.type		__unnamed_57,@object
	.size		__unnamed_57,(__unnamed_1 - __unnamed_57)
__unnamed_57:
        /*01ab*/ 	.byte	0x74, 0x68, 0x72, 0x65, 0x61, 0x64, 0x5f, 0x72, 0x65, 0x64, 0x75, 0x63, 0x65, 0x00
	.type		__unnamed_1,@object
	.size		__unnamed_1,(__unnamed_33 - __unnamed_1)
__unnamed_1:
        /*01b9*/ 	.byte	0x74, 0x68, 0x72, 0x65, 0x61, 0x64, 0x5f, 0x72, 0x65, 0x64, 0x75, 0x63, 0x65, 0x00
	.type		__unnamed_33,@object
	.size		__unnamed_33,(__unnamed_145 - __unnamed_33)
__unnamed_33:
        /*01c7*/ 	.byte	0x74, 0x68, 0x72, 0x65, 0x61, 0x64, 0x5f, 0x72, 0x65, 0x64, 0x75, 0x63, 0x65, 0x00
	.type		__unnamed_145,@object
	.size		__unnamed_145,(__unnamed_113 - __unnamed_145)
__unnamed_145:
        /*01d5*/ 	.byte	0x74, 0x68, 0x72, 0x65, 0x61, 0x64, 0x5f, 0x72, 0x65, 0x64, 0x75, 0x63, 0x65, 0x00
	.type		__unnamed_113,@object
	.size		__unnamed_113,(__unnamed_141 - __unnamed_113)
__unnamed_113:
        /*01e3*/ 	.byte	0x74, 0x68, 0x72, 0x65, 0x61, 0x64, 0x5f, 0x72, 0x65, 0x64, 0x75, 0x63, 0x65, 0x00
	.type		__unnamed_141,@object
	.size		__unnamed_141,(__unnamed_173 - __unnamed_141)
__unnamed_141:
        /*01f1*/ 	.byte	0x74, 0x68, 0x72, 0x65, 0x61, 0x64, 0x5f, 0x72, 0x65, 0x64, 0x75, 0x63, 0x65, 0x00
	.type		__unnamed_173,@object
	.size		__unnamed_173,(__unnamed_29 - __unnamed_173)
__unnamed_173:
        /*01ff*/ 	.byte	0x74, 0x68, 0x72, 0x65, 0x61, 0x64, 0x5f, 0x72, 0x65, 0x64, 0x75, 0x63, 0x65, 0x00
	.type		__unnamed_29,@object
	.size		__unnamed_29,($str$11 - __unnamed_29)
__unnamed_29:
        /*020d*/ 	.byte	0x74, 0x68, 0x72, 0x65, 0x61, 0x64, 0x5f, 0x72, 0x65, 0x64, 0x75, 0x63, 0x65, 0x00
	.type		$str$11,@object
	.size		$str$11,(__unnamed_61 - $str$11)
$str$11:
        /*021b*/ 	.byte	0x6e, 0x6f, 0x75, 0x74, 0x70, 0x75, 0x74, 0x73, 0x20, 0x3d, 0x3d, 0x20, 0x31, 0x00
	.type		__unnamed_61,@object
	.size		__unnamed_61,(__unnamed_5 - __unnamed_61)
__unnamed_61:
        /*0229*/ 	.byte	0x74, 0x68, 0x72, 0x65, 0x61, 0x64, 0x5f, 0x72, 0x65, 0x64, 0x75, 0x63, 0x65, 0x00
	.type		__unnamed_5,@object
	.size		__unnamed_5,(__unnamed_197 - __unnamed_5)
__unnamed_5:
        /*0237*/ 	.byte	0x74, 0x68, 0x72, 0x65, 0x61, 0x64, 0x5f, 0x72, 0x65, 0x64, 0x75, 0x63, 0x65, 0x00
	.type		__unnamed_197,@object
	.size		__unnamed_197,(__unnamed_85 - __unnamed_197)
__unnamed_197:
        /*0245*/ 	.byte	0x74, 0x68, 0x72, 0x65, 0x61, 0x64, 0x5f, 0x72, 0x65, 0x64, 0x75, 0x63, 0x65, 0x00
	.type		__unnamed_85,@object
	.size		__unnamed_85,(__unnamed_117 - __unnamed_85)
__unnamed_85:
        /*0253*/ 	.byte	0x74, 0x68, 0x72, 0x65, 0x61, 0x64, 0x5f, 0x72, 0x65, 0x64, 0x75, 0x63, 0x65, 0x00
	.type		__unnamed_117,@object
	.size		__unnamed_117,(__unnamed_75 - __unnamed_117)
__unnamed_117:
        /*0261*/ 	.byte	0x74, 0x68, 0x72, 0x65, 0x61, 0x64, 0x5f, 0x72, 0x65, 0x64, 0x75, 0x63, 0x65, 0x00
	.type		__unnamed_75,@object
	.size		__unnamed_75,(__unnamed_43 - __unnamed_75)
__unnamed_75:
        /*026f*/ 	.byte	0x74, 0x68, 0x72, 0x65, 0x61, 0x64, 0x5f, 0x72, 0x65, 0x64, 0x75, 0x63, 0x65, 0x00
	.type		__unnamed_43,@object
	.size		__unnamed_43,(__unnamed_155 - __unnamed_43)
__unnamed_43:
        /*027d*/ 	.byte	0x74, 0x68, 0x72, 0x65, 0x61, 0x64, 0x5f, 0x72, 0x65, 0x64, 0x75, 0x63, 0x65, 0x00
	.type		__unnamed_155,@object
	.size		__unnamed_155,(__unnamed_187 - __unnamed_155)
__unnamed_155:
        /*028b*/ 	.byte	0x74, 0x68, 0x72, 0x65, 0x61, 0x64, 0x5f, 0x72, 0x65, 0x64, 0x75, 0x63, 0x65, 0x00
	.type		__unnamed_187,@object
	.size		__unnamed_187,(__unnamed_131 - __unnamed_187)
__unnamed_187:
        /*0299*/ 	.byte	0x74, 0x68, 0x72, 0x65, 0x61, 0x64, 0x5f, 0x72, 0x65, 0x64, 0x75, 0x63, 0x65, 0x00
	.type		__unnamed_131,@object
	.size		__unnamed_131,(__unnamed_99 - __unnamed_131)
__unnamed_131:
        /*02a7*/ 	.byte	0x74, 0x68, 0x72, 0x65, 0x61, 0x64, 0x5f, 0x72, 0x65, 0x64, 0x75, 0x63, 0x65, 0x00
	.type		__unnamed_99,@object
	.size		__unnamed_99,(__unnamed_19 - __unnamed_99)
__unnamed_99:
        /*02b5*/ 	.byte	0x74, 0x68, 0x72, 0x65, 0x61, 0x64, 0x5f, 0x72, 0x65, 0x64, 0x75, 0x63, 0x65, 0x00
	.type		__unnamed_19,@object
	.size		__unnamed_19,(__unnamed_211 - __unnamed_19)
__unnamed_19:
        /*02c3*/ 	.byte	0x74, 0x68, 0x72, 0x65, 0x61, 0x64, 0x5f, 0x72, 0x65, 0x64, 0x75, 0x63, 0x65, 0x00
	.type		__unnamed_211,@object
	.size		__unnamed_211,(__unnamed_71 - __unnamed_211)
__unnamed_211:
        /*02d1*/ 	.byte	0x74, 0x68, 0x72, 0x65, 0x61, 0x64, 0x5f, 0x72, 0x65, 0x64, 0x75, 0x63, 0x65, 0x00
	.type		__unnamed_71,@object
	.size		__unnamed_71,(__unnamed_103 - __unnamed_71)
__unnamed_71:
        /*02df*/ 	.byte	0x74, 0x68, 0x72, 0x65, 0x61, 0x64, 0x5f, 0x72, 0x65, 0x64, 0x75, 0x63, 0x65, 0x00
	.type		__unnamed_103,@object
	.size		__unnamed_103,(__unnamed_215 - __unnamed_103)
__unnamed_103:
        /*02ed*/ 	.byte	0x74, 0x68, 0x72, 0x65, 0x61, 0x64, 0x5f, 0x72, 0x65, 0x64, 0x75, 0x63, 0x65, 0x00
	.type		__unnamed_215,@object
	.size		__unnamed_215,(__unnamed_183 - __unnamed_215)
__unnamed_215:
        /*02fb*/ 	.byte	0x74, 0x68, 0x72, 0x65, 0x61, 0x64, 0x5f, 0x72, 0x65, 0x64, 0x75, 0x63, 0x65, 0x00
	.type		__unnamed_183,@object
	.size		__unnamed_183,(__unnamed_15 - __unnamed_183)
__unnamed_183:
        /*0309*/ 	.byte	0x74, 0x68, 0x72, 0x65, 0x61, 0x64, 0x5f, 0x72, 0x65, 0x64, 0x75, 0x63, 0x65, 0x00
	.type		__unnamed_15,@object
	.size		__unnamed_15,(__unnamed_47 - __unnamed_15)
__unnamed_15:
        /*0317*/ 	.byte	0x74, 0x68, 0x72, 0x65, 0x61, 0x64, 0x5f, 0x72, 0x65, 0x64, 0x75, 0x63, 0x65, 0x00
	.type		__unnamed_47,@object
	.size		__unnamed_47,(__unnamed_127 - __unnamed_47)
__unnamed_47:
        /*0325*/ 	.byte	0x74, 0x68, 0x72, 0x65, 0x61, 0x64, 0x5f, 0x72, 0x65, 0x64, 0x75, 0x63, 0x65, 0x00
	.type		__unnamed_127,@object
	.size		__unnamed_127,(__unnamed_159 - __unnamed_127)
__unnamed_127:
        /*0333*/ 	.byte	0x74, 0x68, 0x72, 0x65, 0x61, 0x64, 0x5f, 0x72, 0x65, 0x64, 0x75, 0x63, 0x65, 0x00
	.type		__unnamed_159,@object
	.size		__unnamed_159,(__unnamed_138 - __unnamed_159)
__unnamed_159:
        /*0341*/ 	.byte	0x74, 0x68, 0x72, 0x65, 0x61, 0x64, 0x5f, 0x72, 0x65, 0x64, 0x75, 0x63, 0x65, 0x00
	.type		__unnamed_138,@object
	.size		__unnamed_138,(__unnamed_106 - __unnamed_138)
__unnamed_138:
        /*034f*/ 	.byte	0x74, 0x68, 0x72, 0x65, 0x61, 0x64, 0x5f, 0x72, 0x65, 0x64, 0x75, 0x63, 0x65, 0x00
	.type		__unnamed_106,@object
	.size		__unnamed_106,(__unnamed_26 - __unnamed_106)
__unnamed_106:
        /*035d*/ 	.byte	0x74, 0x68, 0x72, 0x65, 0x61, 0x64, 0x5f, 0x72, 0x65, 0x64, 0x75, 0x63, 0x65, 0x00
	.type		__unnamed_26,@object
	.size		__unnamed_26,(__unnamed_194 - __unnamed_26)
__unnamed_26:
        /*036b*/ 	.byte	0x74, 0x68, 0x72, 0x65, 0x61, 0x64, 0x5f, 0x72, 0x65, 0x64, 0x75, 0x63, 0x65, 0x00
	.type		__unnamed_194,@object
	.size		__unnamed_194,(__unnamed_162 - __unnamed_194)
__unnamed_194:
        /*0379*/ 	.byte	0x74, 0x68, 0x72, 0x65, 0x61, 0x64, 0x5f, 0x72, 0x65, 0x64, 0x75, 0x63, 0x65, 0x00
	.type		__unnamed_162,@object
	.size		__unnamed_162,(__unnamed_82 - __unnamed_162)
__unnamed_162:
        /*0387*/ 	.byte	0x74, 0x68, 0x72, 0x65, 0x61, 0x64, 0x5f, 0x72, 0x65, 0x64, 0x75, 0x63, 0x65, 0x00
	.type		__unnamed_82,@object
	.size		__unnamed_82,(__unnamed_50 - __unnamed_82)
__unnamed_82:
        /*0395*/ 	.byte	0x74, 0x68, 0x72, 0x65, 0x61, 0x64, 0x5f, 0x72, 0x65, 0x64, 0x75, 0x63, 0x65, 0x00
	.type		__unnamed_50,@object
	.size		__unnamed_50,(__unnamed_78 - __unnamed_50)
__unnamed_50:
        /*03a3*/ 	.byte	0x74, 0x68, 0x72, 0x65, 0x61, 0x64, 0x5f, 0x72, 0x65, 0x64, 0x75, 0x63, 0x65, 0x00
	.type		__unnamed_78,@object
	.size		__unnamed_78,(__unnamed_110 - __unnamed_78)
__unnamed_78:
        /*03b1*/ 	.byte	0x74, 0x68, 0x72, 0x65, 0x61, 0x64, 0x5f, 0x72, 0x65, 0x64, 0x75, 0x63, 0x65, 0x00
	.type		__unnamed_110,@object
	.size		__unnamed_110,($str$12 - __unnamed_110)
__unnamed_110:
        /*03bf*/ 	.byte	0x74, 0x68, 0x72, 0x65, 0x61, 0x64, 0x5f, 0x72, 0x65, 0x64, 0x75, 0x63, 0x65, 0x00
	.type		$str$12,@object
	.size		$str$12,(__unnamed_190 - $str$12)
$str$12:
        /*03cd*/ 	.byte	0x21, 0x66, 0x69, 0x6e, 0x61, 0x6c, 0x5f, 0x6f, 0x75, 0x74, 0x70, 0x75, 0x74, 0x00
	.type		__unnamed_190,@object
	.size		__unnamed_190,(__unnamed_134 - __unnamed_190)
__unnamed_190:
        /*03db*/ 	.byte	0x74, 0x68, 0x72, 0x65, 0x61, 0x64, 0x5f, 0x72, 0x65, 0x64, 0x75, 0x63, 0x65, 0x00
	.type		__unnamed_134,@object
	.size		__unnamed_134,(__unnamed_166 - __unnamed_134)
__unnamed_134:
        /*03e9*/ 	.byte	0x74, 0x68, 0x72, 0x65, 0x61, 0x64, 0x5f, 0x72, 0x65, 0x64, 0x75, 0x63, 0x65, 0x00
	.type		__unnamed_166,@object
	.size		__unnamed_166,(__unnamed_22 - __unnamed_166)
__unnamed_166:
        /*03f7*/ 	.byte	0x74, 0x68, 0x72, 0x65, 0x61, 0x64, 0x5f, 0x72, 0x65, 0x64, 0x75, 0x63, 0x65, 0x00
	.type		__unnamed_22,@object
	.size		__unnamed_22,(__unnamed_54 - __unnamed_22)
__unnamed_22:
        /*0405*/ 	.byte	0x74, 0x68, 0x72, 0x65, 0x61, 0x64, 0x5f, 0x72, 0x65, 0x64, 0x75, 0x63, 0x65, 0x00
	.type		__unnamed_54,@object
	.size		__unnamed_54,(__unnamed_12 - __unnamed_54)
__unnamed_54:
        /*0413*/ 	.byte	0x74, 0x68, 0x72, 0x65, 0x61, 0x64, 0x5f, 0x72, 0x65, 0x64, 0x75, 0x63, 0x65, 0x00
	.type		__unnamed_12,@object
	.size		__unnamed_12,(__unnamed_204 - __unnamed_12)
__unnamed_12:
        /*0421*/ 	.byte	0x74, 0x68, 0x72, 0x65, 0x61, 0x64, 0x5f, 0x72, 0x65, 0x64, 0x75, 0x63, 0x65, 0x00
	.type		__unnamed_204,@object
	.size		__unnamed_204,(__unnamed_92 - __unnamed_204)
__unnamed_204:
        /*042f*/ 	.byte	0x74, 0x68, 0x72, 0x65, 0x61, 0x64, 0x5f, 0x72, 0x65, 0x64, 0x75, 0x63, 0x65, 0x00
	.type		__unnamed_92,@object
	.size		__unnamed_92,(__unnamed_124 - __unnamed_92)
__unnamed_92:
        /*043d*/ 	.byte	0x74, 0x68, 0x72, 0x65, 0x61, 0x64, 0x5f, 0x72, 0x65, 0x64, 0x75, 0x63, 0x65, 0x00
	.type		__unnamed_124,@object
	.size		__unnamed_124,(__unnamed_68 - __unnamed_124)
__unnamed_124:
        /*044b*/ 	.byte	0x74, 0x68, 0x72, 0x65, 0x61, 0x64, 0x5f, 0x72, 0x65, 0x64, 0x75, 0x63, 0x65, 0x00
	.type		__unnamed_68,@object
	.size		__unnamed_68,(__unnamed_36 - __unnamed_68)
__unnamed_68:
        /*0459*/ 	.byte	0x74, 0x68, 0x72, 0x65, 0x61, 0x64, 0x5f, 0x72, 0x65, 0x64, 0x75, 0x63, 0x65, 0x00
	.type		__unnamed_36,@object
	.size		__unnamed_36,(__unnamed_148 - __unnamed_36)
__unnamed_36:
        /*0467*/ 	.byte	0x74, 0x68, 0x72, 0x65, 0x61, 0x64, 0x5f, 0x72, 0x65, 0x64, 0x75, 0x63, 0x65, 0x00
	.type		__unnamed_148,@object
	.size		__unnamed_148,(__unnamed_180 - __unnamed_148)
__unnamed_148:
        /*0475*/ 	.byte	0x74, 0x68, 0x72, 0x65, 0x61, 0x64, 0x5f, 0x72, 0x65, 0x64, 0x75, 0x63, 0x65, 0x00
	.type		__unnamed_180,@object
	.size		__unnamed_180,(__unnamed_8 - __unnamed_180)
__unnamed_180:
        /*0483*/ 	.byte	0x74, 0x68, 0x72, 0x65, 0x61, 0x64, 0x5f, 0x72, 0x65, 0x64, 0x75, 0x63, 0x65, 0x00
	.type		__unnamed_8,@object
	.size		__unnamed_8,(__unnamed_40 - __unnamed_8)
__unnamed_8:
        /*0491*/ 	.byte	0x74, 0x68, 0x72, 0x65, 0x61, 0x64, 0x5f, 0x72, 0x65, 0x64, 0x75, 0x63, 0x65, 0x00
	.type		__unnamed_40,@object
	.size		__unnamed_40,(__unnamed_152 - __unnamed_40)
__unnamed_40:
        /*049f*/ 	.byte	0x74, 0x68, 0x72, 0x65, 0x61, 0x64, 0x5f, 0x72, 0x65, 0x64, 0x75, 0x63, 0x65, 0x00
	.type		__unnamed_152,@object
	.size		__unnamed_152,(__unnamed_120 - __unnamed_152)
__unnamed_152:
        /*04ad*/ 	.byte	0x74, 0x68, 0x72, 0x65, 0x61, 0x64, 0x5f, 0x72, 0x65, 0x64, 0x75, 0x63, 0x65, 0x00
	.type		__unnamed_120,@object
	.size		__unnamed_120,(__unnamed_208 - __unnamed_120)
__unnamed_120:
        /*04bb*/ 	.byte	0x74, 0x68, 0x72, 0x65, 0x61, 0x64, 0x5f, 0x72, 0x65, 0x64, 0x75, 0x63, 0x65, 0x00
	.type		__unnamed_208,@object
	.size		__unnamed_208,(__unnamed_176 - __unnamed_208)
__unnamed_208:
        /*04c9*/ 	.byte	0x74, 0x68, 0x72, 0x65, 0x61, 0x64, 0x5f, 0x72, 0x65, 0x64, 0x75, 0x63, 0x65, 0x00
	.type		__unnamed_176,@object
	.size		__unnamed_176,(__unnamed_64 - __unnamed_176)
__unnamed_176:
        /*04d7*/ 	.byte	0x74, 0x68, 0x72, 0x65, 0x61, 0x64, 0x5f, 0x72, 0x65, 0x64, 0x75, 0x63, 0x65, 0x00
	.type		__unnamed_64,@object
	.size		__unnamed_64,(__unnamed_96 - __unnamed_64)
__unnamed_64:
        /*04e5*/ 	.byte	0x74, 0x68, 0x72, 0x65, 0x61, 0x64, 0x5f, 0x72, 0x65, 0x64, 0x75, 0x63, 0x65, 0x00
	.type		__unnamed_96,@object
	.size		__unnamed_96,($str$8 - __unnamed_96)
__unnamed_96:
        /*04f3*/ 	.byte	0x74, 0x68, 0x72, 0x65, 0x61, 0x64, 0x5f, 0x72, 0x65, 0x64, 0x75, 0x63, 0x65, 0x00
	.type		$str$8,@object
	.size		$str$8,(__unnamed_9 - $str$8)
$str$8:
        /*0501*/ 	.byte	0x6f, 0x75, 0x74, 0x70, 0x75, 0x74, 0x5f, 0x76, 0x65, 0x63, 0x5f, 0x73, 0x69, 0x7a, 0x65, 0x20
        /*0511*/ 	.byte	0x3d, 0x3d, 0x20, 0x31, 0x00
	.type		__unnamed_9,@object
	.size		__unnamed_9,(__unnamed_41 - __unnamed_9)
__unnamed_9:
        /*0516*/ 	.byte	0x73, 0x65, 0x74, 0x5f, 0x72, 0x65, 0x73, 0x75, 0x6c, 0x74, 0x73, 0x5f, 0x74, 0x6f, 0x5f, 0x6f
        /*0526*/ 	.byte	0x75, 0x74, 0x70, 0x75, 0x74, 0x00
	.type		__unnamed_41,@object
	.size		__unnamed_41,(__unnamed_105 - __unnamed_41)
__unnamed_41:
        /*052c*/ 	.byte	0x73, 0x65, 0x74, 0x5f, 0x72, 0x65, 0x73, 0x75, 0x6c, 0x74, 0x73, 0x5f, 0x74, 0x6f, 0x5f, 0x6f
        /*053c*/ 	.byte	0x75, 0x74, 0x70, 0x75, 0x74, 0x00
	.type		__unnamed_105,@object
	.size		__unnamed_105,(__unnamed_153 - __unnamed_105)
__unnamed_105:
        /*0542*/ 	.byte	0x73, 0x65, 0x74, 0x5f, 0x72, 0x65, 0x73, 0x75, 0x6c, 0x74, 0x73, 0x5f, 0x74, 0x6f, 0x5f, 0x6f
        /*0552*/ 	.byte	0x75, 0x74, 0x70, 0x75, 0x74, 0x00
	.type		__unnamed_153,@object
	.size		__unnamed_153,(__unnamed_217 - __unnamed_153)
__unnamed_153:
        /*0558*/ 	.byte	0x73, 0x65, 0x74, 0x5f, 0x72, 0x65, 0x73, 0x75, 0x6c, 0x74, 0x73, 0x5f, 0x74, 0x6f, 0x5f, 0x6f
        /*0568*/ 	.byte	0x75, 0x74, 0x70, 0x75, 0x74, 0x00
	.type		__unnamed_217,@object
	.size		__unnamed_217,(__unnamed_121 - __unnamed_217)
__unnamed_217:
        /*056e*/ 	.byte	0x73, 0x65, 0x74, 0x5f, 0x72, 0x65, 0x73, 0x75, 0x6c, 0x74, 0x73, 0x5f, 0x74, 0x6f, 0x5f, 0x6f
        /*057e*/ 	.byte	0x75, 0x74, 0x70, 0x75, 0x74, 0x00
	.type		__unnamed_121,@object
	.size		__unnamed_121,(__unnamed_65 - __unnamed_121)
__unnamed_121:
        /*0584*/ 	.byte	0x73, 0x65, 0x74, 0x5f, 0x72, 0x65, 0x73, 0x75, 0x6c, 0x74, 0x73, 0x5f, 0x74, 0x6f, 0x5f, 0x6f
        /*0594*/ 	.byte	0x75, 0x74, 0x70, 0x75, 0x74, 0x00
	.type		__unnamed_65,@object
	.size		__unnamed_65,(__unnamed_161 - __unnamed_65)
__unnamed_65:
        /*059a*/ 	.byte	0x73, 0x65, 0x74, 0x5f, 0x72, 0x65, 0x73, 0x75, 0x6c, 0x74, 0x73, 0x5f, 0x74, 0x6f, 0x5f, 0x6f
        /*05aa*/ 	.byte	0x75, 0x74, 0x70, 0x75, 0x74, 0x00
	.type		__unnamed_161,@object
	.size		__unnamed_161,(__unnamed_97 - __unnamed_161)
__unnamed_161:
        /*05b0*/ 	.byte	0x73, 0x65, 0x74, 0x5f, 0x72, 0x65, 0x73, 0x75, 0x6c, 0x74, 0x73, 0x5f, 0x74, 0x6f, 0x5f, 0x6f
        /*05c0*/ 	.byte	0x75, 0x74, 0x70, 0x75, 0x74, 0x00
	.type		__unnamed_97,@object
	.size		__unnamed_97,(__unnamed_209 - __unnamed_97)
__unnamed_97:
        /*05c6*/ 	.byte	0x73, 0x65, 0x74, 0x5f, 0x72, 0x65, 0x73, 0x75, 0x6c, 0x74, 0x73, 0x5f, 0x74, 0x6f, 0x5f, 0x6f
        /*05d6*/ 	.byte	0x75, 0x74, 0x70, 0x75, 0x74, 0x00
	.type		__unnamed_209,@object
	.size		__unnamed_209,(__unnamed_177 - __unnamed_209)
__unnamed_209:
        /*05dc*/ 	.byte	0x73, 0x65, 0x74, 0x5f, 0x72, 0x65, 0x73, 0x75, 0x6c, 0x74, 0x73, 0x5f, 0x74, 0x6f, 0x5f, 0x6f
        /*05ec*/ 	.byte	0x75, 0x74, 0x70, 0x75, 0x74, 0x00
	.type		__unnamed_177,@object
	.size		__unnamed_177,(__unnamed_49 - __unnamed_177)
__unnamed_177:
        /*05f2*/ 	.byte	0x73, 0x65, 0x74, 0x5f, 0x72, 0x65, 0x73, 0x75, 0x6c, 0x74, 0x73, 0x5f, 0x74, 0x6f, 0x5f, 0x6f
        /*0602*/ 	.byte	0x75, 0x74, 0x70, 0x75, 0x74, 0x00
	.type		__unnamed_49,@object
	.size		__unnamed_49,(__unnamed_13 - __unnamed_49)
__unnamed_49:
        /*0608*/ 	.byte	0x73, 0x65, 0x74, 0x5f, 0x72, 0x65, 0x73, 0x75, 0x6c, 0x74, 0x73, 0x5f, 0x74, 0x6f, 0x5f, 0x6f
        /*0618*/ 	.byte	0x75, 0x74, 0x70, 0x75, 0x74, 0x00
	.type		__unnamed_13,@object
	.size		__unnamed_13,(__unnamed_205 - __unnamed_13)
__unnamed_13:
        /*061e*/ 	.byte	0x73, 0x65, 0x74, 0x5f, 0x72, 0x65, 0x73, 0x75, 0x6c, 0x74, 0x73, 0x5f, 0x74, 0x6f, 0x5f, 0x6f
        /*062e*/ 	.byte	0x75, 0x74, 0x70, 0x75, 0x74, 0x00
	.type		__unnamed_205,@object
	.size		__unnamed_205,(__unnamed_77 - __unnamed_205)
__unnamed_205:
        /*0634*/ 	.byte	0x73, 0x65, 0x74, 0x5f, 0x72, 0x65, 0x73, 0x75, 0x6c, 0x74, 0x73, 0x5f, 0x74, 0x6f, 0x5f, 0x6f
        /*0644*/ 	.byte	0x75, 0x74, 0x70, 0x75, 0x74, 0x00
	.type		__unnamed_77,@object
	.size		__unnamed_77,(__unnamed_93 - __unnamed_77)
__unnamed_77:
        /*064a*/ 	.byte	0x73, 0x65, 0x74, 0x5f, 0x72, 0x65, 0x73, 0x75, 0x6c, 0x74, 0x73, 0x5f, 0x74, 0x6f, 0x5f, 0x6f
        /*065a*/ 	.byte	0x75, 0x74, 0x70, 0x75, 0x74, 0x00
	.type		__unnamed_93,@object
	.size		__unnamed_93,(__unnamed_189 - __unnamed_93)
__unnamed_93:
        /*0660*/ 	.byte	0x73, 0x65, 0x74, 0x5f, 0x72, 0x65, 0x73, 0x75, 0x6c, 0x74, 0x73, 0x5f, 0x74, 0x6f, 0x5f, 0x6f
        /*0670*/ 	.byte	0x75, 0x74, 0x70, 0x75, 0x74, 0x00
	.type		__unnamed_189,@object
	.size		__unnamed_189,(__unnamed_125 - __unnamed_189)
__unnamed_189:
        /*0676*/ 	.byte	0x73, 0x65, 0x74, 0x5f, 0x72, 0x65, 0x73, 0x75, 0x6c, 0x74, 0x73, 0x5f, 0x74, 0x6f, 0x5f, 0x6f
        /*0686*/ 	.byte	0x75, 0x74, 0x70, 0x75, 0x74, 0x00
	.type		__unnamed_125,@object
	.size		__unnamed_125,(__unnamed_133 - __unnamed_125)
__unnamed_125:
        /*068c*/ 	.byte	0x73, 0x65, 0x74, 0x5f, 0x72, 0x65, 0x73, 0x75, 0x6c, 0x74, 0x73, 0x5f, 0x74, 0x6f, 0x5f, 0x6f
        /*069c*/ 	.byte	0x75, 0x74, 0x70, 0x75, 0x74, 0x00
	.type		__unnamed_133,@object
	.size		__unnamed_133,(__unnamed_69 - __unnamed_133)
__unnamed_133:
        /*06a2*/ 	.byte	0x73, 0x65, 0x74, 0x5f, 0x72, 0x65, 0x73, 0x75, 0x6c, 0x74, 0x73, 0x5f, 0x74, 0x6f, 0x5f, 0x6f
        /*06b2*/ 	.byte	0x75, 0x74, 0x70, 0x75, 0x74, 0x00
	.type		__unnamed_69,@object
	.size		__unnamed_69,(__unnamed_37 - __unnamed_69)
__unnamed_69:
        /*06b8*/ 	.byte	0x73, 0x65, 0x74, 0x5f, 0x72, 0x65, 0x73, 0x75, 0x6c, 0x74, 0x73, 0x5f, 0x74, 0x6f, 0x5f, 0x6f
        /*06c8*/ 	.byte	0x75, 0x74, 0x70, 0x75, 0x74, 0x00
	.type		__unnamed_37,@object
	.size		__unnamed_37,(__unnamed_149 - __unnamed_37)
__unnamed_37:
        /*06ce*/ 	.byte	0x73, 0x65, 0x74, 0x5f, 0x72, 0x65, 0x73, 0x75, 0x6c, 0x74, 0x73, 0x5f, 0x74, 0x6f, 0x5f, 0x6f
        /*06de*/ 	.byte	0x75, 0x74, 0x70, 0x75, 0x74, 0x00
	.type		__unnamed_149,@object
	.size		__unnamed_149,(__unnamed_21 - __unnamed_149)
__unnamed_149:
        /*06e4*/ 	.byte	0x73, 0x65, 0x74, 0x5f, 0x72, 0x65, 0x73, 0x75, 0x6c, 0x74, 0x73, 0x5f, 0x74, 0x6f, 0x5f, 0x6f
        /*06f4*/ 	.byte	0x75, 0x74, 0x70, 0x75, 0x74, 0x00
	.type		__unnamed_21,@object
	.size		__unnamed_21,(__unnamed_181 - __unnamed_21)
__unnamed_21:
        /*06fa*/ 	.byte	0x73, 0x65, 0x74, 0x5f, 0x72, 0x65, 0x73, 0x75, 0x6c, 0x74, 0x73, 0x5f, 0x74, 0x6f, 0x5f, 0x6f
        /*070a*/ 	.byte	0x75, 0x74, 0x70, 0x75, 0x74, 0x00
	.type		__unnamed_181,@object
	.size		__unnamed_181,(__unnamed_139 - __unnamed_181)
__unnamed_181:
        /*0710*/ 	.byte	0x73, 0x65, 0x74, 0x5f, 0x72, 0x65, 0x73, 0x75, 0x6c, 0x74, 0x73, 0x5f, 0x74, 0x6f, 0x5f, 0x6f
        /*0720*/ 	.byte	0x75, 0x74, 0x70, 0x75, 0x74, 0x00
	.type		__unnamed_139,@object
	.size		__unnamed_139,(__unnamed_203 - __unnamed_139)
__unnamed_139:
        /*0726*/ 	.byte	0x73, 0x65, 0x74, 0x5f, 0x72, 0x65, 0x73, 0x75, 0x6c, 0x74, 0x73, 0x5f, 0x74, 0x6f, 0x5f, 0x6f
        /*0736*/ 	.byte	0x75, 0x74, 0x70, 0x75, 0x74, 0x00
	.type		__unnamed_203,@object
	.size		__unnamed_203,(__unnamed_107 - __unnamed_203)
__unnamed_203:
        /*073c*/ 	.byte	0x73, 0x65, 0x74, 0x5f, 0x72, 0x65, 0x73, 0x75, 0x6c, 0x74, 0x73, 0x5f, 0x74, 0x6f, 0x5f, 0x6f
        /*074c*/ 	.byte	0x75, 0x74, 0x70, 0x75, 0x74, 0x00
	.type		__unnamed_107,@object
	.size		__unnamed_107,(__unnamed_27 - __unnamed_107)
__unnamed_107:
        /*0752*/ 	.byte	0x73, 0x65, 0x74, 0x5f, 0x72, 0x65, 0x73, 0x75, 0x6c, 0x74, 0x73, 0x5f, 0x74, 0x6f, 0x5f, 0x6f
        /*0762*/ 	.byte	0x75, 0x74, 0x70, 0x75, 0x74, 0x00
	.type		__unnamed_27,@object
	.size		__unnamed_27,(__unnamed_91 - __unnamed_27)
__unnamed_27:
        /*0768*/ 	.byte	0x73, 0x65, 0x74, 0x5f, 0x72, 0x65, 0x73, 0x75, 0x6c, 0x74, 0x73, 0x5f, 0x74, 0x6f, 0x5f, 0x6f
        /*0778*/ 	.byte	0x75, 0x74, 0x70, 0x75, 0x74, 0x00
	.type		__unnamed_91,@object
	.size		__unnamed_91,(__unnamed_195 - __unnamed_91)
__unnamed_91:
        /*077e*/ 	.byte	0x73, 0x65, 0x74, 0x5f, 0x72, 0x65, 0x73, 0x75, 0x6c, 0x74, 0x73, 0x5f, 0x74, 0x6f, 0x5f, 0x6f
        /*078e*/ 	.byte	0x75, 0x74, 0x70, 0x75, 0x74, 0x00
	.type		__unnamed_195,@object
	.size		__unnamed_195,(__unnamed_163 - __unnamed_195)
__unnamed_195:
        /*0794*/ 	.byte	0x73, 0x65, 0x74, 0x5f, 0x72, 0x65, 0x73, 0x75, 0x6c, 0x74, 0x73, 0x5f, 0x74, 0x6f, 0x5f, 0x6f
        /*07a4*/ 	.byte	0x75, 0x74, 0x70, 0x75, 0x74, 0x00
	.type		__unnamed_163,@object
	.size		__unnamed_163,(__unnamed_35 - __unnamed_163)
__unnamed_163:
        /*07aa*/ 	.byte	0x73, 0x65, 0x74, 0x5f, 0x72, 0x65, 0x73, 0x75, 0x6c, 0x74, 0x73, 0x5f, 0x74, 0x6f, 0x5f, 0x6f
        /*07ba*/ 	.byte	0x75, 0x74, 0x70, 0x75, 0x74, 0x00
	.type		__unnamed_35,@object
	.size		__unnamed_35,(__unnamed_147 - __unnamed_35)
__unnamed_35:
        /*07c0*/ 	.byte	0x73, 0x65, 0x74, 0x5f, 0x72, 0x65, 0x73, 0x75, 0x6c, 0x74, 0x73, 0x5f, 0x74, 0x6f, 0x5f, 0x6f
        /*07d0*/ 	.byte	0x75, 0x74, 0x70, 0x75, 0x74, 0x00
	.type		__unnamed_147,@object
	.size		__unnamed_147,(__unnamed_83 - __unnamed_147)
__unnamed_147:
        /*07d6*/ 	.byte	0x73, 0x65, 0x74, 0x5f, 0x72, 0x65, 0x73, 0x75, 0x6c, 0x74, 0x73, 0x5f, 0x74, 0x6f, 0x5f, 0x6f
        /*07e6*/ 	.byte	0x75, 0x74, 0x70, 0x75, 0x74, 0x00
	.type		__unnamed_83,@object
	.size		__unnamed_83,(__unnamed_51 - __unnamed_83)
__unnamed_83:
        /*07ec*/ 	.byte	0x73, 0x65, 0x74, 0x5f, 0x72, 0x65, 0x73, 0x75, 0x6c, 0x74, 0x73, 0x5f, 0x74, 0x6f, 0x5f, 0x6f
        /*07fc*/ 	.byte	0x75, 0x74, 0x70, 0x75, 0x74, 0x00
	.type		__unnamed_51,@object
	.size		__unnamed_51,(__unnamed_135 - __unnamed_51)
__unnamed_51:
        /*0802*/ 	.byte	0x73, 0x65, 0x74, 0x5f, 0x72, 0x65, 0x73, 0x75, 0x6c, 0x74, 0x73, 0x5f, 0x74, 0x6f, 0x5f, 0x6f
        /*0812*/ 	.byte	0x75, 0x74, 0x70, 0x75, 0x74, 0x00
	.type		__unnamed_135,@object
	.size		__unnamed_135,(__unnamed_7 - __unnamed_135)
__unnamed_135:
        /*0818*/ 	.byte	0x73, 0x65, 0x74, 0x5f, 0x72, 0x65, 0x73, 0x75, 0x6c, 0x74, 0x73, 0x5f, 0x74, 0x6f, 0x5f, 0x6f
        /*0828*/ 	.byte	0x75, 0x74, 0x70, 0x75, 0x74, 0x00
	.type		__unnamed_7,@object
	.size		__unnamed_7,(__unnamed_167 - __unnamed_7)
__unnamed_7:
        /*082e*/ 	.byte	0x73, 0x65, 0x74, 0x5f, 0x72, 0x65, 0x73, 0x75, 0x6c, 0x74, 0x73, 0x5f, 0x74, 0x6f, 0x5f, 0x6f
        /*083e*/ 	.byte	0x75, 0x74, 0x70, 0x75, 0x74, 0x00
	.type		__unnamed_167,@object
	.size		__unnamed_167,(__unnamed_23 - __unnamed_167)
__unnamed_167:
        /*0844*/ 	.byte	0x73, 0x65, 0x74, 0x5f, 0x72, 0x65, 0x73, 0x75, 0x6c, 0x74, 0x73, 0x5f, 0x74, 0x6f, 0x5f, 0x6f
        /*0854*/ 	.byte	0x75, 0x74, 0x70, 0x75, 0x74, 0x00
	.type		__unnamed_23,@object
	.size		__unnamed_23,(__unnamed_55 - __unnamed_23)
__unnamed_23:
        /*085a*/ 	.byte	0x73, 0x65, 0x74, 0x5f, 0x72, 0x65, 0x73, 0x75, 0x6c, 0x74, 0x73, 0x5f, 0x74, 0x6f, 0x5f, 0x6f
        /*086a*/ 	.byte	0x75, 0x74, 0x70, 0x75, 0x74, 0x00
	.type		__unnamed_55,@object
	.size		__unnamed_55,(__unnamed_119 - __unnamed_55)
__unnamed_55:
        /*0870*/ 	.byte	0x73, 0x65, 0x74, 0x5f, 0x72, 0x65, 0x73, 0x75, 0x6c, 0x74, 0x73, 0x5f, 0x74, 0x6f, 0x5f, 0x6f
        /*0880*/ 	.byte	0x75, 0x74, 0x70, 0x75, 0x74, 0x00
	.type		__unnamed_119,@object
	.size		__unnamed_119,(__unnamed_79 - __unnamed_119)
__unnamed_119:
        /*0886*/ 	.byte	0x73, 0x65, 0x74, 0x5f, 0x72, 0x65, 0x73, 0x75, 0x6c, 0x74, 0x73, 0x5f, 0x74, 0x6f, 0x5f, 0x6f
        /*0896*/ 	.byte	0x75, 0x74, 0x70, 0x75, 0x74, 0x00
	.type		__unnamed_79,@object
	.size		__unnamed_79,(__unnamed_175 - __unnamed_79)
__unnamed_79:
        /*089c*/ 	.byte	0x73, 0x65, 0x74, 0x5f, 0x72, 0x65, 0x73, 0x75, 0x6c, 0x74, 0x73, 0x5f, 0x74, 0x6f, 0x5f, 0x6f
        /*08ac*/ 	.byte	0x75, 0x74, 0x70, 0x75, 0x74, 0x00
	.type		__unnamed_175,@object
	.size		__unnamed_175,(__unnamed_111 - __unnamed_175)
__unnamed_175:
        /*08b2*/ 	.byte	0x73, 0x65, 0x74, 0x5f, 0x72, 0x65, 0x73, 0x75, 0x6c, 0x74, 0x73, 0x5f, 0x74, 0x6f, 0x5f, 0x6f
        /*08c2*/ 	.byte	0x75, 0x74, 0x70, 0x75, 0x74, 0x00
	.type		__unnamed_111,@object
	.size		__unnamed_111,(__unnamed_191 - __unnamed_111)
__unnamed_111:
        /*08c8*/ 	.byte	0x73, 0x65, 0x74, 0x5f, 0x72, 0x65, 0x73, 0x75, 0x6c, 0x74, 0x73, 0x5f, 0x74, 0x6f, 0x5f, 0x6f
        /*08d8*/ 	.byte	0x75, 0x74, 0x70, 0x75, 0x74, 0x00
	.type		__unnamed_191,@object
	.size		__unnamed_191,(__unnamed_63 - __unnamed_191)
__unnamed_191:
        /*08de*/ 	.byte	0x73, 0x65, 0x74, 0x5f, 0x72, 0x65, 0x73, 0x75, 0x6c, 0x74, 0x73, 0x5f, 0x74, 0x6f, 0x5f, 0x6f
        /*08ee*/ 	.byte	0x75, 0x74, 0x70, 0x75, 0x74, 0x00
	.type		__unnamed_63,@object
	.size		__unnamed_63,(__unnamed_202 - __unnamed_63)
__unnamed_63:
        /*08f4*/ 	.byte	0x73, 0x65, 0x74, 0x5f, 0x72, 0x65, 0x73, 0x75, 0x6c, 0x74, 0x73, 0x5f, 0x74, 0x6f, 0x5f, 0x6f
        /*0904*/ 	.byte	0x75, 0x74, 0x70, 0x75, 0x74, 0x00
	.type		__unnamed_202,@object
	.size		__unnamed_202,(__unnamed_170 - __unnamed_202)
__unnamed_202:
        /*090a*/ 	.byte	0x73, 0x65, 0x74, 0x5f, 0x72, 0x65, 0x73, 0x75, 0x6c, 0x74, 0x73, 0x5f, 0x74, 0x6f, 0x5f, 0x6f
        /*091a*/ 	.byte	0x75, 0x74, 0x70, 0x75, 0x74, 0x00
	.type		__unnamed_170,@object
	.size		__unnamed_170,(__unnamed_42 - __unnamed_170)
__unnamed_170:
        /*0920*/ 	.byte	0x73, 0x65, 0x74, 0x5f, 0x72, 0x65, 0x73, 0x75, 0x6c, 0x74, 0x73, 0x5f, 0x74, 0x6f, 0x5f, 0x6f
        /*0930*/ 	.byte	0x75, 0x74, 0x70, 0x75, 0x74, 0x00
	.type		__unnamed_42,@object
	.size		__unnamed_42,(__unnamed_154 - __unnamed_42)
__unnamed_42:
        /*0936*/ 	.byte	0x73, 0x65, 0x74, 0x5f, 0x72, 0x65, 0x73, 0x75, 0x6c, 0x74, 0x73, 0x5f, 0x74, 0x6f, 0x5f, 0x6f
        /*0946*/ 	.byte	0x75, 0x74, 0x70, 0x75, 0x74, 0x00
	.type		__unnamed_154,@object
	.size		__unnamed_154,(__unnamed_90 - __unnamed_154)
__unnamed_154:
        /*094c*/ 	.byte	0x73, 0x65, 0x74, 0x5f, 0x72, 0x65, 0x73, 0x75, 0x6c, 0x74, 0x73, 0x5f, 0x74, 0x6f, 0x5f, 0x6f
        /*095c*/ 	.byte	0x75, 0x74, 0x70, 0x75, 0x74, 0x00
	.type		__unnamed_90,@object
	.size		__unnamed_90,(__unnamed_58 - __unnamed_90)
__unnamed_90:
        /*0962*/ 	.byte	0x73, 0x65, 0x74, 0x5f, 0x72, 0x65, 0x73, 0x75, 0x6c, 0x74, 0x73, 0x5f, 0x74, 0x6f, 0x5f, 0x6f
        /*0972*/ 	.byte	0x75, 0x74, 0x70, 0x75, 0x74, 0x00
	.type		__unnamed_58,@object
	.size		__unnamed_58,(__unnamed_2 - __unnamed_58)
__unnamed_58:
        /*0978*/ 	.byte	0x73, 0x65, 0x74, 0x5f, 0x72, 0x65, 0x73, 0x75, 0x6c, 0x74, 0x73, 0x5f, 0x74, 0x6f, 0x5f, 0x6f
        /*0988*/ 	.byte	0x75, 0x74, 0x70, 0x75, 0x74, 0x00
	.type		__unnamed_2,@object
	.size		__unnamed_2,(__unnamed_34 - __unnamed_2)
__unnamed_2:
        /*098e*/ 	.byte	0x73, 0x65, 0x74, 0x5f, 0x72, 0x65, 0x73, 0x75, 0x6c, 0x74, 0x73, 0x5f, 0x74, 0x6f, 0x5f, 0x6f
        /*099e*/ 	.byte	0x75, 0x74, 0x70, 0x75, 0x74, 0x00
	.type		__unnamed_34,@object
	.size		__unnamed_34,(__unnamed_98 - __unnamed_34)
__unnamed_34:
        /*09a4*/ 	.byte	0x73, 0x65, 0x74, 0x5f, 0x72, 0x65, 0x73, 0x75, 0x6c, 0x74, 0x73, 0x5f, 0x74, 0x6f, 0x5f, 0x6f
        /*09b4*/ 	.byte	0x75, 0x74, 0x70, 0x75, 0x74, 0x00
	.type		__unnamed_98,@object
	.size		__unnamed_98,(__unnamed_146 - __unnamed_98)
__unnamed_98:
        /*09ba*/ 	.byte	0x73, 0x65, 0x74, 0x5f, 0x72, 0x65, 0x73, 0x75, 0x6c, 0x74, 0x73, 0x5f, 0x74, 0x6f, 0x5f, 0x6f
        /*09ca*/ 	.byte	0x75, 0x74, 0x70, 0x75, 0x74, 0x00
	.type		__unnamed_146,@object
	.size		__unnamed_146,(__unnamed_210 - __unnamed_146)
__unnamed_146:
        /*09d0*/ 	.byte	0x73, 0x65, 0x74, 0x5f, 0x72, 0x65, 0x73, 0x75, 0x6c, 0x74, 0x73, 0x5f, 0x74, 0x6f, 0x5f, 0x6f
        /*09e0*/ 	.byte	0x75, 0x74, 0x70, 0x75, 0x74, 0x00
	.type		__unnamed_210,@object
	.size		__unnamed_210,(__unnamed_114 - __unnamed_210)
__unnamed_210:
        /*09e6*/ 	.byte	0x73, 0x65, 0x74, 0x5f, 0x72, 0x65, 0x73, 0x75, 0x6c, 0x74, 0x73, 0x5f, 0x74, 0x6f, 0x5f, 0x6f
        /*09f6*/ 	.byte	0x75, 0x74, 0x70, 0x75, 0x74, 0x00
	.type		__unnamed_114,@object
	.size		__unnamed_114,(__unnamed_142 - __unnamed_114)
__unnamed_114:
        /*09fc*/ 	.byte	0x73, 0x65, 0x74, 0x5f, 0x72, 0x65, 0x73, 0x75, 0x6c, 0x74, 0x73, 0x5f, 0x74, 0x6f, 0x5f, 0x6f
        /*0a0c*/ 	.byte	0x75, 0x74, 0x70, 0x75, 0x74, 0x00
	.type		__unnamed_142,@object
	.size		__unnamed_142,(__unnamed_14 - __unnamed_142)
__unnamed_142:
        /*0a12*/ 	.byte	0x73, 0x65, 0x74, 0x5f, 0x72, 0x65, 0x73, 0x75, 0x6c, 0x74, 0x73, 0x5f, 0x74, 0x6f, 0x5f, 0x6f
        /*0a22*/ 	.byte	0x75, 0x74, 0x70, 0x75, 0x74, 0x00
	.type		__unnamed_14,@object
	.size		__unnamed_14,(__unnamed_174 - __unnamed_14)
__unnamed_14:
        /*0a28*/ 	.byte	0x73, 0x65, 0x74, 0x5f, 0x72, 0x65, 0x73, 0x75, 0x6c, 0x74, 0x73, 0x5f, 0x74, 0x6f, 0x5f, 0x6f
        /*0a38*/ 	.byte	0x75, 0x74, 0x70, 0x75, 0x74, 0x00
	.type		__unnamed_174,@object
	.size		__unnamed_174,(__unnamed_30 - __unnamed_174)
__unnamed_174:
        /*0a3e*/ 	.byte	0x73, 0x65, 0x74, 0x5f, 0x72, 0x65, 0x73, 0x75, 0x6c, 0x74, 0x73, 0x5f, 0x74, 0x6f, 0x5f, 0x6f
        /*0a4e*/ 	.byte	0x75, 0x74, 0x70, 0x75, 0x74, 0x00
	.type		__unnamed_30,@object
	.size		__unnamed_30,(__unnamed_62 - __unnamed_30)
__unnamed_30:
        /*0a54*/ 	.byte	0x73, 0x65, 0x74, 0x5f, 0x72, 0x65, 0x73, 0x75, 0x6c, 0x74, 0x73, 0x5f, 0x74, 0x6f, 0x5f, 0x6f
        /*0a64*/ 	.byte	0x75, 0x74, 0x70, 0x75, 0x74, 0x00
	.type		__unnamed_62,@object
	.size		__unnamed_62,(__unnamed_126 - __unnamed_62)
__unnamed_62:
        /*0a6a*/ 	.byte	0x73, 0x65, 0x74, 0x5f, 0x72, 0x65, 0x73, 0x75, 0x6c, 0x74, 0x73, 0x5f, 0x74, 0x6f, 0x5f, 0x6f
        /*0a7a*/ 	.byte	0x75, 0x74, 0x70, 0x75, 0x74, 0x00
	.type		__unnamed_126,@object
	.size		__unnamed_126,(__unnamed_6 - __unnamed_126)
__unnamed_126:
        /*0a80*/ 	.byte	0x73, 0x65, 0x74, 0x5f, 0x72, 0x65, 0x73, 0x75, 0x6c, 0x74, 0x73, 0x5f, 0x74, 0x6f, 0x5f, 0x6f
        /*0a90*/ 	.byte	0x75, 0x74, 0x70, 0x75, 0x74, 0x00
	.type		__unnamed_6,@object
	.size		__unnamed_6,(__unnamed_198 - __unnamed_6)
__unnamed_6:
        /*0a96*/ 	.byte	0x73, 0x65, 0x74, 0x5f, 0x72, 0x65, 0x73, 0x75, 0x6c, 0x74, 0x73, 0x5f, 0x74, 0x6f, 0x5f, 0x6f
        /*0aa6*/ 	.byte	0x75, 0x74, 0x70, 0x75, 0x74, 0x00
	.type		__unnamed_198,@object
	.size		__unnamed_198,(__unnamed_70 - __unnamed_198)
__unnamed_198:
        /*0aac*/ 	.byte	0x73, 0x65, 0x74, 0x5f, 0x72, 0x65, 0x73, 0x75, 0x6c, 0x74, 0x73, 0x5f, 0x74, 0x6f, 0x5f, 0x6f
        /*0abc*/ 	.byte	0x75, 0x74, 0x70, 0x75, 0x74, 0x00
	.type		__unnamed_70,@object
	.size		__unnamed_70,(__unnamed_86 - __unnamed_70)
__unnamed_70:
        /*0ac2*/ 	.byte	0x73, 0x65, 0x74, 0x5f, 0x72, 0x65, 0x73, 0x75, 0x6c, 0x74, 0x73, 0x5f, 0x74, 0x6f, 0x5f, 0x6f
        /*0ad2*/ 	.byte	0x75, 0x74, 0x70, 0x75, 0x74, 0x00
	.type		__unnamed_86,@object
	.size		__unnamed_86,(__unnamed_182 - __unnamed_86)
__unnamed_86:
        /*0ad8*/ 	.byte	0x73, 0x65, 0x74, 0x5f, 0x72, 0x65, 0x73, 0x75, 0x6c, 0x74, 0x73, 0x5f, 0x74, 0x6f, 0x5f, 0x6f
        /*0ae8*/ 	.byte	0x75, 0x74, 0x70, 0x75, 0x74, 0x00
	.type		__unnamed_182,@object
	.size		__unnamed_182,(__unnamed_118 - __unnamed_182)
__unnamed_182:
        /*0aee*/ 	.byte	0x73, 0x65, 0x74, 0x5f, 0x72, 0x65, 0x73, 0x75, 0x6c, 0x74, 0x73, 0x5f, 0x74, 0x6f, 0x5f, 0x6f
        /*0afe*/ 	.byte	0x75, 0x74, 0x70, 0x75, 0x74, 0x00
	.type		__unnamed_118,@object
	.size		__unnamed_118,(__unnamed_140 - __unnamed_118)
__unnamed_118:
        /*0b04*/ 	.byte	0x73, 0x65, 0x74, 0x5f, 0x72, 0x65, 0x73, 0x75, 0x6c, 0x74, 0x73, 0x5f, 0x74, 0x6f, 0x5f, 0x6f
        /*0b14*/ 	.byte	0x75, 0x74, 0x70, 0x75, 0x74, 0x00
	.type		__unnamed_140,@object
	.size		__unnamed_140,(__unnamed_76 - __unnamed_140)
__unnamed_140:
        /*0b1a*/ 	.byte	0x73, 0x65, 0x74, 0x5f, 0x72, 0x65, 0x73, 0x75, 0x6c, 0x74, 0x73, 0x5f, 0x74, 0x6f, 0x5f, 0x6f
        /*0b2a*/ 	.byte	0x75, 0x74, 0x70, 0x75, 0x74, 0x00
	.type		__unnamed_76,@object
	.size		__unnamed_76,(__unnamed_44 - __unnamed_76)
__unnamed_76:
        /*0b30*/ 	.byte	0x73, 0x65, 0x74, 0x5f, 0x72, 0x65, 0x73, 0x75, 0x6c, 0x74, 0x73, 0x5f, 0x74, 0x6f, 0x5f, 0x6f
        /*0b40*/ 	.byte	0x75, 0x74, 0x70, 0x75, 0x74, 0x00
	.type		__unnamed_44,@object
	.size		__unnamed_44,(__unnamed_156 - __unnamed_44)
__unnamed_44:
        /*0b46*/ 	.byte	0x73, 0x65, 0x74, 0x5f, 0x72, 0x65, 0x73, 0x75, 0x6c, 0x74, 0x73, 0x5f, 0x74, 0x6f, 0x5f, 0x6f
        /*0b56*/ 	.byte	0x75, 0x74, 0x70, 0x75, 0x74, 0x00
	.type		__unnamed_156,@object
	.size		__unnamed_156,(__unnamed_28 - __unnamed_156)
__unnamed_156:
        /*0b5c*/ 	.byte	0x73, 0x65, 0x74, 0x5f, 0x72, 0x65, 0x73, 0x75, 0x6c, 0x74, 0x73, 0x5f, 0x74, 0x6f, 0x5f, 0x6f
        /*0b6c*/ 	.byte	0x75, 0x74, 0x70, 0x75, 0x74, 0x00
	.type		__unnamed_28,@object
	.size		__unnamed_28,(__unnamed_188 - __unnamed_28)
__unnamed_28:
        /*0b72*/ 	.byte	0x73, 0x65, 0x74, 0x5f, 0x72, 0x65, 0x73, 0x75, 0x6c, 0x74, 0x73, 0x5f, 0x74, 0x6f, 0x5f, 0x6f
        /*0b82*/ 	.byte	0x75, 0x74, 0x70, 0x75, 0x74, 0x00
	.type		__unnamed_188,@object
	.size		__unnamed_188,(__unnamed_132 - __unnamed_188)
__unnamed_188:
        /*0b88*/ 	.byte	0x73, 0x65, 0x74, 0x5f, 0x72, 0x65, 0x73, 0x75, 0x6c, 0x74, 0x73, 0x5f, 0x74, 0x6f, 0x5f, 0x6f
        /*0b98*/ 	.byte	0x75, 0x74, 0x70, 0x75, 0x74, 0x00
	.type		__unnamed_132,@object
	.size		__unnamed_132,(__unnamed_196 - __unnamed_132)
__unnamed_132:
        /*0b9e*/ 	.byte	0x73, 0x65, 0x74, 0x5f, 0x72, 0x65, 0x73, 0x75, 0x6c, 0x74, 0x73, 0x5f, 0x74, 0x6f, 0x5f, 0x6f
        /*0bae*/ 	.byte	0x75, 0x74, 0x70, 0x75, 0x74, 0x00
	.type		__unnamed_196,@object
	.size		__unnamed_196,(__unnamed_100 - __unnamed_196)
__unnamed_196:
        /*0bb4*/ 	.byte	0x73, 0x65, 0x74, 0x5f, 0x72, 0x65, 0x73, 0x75, 0x6c, 0x74, 0x73, 0x5f, 0x74, 0x6f, 0x5f, 0x6f
        /*0bc4*/ 	.byte	0x75, 0x74, 0x70, 0x75, 0x74, 0x00
	.type		__unnamed_100,@object
	.size		__unnamed_100,(__unnamed_20 - __unnamed_100)
__unnamed_100:
        /*0bca*/ 	.byte	0x73, 0x65, 0x74, 0x5f, 0x72, 0x65, 0x73, 0x75, 0x6c, 0x74, 0x73, 0x5f, 0x74, 0x6f, 0x5f, 0x6f
        /*0bda*/ 	.byte	0x75, 0x74, 0x70, 0x75, 0x74, 0x00
	.type		__unnamed_20,@object
	.size		__unnamed_20,(__unnamed_212 - __unnamed_20)
__unnamed_20:
        /*0be0*/ 	.byte	0x73, 0x65, 0x74, 0x5f, 0x72, 0x65, 0x73, 0x75, 0x6c, 0x74, 0x73, 0x5f, 0x74, 0x6f, 0x5f, 0x6f
        /*0bf0*/ 	.byte	0x75, 0x74, 0x70, 0x75, 0x74, 0x00
	.type		__unnamed_212,@object
	.size		__unnamed_212,(__unnamed_84 - __unnamed_212)
__unnamed_212:
        /*0bf6*/ 	.byte	0x73, 0x65, 0x74, 0x5f, 0x72, 0x65, 0x73, 0x75, 0x6c, 0x74, 0x73, 0x5f, 0x74, 0x6f, 0x5f, 0x6f
        /*0c06*/ 	.byte	0x75, 0x74, 0x70, 0x75, 0x74, 0x00
	.type		__unnamed_84,@object
	.size		__unnamed_84,(__unnamed_72 - __unnamed_84)
__unnamed_84:
        /*0c0c*/ 	.byte	0x73, 0x65, 0x74, 0x5f, 0x72, 0x65, 0x73, 0x75, 0x6c, 0x74, 0x73, 0x5f, 0x74, 0x6f, 0x5f, 0x6f
        /*0c1c*/ 	.byte	0x75, 0x74, 0x70, 0x75, 0x74, 0x00
	.type		__unnamed_72,@object
	.size		__unnamed_72,(__unnamed_168 - __unnamed_72)
__unnamed_72:
        /*0c22*/ 	.byte	0x73, 0x65, 0x74, 0x5f, 0x72, 0x65, 0x73, 0x75, 0x6c, 0x74, 0x73, 0x5f, 0x74, 0x6f, 0x5f, 0x6f
        /*0c32*/ 	.byte	0x75, 0x74, 0x70, 0x75, 0x74, 0x00
	.type		__unnamed_168,@object
	.size		__unnamed_168,(__unnamed_104 - __unnamed_168)
__unnamed_168:
        /*0c38*/ 	.byte	0x73, 0x65, 0x74, 0x5f, 0x72, 0x65, 0x73, 0x75, 0x6c, 0x74, 0x73, 0x5f, 0x74, 0x6f, 0x5f, 0x6f
        /*0c48*/ 	.byte	0x75, 0x74, 0x70, 0x75, 0x74, 0x00
	.type		__unnamed_104,@object
	.size		__unnamed_104,(__unnamed_216 - __unnamed_104)
__unnamed_104:
        /*0c4e*/ 	.byte	0x73, 0x65, 0x74, 0x5f, 0x72, 0x65, 0x73, 0x75, 0x6c, 0x74, 0x73, 0x5f, 0x74, 0x6f, 0x5f, 0x6f
        /*0c5e*/ 	.byte	0x75, 0x74, 0x70, 0x75, 0x74, 0x00
	.type		__unnamed_216,@object
	.size		__unnamed_216,(__unnamed_184 - __unnamed_216)
__unnamed_216:
        /*0c64*/ 	.byte	0x73, 0x65, 0x74, 0x5f, 0x72, 0x65, 0x73, 0x75, 0x6c, 0x74, 0x73, 0x5f, 0x74, 0x6f, 0x5f, 0x6f
        /*0c74*/ 	.byte	0x75, 0x74, 0x70, 0x75, 0x74, 0x00
	.type		__unnamed_184,@object
	.size		__unnamed_184,(__unnamed_56 - __unnamed_184)
__unnamed_184:
        /*0c7a*/ 	.byte	0x73, 0x65, 0x74, 0x5f, 0x72, 0x65, 0x73, 0x75, 0x6c, 0x74, 0x73, 0x5f, 0x74, 0x6f, 0x5f, 0x6f
        /*0c8a*/ 	.byte	0x75, 0x74, 0x70, 0x75, 0x74, 0x00
	.type		__unnamed_56,@object
	.size		__unnamed_56,(__unnamed_16 - __unnamed_56)
__unnamed_56:
        /*0c90*/ 	.byte	0x73, 0x65, 0x74, 0x5f, 0x72, 0x65, 0x73, 0x75, 0x6c, 0x74, 0x73, 0x5f, 0x74, 0x6f, 0x5f, 0x6f
        /*0ca0*/ 	.byte	0x75, 0x74, 0x70, 0x75, 0x74, 0x00
	.type		__unnamed_16,@object
	.size		__unnamed_16,(__unnamed_48 - __unnamed_16)
__unnamed_16:
        /*0ca6*/ 	.byte	0x73, 0x65, 0x74, 0x5f, 0x72, 0x65, 0x73, 0x75, 0x6c, 0x74, 0x73, 0x5f, 0x74, 0x6f, 0x5f, 0x6f
        /*0cb6*/ 	.byte	0x75, 0x74, 0x70, 0x75, 0x74, 0x00
	.type		__unnamed_48,@object
	.size		__unnamed_48,(__unnamed_112 - __unnamed_48)
__unnamed_48:
        /*0cbc*/ 	.byte	0x73, 0x65, 0x74, 0x5f, 0x72, 0x65, 0x73, 0x75, 0x6c, 0x74, 0x73, 0x5f, 0x74, 0x6f, 0x5f, 0x6f
        /*0ccc*/ 	.byte	0x75, 0x74, 0x70, 0x75, 0x74, 0x00
	.type		__unnamed_112,@object
	.size		__unnamed_112,(__unnamed_128 - __unnamed_112)
__unnamed_112:
        /*0cd2*/ 	.byte	0x73, 0x65, 0x74, 0x5f, 0x72, 0x65, 0x73, 0x75, 0x6c, 0x74, 0x73, 0x5f, 0x74, 0x6f, 0x5f, 0x6f
        /*0ce2*/ 	.byte	0x75, 0x74, 0x70, 0x75, 0x74, 0x00
	.type		__unnamed_128,@object
	.size		__unnamed_128,(__unnamed_160 - __unnamed_128)
__unnamed_128:
        /*0ce8*/ 	.byte	0x73, 0x65, 0x74, 0x5f, 0x72, 0x65, 0x73, 0x75, 0x6c, 0x74, 0x73, 0x5f, 0x74, 0x6f, 0x5f, 0x6f
        /*0cf8*/ 	.byte	0x75, 0x74, 0x70, 0x75, 0x74, 0x00
	.type		__unnamed_160,@object
	.size		__unnamed_160,(__unnamed_137 - __unnamed_160)
__unnamed_160:
        /*0cfe*/ 	.byte	0x73, 0x65, 0x74, 0x5f, 0x72, 0x65, 0x73, 0x75, 0x6c, 0x74, 0x73, 0x5f, 0x74, 0x6f, 0x5f, 0x6f
        /*0d0e*/ 	.byte	0x75, 0x74, 0x70, 0x75, 0x74, 0x00
	.type		__unnamed_137,@object
	.size		__unnamed_137,(__unnamed_25 - __unnamed_137)
__unnamed_137:
        /*0d14*/ 	.byte	0x67, 0x65, 0x74, 0x5f, 0x61, 0x63, 0x63, 0x75, 0x6d, 0x75, 0x6c, 0x61, 0x74, 0x65, 0x64, 0x5f
        /*0d24*/ 	.byte	0x6f, 0x75, 0x74, 0x70, 0x75, 0x74, 0x00
	.type		__unnamed_25,@object
	.size		__unnamed_25,(__unnamed_193 - __unnamed_25)
__unnamed_25:
        /*0d2b*/ 	.byte	0x67, 0x65, 0x74, 0x5f, 0x61, 0x63, 0x63, 0x75, 0x6d, 0x75, 0x6c, 0x61, 0x74, 0x65, 0x64, 0x5f
        /*0d3b*/ 	.byte	0x6f, 0x75, 0x74, 0x70, 0x75, 0x74, 0x00
	.type		__unnamed_193,@object
	.size		__unnamed_193,(__unnamed_81 - __unnamed_193)
__unnamed_193:
        /*0d42*/ 	.byte	0x67, 0x65, 0x74, 0x5f, 0x61, 0x63, 0x63, 0x75, 0x6d, 0x75, 0x6c, 0x61, 0x74, 0x65, 0x64, 0x5f
        /*0d52*/ 	.byte	0x6f, 0x75, 0x74, 0x70, 0x75, 0x74, 0x00
	.type		__unnamed_81,@object
	.size		__unnamed_81,(__unnamed_109 - __unnamed_81)
__unnamed_81:
        /*0d59*/ 	.byte	0x67, 0x65, 0x74, 0x5f, 0x61, 0x63, 0x63, 0x75, 0x6d, 0x75, 0x6c, 0x61, 0x74, 0x65, 0x64, 0x5f
        /*0d69*/ 	.byte	0x6f, 0x75, 0x74, 0x70, 0x75, 0x74, 0x00
	.type		__unnamed_109,@object
	.size		__unnamed_109,(__unnamed_165 - __unnamed_109)
__unnamed_109:
        /*0d70*/ 	.byte	0x67, 0x65, 0x74, 0x5f, 0x61, 0x63, 0x63, 0x75, 0x6d, 0x75, 0x6c, 0x61, 0x74, 0x65, 0x64, 0x5f
        /*0d80*/ 	.byte	0x6f, 0x75, 0x74, 0x70, 0x75, 0x74, 0x00
	.type		__unnamed_165,@object
	.size		__unnamed_165,(__unnamed_53 - __unnamed_165)
__unnamed_165:
        /*0d87*/ 	.byte	0x67, 0x65, 0x74, 0x5f, 0x61, 0x63, 0x63, 0x75, 0x6d, 0x75, 0x6c, 0x61, 0x74, 0x65, 0x64, 0x5f
        /*0d97*/ 	.byte	0x6f, 0x75, 0x74, 0x70, 0x75, 0x74, 0x00
	.type		__unnamed_53,@object
	.size		__unnamed_53,(__unnamed_11 - __unnamed_53)
__unnamed_53:
        /*0d9e*/ 	.byte	0x67, 0x65, 0x74, 0x5f, 0x61, 0x63, 0x63, 0x75, 0x6d, 0x75, 0x6c, 0x61, 0x74, 0x65, 0x64, 0x5f
        /*0dae*/ 	.byte	0x6f, 0x75, 0x74, 0x70, 0x75, 0x74, 0x00
	.type		__unnamed_11,@object
	.size		__unnamed_11,(__unnamed_123 - __unnamed_11)
__unnamed_11:
        /*0db5*/ 	.byte	0x67, 0x65, 0x74, 0x5f, 0x61, 0x63, 0x63, 0x75, 0x6d, 0x75, 0x6c, 0x61, 0x74, 0x65, 0x64, 0x5f
        /*0dc5*/ 	.byte	0x6f, 0x75, 0x74, 0x70, 0x75, 0x74, 0x00
	.type		__unnamed_123,@object
	.size		__unnamed_123,(__unnamed_67 - __unnamed_123)
__unnamed_123:
        /*0dcc*/ 	.byte	0x67, 0x65, 0x74, 0x5f, 0x61, 0x63, 0x63, 0x75, 0x6d, 0x75, 0x6c, 0x61, 0x74, 0x65, 0x64, 0x5f
        /*0ddc*/ 	.byte	0x6f, 0x75, 0x74, 0x70, 0x75, 0x74, 0x00
	.type		__unnamed_67,@object
	.size		__unnamed_67,(__unnamed_179 - __unnamed_67)
__unnamed_67:
        /*0de3*/ 	.byte	0x67, 0x65, 0x74, 0x5f, 0x61, 0x63, 0x63, 0x75, 0x6d, 0x75, 0x6c, 0x61, 0x74, 0x65, 0x64, 0x5f
        /*0df3*/ 	.byte	0x6f, 0x75, 0x74, 0x70, 0x75, 0x74, 0x00
	.type		__unnamed_179,@object
	.size		__unnamed_179,(__unnamed_39 - __unnamed_179)
__unnamed_179:
        /*0dfa*/ 	.byte	0x67, 0x65, 0x74, 0x5f, 0x61, 0x63, 0x63, 0x75, 0x6d, 0x75, 0x6c, 0x61, 0x74, 0x65, 0x64, 0x5f
        /*0e0a*/ 	.byte	0x6f, 0x75, 0x74, 0x70, 0x75, 0x74, 0x00
	.type		__unnamed_39,@object
	.size		__unnamed_39,(__unnamed_151 - __unnamed_39)
__unnamed_39:
        /*0e11*/ 	.byte	0x67, 0x65, 0x74, 0x5f, 0x61, 0x63, 0x63, 0x75, 0x6d, 0x75, 0x6c, 0x61, 0x74, 0x65, 0x64, 0x5f
        /*0e21*/ 	.byte	0x6f, 0x75, 0x74, 0x70, 0x75, 0x74, 0x00
	.type		__unnamed_151,@object
	.size		__unnamed_151,(__unnamed_207 - __unnamed_151)
__unnamed_151:
        /*0e28*/ 	.byte	0x67, 0x65, 0x74, 0x5f, 0x61, 0x63, 0x63, 0x75, 0x6d, 0x75, 0x6c, 0x61, 0x74, 0x65, 0x64, 0x5f
        /*0e38*/ 	.byte	0x6f, 0x75, 0x74, 0x70, 0x75, 0x74, 0x00
	.type		__unnamed_207,@object
	.size		__unnamed_207,(__unnamed_95 - __unnamed_207)
__unnamed_207:
        /*0e3f*/ 	.byte	0x67, 0x65, 0x74, 0x5f, 0x61, 0x63, 0x63, 0x75, 0x6d, 0x75, 0x6c, 0x61, 0x74, 0x65, 0x64, 0x5f
        /*0e4f*/ 	.byte	0x6f, 0x75, 0x74, 0x70, 0x75, 0x74, 0x00
	.type		__unnamed_95,@object
	.size		__unnamed_95,(__unnamed_74 - __unnamed_95)
__unnamed_95:
        /*0e56*/ 	.byte	0x67, 0x65, 0x74, 0x5f, 0x61, 0x63, 0x63, 0x75, 0x6d, 0x75, 0x6c, 0x61, 0x74, 0x65, 0x64, 0x5f
        /*0e66*/ 	.byte	0x6f, 0x75, 0x74, 0x70, 0x75, 0x74, 0x00
	.type		__unnamed_74,@object
	.size		__unnamed_74,(__unnamed_186 - __unnamed_74)
__unnamed_74:
        /*0e6d*/ 	.byte	0x67, 0x65, 0x74, 0x5f, 0x61, 0x63, 0x63, 0x75, 0x6d, 0x75, 0x6c, 0x61, 0x74, 0x65, 0x64, 0x5f
        /*0e7d*/ 	.byte	0x6f, 0x75, 0x74, 0x70, 0x75, 0x74, 0x00
	.type		__unnamed_186,@object
	.size		__unnamed_186,(__unnamed_130 - __unnamed_186)
__unnamed_186:
        /*0e84*/ 	.byte	0x67, 0x65, 0x74, 0x5f, 0x61, 0x63, 0x63, 0x75, 0x6d, 0x75, 0x6c, 0x61, 0x74, 0x65, 0x64, 0x5f
        /*0e94*/ 	.byte	0x6f, 0x75, 0x74, 0x70, 0x75, 0x74, 0x00
	.type		__unnamed_130,@object
	.size		__unnamed_130,(__unnamed_18 - __unnamed_130)
__unnamed_130:
        /*0e9b*/ 	.byte	0x67, 0x65, 0x74, 0x5f, 0x61, 0x63, 0x63, 0x75, 0x6d, 0x75, 0x6c, 0x61, 0x74, 0x65, 0x64, 0x5f
        /*0eab*/ 	.byte	0x6f, 0x75, 0x74, 0x70, 0x75, 0x74, 0x00
	.type		__unnamed_18,@object
	.size		__unnamed_18,(__unnamed_46 - __unnamed_18)
__unnamed_18:
        /*0eb2*/ 	.byte	0x67, 0x65, 0x74, 0x5f, 0x61, 0x63, 0x63, 0x75, 0x6d, 0x75, 0x6c, 0x61, 0x74, 0x65, 0x64, 0x5f
        /*0ec2*/ 	.byte	0x6f, 0x75, 0x74, 0x70, 0x75, 0x74, 0x00
	.type		__unnamed_46,@object
	.size		__unnamed_46,(__unnamed_158 - __unnamed_46)
__unnamed_46:
        /*0ec9*/ 	.byte	0x67, 0x65, 0x74, 0x5f, 0x61, 0x63, 0x63, 0x75, 0x6d, 0x75, 0x6c, 0x61, 0x74, 0x65, 0x64, 0x5f
        /*0ed9*/ 	.byte	0x6f, 0x75, 0x74, 0x70, 0x75, 0x74, 0x00
	.type		__unnamed_158,@object
	.size		__unnamed_158,(__unnamed_102 - __unnamed_158)
__unnamed_158:
        /*0ee0*/ 	.byte	0x67, 0x65, 0x74, 0x5f, 0x61, 0x63, 0x63, 0x75, 0x6d, 0x75, 0x6c, 0x61, 0x74, 0x65, 0x64, 0x5f
        /*0ef0*/ 	.byte	0x6f, 0x75, 0x74, 0x70, 0x75, 0x74, 0x00
	.type		__unnamed_102,@object
	.size		__unnamed_102,(__unnamed_214 - __unnamed_102)
__unnamed_102:
        /*0ef7*/ 	.byte	0x67, 0x65, 0x74, 0x5f, 0x61, 0x63, 0x63, 0x75, 0x6d, 0x75, 0x6c, 0x61, 0x74, 0x65, 0x64, 0x5f
        /*0f07*/ 	.byte	0x6f, 0x75, 0x74, 0x70, 0x75, 0x74, 0x00
	.type		__unnamed_214,@object
	.size		__unnamed_214,(__unnamed_172 - __unnamed_214)
__unnamed_214:
        /*0f0e*/ 	.byte	0x67, 0x65, 0x74, 0x5f, 0x61, 0x63, 0x63, 0x75, 0x6d, 0x75, 0x6c, 0x61, 0x74, 0x65, 0x64, 0x5f
        /*0f1e*/ 	.byte	0x6f, 0x75, 0x74, 0x70, 0x75, 0x74, 0x00
	.type		__unnamed_172,@object
	.size		__unnamed_172,(__unnamed_60 - __unnamed_172)
__unnamed_172:
        /*0f25*/ 	.byte	0x67, 0x65, 0x74, 0x5f, 0x61, 0x63, 0x63, 0x75, 0x6d, 0x75, 0x6c, 0x61, 0x74, 0x65, 0x64, 0x5f
        /*0f35*/ 	.byte	0x6f, 0x75, 0x74, 0x70, 0x75, 0x74, 0x00
	.type		__unnamed_60,@object
	.size		__unnamed_60,(__unnamed_4 - __unnamed_60)
__unnamed_60:
        /*0f3c*/ 	.byte	0x67, 0x65, 0x74, 0x5f, 0x61, 0x63, 0x63, 0x75, 0x6d, 0x75, 0x6c, 0x61, 0x74, 0x65, 0x64, 0x5f
        /*0f4c*/ 	.byte	0x6f, 0x75, 0x74, 0x70, 0x75, 0x74, 0x00
	.type		__unnamed_4,@object
	.size		__unnamed_4,(__unnamed_116 - __unnamed_4)
__unnamed_4:
        /*0f53*/ 	.byte	0x67, 0x65, 0x74, 0x5f, 0x61, 0x63, 0x63, 0x75, 0x6d, 0x75, 0x6c, 0x61, 0x74, 0x65, 0x64, 0x5f
        /*0f63*/ 	.byte	0x6f, 0x75, 0x74, 0x70, 0x75, 0x74, 0x00
	.type		__unnamed_116,@object
	.size		__unnamed_116,(__unnamed_200 - __unnamed_116)
__unnamed_116:
        /*0f6a*/ 	.byte	0x67, 0x65, 0x74, 0x5f, 0x61, 0x63, 0x63, 0x75, 0x6d, 0x75, 0x6c, 0x61, 0x74, 0x65, 0x64, 0x5f
        /*0f7a*/ 	.byte	0x6f, 0x75, 0x74, 0x70, 0x75, 0x74, 0x00
	.type		__unnamed_200,@object
	.size		__unnamed_200,(__unnamed_88 - __unnamed_200)
__unnamed_200:
        /*0f81*/ 	.byte	0x67, 0x65, 0x74, 0x5f, 0x61, 0x63, 0x63, 0x75, 0x6d, 0x75, 0x6c, 0x61, 0x74, 0x65, 0x64, 0x5f
        /*0f91*/ 	.byte	0x6f, 0x75, 0x74, 0x70, 0x75, 0x74, 0x00
	.type		__unnamed_88,@object
	.size		__unnamed_88,(__unnamed_144 - __unnamed_88)
__unnamed_88:
        /*0f98*/ 	.byte	0x67, 0x65, 0x74, 0x5f, 0x61, 0x63, 0x63, 0x75, 0x6d, 0x75, 0x6c, 0x61, 0x74, 0x65, 0x64, 0x5f
        /*0fa8*/ 	.byte	0x6f, 0x75, 0x74, 0x70, 0x75, 0x74, 0x00
	.type		__unnamed_144,@object
	.size		__unnamed_144,(__unnamed_32 - __unnamed_144)
__unnamed_144:
        /*0faf*/ 	.byte	0x67, 0x65, 0x74, 0x5f, 0x61, 0x63, 0x63, 0x75, 0x6d, 0x75, 0x6c, 0x61, 0x74, 0x65, 0x64, 0x5f
        /*0fbf*/ 	.byte	0x6f, 0x75, 0x74, 0x70, 0x75, 0x74, 0x00
	.type		__unnamed_32,@object
	.size		__unnamed_32,($str$9 - __unnamed_32)
__unnamed_32:
        /*0fc6*/ 	.byte	0x67, 0x65, 0x74, 0x5f, 0x61, 0x63, 0x63, 0x75, 0x6d, 0x75, 0x6c, 0x61, 0x74, 0x65, 0x64, 0x5f
        /*0fd6*/ 	.byte	0x6f, 0x75, 0x74, 0x70, 0x75, 0x74, 0x00
	.type		$str$9,@object
	.size		$str$9,(.L_246 - $str$9)
$str$9:
        /*0fdd*/ 	.byte	0x2f, 0x72, 0x6f, 0x6f, 0x74, 0x2f, 0x2e, 0x70, 0x79, 0x65, 0x6e, 0x76, 0x2f, 0x76, 0x65, 0x72
        /*0fed*/ 	.byte	0x73, 0x69, 0x6f, 0x6e, 0x73, 0x2f, 0x33, 0x2e, 0x31, 0x33, 0x2e, 0x31, 0x32, 0x2f, 0x6c, 0x69
        /*0ffd*/ 	.byte	0x62, 0x2f, 0x70, 0x79, 0x74, 0x68, 0x6f, 0x6e, 0x33, 0x2e, 0x31, 0x33, 0x2f, 0x73, 0x69, 0x74
        /*100d*/ 	.byte	0x65, 0x2d, 0x70, 0x61, 0x63, 0x6b, 0x61, 0x67, 0x65, 0x73, 0x2f, 0x74, 0x6f, 0x72, 0x63, 0x68
        /*101d*/ 	.byte	0x2f, 0x69, 0x6e, 0x63, 0x6c, 0x75, 0x64, 0x65, 0x2f, 0x41, 0x54, 0x65, 0x6e, 0x2f, 0x6e, 0x61
        /*102d*/ 	.byte	0x74, 0x69, 0x76, 0x65, 0x2f, 0x63, 0x75, 0x64, 0x61, 0x2f, 0x52, 0x65, 0x64, 0x75, 0x63, 0x65
        /*103d*/ 	.byte	0x2e, 0x63, 0x75, 0x68, 0x00
.L_246:


//--------------------- .nv.shared._ZN2at6native13reduce_kernelILi512ELi1ENS0_8ReduceOpIbNS0_14func_wrapper_tImZNS0_15xor_sum_functorIbvEclERNS_14TensorIteratorEEUlbbE_EEjmLi4ELi4EEEEEvT1_ --------------------------
	.section	.nv.shared._ZN2at6native13reduce_kernelILi512ELi1ENS0_8ReduceOpIbNS0_14func_wrapper_tImZNS0_15xor_sum_functorIbvEclERNS_14TensorIteratorEEUlbbE_EEjmLi4ELi4EEEEEvT1_,"aw",@nobits
	.sectionflags	@""
	.align	16
.nv.shared._ZN2at6native13reduce_kernelILi512ELi1ENS0_8ReduceOpIbNS0_14func_wrapper_tImZNS0_15xor_sum_functorIbvEclERNS_14TensorIteratorEEUlbbE_EEjmLi4ELi4EEEEEvT1_:
	.zero		1040


//--------------------- .nv.shared.reserved.0     --------------------------
	.section	.nv.shared.reserved.0,"aw",@nobits
	.weak		__nv_reservedSMEM_offset_0_alias
	.size		__nv_reservedSMEM_offset_0_alias, 0, 0
	.other		__nv_reservedSMEM_offset_0_alias,@"STO_CUDA_RESERVED_SHARED STV_DEFAULT"
__nv_reservedSMEM_offset_0_alias:
	.zero		0


//--------------------- .nv.global                --------------------------
	.section	.nv.global,"aw",@nobits
.nv.global:
	.type		_ZN58_INTERNAL_1d2fb0ed_22_ReduceSumProdKernel_cu_7dd49032_29774cuda3std3__48in_placeE,@object
	.size		_ZN58_INTERNAL_1d2fb0ed_22_ReduceSumProdKernel_cu_7dd49032_29774cuda3std3__48in_placeE,(_ZN58_INTERNAL_1d2fb0ed_22_ReduceSumProdKernel_cu_7dd49032_29774cuda3std6ranges3__45__cpo8distanceE - _ZN58_INTERNAL_1d2fb0ed_22_ReduceSumProdKernel_cu_7dd49032_29774cuda3std3__48in_placeE)
_ZN58_INTERNAL_1d2fb0ed_22_ReduceSumProdKernel_cu_7dd49032_29774cuda3std3__48in_placeE:
	.zero		1
	.type		_ZN58_INTERNAL_1d2fb0ed_22_ReduceSumProdKernel_cu_7dd49032_29774cuda3std6ranges3__45__cpo8distanceE,@object
	.size		_ZN58_INTERNAL_1d2fb0ed_22_ReduceSumProdKernel_cu_7dd49032_29774cuda3std6ranges3__45__cpo8distanceE,(_ZN58_INTERNAL_1d2fb0ed_22_ReduceSumProdKernel_cu_7dd49032_29774cuda3std3__45__cpo6cbeginE - _ZN58_INTERNAL_1d2fb0ed_22_ReduceSumProdKernel_cu_7dd49032_29774cuda3std6ranges3__45__cpo8distanceE)
_ZN58_INTERNAL_1d2fb0ed_22_ReduceSumProdKernel_cu_7dd49032_29774cuda3std6ranges3__45__cpo8distanceE:
	.zero		1
	.type		_ZN58_INTERNAL_1d2fb0ed_22_ReduceSumProdKernel_cu_7dd49032_29774cuda3std3__45__cpo6cbeginE,@object
	.size		_ZN58_INTERNAL_1d2fb0ed_22_ReduceSumProdKernel_cu_7dd49032_29774cuda3std3__45__cpo6cbeginE,(_ZN58_INTERNAL_1d2fb0ed_22_ReduceSumProdKernel_cu_7dd49032_29774cuda3std6ranges3__45__cpo7advanceE - _ZN58_INTERNAL_1d2fb0ed_22_ReduceSumProdKernel_cu_7dd49032_29774cuda3std3__45__cpo6cbeginE)
_ZN58_INTERNAL_1d2fb0ed_22_ReduceSumProdKernel_cu_7dd49032_29774cuda3std3__45__cpo6cbeginE:
	.zero		1
	.type		_ZN58_INTERNAL_1d2fb0ed_22_ReduceSumProdKernel_cu_7dd49032_29774cuda3std6ranges3__45__cpo7advanceE,@object
	.size		_ZN58_INTERNAL_1d2fb0ed_22_ReduceSumProdKernel_cu_7dd49032_29774cuda3std6ranges3__45__cpo7advanceE,(_ZN58_INTERNAL_1d2fb0ed_22_ReduceSumProdKernel_cu_7dd49032_29774cuda3std3__45__cpo7crbeginE - _ZN58_INTERNAL_1d2fb0ed_22_ReduceSumProdKernel_cu_7dd49032_29774cuda3std6ranges3__45__cpo7advanceE)
_ZN58_INTERNAL_1d2fb0ed_22_ReduceSumProdKernel_cu_7dd49032_29774cuda3std6ranges3__45__cpo7advanceE:
	.zero		1
	.type		_ZN58_INTERNAL_1d2fb0ed_22_ReduceSumProdKernel_cu_7dd49032_29774cuda3std3__45__cpo7crbeginE,@object
	.size		_ZN58_INTERNAL_1d2fb0ed_22_ReduceSumProdKernel_cu_7dd49032_29774cuda3std3__45__cpo7crbeginE,(_ZN58_INTERNAL_1d2fb0ed_22_ReduceSumProdKernel_cu_7dd49032_29774cuda3std6ranges3__45__cpo4dataE - _ZN58_INTERNAL_1d2fb0ed_22_ReduceSumProdKernel_cu_7dd49032_29774cuda3std3__45__cpo7crbeginE)
_ZN58_INTERNAL_1d2fb0ed_22_ReduceSumProdKernel_cu_7dd49032_29774cuda3std3__45__cpo7crbeginE:
	.zero		1
	.type		_ZN58_INTERNAL_1d2fb0ed_22_ReduceSumProdKernel_cu_7dd49032_29774cuda3std6ranges3__45__cpo4dataE,@object
	.size		_ZN58_INTERNAL_1d2fb0ed_22_ReduceSumProdKernel_cu_7dd49032_29774cuda3std6ranges3__45__cpo4dataE,(_ZN58_INTERNAL_1d2fb0ed_22_ReduceSumProdKernel_cu_7dd49032_29774cuda3std6ranges3__45__cpo5beginE - _ZN58_INTERNAL_1d2fb0ed_22_ReduceSumProdKernel_cu_7dd49032_29774cuda3std6ranges3__45__cpo4dataE)
_ZN58_INTERNAL_1d2fb0ed_22_ReduceSumProdKernel_cu_7dd49032_29774cuda3std6ranges3__45__cpo4dataE:
	.zero		1
	.type		_ZN58_INTERNAL_1d2fb0ed_22_ReduceSumProdKernel_cu_7dd49032_29774cuda3std6ranges3__45__cpo5beginE,@object
	.size		_ZN58_INTERNAL_1d2fb0ed_22_ReduceSumProdKernel_cu_7dd49032_29774cuda3std6ranges3__45__cpo5beginE,(_ZN58_INTERNAL_1d2fb0ed_22_ReduceSumProdKernel_cu_7dd49032_29774cuda3std3__460_GLOBAL__N__1d2fb0ed_22_ReduceSumProdKernel_cu_7dd49032_29776ignoreE - _ZN58_INTERNAL_1d2fb0ed_22_ReduceSumProdKernel_cu_7dd49032_29774cuda3std6ranges3__45__cpo5beginE)
_ZN58_INTERNAL_1d2fb0ed_22_ReduceSumProdKernel_cu_7dd49032_29774cuda3std6ranges3__45__cpo5beginE:
	.zero		1
	.type		_ZN58_INTERNAL_1d2fb0ed_22_ReduceSumProdKernel_cu_7dd49032_29774cuda3std3__460_GLOBAL__N__1d2fb0ed_22_ReduceSumProdKernel_cu_7dd49032_29776ignoreE,@object
	.size		_ZN58_INTERNAL_1d2fb0ed_22_ReduceSumProdKernel_cu_7dd49032_29774cuda3std3__460_GLOBAL__N__1d2fb0ed_22_ReduceSumProdKernel_cu_7dd49032_29776ignoreE,(_ZN58_INTERNAL_1d2fb0ed_22_ReduceSumProdKernel_cu_7dd49032_29774cuda3std6ranges3__45__cpo4sizeE - _ZN58_INTERNAL_1d2fb0ed_22_ReduceSumProdKernel_cu_7dd49032_29774cuda3std3__460_GLOBAL__N__1d2fb0ed_22_ReduceSumProdKernel_cu_7dd49032_29776ignoreE)
_ZN58_INTERNAL_1d2fb0ed_22_ReduceSumProdKernel_cu_7dd49032_29774cuda3std3__460_GLOBAL__N__1d2fb0ed_22_ReduceSumProdKernel_cu_7dd49032_29776ignoreE:
	.zero		1
	.type		_ZN58_INTERNAL_1d2fb0ed_22_ReduceSumProdKernel_cu_7dd49032_29774cuda3std6ranges3__45__cpo4sizeE,@object
	.size		_ZN58_INTERNAL_1d2fb0ed_22_ReduceSumProdKernel_cu_7dd49032_29774cuda3std6ranges3__45__cpo4sizeE,(_ZN58_INTERNAL_1d2fb0ed_22_ReduceSumProdKernel_cu_7dd49032_29774cuda3std3__45__cpo5beginE - _ZN58_INTERNAL_1d2fb0ed_22_ReduceSumProdKernel_cu_7dd49032_29774cuda3std6ranges3__45__cpo4sizeE)
_ZN58_INTERNAL_1d2fb0ed_22_ReduceSumProdKernel_cu_7dd49032_29774cuda3std6ranges3__45__cpo4sizeE:
	.zero		1
	.type		_ZN58_INTERNAL_1d2fb0ed_22_ReduceSumProdKernel_cu_7dd49032_29774cuda3std3__45__cpo5beginE,@object
	.size		_ZN58_INTERNAL_1d2fb0ed_22_ReduceSumProdKernel_cu_7dd49032_29774cuda3std3__45__cpo5beginE,(_ZN58_INTERNAL_1d2fb0ed_22_ReduceSumProdKernel_cu_7dd49032_29774cuda3std6ranges3__45__cpo6cbeginE - _ZN58_INTERNAL_1d2fb0ed_22_ReduceSumProdKernel_cu_7dd49032_29774cuda3std3__45__cpo5beginE)
_ZN58_INTERNAL_1d2fb0ed_22_ReduceSumProdKernel_cu_7dd49032_29774cuda3std3__45__cpo5beginE:
	.zero		1
	.type		_ZN58_INTERNAL_1d2fb0ed_22_ReduceSumProdKernel_cu_7dd49032_29774cuda3std6ranges3__45__cpo6cbeginE,@object
	.size		_ZN58_INTERNAL_1d2fb0ed_22_ReduceSumProdKernel_cu_7dd49032_29774cuda3std6ranges3__45__cpo6cbeginE,(_ZN58_INTERNAL_1d2fb0ed_22_ReduceSumProdKernel_cu_7dd49032_29774cuda3std3__45__cpo6rbeginE - _ZN58_INTERNAL_1d2fb0ed_22_ReduceSumProdKernel_cu_7dd49032_29774cuda3std6ranges3__45__cpo6cbeginE)
_ZN58_INTERNAL_1d2fb0ed_22_ReduceSumProdKernel_cu_7dd49032_29774cuda3std6ranges3__45__cpo6cbeginE:
	.zero		1
	.type		_ZN58_INTERNAL_1d2fb0ed_22_ReduceSumProdKernel_cu_7dd49032_29774cuda3std3__45__cpo6rbeginE,@object
	.size		_ZN58_INTERNAL_1d2fb0ed_22_ReduceSumProdKernel_cu_7dd49032_29774cuda3std3__45__cpo6rbeginE,(_ZN58_INTERNAL_1d2fb0ed_22_ReduceSumProdKernel_cu_7dd49032_29774cuda3std6ranges3__45__cpo4nextE - _ZN58_INTERNAL_1d2fb0ed_22_ReduceSumProdKernel_cu_7dd49032_29774cuda3std3__45__cpo6rbeginE)
_ZN58_INTERNAL_1d2fb0ed_22_ReduceSumProdKernel_cu_7dd49032_29774cuda3std3__45__cpo6rbeginE:
	.zero		1
	.type		_ZN58_INTERNAL_1d2fb0ed_22_ReduceSumProdKernel_cu_7dd49032_29774cuda3std6ranges3__45__cpo4nextE,@object
	.size		_ZN58_INTERNAL_1d2fb0ed_22_ReduceSumProdKernel_cu_7dd49032_29774cuda3std6ranges3__45__cpo4nextE,(_ZN58_INTERNAL_1d2fb0ed_22_ReduceSumProdKernel_cu_7dd49032_29774cuda3std6ranges3__45__cpo4swapE - _ZN58_INTERNAL_1d2fb0ed_22_ReduceSumProdKernel_cu_7dd49032_29774cuda3std6ranges3__45__cpo4nextE)
_ZN58_INTERNAL_1d2fb0ed_22_ReduceSumProdKernel_cu_7dd49032_29774cuda3std6ranges3__45__cpo4nextE:
	.zero		1
	.type		_ZN58_INTERNAL_1d2fb0ed_22_ReduceSumProdKernel_cu_7dd49032_29774cuda3std6ranges3__45__cpo4swapE,@object
	.size		_ZN58_INTERNAL_1d2fb0ed_22_ReduceSumProdKernel_cu_7dd49032_29774cuda3std6ranges3__45__cpo4swapE,(_ZN58_INTERNAL_1d2fb0ed_22_ReduceSumProdKernel_cu_7dd49032_29774cuda3std3__420unreachable_sentinelE - _ZN58_INTERNAL_1d2fb0ed_22_ReduceSumProdKernel_cu_7dd49032_29774cuda3std6ranges3__45__cpo4swapE)
_ZN58_INTERNAL_1d2fb0ed_22_ReduceSumProdKernel_cu_7dd49032_29774cuda3std6ranges3__45__cpo4swapE:
	.zero		1
	.type		_ZN58_INTERNAL_1d2fb0ed_22_ReduceSumProdKernel_cu_7dd49032_29774cuda3std3__420unreachable_sentinelE,@object
	.size		_ZN58_INTERNAL_1d2fb0ed_22_ReduceSumProdKernel_cu_7dd49032_29774cuda3std3__420unreachable_sentinelE,(_ZN58_INTERNAL_1d2fb0ed_22_ReduceSumProdKernel_cu_7dd49032_29776thrust23THRUST_300001_SM_900_NS6system6detail10sequential3seqE - _ZN58_INTERNAL_1d2fb0ed_22_ReduceSumProdKernel_cu_7dd49032_29774cuda3std3__420unreachable_sentinelE)
_ZN58_INTERNAL_1d2fb0ed_22_ReduceSumProdKernel_cu_7dd49032_29774cuda3std3__420unreachable_sentinelE:
	.zero		1
	.type		_ZN58_INTERNAL_1d2fb0ed_22_ReduceSumProdKernel_cu_7dd49032_29776thrust23THRUST_300001_SM_900_NS6system6detail10sequential3seqE,@object
	.size		_ZN58_INTERNAL_1d2fb0ed_22_ReduceSumProdKernel_cu_7dd49032_29776thrust23THRUST_300001_SM_900_NS6system6detail10sequential3seqE,(_ZN58_INTERNAL_1d2fb0ed_22_ReduceSumProdKernel_cu_7dd49032_29774cuda3std3__45__cpo4cendE - _ZN58_INTERNAL_1d2fb0ed_22_ReduceSumProdKernel_cu_7dd49032_29776thrust23THRUST_300001_SM_900_NS6system6detail10sequential3seqE)
_ZN58_INTERNAL_1d2fb0ed_22_ReduceSumProdKernel_cu_7dd49032_29776thrust23THRUST_300001_SM_900_NS6system6detail10sequential3seqE:
	.zero		1
	.type		_ZN58_INTERNAL_1d2fb0ed_22_ReduceSumProdKernel_cu_7dd49032_29774cuda3std3__45__cpo4cendE,@object
	.size		_ZN58_INTERNAL_1d2fb0ed_22_ReduceSumProdKernel_cu_7dd49032_29774cuda3std3__45__cpo4cendE,(_ZN58_INTERNAL_1d2fb0ed_22_ReduceSumProdKernel_cu_7dd49032_29774cuda3std6ranges3__45__cpo9iter_swapE - _ZN58_INTERNAL_1d2fb0ed_22_ReduceSumProdKernel_cu_7dd49032_29774cuda3std3__45__cpo4cendE)
_ZN58_INTERNAL_1d2fb0ed_22_ReduceSumProdKernel_cu_7dd49032_29774cuda3std3__45__cpo4cendE:
	.zero		1
	.type		_ZN58_INTERNAL_1d2fb0ed_22_ReduceSumProdKernel_cu_7dd49032_29774cuda3std6ranges3__45__cpo9iter_swapE,@object
	.size		_ZN58_INTERNAL_1d2fb0ed_22_ReduceSumProdKernel_cu_7dd49032_29774cuda3std6ranges3__45__cpo9iter_swapE,(_ZN58_INTERNAL_1d2fb0ed_22_ReduceSumProdKernel_cu_7dd49032_29774cuda3std3__45__cpo5crendE - _ZN58_INTERNAL_1d2fb0ed_22_ReduceSumProdKernel_cu_7dd49032_29774cuda3std6ranges3__45__cpo9iter_swapE)
_ZN58_INTERNAL_1d2fb0ed_22_ReduceSumProdKernel_cu_7dd49032_29774cuda3std6ranges3__45__cpo9iter_swapE:
	.zero		1
	.type		_ZN58_INTERNAL_1d2fb0ed_22_ReduceSumProdKernel_cu_7dd49032_29774cuda3std3__45__cpo5crendE,@object
	.size		_ZN58_INTERNAL_1d2fb0ed_22_ReduceSumProdKernel_cu_7dd49032_29774cuda3std3__45__cpo5crendE,(_ZN58_INTERNAL_1d2fb0ed_22_ReduceSumProdKernel_cu_7dd49032_29774cuda3std6ranges3__45__cpo5cdataE - _ZN58_INTERNAL_1d2fb0ed_22_ReduceSumProdKernel_cu_7dd49032_29774cuda3std3__45__cpo5crendE)
_ZN58_INTERNAL_1d2fb0ed_22_ReduceSumProdKernel_cu_7dd49032_29774cuda3std3__45__cpo5crendE:
	.zero		1
	.type		_ZN58_INTERNAL_1d2fb0ed_22_ReduceSumProdKernel_cu_7dd49032_29774cuda3std6ranges3__45__cpo5cdataE,@object
	.size		_ZN58_INTERNAL_1d2fb0ed_22_ReduceSumProdKernel_cu_7dd49032_29774cuda3std6ranges3__45__cpo5cdataE,(_ZN58_INTERNAL_1d2fb0ed_22_ReduceSumProdKernel_cu_7dd49032_29774cuda3std6ranges3__45__cpo3endE - _ZN58_INTERNAL_1d2fb0ed_22_ReduceSumProdKernel_cu_7dd49032_29774cuda3std6ranges3__45__cpo5cdataE)
_ZN58_INTERNAL_1d2fb0ed_22_ReduceSumProdKernel_cu_7dd49032_29774cuda3std6ranges3__45__cpo5cdataE:
	.zero		1
	.type		_ZN58_INTERNAL_1d2fb0ed_22_ReduceSumProdKernel_cu_7dd49032_29774cuda3std6ranges3__45__cpo3endE,@object
	.size		_ZN58_INTERNAL_1d2fb0ed_22_ReduceSumProdKernel_cu_7dd49032_29774cuda3std6ranges3__45__cpo3endE,(_ZN58_INTERNAL_1d2fb0ed_22_ReduceSumProdKernel_cu_7dd49032_29774cuda3std3__419piecewise_constructE - _ZN58_INTERNAL_1d2fb0ed_22_ReduceSumProdKernel_cu_7dd49032_29774cuda3std6ranges3__45__cpo3endE)
_ZN58_INTERNAL_1d2fb0ed_22_ReduceSumProdKernel_cu_7dd49032_29774cuda3std6ranges3__45__cpo3endE:
	.zero		1
	.type		_ZN58_INTERNAL_1d2fb0ed_22_ReduceSumProdKernel_cu_7dd49032_29774cuda3std3__419piecewise_constructE,@object
	.size		_ZN58_INTERNAL_1d2fb0ed_22_ReduceSumProdKernel_cu_7dd49032_29774cuda3std3__419piecewise_constructE,(_ZN58_INTERNAL_1d2fb0ed_22_ReduceSumProdKernel_cu_7dd49032_29774cuda3std6ranges3__45__cpo5ssizeE - _ZN58_INTERNAL_1d2fb0ed_22_ReduceSumProdKernel_cu_7dd49032_29774cuda3std3__419piecewise_constructE)
_ZN58_INTERNAL_1d2fb0ed_22_ReduceSumProdKernel_cu_7dd49032_29774cuda3std3__419piecewise_constructE:
	.zero		1
	.type		_ZN58_INTERNAL_1d2fb0ed_22_ReduceSumProdKernel_cu_7dd49032_29774cuda3std6ranges3__45__cpo5ssizeE,@object
	.size		_ZN58_INTERNAL_1d2fb0ed_22_ReduceSumProdKernel_cu_7dd49032_29774cuda3std6ranges3__45__cpo5ssizeE,(_ZN58_INTERNAL_1d2fb0ed_22_ReduceSumProdKernel_cu_7dd49032_29774cuda3std3__45__cpo3endE - _ZN58_INTERNAL_1d2fb0ed_22_ReduceSumProdKernel_cu_7dd49032_29774cuda3std6ranges3__45__cpo5ssizeE)
_ZN58_INTERNAL_1d2fb0ed_22_ReduceSumProdKernel_cu_7dd49032_29774cuda3std6ranges3__45__cpo5ssizeE:
	.zero		1
	.type		_ZN58_INTERNAL_1d2fb0ed_22_ReduceSumProdKernel_cu_7dd49032_29774cuda3std3__45__cpo3endE,@object
	.size		_ZN58_INTERNAL_1d2fb0ed_22_ReduceSumProdKernel_cu_7dd49032_29774cuda3std3__45__cpo3endE,(_ZN58_INTERNAL_1d2fb0ed_22_ReduceSumProdKernel_cu_7dd49032_29774cuda3std6ranges3__45__cpo4cendE - _ZN58_INTERNAL_1d2fb0ed_22_ReduceSumProdKernel_cu_7dd49032_29774cuda3std3__45__cpo3endE)
_ZN58_INTERNAL_1d2fb0ed_22_ReduceSumProdKernel_cu_7dd49032_29774cuda3std3__45__cpo3endE:
	.zero		1
	.type		_ZN58_INTERNAL_1d2fb0ed_22_ReduceSumProdKernel_cu_7dd49032_29774cuda3std6ranges3__45__cpo4cendE,@object
	.size		_ZN58_INTERNAL_1d2fb0ed_22_ReduceSumProdKernel_cu_7dd49032_29774cuda3std6ranges3__45__cpo4cendE,(_ZN58_INTERNAL_1d2fb0ed_22_ReduceSumProdKernel_cu_7dd49032_29774cuda3std3__45__cpo4rendE - _ZN58_INTERNAL_1d2fb0ed_22_ReduceSumProdKernel_cu_7dd49032_29774cuda3std6ranges3__45__cpo4cendE)
_ZN58_INTERNAL_1d2fb0ed_22_ReduceSumProdKernel_cu_7dd49032_29774cuda3std6ranges3__45__cpo4cendE:
	.zero		1
	.type		_ZN58_INTERNAL_1d2fb0ed_22_ReduceSumProdKernel_cu_7dd49032_29774cuda3std3__45__cpo4rendE,@object
	.size		_ZN58_INTERNAL_1d2fb0ed_22_ReduceSumProdKernel_cu_7dd49032_29774cuda3std3__45__cpo4rendE,(_ZN58_INTERNAL_1d2fb0ed_22_ReduceSumProdKernel_cu_7dd49032_29774cuda3std6ranges3__45__cpo4prevE - _ZN58_INTERNAL_1d2fb0ed_22_ReduceSumProdKernel_cu_7dd49032_29774cuda3std3__45__cpo4rendE)
_ZN58_INTERNAL_1d2fb0ed_22_ReduceSumProdKernel_cu_7dd49032_29774cuda3std3__45__cpo4rendE:
	.zero		1
	.type		_ZN58_INTERNAL_1d2fb0ed_22_ReduceSumProdKernel_cu_7dd49032_29774cuda3std6ranges3__45__cpo4prevE,@object
	.size		_ZN58_INTERNAL_1d2fb0ed_22_ReduceSumProdKernel_cu_7dd49032_29774cuda3std6ranges3__45__cpo4prevE,(_ZN58_INTERNAL_1d2fb0ed_22_ReduceSumProdKernel_cu_7dd49032_29774cuda3std6ranges3__45__cpo9iter_moveE - _ZN58_INTERNAL_1d2fb0ed_22_ReduceSumProdKernel_cu_7dd49032_29774cuda3std6ranges3__45__cpo4prevE)
_ZN58_INTERNAL_1d2fb0ed_22_ReduceSumProdKernel_cu_7dd49032_29774cuda3std6ranges3__45__cpo4prevE:
	.zero		1
	.type		_ZN58_INTERNAL_1d2fb0ed_22_ReduceSumProdKernel_cu_7dd49032_29774cuda3std6ranges3__45__cpo9iter_moveE,@object
	.size		_ZN58_INTERNAL_1d2fb0ed_22_ReduceSumProdKernel_cu_7dd49032_29774cuda3std6ranges3__45__cpo9iter_moveE,(.L_230 - _ZN58_INTERNAL_1d2fb0ed_22_ReduceSumProdKernel_cu_7dd49032_29774cuda3std6ranges3__45__cpo9iter_moveE)
_ZN58_INTERNAL_1d2fb0ed_22_ReduceSumProdKernel_cu_7dd49032_29774cuda3std6ranges3__45__cpo9iter_moveE:
	.zero		1
.L_230:


//--------------------- .nv.shared._ZN2at6native13reduce_kernelILi256ELi2ENS0_8ReduceOpIbNS0_14func_wrapper_tImZNS0_15xor_sum_functorIbvEclERNS_14TensorIteratorEEUlbbE_EEjmLi4ELi4EEEEEvT1_ --------------------------
	.section	.nv.shared._ZN2at6native13reduce_kernelILi256ELi2ENS0_8ReduceOpIbNS0_14func_wrapper_tImZNS0_15xor_sum_functorIbvEclERNS_14TensorIteratorEEUlbbE_EEjmLi4ELi4EEEEEvT1_,"aw",@nobits
	.sectionflags	@""
	.align	16
.nv.shared._ZN2at6native13reduce_kernelILi256ELi2ENS0_8ReduceOpIbNS0_14func_wrapper_tImZNS0_15xor_sum_functorIbvEclERNS_14TensorIteratorEEUlbbE_EEjmLi4ELi4EEEEEvT1_:
	.zero		1040


//--------------------- .nv.shared._ZN2at6native13reduce_kernelILi128ELi4ENS0_8ReduceOpIbNS0_14func_wrapper_tImZNS0_15xor_sum_functorIbvEclERNS_14TensorIteratorEEUlbbE_EEjmLi4ELi4EEEEEvT1_ --------------------------
	.section	.nv.shared._ZN2at6native13reduce_kernelILi128ELi4ENS0_8ReduceOpIbNS0_14func_wrapper_tImZNS0_15xor_sum_functorIbvEclERNS_14TensorIteratorEEUlbbE_EEjmLi4ELi4EEEEEvT1_,"aw",@nobits
	.sectionflags	@""
	.align	16
.nv.shared._ZN2at6native13reduce_kernelILi128ELi4ENS0_8ReduceOpIbNS0_14func_wrapper_tImZNS0_15xor_sum_functorIbvEclERNS_14TensorIteratorEEUlbbE_EEjmLi4ELi4EEEEEvT1_:
	.zero		1040


//--------------------- .nv.shared._ZN2at6native13reduce_kernelILi512ELi1ENS0_8ReduceOpIN3c108BFloat16ENS0_14func_wrapper_tIdZNS0_15xor_sum_functorIS4_vEclERNS_14TensorIteratorEEUlddE_EEjdLi4ELi4EEEEEvT1_ --------------------------
	.section	.nv.shared._ZN2at6native13reduce_kernelILi512ELi1ENS0_8ReduceOpIN3c108BFloat16ENS0_14func_wrapper_tIdZNS0_15xor_sum_functorIS4_vEclERNS_14TensorIteratorEEUlddE_EEjdLi4ELi4EEEEEvT1_,"aw",@nobits
	.sectionflags	@""
	.align	16
.nv.shared._ZN2at6native13reduce_kernelILi512ELi1ENS0_8ReduceOpIN3c108BFloat16ENS0_14func_wrapper_tIdZNS0_15xor_sum_functorIS4_vEclERNS_14TensorIteratorEEUlddE_EEjdLi4ELi4EEEEEvT1_:
	.zero		1040


//--------------------- .nv.shared._ZN2at6native13reduce_kernelILi256ELi2ENS0_8ReduceOpIN3c108BFloat16ENS0_14func_wrapper_tIdZNS0_15xor_sum_functorIS4_vEclERNS_14TensorIteratorEEUlddE_EEjdLi4ELi4EEEEEvT1_ --------------------------
	.section	.nv.shared._ZN2at6native13reduce_kernelILi256ELi2ENS0_8ReduceOpIN3c108BFloat16ENS0_14func_wrapper_tIdZNS0_15xor_sum_functorIS4_vEclERNS_14TensorIteratorEEUlddE_EEjdLi4ELi4EEEEEvT1_,"aw",@nobits
	.sectionflags	@""
	.align	16
.nv.shared._ZN2at6native13reduce_kernelILi256ELi2ENS0_8ReduceOpIN3c108BFloat16ENS0_14func_wrapper_tIdZNS0_15xor_sum_functorIS4_vEclERNS_14TensorIteratorEEUlddE_EEjdLi4ELi4EEEEEvT1_:
	.zero		1040


//--------------------- .nv.shared._ZN2at6native13reduce_kernelILi128ELi4ENS0_8ReduceOpIN3c108BFloat16ENS0_14func_wrapper_tIdZNS0_15xor_sum_functorIS4_vEclERNS_14TensorIteratorEEUlddE_EEjdLi4ELi4EEEEEvT1_ --------------------------
	.section	.nv.shared._ZN2at6native13reduce_kernelILi128ELi4ENS0_8ReduceOpIN3c108BFloat16ENS0_14func_wrapper_tIdZNS0_15xor_sum_functorIS4_vEclERNS_14TensorIteratorEEUlddE_EEjdLi4ELi4EEEEEvT1_,"aw",@nobits
	.sectionflags	@""
	.align	16
.nv.shared._ZN2at6native13reduce_kernelILi128ELi4ENS0_8ReduceOpIN3c108BFloat16ENS0_14func_wrapper_tIdZNS0_15xor_sum_functorIS4_vEclERNS_14TensorIteratorEEUlddE_EEjdLi4ELi4EEEEEvT1_:
	.zero		1040


//--------------------- .nv.shared._ZN2at6native13reduce_kernelILi512ELi1ENS0_8ReduceOpIN3c104HalfENS0_14func_wrapper_tIdZNS0_15xor_sum_functorIS4_vEclERNS_14TensorIteratorEEUlddE_EEjdLi4ELi4EEEEEvT1_ --------------------------
	.section	.nv.shared._ZN2at6native13reduce_kernelILi512ELi1ENS0_8ReduceOpIN3c104HalfENS0_14func_wrapper_tIdZNS0_15xor_sum_functorIS4_vEclERNS_14TensorIteratorEEUlddE_EEjdLi4ELi4EEEEEvT1_,"aw",@nobits
	.sectionflags	@""
	.align	16
.nv.shared._ZN2at6native13reduce_kernelILi512ELi1ENS0_8ReduceOpIN3c104HalfENS0_14func_wrapper_tIdZNS0_15xor_sum_functorIS4_vEclERNS_14TensorIteratorEEUlddE_EEjdLi4ELi4EEEEEvT1_:
	.zero		1040


//--------------------- .nv.shared._ZN2at6native13reduce_kernelILi256ELi2ENS0_8ReduceOpIN3c104HalfENS0_14func_wrapper_tIdZNS0_15xor_sum_functorIS4_vEclERNS_14TensorIteratorEEUlddE_EEjdLi4ELi4EEEEEvT1_ --------------------------
	.section	.nv.shared._ZN2at6native13reduce_kernelILi256ELi2ENS0_8ReduceOpIN3c104HalfENS0_14func_wrapper_tIdZNS0_15xor_sum_functorIS4_vEclERNS_14TensorIteratorEEUlddE_EEjdLi4ELi4EEEEEvT1_,"aw",@nobits
	.sectionflags	@""
	.align	16
.nv.shared._ZN2at6native13reduce_kernelILi256ELi2ENS0_8ReduceOpIN3c104HalfENS0_14func_wrapper_tIdZNS0_15xor_sum_functorIS4_vEclERNS_14TensorIteratorEEUlddE_EEjdLi4ELi4EEEEEvT1_:
	.zero		1040


//--------------------- .nv.shared._ZN2at6native13reduce_kernelILi128ELi4ENS0_8ReduceOpIN3c104HalfENS0_14func_wrapper_tIdZNS0_15xor_sum_functorIS4_vEclERNS_14TensorIteratorEEUlddE_EEjdLi4ELi4EEEEEvT1_ --------------------------
	.section	.nv.shared._ZN2at6native13reduce_kernelILi128ELi4ENS0_8ReduceOpIN3c104HalfENS0_14func_wrapper_tIdZNS0_15xor_sum_functorIS4_vEclERNS_14TensorIteratorEEUlddE_EEjdLi4ELi4EEEEEvT1_,"aw",@nobits
	.sectionflags	@""
	.align	16
.nv.shared._ZN2at6native13reduce_kernelILi128ELi4ENS0_8ReduceOpIN3c104HalfENS0_14func_wrapper_tIdZNS0_15xor_sum_functorIS4_vEclERNS_14TensorIteratorEEUlddE_EEjdLi4ELi4EEEEEvT1_:
	.zero		1040


//--------------------- .nv.shared._ZN2at6native13reduce_kernelILi512ELi1ENS0_8ReduceOpIfNS0_14func_wrapper_tIdZNS0_15xor_sum_functorIfvEclERNS_14TensorIteratorEEUlddE_EEjdLi4ELi4EEEEEvT1_ --------------------------
	.section	.nv.shared._ZN2at6native13reduce_kernelILi512ELi1ENS0_8ReduceOpIfNS0_14func_wrapper_tIdZNS0_15xor_sum_functorIfvEclERNS_14TensorIteratorEEUlddE_EEjdLi4ELi4EEEEEvT1_,"aw",@nobits
	.sectionflags	@""
	.align	16
.nv.shared._ZN2at6native13reduce_kernelILi512ELi1ENS0_8ReduceOpIfNS0_14func_wrapper_tIdZNS0_15xor_sum_functorIfvEclERNS_14TensorIteratorEEUlddE_EEjdLi4ELi4EEEEEvT1_:
	.zero		1040


//--------------------- .nv.shared._ZN2at6native13reduce_kernelILi256ELi2ENS0_8ReduceOpIfNS0_14func_wrapper_tIdZNS0_15xor_sum_functorIfvEclERNS_14TensorIteratorEEUlddE_EEjdLi4ELi4EEEEEvT1_ --------------------------
	.section	.nv.shared._ZN2at6native13reduce_kernelILi256ELi2ENS0_8ReduceOpIfNS0_14func_wrapper_tIdZNS0_15xor_sum_functorIfvEclERNS_14TensorIteratorEEUlddE_EEjdLi4ELi4EEEEEvT1_,"aw",@nobits
	.sectionflags	@""
	.align	16
.nv.shared._ZN2at6native13reduce_kernelILi256ELi2ENS0_8ReduceOpIfNS0_14func_wrapper_tIdZNS0_15xor_sum_functorIfvEclERNS_14TensorIteratorEEUlddE_EEjdLi4ELi4EEEEEvT1_:
	.zero		1040


//--------------------- .nv.shared._ZN2at6native13reduce_kernelILi128ELi4ENS0_8ReduceOpIfNS0_14func_wrapper_tIdZNS0_15xor_sum_functorIfvEclERNS_14TensorIteratorEEUlddE_EEjdLi4ELi4EEEEEvT1_ --------------------------
	.section	.nv.shared._ZN2at6native13reduce_kernelILi128ELi4ENS0_8ReduceOpIfNS0_14func_wrapper_tIdZNS0_15xor_sum_functorIfvEclERNS_14TensorIteratorEEUlddE_EEjdLi4ELi4EEEEEvT1_,"aw",@nobits
	.sectionflags	@""
	.align	16
.nv.shared._ZN2at6native13reduce_kernelILi128ELi4ENS0_8ReduceOpIfNS0_14func_wrapper_tIdZNS0_15xor_sum_functorIfvEclERNS_14TensorIteratorEEUlddE_EEjdLi4ELi4EEEEEvT1_:
	.zero		1040


//--------------------- .nv.shared._ZN2at6native13reduce_kernelILi512ELi1ENS0_8ReduceOpIdNS0_14func_wrapper_tIdZNS0_15xor_sum_functorIdvEclERNS_14TensorIteratorEEUlddE_EEjdLi4ELi4EEEEEvT1_ --------------------------
	.section	.nv.shared._ZN2at6native13reduce_kernelILi512ELi1ENS0_8ReduceOpIdNS0_14func_wrapper_tIdZNS0_15xor_sum_functorIdvEclERNS_14TensorIteratorEEUlddE_EEjdLi4ELi4EEEEEvT1_,"aw",@nobits
	.sectionflags	@""
	.align	16
.nv.shared._ZN2at6native13reduce_kernelILi512ELi1ENS0_8ReduceOpIdNS0_14func_wrapper_tIdZNS0_15xor_sum_functorIdvEclERNS_14TensorIteratorEEUlddE_EEjdLi4ELi4EEEEEvT1_:
	.zero		1040


//--------------------- .nv.shared._ZN2at6native13reduce_kernelILi256ELi2ENS0_8ReduceOpIdNS0_14func_wrapper_tIdZNS0_15xor_sum_functorIdvEclERNS_14TensorIteratorEEUlddE_EEjdLi4ELi4EEEEEvT1_ --------------------------
	.section	.nv.shared._ZN2at6native13reduce_kernelILi256ELi2ENS0_8ReduceOpIdNS0_14func_wrapper_tIdZNS0_15xor_sum_functorIdvEclERNS_14TensorIteratorEEUlddE_EEjdLi4ELi4EEEEEvT1_,"aw",@nobits
	.sectionflags	@""
	.align	16
.nv.shared._ZN2at6native13reduce_kernelILi256ELi2ENS0_8ReduceOpIdNS0_14func_wrapper_tIdZNS0_15xor_sum_functorIdvEclERNS_14TensorIteratorEEUlddE_EEjdLi4ELi4EEEEEvT1_:
	.zero		1040


//--------------------- .nv.shared._ZN2at6native13reduce_kernelILi128ELi4ENS0_8ReduceOpIdNS0_14func_wrapper_tIdZNS0_15xor_sum_functorIdvEclERNS_14TensorIteratorEEUlddE_EEjdLi4ELi4EEEEEvT1_ --------------------------
	.section	.nv.shared._ZN2at6native13reduce_kernelILi128ELi4ENS0_8ReduceOpIdNS0_14func_wrapper_tIdZNS0_15xor_sum_functorIdvEclERNS_14TensorIteratorEEUlddE_EEjdLi4ELi4EEEEEvT1_,"aw",@nobits
	.sectionflags	@""
	.align	16
.nv.shared._ZN2at6native13reduce_kernelILi128ELi4ENS0_8ReduceOpIdNS0_14func_wrapper_tIdZNS0_15xor_sum_functorIdvEclERNS_14TensorIteratorEEUlddE_EEjdLi4ELi4EEEEEvT1_:
	.zero		1040


//--------------------- .nv.shared._ZN2at6native13reduce_kernelILi512ELi1ENS0_8ReduceOpIsNS0_14func_wrapper_tImZNS0_15xor_sum_functorIsvEclERNS_14TensorIteratorEEUlmmE_EEjmLi4ELi4EEEEEvT1_ --------------------------
	.section	.nv.shared._ZN2at6native13reduce_kernelILi512ELi1ENS0_8ReduceOpIsNS0_14func_wrapper_tImZNS0_15xor_sum_functorIsvEclERNS_14TensorIteratorEEUlmmE_EEjmLi4ELi4EEEEEvT1_,"aw",@nobits
	.sectionflags	@""
	.align	16
.nv.shared._ZN2at6native13reduce_kernelILi512ELi1ENS0_8ReduceOpIsNS0_14func_wrapper_tImZNS0_15xor_sum_functorIsvEclERNS_14TensorIteratorEEUlmmE_EEjmLi4ELi4EEEEEvT1_:
	.zero		1040


//--------------------- .nv.shared._ZN2at6native13reduce_kernelILi256ELi2ENS0_8ReduceOpIsNS0_14func_wrapper_tImZNS0_15xor_sum_functorIsvEclERNS_14TensorIteratorEEUlmmE_EEjmLi4ELi4EEEEEvT1_ --------------------------
	.section	.nv.shared._ZN2at6native13reduce_kernelILi256ELi2ENS0_8ReduceOpIsNS0_14func_wrapper_tImZNS0_15xor_sum_functorIsvEclERNS_14TensorIteratorEEUlmmE_EEjmLi4ELi4EEEEEvT1_,"aw",@nobits
	.sectionflags	@""
	.align	16
.nv.shared._ZN2at6native13reduce_kernelILi256ELi2ENS0_8ReduceOpIsNS0_14func_wrapper_tImZNS0_15xor_sum_functorIsvEclERNS_14TensorIteratorEEUlmmE_EEjmLi4ELi4EEEEEvT1_:
	.zero		1040


//--------------------- .nv.shared._ZN2at6native13reduce_kernelILi128ELi4ENS0_8ReduceOpIsNS0_14func_wrapper_tImZNS0_15xor_sum_functorIsvEclERNS_14TensorIteratorEEUlmmE_EEjmLi4ELi4EEEEEvT1_ --------------------------
	.section	.nv.shared._ZN2at6native13reduce_kernelILi128ELi4ENS0_8ReduceOpIsNS0_14func_wrapper_tImZNS0_15xor_sum_functorIsvEclERNS_14TensorIteratorEEUlmmE_EEjmLi4ELi4EEEEEvT1_,"aw",@nobits
	.sectionflags	@""
	.align	16
.nv.shared._ZN2at6native13reduce_kernelILi128ELi4ENS0_8ReduceOpIsNS0_14func_wrapper_tImZNS0_15xor_sum_functorIsvEclERNS_14TensorIteratorEEUlmmE_EEjmLi4ELi4EEEEEvT1_:
	.zero		1040


//--------------------- .nv.shared._ZN2at6native13reduce_kernelILi512ELi1ENS0_8ReduceOpIlNS0_14func_wrapper_tImZNS0_15xor_sum_functorIlvEclERNS_14TensorIteratorEEUlmmE_EEjmLi4ELi4EEEEEvT1_ --------------------------
	.section	.nv.shared._ZN2at6native13reduce_kernelILi512ELi1ENS0_8ReduceOpIlNS0_14func_wrapper_tImZNS0_15xor_sum_functorIlvEclERNS_14TensorIteratorEEUlmmE_EEjmLi4ELi4EEEEEvT1_,"aw",@nobits
	.sectionflags	@""
	.align	16
.nv.shared._ZN2at6native13reduce_kernelILi512ELi1ENS0_8ReduceOpIlNS0_14func_wrapper_tImZNS0_15xor_sum_functorIlvEclERNS_14TensorIteratorEEUlmmE_EEjmLi4ELi4EEEEEvT1_:
	.zero		1040


//--------------------- .nv.shared._ZN2at6native13reduce_kernelILi256ELi2ENS0_8ReduceOpIlNS0_14func_wrapper_tImZNS0_15xor_sum_functorIlvEclERNS_14TensorIteratorEEUlmmE_EEjmLi4ELi4EEEEEvT1_ --------------------------
	.section	.nv.shared._ZN2at6native13reduce_kernelILi256ELi2ENS0_8ReduceOpIlNS0_14func_wrapper_tImZNS0_15xor_sum_functorIlvEclERNS_14TensorIteratorEEUlmmE_EEjmLi4ELi4EEEEEvT1_,"aw",@nobits
	.sectionflags	@""
	.align	16
.nv.shared._ZN2at6native13reduce_kernelILi256ELi2ENS0_8ReduceOpIlNS0_14func_wrapper_tImZNS0_15xor_sum_functorIlvEclERNS_14TensorIteratorEEUlmmE_EEjmLi4ELi4EEEEEvT1_:
	.zero		1040


//--------------------- .nv.shared._ZN2at6native13reduce_kernelILi128ELi4ENS0_8ReduceOpIlNS0_14func_wrapper_tImZNS0_15xor_sum_functorIlvEclERNS_14TensorIteratorEEUlmmE_EEjmLi4ELi4EEEEEvT1_ --------------------------
	.section	.nv.shared._ZN2at6native13reduce_kernelILi128ELi4ENS0_8ReduceOpIlNS0_14func_wrapper_tImZNS0_15xor_sum_functorIlvEclERNS_14TensorIteratorEEUlmmE_EEjmLi4ELi4EEEEEvT1_,"aw",@nobits
	.sectionflags	@""
	.align	16
.nv.shared._ZN2at6native13reduce_kernelILi128ELi4ENS0_8ReduceOpIlNS0_14func_wrapper_tImZNS0_15xor_sum_functorIlvEclERNS_14TensorIteratorEEUlmmE_EEjmLi4ELi4EEEEEvT1_:
	.zero		1040


//--------------------- .nv.shared._ZN2at6native13reduce_kernelILi512ELi1ENS0_8ReduceOpIiNS0_14func_wrapper_tImZNS0_15xor_sum_functorIivEclERNS_14TensorIteratorEEUlmmE_EEjmLi4ELi4EEEEEvT1_ --------------------------
	.section	.nv.shared._ZN2at6native13reduce_kernelILi512ELi1ENS0_8ReduceOpIiNS0_14func_wrapper_tImZNS0_15xor_sum_functorIivEclERNS_14TensorIteratorEEUlmmE_EEjmLi4ELi4EEEEEvT1_,"aw",@nobits
	.sectionflags	@""
	.align	16
.nv.shared._ZN2at6native13reduce_kernelILi512ELi1ENS0_8ReduceOpIiNS0_14func_wrapper_tImZNS0_15xor_sum_functorIivEclERNS_14TensorIteratorEEUlmmE_EEjmLi4ELi4EEEEEvT1_:
	.zero		1040


//--------------------- .nv.shared._ZN2at6native13reduce_kernelILi256ELi2ENS0_8ReduceOpIiNS0_14func_wrapper_tImZNS0_15xor_sum_functorIivEclERNS_14TensorIteratorEEUlmmE_EEjmLi4ELi4EEEEEvT1_ --------------------------
	.section	.nv.shared._ZN2at6native13reduce_kernelILi256ELi2ENS0_8ReduceOpIiNS0_14func_wrapper_tImZNS0_15xor_sum_functorIivEclERNS_14TensorIteratorEEUlmmE_EEjmLi4ELi4EEEEEvT1_,"aw",@nobits
	.sectionflags	@""
	.align	16
.nv.shared._ZN2at6native13reduce_kernelILi256ELi2ENS0_8ReduceOpIiNS0_14func_wrapper_tImZNS0_15xor_sum_functorIivEclERNS_14TensorIteratorEEUlmmE_EEjmLi4ELi4EEEEEvT1_:
	.zero		1040


//--------------------- .nv.shared._ZN2at6native13reduce_kernelILi128ELi4ENS0_8ReduceOpIiNS0_14func_wrapper_tImZNS0_15xor_sum_functorIivEclERNS_14TensorIteratorEEUlmmE_EEjmLi4ELi4EEEEEvT1_ --------------------------
	.section	.nv.shared._ZN2at6native13reduce_kernelILi128ELi4ENS0_8ReduceOpIiNS0_14func_wrapper_tImZNS0_15xor_sum_functorIivEclERNS_14TensorIteratorEEUlmmE_EEjmLi4ELi4EEEEEvT1_,"aw",@nobits
	.sectionflags	@""
	.align	16
.nv.shared._ZN2at6native13reduce_kernelILi128ELi4ENS0_8ReduceOpIiNS0_14func_wrapper_tImZNS0_15xor_sum_functorIivEclERNS_14TensorIteratorEEUlmmE_EEjmLi4ELi4EEEEEvT1_:
	.zero		1040


//--------------------- .nv.shared._ZN2at6native13reduce_kernelILi512ELi1ENS0_8ReduceOpIaNS0_14func_wrapper_tImZNS0_15xor_sum_functorIavEclERNS_14TensorIteratorEEUlmmE_EEjmLi4ELi4EEEEEvT1_ --------------------------
	.section	.nv.shared._ZN2at6native13reduce_kernelILi512ELi1ENS0_8ReduceOpIaNS0_14func_wrapper_tImZNS0_15xor_sum_functorIavEclERNS_14TensorIteratorEEUlmmE_EEjmLi4ELi4EEEEEvT1_,"aw",@nobits
	.sectionflags	@""
	.align	16
.nv.shared._ZN2at6native13reduce_kernelILi512ELi1ENS0_8ReduceOpIaNS0_14func_wrapper_tImZNS0_15xor_sum_functorIavEclERNS_14TensorIteratorEEUlmmE_EEjmLi4ELi4EEEEEvT1_:
	.zero		1040


//--------------------- .nv.shared._ZN2at6native13reduce_kernelILi256ELi2ENS0_8ReduceOpIaNS0_14func_wrapper_tImZNS0_15xor_sum_functorIavEclERNS_14TensorIteratorEEUlmmE_EEjmLi4ELi4EEEEEvT1_ --------------------------
	.section	.nv.shared._ZN2at6native13reduce_kernelILi256ELi2ENS0_8ReduceOpIaNS0_14func_wrapper_tImZNS0_15xor_sum_functorIavEclERNS_14TensorIteratorEEUlmmE_EEjmLi4ELi4EEEEEvT1_,"aw",@nobits
	.sectionflags	@""
	.align	16
.nv.shared._ZN2at6native13reduce_kernelILi256ELi2ENS0_8ReduceOpIaNS0_14func_wrapper_tImZNS0_15xor_sum_functorIavEclERNS_14TensorIteratorEEUlmmE_EEjmLi4ELi4EEEEEvT1_:
	.zero		1040


//--------------------- .nv.shared._ZN2at6native13reduce_kernelILi128ELi4ENS0_8ReduceOpIaNS0_14func_wrapper_tImZNS0_15xor_sum_functorIavEclERNS_14TensorIteratorEEUlmmE_EEjmLi4ELi4EEEEEvT1_ --------------------------
	.section	.nv.shared._ZN2at6native13reduce_kernelILi128ELi4ENS0_8ReduceOpIaNS0_14func_wrapper_tImZNS0_15xor_sum_functorIavEclERNS_14TensorIteratorEEUlmmE_EEjmLi4ELi4EEEEEvT1_,"aw",@nobits
	.sectionflags	@""
	.align	16
.nv.shared._ZN2at6native13reduce_kernelILi128ELi4ENS0_8ReduceOpIaNS0_14func_wrapper_tImZNS0_15xor_sum_functorIavEclERNS_14TensorIteratorEEUlmmE_EEjmLi4ELi4EEEEEvT1_:
	.zero		1040


//--------------------- .nv.shared._ZN2at6native13reduce_kernelILi512ELi1ENS0_8ReduceOpIhNS0_14func_wrapper_tImZNS0_15xor_sum_functorIhvEclERNS_14TensorIteratorEEUlmmE_EEjmLi4ELi4EEEEEvT1_ --------------------------
	.section	.nv.shared._ZN2at6native13reduce_kernelILi512ELi1ENS0_8ReduceOpIhNS0_14func_wrapper_tImZNS0_15xor_sum_functorIhvEclERNS_14TensorIteratorEEUlmmE_EEjmLi4ELi4EEEEEvT1_,"aw",@nobits
	.sectionflags	@""
	.align	16
.nv.shared._ZN2at6native13reduce_kernelILi512ELi1ENS0_8ReduceOpIhNS0_14func_wrapper_tImZNS0_15xor_sum_functorIhvEclERNS_14TensorIteratorEEUlmmE_EEjmLi4ELi4EEEEEvT1_:
	.zero		1040


//--------------------- .nv.shared._ZN2at6native13reduce_kernelILi256ELi2ENS0_8ReduceOpIhNS0_14func_wrapper_tImZNS0_15xor_sum_functorIhvEclERNS_14TensorIteratorEEUlmmE_EEjmLi4ELi4EEEEEvT1_ --------------------------
	.section	.nv.shared._ZN2at6native13reduce_kernelILi256ELi2ENS0_8ReduceOpIhNS0_14func_wrapper_tImZNS0_15xor_sum_functorIhvEclERNS_14TensorIteratorEEUlmmE_EEjmLi4ELi4EEEEEvT1_,"aw",@nobits
	.sectionflags	@""
	.align	16
.nv.shared._ZN2at6native13reduce_kernelILi256ELi2ENS0_8ReduceOpIhNS0_14func_wrapper_tImZNS0_15xor_sum_functorIhvEclERNS_14TensorIteratorEEUlmmE_EEjmLi4ELi4EEEEEvT1_:
	.zero		1040


//--------------------- .nv.shared._ZN2at6native13reduce_kernelILi128ELi4ENS0_8ReduceOpIhNS0_14func_wrapper_tImZNS0_15xor_sum_functorIhvEclERNS_14TensorIteratorEEUlmmE_EEjmLi4ELi4EEEEEvT1_ --------------------------
	.section	.nv.shared._ZN2at6native13reduce_kernelILi128ELi4ENS0_8ReduceOpIhNS0_14func_wrapper_tImZNS0_15xor_sum_functorIhvEclERNS_14TensorIteratorEEUlmmE_EEjmLi4ELi4EEEEEvT1_,"aw",@nobits
	.sectionflags	@""
	.align	16
.nv.shared._ZN2at6native13reduce_kernelILi128ELi4ENS0_8ReduceOpIhNS0_14func_wrapper_tImZNS0_15xor_sum_functorIhvEclERNS_14TensorIteratorEEUlmmE_EEjmLi4ELi4EEEEEvT1_:
	.zero		1040


//--------------------- .nv.shared._ZN2at6native13reduce_kernelILi512ELi1ENS0_8ReduceOpIN3c108BFloat16ENS0_9NanSumOpsIffEEjfLi4ELi4EEEEEvT1_ --------------------------
	.section	.nv.shared._ZN2at6native13reduce_kernelILi512ELi1ENS0_8ReduceOpIN3c108BFloat16ENS0_9NanSumOpsIffEEjfLi4ELi4EEEEEvT1_,"aw",@nobits
	.sectionflags	@""
	.align	16
.nv.shared._ZN2at6native13reduce_kernelILi512ELi1ENS0_8ReduceOpIN3c108BFloat16ENS0_9NanSumOpsIffEEjfLi4ELi4EEEEEvT1_:
	.zero		1040


//--------------------- .nv.shared._ZN2at6native13reduce_kernelILi256ELi2ENS0_8ReduceOpIN3c108BFloat16ENS0_9NanSumOpsIffEEjfLi4ELi4EEEEEvT1_ --------------------------
	.section	.nv.shared._ZN2at6native13reduce_kernelILi256ELi2ENS0_8ReduceOpIN3c108BFloat16ENS0_9NanSumOpsIffEEjfLi4ELi4EEEEEvT1_,"aw",@nobits
	.sectionflags	@""
	.align	16
.nv.shared._ZN2at6native13reduce_kernelILi256ELi2ENS0_8ReduceOpIN3c108BFloat16ENS0_9NanSumOpsIffEEjfLi4ELi4EEEEEvT1_:
	.zero		1040


//--------------------- .nv.shared._ZN2at6native13reduce_kernelILi128ELi4ENS0_8ReduceOpIN3c108BFloat16ENS0_9NanSumOpsIffEEjfLi4ELi4EEEEEvT1_ --------------------------
	.section	.nv.shared._ZN2at6native13reduce_kernelILi128ELi4ENS0_8ReduceOpIN3c108BFloat16ENS0_9NanSumOpsIffEEjfLi4ELi4EEEEEvT1_,"aw",@nobits
	.sectionflags	@""
	.align	16
.nv.shared._ZN2at6native13reduce_kernelILi128ELi4ENS0_8ReduceOpIN3c108BFloat16ENS0_9NanSumOpsIffEEjfLi4ELi4EEEEEvT1_:
	.zero		1040


//--------------------- .nv.shared._ZN2at6native13reduce_kernelILi512ELi1ENS0_8ReduceOpIN3c108BFloat16ENS0_9NanSumOpsIfS4_EEjS4_Li4ELi4EEEEEvT1_ --------------------------
	.section	.nv.shared._ZN2at6native13reduce_kernelILi512ELi1ENS0_8ReduceOpIN3c108BFloat16ENS0_9NanSumOpsIfS4_EEjS4_Li4ELi4EEEEEvT1_,"aw",@nobits
	.sectionflags	@""
	.align	16
.nv.shared._ZN2at6native13reduce_kernelILi512ELi1ENS0_8ReduceOpIN3c108BFloat16ENS0_9NanSumOpsIfS4_EEjS4_Li4ELi4EEEEEvT1_:
	.zero		1040


//--------------------- .nv.shared._ZN2at6native13reduce_kernelILi256ELi2ENS0_8ReduceOpIN3c108BFloat16ENS0_9NanSumOpsIfS4_EEjS4_Li4ELi4EEEEEvT1_ --------------------------
	.section	.nv.shared._ZN2at6native13reduce_kernelILi256ELi2ENS0_8ReduceOpIN3c108BFloat16ENS0_9NanSumOpsIfS4_EEjS4_Li4ELi4EEEEEvT1_,"aw",@nobits
	.sectionflags	@""
	.align	16
.nv.shared._ZN2at6native13reduce_kernelILi256ELi2ENS0_8ReduceOpIN3c108BFloat16ENS0_9NanSumOpsIfS4_EEjS4_Li4ELi4EEEEEvT1_:
	.zero		1040


//--------------------- .nv.shared._ZN2at6native13reduce_kernelILi128ELi4ENS0_8ReduceOpIN3c108BFloat16ENS0_9NanSumOpsIfS4_EEjS4_Li4ELi4EEEEEvT1_ --------------------------
	.section	.nv.shared._ZN2at6native13reduce_kernelILi128ELi4ENS0_8ReduceOpIN3c108BFloat16ENS0_9NanSumOpsIfS4_EEjS4_Li4ELi4EEEEEvT1_,"aw",@nobits
	.sectionflags	@""
	.align	16
.nv.shared._ZN2at6native13reduce_kernelILi128ELi4ENS0_8ReduceOpIN3c108BFloat16ENS0_9NanSumOpsIfS4_EEjS4_Li4ELi4EEEEEvT1_:
	.zero		1040


//--------------------- .nv.shared._ZN2at6native13reduce_kernelILi512ELi1ENS0_8ReduceOpIN3c104HalfENS0_9NanSumOpsIffEEjfLi4ELi4EEEEEvT1_ --------------------------
	.section	.nv.shared._ZN2at6native13reduce_kernelILi512ELi1ENS0_8ReduceOpIN3c104HalfENS0_9NanSumOpsIffEEjfLi4ELi4EEEEEvT1_,"aw",@nobits
	.sectionflags	@""
	.align	16
.nv.shared._ZN2at6native13reduce_kernelILi512ELi1ENS0_8ReduceOpIN3c104HalfENS0_9NanSumOpsIffEEjfLi4ELi4EEEEEvT1_:
	.zero		1040


//--------------------- .nv.shared._ZN2at6native13reduce_kernelILi256ELi2ENS0_8ReduceOpIN3c104HalfENS0_9NanSumOpsIffEEjfLi4ELi4EEEEEvT1_ --------------------------
	.section	.nv.shared._ZN2at6native13reduce_kernelILi256ELi2ENS0_8ReduceOpIN3c104HalfENS0_9NanSumOpsIffEEjfLi4ELi4EEEEEvT1_,"aw",@nobits
	.sectionflags	@""
	.align	16
.nv.shared._ZN2at6native13reduce_kernelILi256ELi2ENS0_8ReduceOpIN3c104HalfENS0_9NanSumOpsIffEEjfLi4ELi4EEEEEvT1_:
	.zero		1040


//--------------------- .nv.shared._ZN2at6native13reduce_kernelILi128ELi4ENS0_8ReduceOpIN3c104HalfENS0_9NanSumOpsIffEEjfLi4ELi4EEEEEvT1_ --------------------------
	.section	.nv.shared._ZN2at6native13reduce_kernelILi128ELi4ENS0_8ReduceOpIN3c104HalfENS0_9NanSumOpsIffEEjfLi4ELi4EEEEEvT1_,"aw",@nobits
	.sectionflags	@""
	.align	16
.nv.shared._ZN2at6native13reduce_kernelILi128ELi4ENS0_8ReduceOpIN3c104HalfENS0_9NanSumOpsIffEEjfLi4ELi4EEEEEvT1_:
	.zero		1040


//--------------------- .nv.shared._ZN2at6native13reduce_kernelILi512ELi1ENS0_8ReduceOpIN3c104HalfENS0_9NanSumOpsIfS4_EEjS4_Li4ELi4EEEEEvT1_ --------------------------
	.section	.nv.shared._ZN2at6native13reduce_kernelILi512ELi1ENS0_8ReduceOpIN3c104HalfENS0_9NanSumOpsIfS4_EEjS4_Li4ELi4EEEEEvT1_,"aw",@nobits
	.sectionflags	@""
	.align	16
.nv.shared._ZN2at6native13reduce_kernelILi512ELi1ENS0_8ReduceOpIN3c104HalfENS0_9NanSumOpsIfS4_EEjS4_Li4ELi4EEEEEvT1_:
	.zero		1040


//--------------------- .nv.shared._ZN2at6native13reduce_kernelILi256ELi2ENS0_8ReduceOpIN3c104HalfENS0_9NanSumOpsIfS4_EEjS4_Li4ELi4EEEEEvT1_ --------------------------
	.section	.nv.shared._ZN2at6native13reduce_kernelILi256ELi2ENS0_8ReduceOpIN3c104HalfENS0_9NanSumOpsIfS4_EEjS4_Li4ELi4EEEEEvT1_,"aw",@nobits
	.sectionflags	@""
	.align	16
.nv.shared._ZN2at6native13reduce_kernelILi256ELi2ENS0_8ReduceOpIN3c104HalfENS0_9NanSumOpsIfS4_EEjS4_Li4ELi4EEEEEvT1_:
	.zero		1040


//--------------------- .nv.shared._ZN2at6native13reduce_kernelILi128ELi4ENS0_8ReduceOpIN3c104HalfENS0_9NanSumOpsIfS4_EEjS4_Li4ELi4EEEEEvT1_ --------------------------
	.section	.nv.shared._ZN2at6native13reduce_kernelILi128ELi4ENS0_8ReduceOpIN3c104HalfENS0_9NanSumOpsIfS4_EEjS4_Li4ELi4EEEEEvT1_,"aw",@nobits
	.sectionflags	@""
	.align	16
.nv.shared._ZN2at6native13reduce_kernelILi128ELi4ENS0_8ReduceOpIN3c104HalfENS0_9NanSumOpsIfS4_EEjS4_Li4ELi4EEEEEvT1_:
	.zero		1040


//--------------------- .nv.shared._ZN2at6native13reduce_kernelILi512ELi1ENS0_8ReduceOpIfNS0_9NanSumOpsIffEEjfLi4ELi4EEEEEvT1_ --------------------------
	.section	.nv.shared._ZN2at6native13reduce_kernelILi512ELi1ENS0_8ReduceOpIfNS0_9NanSumOpsIffEEjfLi4ELi4EEEEEvT1_,"aw",@nobits
	.sectionflags	@""
	.align	16
.nv.shared._ZN2at6native13reduce_kernelILi512ELi1ENS0_8ReduceOpIfNS0_9NanSumOpsIffEEjfLi4ELi4EEEEEvT1_:
	.zero		1040


//--------------------- .nv.shared._ZN2at6native13reduce_kernelILi256ELi2ENS0_8ReduceOpIfNS0_9NanSumOpsIffEEjfLi4ELi4EEEEEvT1_ --------------------------
	.section	.nv.shared._ZN2at6native13reduce_kernelILi256ELi2ENS0_8ReduceOpIfNS0_9NanSumOpsIffEEjfLi4ELi4EEEEEvT1_,"aw",@nobits
	.sectionflags	@""
	.align	16
.nv.shared._ZN2at6native13reduce_kernelILi256ELi2ENS0_8ReduceOpIfNS0_9NanSumOpsIffEEjfLi4ELi4EEEEEvT1_:
	.zero		1040


//--------------------- .nv.shared._ZN2at6native13reduce_kernelILi128ELi4ENS0_8ReduceOpIfNS0_9NanSumOpsIffEEjfLi4ELi4EEEEEvT1_ --------------------------
	.section	.nv.shared._ZN2at6native13reduce_kernelILi128ELi4ENS0_8ReduceOpIfNS0_9NanSumOpsIffEEjfLi4ELi4EEEEEvT1_,"aw",@nobits
	.sectionflags	@""
	.align	16
.nv.shared._ZN2at6native13reduce_kernelILi128ELi4ENS0_8ReduceOpIfNS0_9NanSumOpsIffEEjfLi4ELi4EEEEEvT1_:
	.zero		1040


//--------------------- .nv.shared._ZN2at6native13reduce_kernelILi512ELi1ENS0_8ReduceOpIdNS0_9NanSumOpsIddEEjdLi4ELi4EEEEEvT1_ --------------------------
	.section	.nv.shared._ZN2at6native13reduce_kernelILi512ELi1ENS0_8ReduceOpIdNS0_9NanSumOpsIddEEjdLi4ELi4EEEEEvT1_,"aw",@nobits
	.sectionflags	@""
	.align	16
.nv.shared._ZN2at6native13reduce_kernelILi512ELi1ENS0_8ReduceOpIdNS0_9NanSumOpsIddEEjdLi4ELi4EEEEEvT1_:
	.zero		1040


//--------------------- .nv.shared._ZN2at6native13reduce_kernelILi256ELi2ENS0_8ReduceOpIdNS0_9NanSumOpsIddEEjdLi4ELi4EEEEEvT1_ --------------------------
	.section	.nv.shared._ZN2at6native13reduce_kernelILi256ELi2ENS0_8ReduceOpIdNS0_9NanSumOpsIddEEjdLi4ELi4EEEEEvT1_,"aw",@nobits
	.sectionflags	@""
	.align	16
.nv.shared._ZN2at6native13reduce_kernelILi256ELi2ENS0_8ReduceOpIdNS0_9NanSumOpsIddEEjdLi4ELi4EEEEEvT1_:
	.zero		1040


//--------------------- .nv.shared._ZN2at6native13reduce_kernelILi128ELi4ENS0_8ReduceOpIdNS0_9NanSumOpsIddEEjdLi4ELi4EEEEEvT1_ --------------------------
	.section	.nv.shared._ZN2at6native13reduce_kernelILi128ELi4ENS0_8ReduceOpIdNS0_9NanSumOpsIddEEjdLi4ELi4EEEEEvT1_,"aw",@nobits
	.sectionflags	@""
	.align	16
.nv.shared._ZN2at6native13reduce_kernelILi128ELi4ENS0_8ReduceOpIdNS0_9NanSumOpsIddEEjdLi4ELi4EEEEEvT1_:
	.zero		1040


//--------------------- .nv.shared._ZN2at6native13reduce_kernelILi512ELi1ENS0_8ReduceOpIN3c108BFloat16ENS0_14func_wrapper_tIfZNS0_11sum_functorIS4_ffEclERNS_14TensorIteratorEEUlffE_EEjfLi4ELi8EEEEEvT1_ --------------------------
	.section	.nv.shared._ZN2at6native13reduce_kernelILi512ELi1ENS0_8ReduceOpIN3c108BFloat16ENS0_14func_wrapper_tIfZNS0_11sum_functorIS4_ffEclERNS_14TensorIteratorEEUlffE_EEjfLi4ELi8EEEEEvT1_,"aw",@nobits
	.sectionflags	@""
	.align	16
.nv.shared._ZN2at6native13reduce_kernelILi512ELi1ENS0_8ReduceOpIN3c108BFloat16ENS0_14func_wrapper_tIfZNS0_11sum_functorIS4_ffEclERNS_14TensorIteratorEEUlffE_EEjfLi4ELi8EEEEEvT1_:
	.zero		1040


//--------------------- .nv.shared._ZN2at6native13reduce_kernelILi256ELi2ENS0_8ReduceOpIN3c108BFloat16ENS0_14func_wrapper_tIfZNS0_11sum_functorIS4_ffEclERNS_14TensorIteratorEEUlffE_EEjfLi4ELi8EEEEEvT1_ --------------------------
	.section	.nv.shared._ZN2at6native13reduce_kernelILi256ELi2ENS0_8ReduceOpIN3c108BFloat16ENS0_14func_wrapper_tIfZNS0_11sum_functorIS4_ffEclERNS_14TensorIteratorEEUlffE_EEjfLi4ELi8EEEEEvT1_,"aw",@nobits
	.sectionflags	@""
	.align	16
.nv.shared._ZN2at6native13reduce_kernelILi256ELi2ENS0_8ReduceOpIN3c108BFloat16ENS0_14func_wrapper_tIfZNS0_11sum_functorIS4_ffEclERNS_14TensorIteratorEEUlffE_EEjfLi4ELi8EEEEEvT1_:
	.zero		1040


//--------------------- .nv.shared._ZN2at6native13reduce_kernelILi128ELi4ENS0_8ReduceOpIN3c108BFloat16ENS0_14func_wrapper_tIfZNS0_11sum_functorIS4_ffEclERNS_14TensorIteratorEEUlffE_EEjfLi4ELi8EEEEEvT1_ --------------------------
	.section	.nv.shared._ZN2at6native13reduce_kernelILi128ELi4ENS0_8ReduceOpIN3c108BFloat16ENS0_14func_wrapper_tIfZNS0_11sum_functorIS4_ffEclERNS_14TensorIteratorEEUlffE_EEjfLi4ELi8EEEEEvT1_,"aw",@nobits
	.sectionflags	@""
	.align	16
.nv.shared._ZN2at6native13reduce_kernelILi128ELi4ENS0_8ReduceOpIN3c108BFloat16ENS0_14func_wrapper_tIfZNS0_11sum_functorIS4_ffEclERNS_14TensorIteratorEEUlffE_EEjfLi4ELi8EEEEEvT1_:
	.zero		1040


//--------------------- .nv.shared._ZN2at6native13reduce_kernelILi512ELi1ENS0_8ReduceOpIN3c108BFloat16ENS0_14func_wrapper_tIS4_ZNS0_11sum_functorIS4_fS4_EclERNS_14TensorIteratorEEUlffE_EEjS4_Li4ELi8EEEEEvT1_ --------------------------
	.section	.nv.shared._ZN2at6native13reduce_kernelILi512ELi1ENS0_8ReduceOpIN3c108BFloat16ENS0_14func_wrapper_tIS4_ZNS0_11sum_functorIS4_fS4_EclERNS_14TensorIteratorEEUlffE_EEjS4_Li4ELi8EEEEEvT1_,"aw",@nobits
	.sectionflags	@""
	.align	16
.nv.shared._ZN2at6native13reduce_kernelILi512ELi1ENS0_8ReduceOpIN3c108BFloat16ENS0_14func_wrapper_tIS4_ZNS0_11sum_functorIS4_fS4_EclERNS_14TensorIteratorEEUlffE_EEjS4_Li4ELi8EEEEEvT1_:
	.zero		1040


//--------------------- .nv.shared._ZN2at6native13reduce_kernelILi256ELi2ENS0_8ReduceOpIN3c108BFloat16ENS0_14func_wrapper_tIS4_ZNS0_11sum_functorIS4_fS4_EclERNS_14TensorIteratorEEUlffE_EEjS4_Li4ELi8EEEEEvT1_ --------------------------
	.section	.nv.shared._ZN2at6native13reduce_kernelILi256ELi2ENS0_8ReduceOpIN3c108BFloat16ENS0_14func_wrapper_tIS4_ZNS0_11sum_functorIS4_fS4_EclERNS_14TensorIteratorEEUlffE_EEjS4_Li4ELi8EEEEEvT1_,"aw",@nobits
	.sectionflags	@""
	.align	16
.nv.shared._ZN2at6native13reduce_kernelILi256ELi2ENS0_8ReduceOpIN3c108BFloat16ENS0_14func_wrapper_tIS4_ZNS0_11sum_functorIS4_fS4_EclERNS_14TensorIteratorEEUlffE_EEjS4_Li4ELi8EEEEEvT1_:
	.zero		1040


//--------------------- .nv.shared._ZN2at6native13reduce_kernelILi128ELi4ENS0_8ReduceOpIN3c108BFloat16ENS0_14func_wrapper_tIS4_ZNS0_11sum_functorIS4_fS4_EclERNS_14TensorIteratorEEUlffE_EEjS4_Li4ELi8EEEEEvT1_ --------------------------
	.section	.nv.shared._ZN2at6native13reduce_kernelILi128ELi4ENS0_8ReduceOpIN3c108BFloat16ENS0_14func_wrapper_tIS4_ZNS0_11sum_functorIS4_fS4_EclERNS_14TensorIteratorEEUlffE_EEjS4_Li4ELi8EEEEEvT1_,"aw",@nobits
	.sectionflags	@""
	.align	16
.nv.shared._ZN2at6native13reduce_kernelILi128ELi4ENS0_8ReduceOpIN3c108BFloat16ENS0_14func_wrapper_tIS4_ZNS0_11sum_functorIS4_fS4_EclERNS_14TensorIteratorEEUlffE_EEjS4_Li4ELi8EEEEEvT1_:
	.zero		1040


//--------------------- .nv.shared._ZN2at6native13reduce_kernelILi512ELi1ENS0_8ReduceOpIN3c104HalfENS0_14func_wrapper_tIfZNS0_11sum_functorIS4_ffEclERNS_14TensorIteratorEEUlffE_EEjfLi4ELi8EEEEEvT1_ --------------------------
	.section	.nv.shared._ZN2at6native13reduce_kernelILi512ELi1ENS0_8ReduceOpIN3c104HalfENS0_14func_wrapper_tIfZNS0_11sum_functorIS4_ffEclERNS_14TensorIteratorEEUlffE_EEjfLi4ELi8EEEEEvT1_,"aw",@nobits
	.sectionflags	@""
	.align	16
.nv.shared._ZN2at6native13reduce_kernelILi512ELi1ENS0_8ReduceOpIN3c104HalfENS0_14func_wrapper_tIfZNS0_11sum_functorIS4_ffEclERNS_14TensorIteratorEEUlffE_EEjfLi4ELi8EEEEEvT1_:
	.zero		1040


//--------------------- .nv.shared._ZN2at6native13reduce_kernelILi256ELi2ENS0_8ReduceOpIN3c104HalfENS0_14func_wrapper_tIfZNS0_11sum_functorIS4_ffEclERNS_14TensorIteratorEEUlffE_EEjfLi4ELi8EEEEEvT1_ --------------------------
	.section	.nv.shared._ZN2at6native13reduce_kernelILi256ELi2ENS0_8ReduceOpIN3c104HalfENS0_14func_wrapper_tIfZNS0_11sum_functorIS4_ffEclERNS_14TensorIteratorEEUlffE_EEjfLi4ELi8EEEEEvT1_,"aw",@nobits
	.sectionflags	@""
	.align	16
.nv.shared._ZN2at6native13reduce_kernelILi256ELi2ENS0_8ReduceOpIN3c104HalfENS0_14func_wrapper_tIfZNS0_11sum_functorIS4_ffEclERNS_14TensorIteratorEEUlffE_EEjfLi4ELi8EEEEEvT1_:
	.zero		1040


//--------------------- .nv.shared._ZN2at6native13reduce_kernelILi128ELi4ENS0_8ReduceOpIN3c104HalfENS0_14func_wrapper_tIfZNS0_11sum_functorIS4_ffEclERNS_14TensorIteratorEEUlffE_EEjfLi4ELi8EEEEEvT1_ --------------------------
	.section	.nv.shared._ZN2at6native13reduce_kernelILi128ELi4ENS0_8ReduceOpIN3c104HalfENS0_14func_wrapper_tIfZNS0_11sum_functorIS4_ffEclERNS_14TensorIteratorEEUlffE_EEjfLi4ELi8EEEEEvT1_,"aw",@nobits
	.sectionflags	@""
	.align	16
.nv.shared._ZN2at6native13reduce_kernelILi128ELi4ENS0_8ReduceOpIN3c104HalfENS0_14func_wrapper_tIfZNS0_11sum_functorIS4_ffEclERNS_14TensorIteratorEEUlffE_EEjfLi4ELi8EEEEEvT1_:
	.zero		1040


//--------------------- .nv.shared._ZN2at6native13reduce_kernelILi512ELi1ENS0_8ReduceOpIN3c104HalfENS0_14func_wrapper_tIS4_ZNS0_11sum_functorIS4_fS4_EclERNS_14TensorIteratorEEUlffE_EEjS4_Li4ELi8EEEEEvT1_ --------------------------
	.section	.nv.shared._ZN2at6native13reduce_kernelILi512ELi1ENS0_8ReduceOpIN3c104HalfENS0_14func_wrapper_tIS4_ZNS0_11sum_functorIS4_fS4_EclERNS_14TensorIteratorEEUlffE_EEjS4_Li4ELi8EEEEEvT1_,"aw",@nobits
	.sectionflags	@""
	.align	16
.nv.shared._ZN2at6native13reduce_kernelILi512ELi1ENS0_8ReduceOpIN3c104HalfENS0_14func_wrapper_tIS4_ZNS0_11sum_functorIS4_fS4_EclERNS_14TensorIteratorEEUlffE_EEjS4_Li4ELi8EEEEEvT1_:
	.zero		1040


//--------------------- .nv.shared._ZN2at6native13reduce_kernelILi256ELi2ENS0_8ReduceOpIN3c104HalfENS0_14func_wrapper_tIS4_ZNS0_11sum_functorIS4_fS4_EclERNS_14TensorIteratorEEUlffE_EEjS4_Li4ELi8EEEEEvT1_ --------------------------
	.section	.nv.shared._ZN2at6native13reduce_kernelILi256ELi2ENS0_8ReduceOpIN3c104HalfENS0_14func_wrapper_tIS4_ZNS0_11sum_functorIS4_fS4_EclERNS_14TensorIteratorEEUlffE_EEjS4_Li4ELi8EEEEEvT1_,"aw",@nobits
	.sectionflags	@""
	.align	16
.nv.shared._ZN2at6native13reduce_kernelILi256ELi2ENS0_8ReduceOpIN3c104HalfENS0_14func_wrapper_tIS4_ZNS0_11sum_functorIS4_fS4_EclERNS_14TensorIteratorEEUlffE_EEjS4_Li4ELi8EEEEEvT1_:
	.zero		1040


//--------------------- .nv.shared._ZN2at6native13reduce_kernelILi128ELi4ENS0_8ReduceOpIN3c104HalfENS0_14func_wrapper_tIS4_ZNS0_11sum_functorIS4_fS4_EclERNS_14TensorIteratorEEUlffE_EEjS4_Li4ELi8EEEEEvT1_ --------------------------
	.section	.nv.shared._ZN2at6native13reduce_kernelILi128ELi4ENS0_8ReduceOpIN3c104HalfENS0_14func_wrapper_tIS4_ZNS0_11sum_functorIS4_fS4_EclERNS_14TensorIteratorEEUlffE_EEjS4_Li4ELi8EEEEEvT1_,"aw",@nobits
	.sectionflags	@""
	.align	16
.nv.shared._ZN2at6native13reduce_kernelILi128ELi4ENS0_8ReduceOpIN3c104HalfENS0_14func_wrapper_tIS4_ZNS0_11sum_functorIS4_fS4_EclERNS_14TensorIteratorEEUlffE_EEjS4_Li4ELi8EEEEEvT1_:
	.zero		1040


//--------------------- .nv.shared._ZN2at6native13reduce_kernelILi512ELi1ENS0_8ReduceOpIbNS0_14func_wrapper_tIbZNS0_11sum_functorIbbbEclERNS_14TensorIteratorEEUlbbE_EEjbLi4ELi4EEEEEvT1_ --------------------------
	.section	.nv.shared._ZN2at6native13reduce_kernelILi512ELi1ENS0_8ReduceOpIbNS0_14func_wrapper_tIbZNS0_11sum_functorIbbbEclERNS_14TensorIteratorEEUlbbE_EEjbLi4ELi4EEEEEvT1_,"aw",@nobits
	.sectionflags	@""
	.align	16
.nv.shared._ZN2at6native13reduce_kernelILi512ELi1ENS0_8ReduceOpIbNS0_14func_wrapper_tIbZNS0_11sum_functorIbbbEclERNS_14TensorIteratorEEUlbbE_EEjbLi4ELi4EEEEEvT1_:
	.zero		1040


//--------------------- .nv.shared._ZN2at6native13reduce_kernelILi256ELi2ENS0_8ReduceOpIbNS0_14func_wrapper_tIbZNS0_11sum_functorIbbbEclERNS_14TensorIteratorEEUlbbE_EEjbLi4ELi4EEEEEvT1_ --------------------------
	.section	.nv.shared._ZN2at6native13reduce_kernelILi256ELi2ENS0_8ReduceOpIbNS0_14func_wrapper_tIbZNS0_11sum_functorIbbbEclERNS_14TensorIteratorEEUlbbE_EEjbLi4ELi4EEEEEvT1_,"aw",@nobits
	.sectionflags	@""
	.align	16
.nv.shared._ZN2at6native13reduce_kernelILi256ELi2ENS0_8ReduceOpIbNS0_14func_wrapper_tIbZNS0_11sum_functorIbbbEclERNS_14TensorIteratorEEUlbbE_EEjbLi4ELi4EEEEEvT1_:
	.zero		1040


//--------------------- .nv.shared._ZN2at6native13reduce_kernelILi128ELi4ENS0_8ReduceOpIbNS0_14func_wrapper_tIbZNS0_11sum_functorIbbbEclERNS_14TensorIteratorEEUlbbE_EEjbLi4ELi4EEEEEvT1_ --------------------------
	.section	.nv.shared._ZN2at6native13reduce_kernelILi128ELi4ENS0_8ReduceOpIbNS0_14func_wrapper_tIbZNS0_11sum_functorIbbbEclERNS_14TensorIteratorEEUlbbE_EEjbLi4ELi4EEEEEvT1_,"aw",@nobits
	.sectionflags	@""
	.align	16
.nv.shared._ZN2at6native13reduce_kernelILi128ELi4ENS0_8ReduceOpIbNS0_14func_wrapper_tIbZNS0_11sum_functorIbbbEclERNS_14TensorIteratorEEUlbbE_EEjbLi4ELi4EEEEEvT1_:
	.zero		1040


//--------------------- .nv.shared._ZN2at6native13reduce_kernelILi512ELi1ENS0_8ReduceOpIN3c107complexIfEENS0_14func_wrapper_tIS5_ZNS0_11sum_functorIS5_S5_S5_EclERNS_14TensorIteratorEEUlS5_S5_E_EEjS5_Li4ELi4EEEEEvT1_ --------------------------
	.section	.nv.shared._ZN2at6native13reduce_kernelILi512ELi1ENS0_8ReduceOpIN3c107complexIfEENS0_14func_wrapper_tIS5_ZNS0_11sum_functorIS5_S5_S5_EclERNS_14TensorIteratorEEUlS5_S5_E_EEjS5_Li4ELi4EEEEEvT1_,"aw",@nobits
	.sectionflags	@""
	.align	16
.nv.shared._ZN2at6native13reduce_kernelILi512ELi1ENS0_8ReduceOpIN3c107complexIfEENS0_14func_wrapper_tIS5_ZNS0_11sum_functorIS5_S5_S5_EclERNS_14TensorIteratorEEUlS5_S5_E_EEjS5_Li4ELi4EEEEEvT1_:
	.zero		1040


//--------------------- .nv.shared._ZN2at6native13reduce_kernelILi256ELi2ENS0_8ReduceOpIN3c107complexIfEENS0_14func_wrapper_tIS5_ZNS0_11sum_functorIS5_S5_S5_EclERNS_14TensorIteratorEEUlS5_S5_E_EEjS5_Li4ELi4EEEEEvT1_ --------------------------
	.section	.nv.shared._ZN2at6native13reduce_kernelILi256ELi2ENS0_8ReduceOpIN3c107complexIfEENS0_14func_wrapper_tIS5_ZNS0_11sum_functorIS5_S5_S5_EclERNS_14TensorIteratorEEUlS5_S5_E_EEjS5_Li4ELi4EEEEEvT1_,"aw",@nobits
	.sectionflags	@""
	.align	16
.nv.shared._ZN2at6native13reduce_kernelILi256ELi2ENS0_8ReduceOpIN3c107complexIfEENS0_14func_wrapper_tIS5_ZNS0_11sum_functorIS5_S5_S5_EclERNS_14TensorIteratorEEUlS5_S5_E_EEjS5_Li4ELi4EEEEEvT1_:
	.zero		1040


//--------------------- .nv.shared._ZN2at6native13reduce_kernelILi128ELi4ENS0_8ReduceOpIN3c107complexIfEENS0_14func_wrapper_tIS5_ZNS0_11sum_functorIS5_S5_S5_EclERNS_14TensorIteratorEEUlS5_S5_E_EEjS5_Li4ELi4EEEEEvT1_ --------------------------
	.section	.nv.shared._ZN2at6native13reduce_kernelILi128ELi4ENS0_8ReduceOpIN3c107complexIfEENS0_14func_wrapper_tIS5_ZNS0_11sum_functorIS5_S5_S5_EclERNS_14TensorIteratorEEUlS5_S5_E_EEjS5_Li4ELi4EEEEEvT1_,"aw",@nobits
	.sectionflags	@""
	.align	16
.nv.shared._ZN2at6native13reduce_kernelILi128ELi4ENS0_8ReduceOpIN3c107complexIfEENS0_14func_wrapper_tIS5_ZNS0_11sum_functorIS5_S5_S5_EclERNS_14TensorIteratorEEUlS5_S5_E_EEjS5_Li4ELi4EEEEEvT1_:
	.zero		1040


//--------------------- .nv.shared._ZN2at6native13reduce_kernelILi256ELi1ENS0_8ReduceOpIN3c107complexIdEENS0_14func_wrapper_tIS5_ZNS0_11sum_functorIS5_S5_S5_EclERNS_14TensorIteratorEEUlS5_S5_E_EEjS5_Li4ELi4EEEEEvT1_ --------------------------
	.section	.nv.shared._ZN2at6native13reduce_kernelILi256ELi1ENS0_8ReduceOpIN3c107complexIdEENS0_14func_wrapper_tIS5_ZNS0_11sum_functorIS5_S5_S5_EclERNS_14TensorIteratorEEUlS5_S5_E_EEjS5_Li4ELi4EEEEEvT1_,"aw",@nobits
	.sectionflags	@""
	.align	16
.nv.shared._ZN2at6native13reduce_kernelILi256ELi1ENS0_8ReduceOpIN3c107complexIdEENS0_14func_wrapper_tIS5_ZNS0_11sum_functorIS5_S5_S5_EclERNS_14TensorIteratorEEUlS5_S5_E_EEjS5_Li4ELi4EEEEEvT1_:
	.zero		1040


//--------------------- .nv.shared._ZN2at6native13reduce_kernelILi128ELi2ENS0_8ReduceOpIN3c107complexIdEENS0_14func_wrapper_tIS5_ZNS0_11sum_functorIS5_S5_S5_EclERNS_14TensorIteratorEEUlS5_S5_E_EEjS5_Li4ELi4EEEEEvT1_ --------------------------
	.section	.nv.shared._ZN2at6native13reduce_kernelILi128ELi2ENS0_8ReduceOpIN3c107complexIdEENS0_14func_wrapper_tIS5_ZNS0_11sum_functorIS5_S5_S5_EclERNS_14TensorIteratorEEUlS5_S5_E_EEjS5_Li4ELi4EEEEEvT1_,"aw",@nobits
	.sectionflags	@""
	.align	16
.nv.shared._ZN2at6native13reduce_kernelILi128ELi2ENS0_8ReduceOpIN3c107complexIdEENS0_14func_wrapper_tIS5_ZNS0_11sum_functorIS5_S5_S5_EclERNS_14TensorIteratorEEUlS5_S5_E_EEjS5_Li4ELi4EEEEEvT1_:
	.zero		1040


//--------------------- .nv.shared._ZN2at6native13reduce_kernelILi64ELi4ENS0_8ReduceOpIN3c107complexIdEENS0_14func_wrapper_tIS5_ZNS0_11sum_functorIS5_S5_S5_EclERNS_14TensorIteratorEEUlS5_S5_E_EEjS5_Li4ELi4EEEEEvT1_ --------------------------
	.section	.nv.shared._ZN2at6native13reduce_kernelILi64ELi4ENS0_8ReduceOpIN3c107complexIdEENS0_14func_wrapper_tIS5_ZNS0_11sum_functorIS5_S5_S5_EclERNS_14TensorIteratorEEUlS5_S5_E_EEjS5_Li4ELi4EEEEEvT1_,"aw",@nobits
	.sectionflags	@""
	.align	16
.nv.shared._ZN2at6native13reduce_kernelILi64ELi4ENS0_8ReduceOpIN3c107complexIdEENS0_14func_wrapper_tIS5_ZNS0_11sum_functorIS5_S5_S5_EclERNS_14TensorIteratorEEUlS5_S5_E_EEjS5_Li4ELi4EEEEEvT1_:
	.zero		1040


//--------------------- .nv.shared._ZN2at6native13reduce_kernelILi512ELi1ENS0_8ReduceOpIfNS0_14func_wrapper_tIfZNS0_11sum_functorIfffEclERNS_14TensorIteratorEEUlffE_EEjfLi4ELi4EEEEEvT1_ --------------------------
	.section	.nv.shared._ZN2at6native13reduce_kernelILi512ELi1ENS0_8ReduceOpIfNS0_14func_wrapper_tIfZNS0_11sum_functorIfffEclERNS_14TensorIteratorEEUlffE_EEjfLi4ELi4EEEEEvT1_,"aw",@nobits
	.sectionflags	@""
	.align	16
.nv.shared._ZN2at6native13reduce_kernelILi512ELi1ENS0_8ReduceOpIfNS0_14func_wrapper_tIfZNS0_11sum_functorIfffEclERNS_14TensorIteratorEEUlffE_EEjfLi4ELi4EEEEEvT1_:
	.zero		1040


//--------------------- .nv.shared._ZN2at6native13reduce_kernelILi256ELi2ENS0_8ReduceOpIfNS0_14func_wrapper_tIfZNS0_11sum_functorIfffEclERNS_14TensorIteratorEEUlffE_EEjfLi4ELi4EEEEEvT1_ --------------------------
	.section	.nv.shared._ZN2at6native13reduce_kernelILi256ELi2ENS0_8ReduceOpIfNS0_14func_wrapper_tIfZNS0_11sum_functorIfffEclERNS_14TensorIteratorEEUlffE_EEjfLi4ELi4EEEEEvT1_,"aw",@nobits
	.sectionflags	@""
	.align	16
.nv.shared._ZN2at6native13reduce_kernelILi256ELi2ENS0_8ReduceOpIfNS0_14func_wrapper_tIfZNS0_11sum_functorIfffEclERNS_14TensorIteratorEEUlffE_EEjfLi4ELi4EEEEEvT1_:
	.zero		1040


//--------------------- .nv.shared._ZN2at6native13reduce_kernelILi128ELi4ENS0_8ReduceOpIfNS0_14func_wrapper_tIfZNS0_11sum_functorIfffEclERNS_14TensorIteratorEEUlffE_EEjfLi4ELi4EEEEEvT1_ --------------------------
	.section	.nv.shared._ZN2at6native13reduce_kernelILi128ELi4ENS0_8ReduceOpIfNS0_14func_wrapper_tIfZNS0_11sum_functorIfffEclERNS_14TensorIteratorEEUlffE_EEjfLi4ELi4EEEEEvT1_,"aw",@nobits
	.sectionflags	@""
	.align	16
.nv.shared._ZN2at6native13reduce_kernelILi128ELi4ENS0_8ReduceOpIfNS0_14func_wrapper_tIfZNS0_11sum_functorIfffEclERNS_14TensorIteratorEEUlffE_EEjfLi4ELi4EEEEEvT1_:
	.zero		1040


//--------------------- .nv.shared._ZN2at6native13reduce_kernelILi512ELi1ENS0_8ReduceOpIdNS0_14func_wrapper_tIdZNS0_11sum_functorIdddEclERNS_14TensorIteratorEEUlddE_EEjdLi4ELi4EEEEEvT1_ --------------------------
	.section	.nv.shared._ZN2at6native13reduce_kernelILi512ELi1ENS0_8ReduceOpIdNS0_14func_wrapper_tIdZNS0_11sum_functorIdddEclERNS_14TensorIteratorEEUlddE_EEjdLi4ELi4EEEEEvT1_,"aw",@nobits
	.sectionflags	@""
	.align	16
.nv.shared._ZN2at6native13reduce_kernelILi512ELi1ENS0_8ReduceOpIdNS0_14func_wrapper_tIdZNS0_11sum_functorIdddEclERNS_14TensorIteratorEEUlddE_EEjdLi4ELi4EEEEEvT1_:
	.zero		1040


//--------------------- .nv.shared._ZN2at6native13reduce_kernelILi256ELi2ENS0_8ReduceOpIdNS0_14func_wrapper_tIdZNS0_11sum_functorIdddEclERNS_14TensorIteratorEEUlddE_EEjdLi4ELi4EEEEEvT1_ --------------------------
	.section	.nv.shared._ZN2at6native13reduce_kernelILi256ELi2ENS0_8ReduceOpIdNS0_14func_wrapper_tIdZNS0_11sum_functorIdddEclERNS_14TensorIteratorEEUlddE_EEjdLi4ELi4EEEEEvT1_,"aw",@nobits
	.sectionflags	@""
	.align	16
.nv.shared._ZN2at6native13reduce_kernelILi256ELi2ENS0_8ReduceOpIdNS0_14func_wrapper_tIdZNS0_11sum_functorIdddEclERNS_14TensorIteratorEEUlddE_EEjdLi4ELi4EEEEEvT1_:
	.zero		1040


//--------------------- .nv.shared._ZN2at6native13reduce_kernelILi128ELi4ENS0_8ReduceOpIdNS0_14func_wrapper_tIdZNS0_11sum_functorIdddEclERNS_14TensorIteratorEEUlddE_EEjdLi4ELi4EEEEEvT1_ --------------------------
	.section	.nv.shared._ZN2at6native13reduce_kernelILi128ELi4ENS0_8ReduceOpIdNS0_14func_wrapper_tIdZNS0_11sum_functorIdddEclERNS_14TensorIteratorEEUlddE_EEjdLi4ELi4EEEEEvT1_,"aw",@nobits
	.sectionflags	@""
	.align	16
.nv.shared._ZN2at6native13reduce_kernelILi128ELi4ENS0_8ReduceOpIdNS0_14func_wrapper_tIdZNS0_11sum_functorIdddEclERNS_14TensorIteratorEEUlddE_EEjdLi4ELi4EEEEEvT1_:
	.zero		1040


//--------------------- .nv.shared._ZN2at6native13reduce_kernelILi512ELi1ENS0_8ReduceOpIsNS0_14func_wrapper_tIsZNS0_11sum_functorIsssEclERNS_14TensorIteratorEEUlssE_EEjsLi4ELi8EEEEEvT1_ --------------------------
	.section	.nv.shared._ZN2at6native13reduce_kernelILi512ELi1ENS0_8ReduceOpIsNS0_14func_wrapper_tIsZNS0_11sum_functorIsssEclERNS_14TensorIteratorEEUlssE_EEjsLi4ELi8EEEEEvT1_,"aw",@nobits
	.sectionflags	@""
	.align	16
.nv.shared._ZN2at6native13reduce_kernelILi512ELi1ENS0_8ReduceOpIsNS0_14func_wrapper_tIsZNS0_11sum_functorIsssEclERNS_14TensorIteratorEEUlssE_EEjsLi4ELi8EEEEEvT1_:
	.zero		1040


//--------------------- .nv.shared._ZN2at6native13reduce_kernelILi256ELi2ENS0_8ReduceOpIsNS0_14func_wrapper_tIsZNS0_11sum_functorIsssEclERNS_14TensorIteratorEEUlssE_EEjsLi4ELi8EEEEEvT1_ --------------------------
	.section	.nv.shared._ZN2at6native13reduce_kernelILi256ELi2ENS0_8ReduceOpIsNS0_14func_wrapper_tIsZNS0_11sum_functorIsssEclERNS_14TensorIteratorEEUlssE_EEjsLi4ELi8EEEEEvT1_,"aw",@nobits
	.sectionflags	@""
	.align	16
.nv.shared._ZN2at6native13reduce_kernelILi256ELi2ENS0_8ReduceOpIsNS0_14func_wrapper_tIsZNS0_11sum_functorIsssEclERNS_14TensorIteratorEEUlssE_EEjsLi4ELi8EEEEEvT1_:
	.zero		1040


//--------------------- .nv.shared._ZN2at6native13reduce_kernelILi128ELi4ENS0_8ReduceOpIsNS0_14func_wrapper_tIsZNS0_11sum_functorIsssEclERNS_14TensorIteratorEEUlssE_EEjsLi4ELi8EEEEEvT1_ --------------------------
	.section	.nv.shared._ZN2at6native13reduce_kernelILi128ELi4ENS0_8ReduceOpIsNS0_14func_wrapper_tIsZNS0_11sum_functorIsssEclERNS_14TensorIteratorEEUlssE_EEjsLi4ELi8EEEEEvT1_,"aw",@nobits
	.sectionflags	@""
	.align	16
.nv.shared._ZN2at6native13reduce_kernelILi128ELi4ENS0_8ReduceOpIsNS0_14func_wrapper_tIsZNS0_11sum_functorIsssEclERNS_14TensorIteratorEEUlssE_EEjsLi4ELi8EEEEEvT1_:
	.zero		1040


//--------------------- .nv.shared._ZN2at6native13reduce_kernelILi512ELi1ENS0_8ReduceOpIlNS0_14func_wrapper_tIlZNS0_11sum_functorIlllEclERNS_14TensorIteratorEEUlllE_EEjlLi4ELi4EEEEEvT1_ --------------------------
	.section	.nv.shared._ZN2at6native13reduce_kernelILi512ELi1ENS0_8ReduceOpIlNS0_14func_wrapper_tIlZNS0_11sum_functorIlllEclERNS_14TensorIteratorEEUlllE_EEjlLi4ELi4EEEEEvT1_,"aw",@nobits
	.sectionflags	@""
	.align	16
.nv.shared._ZN2at6native13reduce_kernelILi512ELi1ENS0_8ReduceOpIlNS0_14func_wrapper_tIlZNS0_11sum_functorIlllEclERNS_14TensorIteratorEEUlllE_EEjlLi4ELi4EEEEEvT1_:
	.zero		1040


//--------------------- .nv.shared._ZN2at6native13reduce_kernelILi256ELi2ENS0_8ReduceOpIlNS0_14func_wrapper_tIlZNS0_11sum_functorIlllEclERNS_14TensorIteratorEEUlllE_EEjlLi4ELi4EEEEEvT1_ --------------------------
	.section	.nv.shared._ZN2at6native13reduce_kernelILi256ELi2ENS0_8ReduceOpIlNS0_14func_wrapper_tIlZNS0_11sum_functorIlllEclERNS_14TensorIteratorEEUlllE_EEjlLi4ELi4EEEEEvT1_,"aw",@nobits
	.sectionflags	@""
	.align	16
.nv.shared._ZN2at6native13reduce_kernelILi256ELi2ENS0_8ReduceOpIlNS0_14func_wrapper_tIlZNS0_11sum_functorIlllEclERNS_14TensorIteratorEEUlllE_EEjlLi4ELi4EEEEEvT1_:
	.zero		1040


//--------------------- .nv.shared._ZN2at6native13reduce_kernelILi128ELi4ENS0_8ReduceOpIlNS0_14func_wrapper_tIlZNS0_11sum_functorIlllEclERNS_14TensorIteratorEEUlllE_EEjlLi4ELi4EEEEEvT1_ --------------------------
	.section	.nv.shared._ZN2at6native13reduce_kernelILi128ELi4ENS0_8ReduceOpIlNS0_14func_wrapper_tIlZNS0_11sum_functorIlllEclERNS_14TensorIteratorEEUlllE_EEjlLi4ELi4EEEEEvT1_,"aw",@nobits
	.sectionflags	@""
	.align	16
.nv.shared._ZN2at6native13reduce_kernelILi128ELi4ENS0_8ReduceOpIlNS0_14func_wrapper_tIlZNS0_11sum_functorIlllEclERNS_14TensorIteratorEEUlllE_EEjlLi4ELi4EEEEEvT1_:
	.zero		1040


//--------------------- .nv.shared._ZN2at6native13reduce_kernelILi512ELi1ENS0_8ReduceOpIiNS0_14func_wrapper_tIiZNS0_11sum_functorIiiiEclERNS_14TensorIteratorEEUliiE_EEjiLi4ELi4EEEEEvT1_ --------------------------
	.section	.nv.shared._ZN2at6native13reduce_kernelILi512ELi1ENS0_8ReduceOpIiNS0_14func_wrapper_tIiZNS0_11sum_functorIiiiEclERNS_14TensorIteratorEEUliiE_EEjiLi4ELi4EEEEEvT1_,"aw",@nobits
	.sectionflags	@""
	.align	16
.nv.shared._ZN2at6native13reduce_kernelILi512ELi1ENS0_8ReduceOpIiNS0_14func_wrapper_tIiZNS0_11sum_functorIiiiEclERNS_14TensorIteratorEEUliiE_EEjiLi4ELi4EEEEEvT1_:
	.zero		1040


//--------------------- .nv.shared._ZN2at6native13reduce_kernelILi256ELi2ENS0_8ReduceOpIiNS0_14func_wrapper_tIiZNS0_11sum_functorIiiiEclERNS_14TensorIteratorEEUliiE_EEjiLi4ELi4EEEEEvT1_ --------------------------
	.section	.nv.shared._ZN2at6native13reduce_kernelILi256ELi2ENS0_8ReduceOpIiNS0_14func_wrapper_tIiZNS0_11sum_functorIiiiEclERNS_14TensorIteratorEEUliiE_EEjiLi4ELi4EEEEEvT1_,"aw",@nobits
	.sectionflags	@""
	.align	16
.nv.shared._ZN2at6native13reduce_kernelILi256ELi2ENS0_8ReduceOpIiNS0_14func_wrapper_tIiZNS0_11sum_functorIiiiEclERNS_14TensorIteratorEEUliiE_EEjiLi4ELi4EEEEEvT1_:
	.zero		1040


//--------------------- .nv.shared._ZN2at6native13reduce_kernelILi128ELi4ENS0_8ReduceOpIiNS0_14func_wrapper_tIiZNS0_11sum_functorIiiiEclERNS_14TensorIteratorEEUliiE_EEjiLi4ELi4EEEEEvT1_ --------------------------
	.section	.nv.shared._ZN2at6native13reduce_kernelILi128ELi4ENS0_8ReduceOpIiNS0_14func_wrapper_tIiZNS0_11sum_functorIiiiEclERNS_14TensorIteratorEEUliiE_EEjiLi4ELi4EEEEEvT1_,"aw",@nobits
	.sectionflags	@""
	.align	16
.nv.shared._ZN2at6native13reduce_kernelILi128ELi4ENS0_8ReduceOpIiNS0_14func_wrapper_tIiZNS0_11sum_functorIiiiEclERNS_14TensorIteratorEEUliiE_EEjiLi4ELi4EEEEEvT1_:
	.zero		1040


//--------------------- .nv.shared._ZN2at6native13reduce_kernelILi512ELi1ENS0_8ReduceOpIaNS0_14func_wrapper_tIaZNS0_11sum_functorIaaaEclERNS_14TensorIteratorEEUlaaE_EEjaLi4ELi4EEEEEvT1_ --------------------------
	.section	.nv.shared._ZN2at6native13reduce_kernelILi512ELi1ENS0_8ReduceOpIaNS0_14func_wrapper_tIaZNS0_11sum_functorIaaaEclERNS_14TensorIteratorEEUlaaE_EEjaLi4ELi4EEEEEvT1_,"aw",@nobits
	.sectionflags	@""
	.align	16
.nv.shared._ZN2at6native13reduce_kernelILi512ELi1ENS0_8ReduceOpIaNS0_14func_wrapper_tIaZNS0_11sum_functorIaaaEclERNS_14TensorIteratorEEUlaaE_EEjaLi4ELi4EEEEEvT1_:
	.zero		1040


//--------------------- .nv.shared._ZN2at6native13reduce_kernelILi256ELi2ENS0_8ReduceOpIaNS0_14func_wrapper_tIaZNS0_11sum_functorIaaaEclERNS_14TensorIteratorEEUlaaE_EEjaLi4ELi4EEEEEvT1_ --------------------------
	.section	.nv.shared._ZN2at6native13reduce_kernelILi256ELi2ENS0_8ReduceOpIaNS0_14func_wrapper_tIaZNS0_11sum_functorIaaaEclERNS_14TensorIteratorEEUlaaE_EEjaLi4ELi4EEEEEvT1_,"aw",@nobits
	.sectionflags	@""
	.align	16
.nv.shared._ZN2at6native13reduce_kernelILi256ELi2ENS0_8ReduceOpIaNS0_14func_wrapper_tIaZNS0_11sum_functorIaaaEclERNS_14TensorIteratorEEUlaaE_EEjaLi4ELi4EEEEEvT1_:
	.zero		1040


//--------------------- .nv.shared._ZN2at6native13reduce_kernelILi128ELi4ENS0_8ReduceOpIaNS0_14func_wrapper_tIaZNS0_11sum_functorIaaaEclERNS_14TensorIteratorEEUlaaE_EEjaLi4ELi4EEEEEvT1_ --------------------------
	.section	.nv.shared._ZN2at6native13reduce_kernelILi128ELi4ENS0_8ReduceOpIaNS0_14func_wrapper_tIaZNS0_11sum_functorIaaaEclERNS_14TensorIteratorEEUlaaE_EEjaLi4ELi4EEEEEvT1_,"aw",@nobits
	.sectionflags	@""
	.align	16
.nv.shared._ZN2at6native13reduce_kernelILi128ELi4ENS0_8ReduceOpIaNS0_14func_wrapper_tIaZNS0_11sum_functorIaaaEclERNS_14TensorIteratorEEUlaaE_EEjaLi4ELi4EEEEEvT1_:
	.zero		1040


//--------------------- .nv.shared._ZN2at6native13reduce_kernelILi512ELi1ENS0_8ReduceOpIhNS0_14func_wrapper_tIhZNS0_11sum_functorIhhhEclERNS_14TensorIteratorEEUlhhE_EEjhLi4ELi4EEEEEvT1_ --------------------------
	.section	.nv.shared._ZN2at6native13reduce_kernelILi512ELi1ENS0_8ReduceOpIhNS0_14func_wrapper_tIhZNS0_11sum_functorIhhhEclERNS_14TensorIteratorEEUlhhE_EEjhLi4ELi4EEEEEvT1_,"aw",@nobits
	.sectionflags	@""
	.align	16
.nv.shared._ZN2at6native13reduce_kernelILi512ELi1ENS0_8ReduceOpIhNS0_14func_wrapper_tIhZNS0_11sum_functorIhhhEclERNS_14TensorIteratorEEUlhhE_EEjhLi4ELi4EEEEEvT1_:
	.zero		1040


//--------------------- .nv.shared._ZN2at6native13reduce_kernelILi256ELi2ENS0_8ReduceOpIhNS0_14func_wrapper_tIhZNS0_11sum_functorIhhhEclERNS_14TensorIteratorEEUlhhE_EEjhLi4ELi4EEEEEvT1_ --------------------------
	.section	.nv.shared._ZN2at6native13reduce_kernelILi256ELi2ENS0_8ReduceOpIhNS0_14func_wrapper_tIhZNS0_11sum_functorIhhhEclERNS_14TensorIteratorEEUlhhE_EEjhLi4ELi4EEEEEvT1_,"aw",@nobits
	.sectionflags	@""
	.align	16
.nv.shared._ZN2at6native13reduce_kernelILi256ELi2ENS0_8ReduceOpIhNS0_14func_wrapper_tIhZNS0_11sum_functorIhhhEclERNS_14TensorIteratorEEUlhhE_EEjhLi4ELi4EEEEEvT1_:
	.zero		1040


//--------------------- .nv.shared._ZN2at6native13reduce_kernelILi128ELi4ENS0_8ReduceOpIhNS0_14func_wrapper_tIhZNS0_11sum_functorIhhhEclERNS_14TensorIteratorEEUlhhE_EEjhLi4ELi4EEEEEvT1_ --------------------------
	.section	.nv.shared._ZN2at6native13reduce_kernelILi128ELi4ENS0_8ReduceOpIhNS0_14func_wrapper_tIhZNS0_11sum_functorIhhhEclERNS_14TensorIteratorEEUlhhE_EEjhLi4ELi4EEEEEvT1_,"aw",@nobits
	.sectionflags	@""
	.align	16
.nv.shared._ZN2at6native13reduce_kernelILi128ELi4ENS0_8ReduceOpIhNS0_14func_wrapper_tIhZNS0_11sum_functorIhhhEclERNS_14TensorIteratorEEUlhhE_EEjhLi4ELi4EEEEEvT1_:
	.zero		1040


//--------------------- .nv.shared._ZN2at6native13reduce_kernelILi512ELi1ENS0_8ReduceOpIbNS0_14func_wrapper_tIbZNS0_12prod_functorIbbbEclERNS_14TensorIteratorEEUlbbE_EEjbLi4ELi4EEEEEvT1_ --------------------------
	.section	.nv.shared._ZN2at6native13reduce_kernelILi512ELi1ENS0_8ReduceOpIbNS0_14func_wrapper_tIbZNS0_12prod_functorIbbbEclERNS_14TensorIteratorEEUlbbE_EEjbLi4ELi4EEEEEvT1_,"aw",@nobits
	.sectionflags	@""
	.align	16
.nv.shared._ZN2at6native13reduce_kernelILi512ELi1ENS0_8ReduceOpIbNS0_14func_wrapper_tIbZNS0_12prod_functorIbbbEclERNS_14TensorIteratorEEUlbbE_EEjbLi4ELi4EEEEEvT1_:
	.zero		1040


//--------------------- .nv.shared._ZN2at6native13reduce_kernelILi256ELi2ENS0_8ReduceOpIbNS0_14func_wrapper_tIbZNS0_12prod_functorIbbbEclERNS_14TensorIteratorEEUlbbE_EEjbLi4ELi4EEEEEvT1_ --------------------------
	.section	.nv.shared._ZN2at6native13reduce_kernelILi256ELi2ENS0_8ReduceOpIbNS0_14func_wrapper_tIbZNS0_12prod_functorIbbbEclERNS_14TensorIteratorEEUlbbE_EEjbLi4ELi4EEEEEvT1_,"aw",@nobits
	.sectionflags	@""
	.align	16
.nv.shared._ZN2at6native13reduce_kernelILi256ELi2ENS0_8ReduceOpIbNS0_14func_wrapper_tIbZNS0_12prod_functorIbbbEclERNS_14TensorIteratorEEUlbbE_EEjbLi4ELi4EEEEEvT1_:
	.zero		1040


//--------------------- .nv.shared._ZN2at6native13reduce_kernelILi128ELi4ENS0_8ReduceOpIbNS0_14func_wrapper_tIbZNS0_12prod_functorIbbbEclERNS_14TensorIteratorEEUlbbE_EEjbLi4ELi4EEEEEvT1_ --------------------------
	.section	.nv.shared._ZN2at6native13reduce_kernelILi128ELi4ENS0_8ReduceOpIbNS0_14func_wrapper_tIbZNS0_12prod_functorIbbbEclERNS_14TensorIteratorEEUlbbE_EEjbLi4ELi4EEEEEvT1_,"aw",@nobits
	.sectionflags	@""
	.align	16
.nv.shared._ZN2at6native13reduce_kernelILi128ELi4ENS0_8ReduceOpIbNS0_14func_wrapper_tIbZNS0_12prod_functorIbbbEclERNS_14TensorIteratorEEUlbbE_EEjbLi4ELi4EEEEEvT1_:
	.zero		1040


//--------------------- .nv.constant0._ZN2at6native13reduce_kernelILi512ELi1ENS0_8ReduceOpIbNS0_14func_wrapper_tImZNS0_15xor_sum_functorIbvEclERNS_14TensorIteratorEEUlbbE_EEjmLi4ELi4EEEEEvT1_ --------------------------
	.section	.nv.constant0._ZN2at6native13reduce_kernelILi512ELi1ENS0_8ReduceOpIbNS0_14func_wrapper_tImZNS0_15xor_sum_functorIbvEclERNS_14TensorIteratorEEUlbbE_EEjmLi4ELi4EEEEEvT1_,"a",@progbits
	.sectionflags	@""
	.align	4
.nv.constant0._ZN2at6native13reduce_kernelILi512ELi1ENS0_8ReduceOpIbNS0_14func_wrapper_tImZNS0_15xor_sum_functorIbvEclERNS_14TensorIteratorEEUlbbE_EEjmLi4ELi4EEEEEvT1_:
	.zero		1568


//--------------------- .nv.constant0._ZN2at6native13reduce_kernelILi256ELi2ENS0_8ReduceOpIbNS0_14func_wrapper_tImZNS0_15xor_sum_functorIbvEclERNS_14TensorIteratorEEUlbbE_EEjmLi4ELi4EEEEEvT1_ --------------------------
	.section	.nv.constant0._ZN2at6native13reduce_kernelILi256ELi2ENS0_8ReduceOpIbNS0_14func_wrapper_tImZNS0_15xor_sum_functorIbvEclERNS_14TensorIteratorEEUlbbE_EEjmLi4ELi4EEEEEvT1_,"a",@progbits
	.sectionflags	@""
	.align	4
.nv.constant0._ZN2at6native13reduce_kernelILi256ELi2ENS0_8ReduceOpIbNS0_14func_wrapper_tImZNS0_15xor_sum_functorIbvEclERNS_14TensorIteratorEEUlbbE_EEjmLi4ELi4EEEEEvT1_:
	.zero		1568


//--------------------- .nv.constant0._ZN2at6native13reduce_kernelILi128ELi4ENS0_8ReduceOpIbNS0_14func_wrapper_tImZNS0_15xor_sum_functorIbvEclERNS_14TensorIteratorEEUlbbE_EEjmLi4ELi4EEEEEvT1_ --------------------------
	.section	.nv.constant0._ZN2at6native13reduce_kernelILi128ELi4ENS0_8ReduceOpIbNS0_14func_wrapper_tImZNS0_15xor_sum_functorIbvEclERNS_14TensorIteratorEEUlbbE_EEjmLi4ELi4EEEEEvT1_,"a",@progbits
	.sectionflags	@""
	.align	4
.nv.constant0._ZN2at6native13reduce_kernelILi128ELi4ENS0_8ReduceOpIbNS0_14func_wrapper_tImZNS0_15xor_sum_functorIbvEclERNS_14TensorIteratorEEUlbbE_EEjmLi4ELi4EEEEEvT1_:
	.zero		1568


//--------------------- .nv.constant0._ZN2at6native13reduce_kernelILi512ELi1ENS0_8ReduceOpIN3c108BFloat16ENS0_14func_wrapper_tIdZNS0_15xor_sum_functorIS4_vEclERNS_14TensorIteratorEEUlddE_EEjdLi4ELi4EEEEEvT1_ --------------------------
	.section	.nv.constant0._ZN2at6native13reduce_kernelILi512ELi1ENS0_8ReduceOpIN3c108BFloat16ENS0_14func_wrapper_tIdZNS0_15xor_sum_functorIS4_vEclERNS_14TensorIteratorEEUlddE_EEjdLi4ELi4EEEEEvT1_,"a",@progbits
	.sectionflags	@""
	.align	4
.nv.constant0._ZN2at6native13reduce_kernelILi512ELi1ENS0_8ReduceOpIN3c108BFloat16ENS0_14func_wrapper_tIdZNS0_15xor_sum_functorIS4_vEclERNS_14TensorIteratorEEUlddE_EEjdLi4ELi4EEEEEvT1_:
	.zero		1584


//--------------------- .nv.constant0._ZN2at6native13reduce_kernelILi256ELi2ENS0_8ReduceOpIN3c108BFloat16ENS0_14func_wrapper_tIdZNS0_15xor_sum_functorIS4_vEclERNS_14TensorIteratorEEUlddE_EEjdLi4ELi4EEEEEvT1_ --------------------------
	.section	.nv.constant0._ZN2at6native13reduce_kernelILi256ELi2ENS0_8ReduceOpIN3c108BFloat16ENS0_14func_wrapper_tIdZNS0_15xor_sum_functorIS4_vEclERNS_14TensorIteratorEEUlddE_EEjdLi4ELi4EEEEEvT1_,"a",@progbits
	.sectionflags	@""
	.align	4
.nv.constant0._ZN2at6native13reduce_kernelILi256ELi2ENS0_8ReduceOpIN3c108BFloat16ENS0_14func_wrapper_tIdZNS0_15xor_sum_functorIS4_vEclERNS_14TensorIteratorEEUlddE_EEjdLi4ELi4EEEEEvT1_:
	.zero		1584


//--------------------- .nv.constant0._ZN2at6native13reduce_kernelILi128ELi4ENS0_8ReduceOpIN3c108BFloat16ENS0_14func_wrapper_tIdZNS0_15xor_sum_functorIS4_vEclERNS_14TensorIteratorEEUlddE_EEjdLi4ELi4EEEEEvT1_ --------------------------
	.section	.nv.constant0._ZN2at6native13reduce_kernelILi128ELi4ENS0_8ReduceOpIN3c108BFloat16ENS0_14func_wrapper_tIdZNS0_15xor_sum_functorIS4_vEclERNS_14TensorIteratorEEUlddE_EEjdLi4ELi4EEEEEvT1_,"a",@progbits
	.sectionflags	@""
	.align	4
.nv.constant0._ZN2at6native13reduce_kernelILi128ELi4ENS0_8ReduceOpIN3c108BFloat16ENS0_14func_wrapper_tIdZNS0_15xor_sum_functorIS4_vEclERNS_14TensorIteratorEEUlddE_EEjdLi4ELi4EEEEEvT1_:
	.zero		1584


//--------------------- .nv.constant0._ZN2at6native13reduce_kernelILi512ELi1ENS0_8ReduceOpIN3c104HalfENS0_14func_wrapper_tIdZNS0_15xor_sum_functorIS4_vEclERNS_14TensorIteratorEEUlddE_EEjdLi4ELi4EEEEEvT1_ --------------------------
	.section	.nv.constant0._ZN2at6native13reduce_kernelILi512ELi1ENS0_8ReduceOpIN3c104HalfENS0_14func_wrapper_tIdZNS0_15xor_sum_functorIS4_vEclERNS_14TensorIteratorEEUlddE_EEjdLi4ELi4EEEEEvT1_,"a",@progbits
	.sectionflags	@""
	.align	4
.nv.constant0._ZN2at6native13reduce_kernelILi512ELi1ENS0_8ReduceOpIN3c104HalfENS0_14func_wrapper_tIdZNS0_15xor_sum_functorIS4_vEclERNS_14TensorIteratorEEUlddE_EEjdLi4ELi4EEEEEvT1_:
	.zero		1584


//--------------------- .nv.constant0._ZN2at6native13reduce_kernelILi256ELi2ENS0_8ReduceOpIN3c104HalfENS0_14func_wrapper_tIdZNS0_15xor_sum_functorIS4_vEclERNS_14TensorIteratorEEUlddE_EEjdLi4ELi4EEEEEvT1_ --------------------------
	.section	.nv.constant0._ZN2at6native13reduce_kernelILi256ELi2ENS0_8ReduceOpIN3c104HalfENS0_14func_wrapper_tIdZNS0_15xor_sum_functorIS4_vEclERNS_14TensorIteratorEEUlddE_EEjdLi4ELi4EEEEEvT1_,"a",@progbits
	.sectionflags	@""
	.align	4
.nv.constant0._ZN2at6native13reduce_kernelILi256ELi2ENS0_8ReduceOpIN3c104HalfENS0_14func_wrapper_tIdZNS0_15xor_sum_functorIS4_vEclERNS_14TensorIteratorEEUlddE_EEjdLi4ELi4EEEEEvT1_:
	.zero		1584


//--------------------- .nv.constant0._ZN2at6native13reduce_kernelILi128ELi4ENS0_8ReduceOpIN3c104HalfENS0_14func_wrapper_tIdZNS0_15xor_sum_functorIS4_vEclERNS_14TensorIteratorEEUlddE_EEjdLi4ELi4EEEEEvT1_ --------------------------
	.section	.nv.constant0._ZN2at6native13reduce_kernelILi128ELi4ENS0_8ReduceOpIN3c104HalfENS0_14func_wrapper_tIdZNS0_15xor_sum_functorIS4_vEclERNS_14TensorIteratorEEUlddE_EEjdLi4ELi4EEEEEvT1_,"a",@progbits
	.sectionflags	@""
	.align	4
.nv.constant0._ZN2at6native13reduce_kernelILi128ELi4ENS0_8ReduceOpIN3c104HalfENS0_14func_wrapper_tIdZNS0_15xor_sum_functorIS4_vEclERNS_14TensorIteratorEEUlddE_EEjdLi4ELi4EEEEEvT1_:
	.zero		1584


//--------------------- .nv.constant0._ZN2at6native13reduce_kernelILi512ELi1ENS0_8ReduceOpIfNS0_14func_wrapper_tIdZNS0_15xor_sum_functorIfvEclERNS_14TensorIteratorEEUlddE_EEjdLi4ELi4EEEEEvT1_ --------------------------
	.section	.nv.constant0._ZN2at6native13reduce_kernelILi512ELi1ENS0_8ReduceOpIfNS0_14func_wrapper_tIdZNS0_15xor_sum_functorIfvEclERNS_14TensorIteratorEEUlddE_EEjdLi4ELi4EEEEEvT1_,"a",@progbits
	.sectionflags	@""
	.align	4
.nv.constant0._ZN2at6native13reduce_kernelILi512ELi1ENS0_8ReduceOpIfNS0_14func_wrapper_tIdZNS0_15xor_sum_functorIfvEclERNS_14TensorIteratorEEUlddE_EEjdLi4ELi4EEEEEvT1_:
	.zero		1584


//--------------------- .nv.constant0._ZN2at6native13reduce_kernelILi256ELi2ENS0_8ReduceOpIfNS0_14func_wrapper_tIdZNS0_15xor_sum_functorIfvEclERNS_14TensorIteratorEEUlddE_EEjdLi4ELi4EEEEEvT1_ --------------------------
	.section	.nv.constant0._ZN2at6native13reduce_kernelILi256ELi2ENS0_8ReduceOpIfNS0_14func_wrapper_tIdZNS0_15xor_sum_functorIfvEclERNS_14TensorIteratorEEUlddE_EEjdLi4ELi4EEEEEvT1_,"a",@progbits
	.sectionflags	@""
	.align	4
.nv.constant0._ZN2at6native13reduce_kernelILi256ELi2ENS0_8ReduceOpIfNS0_14func_wrapper_tIdZNS0_15xor_sum_functorIfvEclERNS_14TensorIteratorEEUlddE_EEjdLi4ELi4EEEEEvT1_:
	.zero		1584


//--------------------- .nv.constant0._ZN2at6native13reduce_kernelILi128ELi4ENS0_8ReduceOpIfNS0_14func_wrapper_tIdZNS0_15xor_sum_functorIfvEclERNS_14TensorIteratorEEUlddE_EEjdLi4ELi4EEEEEvT1_ --------------------------
	.section	.nv.constant0._ZN2at6native13reduce_kernelILi128ELi4ENS0_8ReduceOpIfNS0_14func_wrapper_tIdZNS0_15xor_sum_functorIfvEclERNS_14TensorIteratorEEUlddE_EEjdLi4ELi4EEEEEvT1_,"a",@progbits
	.sectionflags	@""
	.align	4
.nv.constant0._ZN2at6native13reduce_kernelILi128ELi4ENS0_8ReduceOpIfNS0_14func_wrapper_tIdZNS0_15xor_sum_functorIfvEclERNS_14TensorIteratorEEUlddE_EEjdLi4ELi4EEEEEvT1_:
	.zero		1584


//--------------------- .nv.constant0._ZN2at6native13reduce_kernelILi512ELi1ENS0_8ReduceOpIdNS0_14func_wrapper_tIdZNS0_15xor_sum_functorIdvEclERNS_14TensorIteratorEEUlddE_EEjdLi4ELi4EEEEEvT1_ --------------------------
	.section	.nv.constant0._ZN2at6native13reduce_kernelILi512ELi1ENS0_8ReduceOpIdNS0_14func_wrapper_tIdZNS0_15xor_sum_functorIdvEclERNS_14TensorIteratorEEUlddE_EEjdLi4ELi4EEEEEvT1_,"a",@progbits
	.sectionflags	@""
	.align	4
.nv.constant0._ZN2at6native13reduce_kernelILi512ELi1ENS0_8ReduceOpIdNS0_14func_wrapper_tIdZNS0_15xor_sum_functorIdvEclERNS_14TensorIteratorEEUlddE_EEjdLi4ELi4EEEEEvT1_:
	.zero		1584


//--------------------- .nv.constant0._ZN2at6native13reduce_kernelILi256ELi2ENS0_8ReduceOpIdNS0_14func_wrapper_tIdZNS0_15xor_sum_functorIdvEclERNS_14TensorIteratorEEUlddE_EEjdLi4ELi4EEEEEvT1_ --------------------------
	.section	.nv.constant0._ZN2at6native13reduce_kernelILi256ELi2ENS0_8ReduceOpIdNS0_14func_wrapper_tIdZNS0_15xor_sum_functorIdvEclERNS_14TensorIteratorEEUlddE_EEjdLi4ELi4EEEEEvT1_,"a",@progbits
	.sectionflags	@""
	.align	4
.nv.constant0._ZN2at6native13reduce_kernelILi256ELi2ENS0_8ReduceOpIdNS0_14func_wrapper_tIdZNS0_15xor_sum_functorIdvEclERNS_14TensorIteratorEEUlddE_EEjdLi4ELi4EEEEEvT1_:
	.zero		1584


//--------------------- .nv.constant0._ZN2at6native13reduce_kernelILi128ELi4ENS0_8ReduceOpIdNS0_14func_wrapper_tIdZNS0_15xor_sum_functorIdvEclERNS_14TensorIteratorEEUlddE_EEjdLi4ELi4EEEEEvT1_ --------------------------
	.section	.nv.constant0._ZN2at6native13reduce_kernelILi128ELi4ENS0_8ReduceOpIdNS0_14func_wrapper_tIdZNS0_15xor_sum_functorIdvEclERNS_14TensorIteratorEEUlddE_EEjdLi4ELi4EEEEEvT1_,"a",@progbits
	.sectionflags	@""
	.align	4
.nv.constant0._ZN2at6native13reduce_kernelILi128ELi4ENS0_8ReduceOpIdNS0_14func_wrapper_tIdZNS0_15xor_sum_functorIdvEclERNS_14TensorIteratorEEUlddE_EEjdLi4ELi4EEEEEvT1_:
	.zero		1584


//--------------------- .nv.constant0._ZN2at6native13reduce_kernelILi512ELi1ENS0_8ReduceOpIsNS0_14func_wrapper_tImZNS0_15xor_sum_functorIsvEclERNS_14TensorIteratorEEUlmmE_EEjmLi4ELi4EEEEEvT1_ --------------------------
	.section	.nv.constant0._ZN2at6native13reduce_kernelILi512ELi1ENS0_8ReduceOpIsNS0_14func_wrapper_tImZNS0_15xor_sum_functorIsvEclERNS_14TensorIteratorEEUlmmE_EEjmLi4ELi4EEEEEvT1_,"a",@progbits
	.sectionflags	@""
	.align	4
.nv.constant0._ZN2at6native13reduce_kernelILi512ELi1ENS0_8ReduceOpIsNS0_14func_wrapper_tImZNS0_15xor_sum_functorIsvEclERNS_14TensorIteratorEEUlmmE_EEjmLi4ELi4EEEEEvT1_:
	.zero		1584


//--------------------- .nv.constant0._ZN2at6native13reduce_kernelILi256ELi2ENS0_8ReduceOpIsNS0_14func_wrapper_tImZNS0_15xor_sum_functorIsvEclERNS_14TensorIteratorEEUlmmE_EEjmLi4ELi4EEEEEvT1_ --------------------------
	.section	.nv.constant0._ZN2at6native13reduce_kernelILi256ELi2ENS0_8ReduceOpIsNS0_14func_wrapper_tImZNS0_15xor_sum_functorIsvEclERNS_14TensorIteratorEEUlmmE_EEjmLi4ELi4EEEEEvT1_,"a",@progbits
	.sectionflags	@""
	.align	4
.nv.constant0._ZN2at6native13reduce_kernelILi256ELi2ENS0_8ReduceOpIsNS0_14func_wrapper_tImZNS0_15xor_sum_functorIsvEclERNS_14TensorIteratorEEUlmmE_EEjmLi4ELi4EEEEEvT1_:
	.zero		1584


//--------------------- .nv.constant0._ZN2at6native13reduce_kernelILi128ELi4ENS0_8ReduceOpIsNS0_14func_wrapper_tImZNS0_15xor_sum_functorIsvEclERNS_14TensorIteratorEEUlmmE_EEjmLi4ELi4EEEEEvT1_ --------------------------
	.section	.nv.constant0._ZN2at6native13reduce_kernelILi128ELi4ENS0_8ReduceOpIsNS0_14func_wrapper_tImZNS0_15xor_sum_functorIsvEclERNS_14TensorIteratorEEUlmmE_EEjmLi4ELi4EEEEEvT1_,"a",@progbits
	.sectionflags	@""
	.align	4
.nv.constant0._ZN2at6native13reduce_kernelILi128ELi4ENS0_8ReduceOpIsNS0_14func_wrapper_tImZNS0_15xor_sum_functorIsvEclERNS_14TensorIteratorEEUlmmE_EEjmLi4ELi4EEEEEvT1_:
	.zero		1584


//--------------------- .nv.constant0._ZN2at6native13reduce_kernelILi512ELi1ENS0_8ReduceOpIlNS0_14func_wrapper_tImZNS0_15xor_sum_functorIlvEclERNS_14TensorIteratorEEUlmmE_EEjmLi4ELi4EEEEEvT1_ --------------------------
	.section	.nv.constant0._ZN2at6native13reduce_kernelILi512ELi1ENS0_8ReduceOpIlNS0_14func_wrapper_tImZNS0_15xor_sum_functorIlvEclERNS_14TensorIteratorEEUlmmE_EEjmLi4ELi4EEEEEvT1_,"a",@progbits
	.sectionflags	@""
	.align	4
.nv.constant0._ZN2at6native13reduce_kernelILi512ELi1ENS0_8ReduceOpIlNS0_14func_wrapper_tImZNS0_15xor_sum_functorIlvEclERNS_14TensorIteratorEEUlmmE_EEjmLi4ELi4EEEEEvT1_:
	.zero		1584


//--------------------- .nv.constant0._ZN2at6native13reduce_kernelILi256ELi2ENS0_8ReduceOpIlNS0_14func_wrapper_tImZNS0_15xor_sum_functorIlvEclERNS_14TensorIteratorEEUlmmE_EEjmLi4ELi4EEEEEvT1_ --------------------------
	.section	.nv.constant0._ZN2at6native13reduce_kernelILi256ELi2ENS0_8ReduceOpIlNS0_14func_wrapper_tImZNS0_15xor_sum_functorIlvEclERNS_14TensorIteratorEEUlmmE_EEjmLi4ELi4EEEEEvT1_,"a",@progbits
	.sectionflags	@""
	.align	4
.nv.constant0._ZN2at6native13reduce_kernelILi256ELi2ENS0_8ReduceOpIlNS0_14func_wrapper_tImZNS0_15xor_sum_functorIlvEclERNS_14TensorIteratorEEUlmmE_EEjmLi4ELi4EEEEEvT1_:
	.zero		1584


//--------------------- .nv.constant0._ZN2at6native13reduce_kernelILi128ELi4ENS0_8ReduceOpIlNS0_14func_wrapper_tImZNS0_15xor_sum_functorIlvEclERNS_14TensorIteratorEEUlmmE_EEjmLi4ELi4EEEEEvT1_ --------------------------
	.section	.nv.constant0._ZN2at6native13reduce_kernelILi128ELi4ENS0_8ReduceOpIlNS0_14func_wrapper_tImZNS0_15xor_sum_functorIlvEclERNS_14TensorIteratorEEUlmmE_EEjmLi4ELi4EEEEEvT1_,"a",@progbits
	.sectionflags	@""
	.align	4
.nv.constant0._ZN2at6native13reduce_kernelILi128ELi4ENS0_8ReduceOpIlNS0_14func_wrapper_tImZNS0_15xor_sum_functorIlvEclERNS_14TensorIteratorEEUlmmE_EEjmLi4ELi4EEEEEvT1_:
	.zero		1584


//--------------------- .nv.constant0._ZN2at6native13reduce_kernelILi512ELi1ENS0_8ReduceOpIiNS0_14func_wrapper_tImZNS0_15xor_sum_functorIivEclERNS_14TensorIteratorEEUlmmE_EEjmLi4ELi4EEEEEvT1_ --------------------------
	.section	.nv.constant0._ZN2at6native13reduce_kernelILi512ELi1ENS0_8ReduceOpIiNS0_14func_wrapper_tImZNS0_15xor_sum_functorIivEclERNS_14TensorIteratorEEUlmmE_EEjmLi4ELi4EEEEEvT1_,"a",@progbits
	.sectionflags	@""
	.align	4
.nv.constant0._ZN2at6native13reduce_kernelILi512ELi1ENS0_8ReduceOpIiNS0_14func_wrapper_tImZNS0_15xor_sum_functorIivEclERNS_14TensorIteratorEEUlmmE_EEjmLi4ELi4EEEEEvT1_:
	.zero		1584


//--------------------- .nv.constant0._ZN2at6native13reduce_kernelILi256ELi2ENS0_8ReduceOpIiNS0_14func_wrapper_tImZNS0_15xor_sum_functorIivEclERNS_14TensorIteratorEEUlmmE_EEjmLi4ELi4EEEEEvT1_ --------------------------
	.section	.nv.constant0._ZN2at6native13reduce_kernelILi256ELi2ENS0_8ReduceOpIiNS0_14func_wrapper_tImZNS0_15xor_sum_functorIivEclERNS_14TensorIteratorEEUlmmE_EEjmLi4ELi4EEEEEvT1_,"a",@progbits
	.sectionflags	@""
	.align	4
.nv.constant0._ZN2at6native13reduce_kernelILi256ELi2ENS0_8ReduceOpIiNS0_14func_wrapper_tImZNS0_15xor_sum_functorIivEclERNS_14TensorIteratorEEUlmmE_EEjmLi4ELi4EEEEEvT1_:
	.zero		1584


//--------------------- .nv.constant0._ZN2at6native13reduce_kernelILi128ELi4ENS0_8ReduceOpIiNS0_14func_wrapper_tImZNS0_15xor_sum_functorIivEclERNS_14TensorIteratorEEUlmmE_EEjmLi4ELi4EEEEEvT1_ --------------------------
	.section	.nv.constant0._ZN2at6native13reduce_kernelILi128ELi4ENS0_8ReduceOpIiNS0_14func_wrapper_tImZNS0_15xor_sum_functorIivEclERNS_14TensorIteratorEEUlmmE_EEjmLi4ELi4EEEEEvT1_,"a",@progbits
	.sectionflags	@""
	.align	4
.nv.constant0._ZN2at6native13reduce_kernelILi128ELi4ENS0_8ReduceOpIiNS0_14func_wrapper_tImZNS0_15xor_sum_functorIivEclERNS_14TensorIteratorEEUlmmE_EEjmLi4ELi4EEEEEvT1_:
	.zero		1584


//--------------------- .nv.constant0._ZN2at6native13reduce_kernelILi512ELi1ENS0_8ReduceOpIaNS0_14func_wrapper_tImZNS0_15xor_sum_functorIavEclERNS_14TensorIteratorEEUlmmE_EEjmLi4ELi4EEEEEvT1_ --------------------------
	.section	.nv.constant0._ZN2at6native13reduce_kernelILi512ELi1ENS0_8ReduceOpIaNS0_14func_wrapper_tImZNS0_15xor_sum_functorIavEclERNS_14TensorIteratorEEUlmmE_EEjmLi4ELi4EEEEEvT1_,"a",@progbits
	.sectionflags	@""
	.align	4
.nv.constant0._ZN2at6native13reduce_kernelILi512ELi1ENS0_8ReduceOpIaNS0_14func_wrapper_tImZNS0_15xor_sum_functorIavEclERNS_14TensorIteratorEEUlmmE_EEjmLi4ELi4EEEEEvT1_:
	.zero		1584


//--------------------- .nv.constant0._ZN2at6native13reduce_kernelILi256ELi2ENS0_8ReduceOpIaNS0_14func_wrapper_tImZNS0_15xor_sum_functorIavEclERNS_14TensorIteratorEEUlmmE_EEjmLi4ELi4EEEEEvT1_ --------------------------
	.section	.nv.constant0._ZN2at6native13reduce_kernelILi256ELi2ENS0_8ReduceOpIaNS0_14func_wrapper_tImZNS0_15xor_sum_functorIavEclERNS_14TensorIteratorEEUlmmE_EEjmLi4ELi4EEEEEvT1_,"a",@progbits
	.sectionflags	@""
	.align	4
.nv.constant0._ZN2at6native13reduce_kernelILi256ELi2ENS0_8ReduceOpIaNS0_14func_wrapper_tImZNS0_15xor_sum_functorIavEclERNS_14TensorIteratorEEUlmmE_EEjmLi4ELi4EEEEEvT1_:
	.zero		1584


//--------------------- .nv.constant0._ZN2at6native13reduce_kernelILi128ELi4ENS0_8ReduceOpIaNS0_14func_wrapper_tImZNS0_15xor_sum_functorIavEclERNS_14TensorIteratorEEUlmmE_EEjmLi4ELi4EEEEEvT1_ --------------------------
	.section	.nv.constant0._ZN2at6native13reduce_kernelILi128ELi4ENS0_8ReduceOpIaNS0_14func_wrapper_tImZNS0_15xor_sum_functorIavEclERNS_14TensorIteratorEEUlmmE_EEjmLi4ELi4EEEEEvT1_,"a",@progbits
	.sectionflags	@""
	.align	4
.nv.constant0._ZN2at6native13reduce_kernelILi128ELi4ENS0_8ReduceOpIaNS0_14func_wrapper_tImZNS0_15xor_sum_functorIavEclERNS_14TensorIteratorEEUlmmE_EEjmLi4ELi4EEEEEvT1_:
	.zero		1584


//--------------------- .nv.constant0._ZN2at6native13reduce_kernelILi512ELi1ENS0_8ReduceOpIhNS0_14func_wrapper_tImZNS0_15xor_sum_functorIhvEclERNS_14TensorIteratorEEUlmmE_EEjmLi4ELi4EEEEEvT1_ --------------------------
	.section	.nv.constant0._ZN2at6native13reduce_kernelILi512ELi1ENS0_8ReduceOpIhNS0_14func_wrapper_tImZNS0_15xor_sum_functorIhvEclERNS_14TensorIteratorEEUlmmE_EEjmLi4ELi4EEEEEvT1_,"a",@progbits
	.sectionflags	@""
	.align	4
.nv.constant0._ZN2at6native13reduce_kernelILi512ELi1ENS0_8ReduceOpIhNS0_14func_wrapper_tImZNS0_15xor_sum_functorIhvEclERNS_14TensorIteratorEEUlmmE_EEjmLi4ELi4EEEEEvT1_:
	.zero		1584


//--------------------- .nv.constant0._ZN2at6native13reduce_kernelILi256ELi2ENS0_8ReduceOpIhNS0_14func_wrapper_tImZNS0_15xor_sum_functorIhvEclERNS_14TensorIteratorEEUlmmE_EEjmLi4ELi4EEEEEvT1_ --------------------------
	.section	.nv.constant0._ZN2at6native13reduce_kernelILi256ELi2ENS0_8ReduceOpIhNS0_14func_wrapper_tImZNS0_15xor_sum_functorIhvEclERNS_14TensorIteratorEEUlmmE_EEjmLi4ELi4EEEEEvT1_,"a",@progbits
	.sectionflags	@""
	.align	4
.nv.constant0._ZN2at6native13reduce_kernelILi256ELi2ENS0_8ReduceOpIhNS0_14func_wrapper_tImZNS0_15xor_sum_functorIhvEclERNS_14TensorIteratorEEUlmmE_EEjmLi4ELi4EEEEEvT1_:
	.zero		1584


//--------------------- .nv.constant0._ZN2at6native13reduce_kernelILi128ELi4ENS0_8ReduceOpIhNS0_14func_wrapper_tImZNS0_15xor_sum_functorIhvEclERNS_14TensorIteratorEEUlmmE_EEjmLi4ELi4EEEEEvT1_ --------------------------
	.section	.nv.constant0._ZN2at6native13reduce_kernelILi128ELi4ENS0_8ReduceOpIhNS0_14func_wrapper_tImZNS0_15xor_sum_functorIhvEclERNS_14TensorIteratorEEUlmmE_EEjmLi4ELi4EEEEEvT1_,"a",@progbits
	.sectionflags	@""
	.align	4
.nv.constant0._ZN2at6native13reduce_kernelILi128ELi4ENS0_8ReduceOpIhNS0_14func_wrapper_tImZNS0_15xor_sum_functorIhvEclERNS_14TensorIteratorEEUlmmE_EEjmLi4ELi4EEEEEvT1_:
	.zero		1584


//--------------------- .nv.constant0._ZN2at6native13reduce_kernelILi512ELi1ENS0_8ReduceOpIN3c108BFloat16ENS0_9NanSumOpsIffEEjfLi4ELi4EEEEEvT1_ --------------------------
	.section	.nv.constant0._ZN2at6native13reduce_kernelILi512ELi1ENS0_8ReduceOpIN3c108BFloat16ENS0_9NanSumOpsIffEEjfLi4ELi4EEEEEvT1_,"a",@progbits
	.sectionflags	@""
	.align	4
.nv.constant0._ZN2at6native13reduce_kernelILi512ELi1ENS0_8ReduceOpIN3c108BFloat16ENS0_9NanSumOpsIffEEjfLi4ELi4EEEEEvT1_:
	.zero		1576


//--------------------- .nv.constant0._ZN2at6native13reduce_kernelILi256ELi2ENS0_8ReduceOpIN3c108BFloat16ENS0_9NanSumOpsIffEEjfLi4ELi4EEEEEvT1_ --------------------------
	.section	.nv.constant0._ZN2at6native13reduce_kernelILi256ELi2ENS0_8ReduceOpIN3c108BFloat16ENS0_9NanSumOpsIffEEjfLi4ELi4EEEEEvT1_,"a",@progbits
	.sectionflags	@""
	.align	4
.nv.constant0._ZN2at6native13reduce_kernelILi256ELi2ENS0_8ReduceOpIN3c108BFloat16ENS0_9NanSumOpsIffEEjfLi4ELi4EEEEEvT1_:
	.zero		1576


//--------------------- .nv.constant0._ZN2at6native13reduce_kernelILi128ELi4ENS0_8ReduceOpIN3c108BFloat16ENS0_9NanSumOpsIffEEjfLi4ELi4EEEEEvT1_ --------------------------
	.section	.nv.constant0._ZN2at6native13reduce_kernelILi128ELi4ENS0_8ReduceOpIN3c108BFloat16ENS0_9NanSumOpsIffEEjfLi4ELi4EEEEEvT1_,"a",@progbits
	.sectionflags	@""
	.align	4
.nv.constant0._ZN2at6native13reduce_kernelILi128ELi4ENS0_8ReduceOpIN3c108BFloat16ENS0_9NanSumOpsIffEEjfLi4ELi4EEEEEvT1_:
	.zero		1576


//--------------------- .nv.constant0._ZN2at6native13reduce_kernelILi512ELi1ENS0_8ReduceOpIN3c108BFloat16ENS0_9NanSumOpsIfS4_EEjS4_Li4ELi4EEEEEvT1_ --------------------------
	.section	.nv.constant0._ZN2at6native13reduce_kernelILi512ELi1ENS0_8ReduceOpIN3c108BFloat16ENS0_9NanSumOpsIfS4_EEjS4_Li4ELi4EEEEEvT1_,"a",@progbits
	.sectionflags	@""
	.align	4
.nv.constant0._ZN2at6native13reduce_kernelILi512ELi1ENS0_8ReduceOpIN3c108BFloat16ENS0_9NanSumOpsIfS4_EEjS4_Li4ELi4EEEEEvT1_:
	.zero		1576


//--------------------- .nv.constant0._ZN2at6native13reduce_kernelILi256ELi2ENS0_8ReduceOpIN3c108BFloat16ENS0_9NanSumOpsIfS4_EEjS4_Li4ELi4EEEEEvT1_ --------------------------
	.section	.nv.constant0._ZN2at6native13reduce_kernelILi256ELi2ENS0_8ReduceOpIN3c108BFloat16ENS0_9NanSumOpsIfS4_EEjS4_Li4ELi4EEEEEvT1_,"a",@progbits
	.sectionflags	@""
	.align	4
.nv.constant0._ZN2at6native13reduce_kernelILi256ELi2ENS0_8ReduceOpIN3c108BFloat16ENS0_9NanSumOpsIfS4_EEjS4_Li4ELi4EEEEEvT1_:
	.zero		1576


//--------------------- .nv.constant0._ZN2at6native13reduce_kernelILi128ELi4ENS0_8ReduceOpIN3c108BFloat16ENS0_9NanSumOpsIfS4_EEjS4_Li4ELi4EEEEEvT1_ --------------------------
	.section	.nv.constant0._ZN2at6native13reduce_kernelILi128ELi4ENS0_8ReduceOpIN3c108BFloat16ENS0_9NanSumOpsIfS4_EEjS4_Li4ELi4EEEEEvT1_,"a",@progbits
	.sectionflags	@""
	.align	4
.nv.constant0._ZN2at6native13reduce_kernelILi128ELi4ENS0_8ReduceOpIN3c108BFloat16ENS0_9NanSumOpsIfS4_EEjS4_Li4ELi4EEEEEvT1_:
	.zero		1576


//--------------------- .nv.constant0._ZN2at6native13reduce_kernelILi512ELi1ENS0_8ReduceOpIN3c104HalfENS0_9NanSumOpsIffEEjfLi4ELi4EEEEEvT1_ --------------------------
	.section	.nv.constant0._ZN2at6native13reduce_kernelILi512ELi1ENS0_8ReduceOpIN3c104HalfENS0_9NanSumOpsIffEEjfLi4ELi4EEEEEvT1_,"a",@progbits
	.sectionflags	@""
	.align	4
.nv.constant0._ZN2at6native13reduce_kernelILi512ELi1ENS0_8ReduceOpIN3c104HalfENS0_9NanSumOpsIffEEjfLi4ELi4EEEEEvT1_:
	.zero		1576


//--------------------- .nv.constant0._ZN2at6native13reduce_kernelILi256ELi2ENS0_8ReduceOpIN3c104HalfENS0_9NanSumOpsIffEEjfLi4ELi4EEEEEvT1_ --------------------------
	.section	.nv.constant0._ZN2at6native13reduce_kernelILi256ELi2ENS0_8ReduceOpIN3c104HalfENS0_9NanSumOpsIffEEjfLi4ELi4EEEEEvT1_,"a",@progbits
	.sectionflags	@""
	.align	4
.nv.constant0._ZN2at6native13reduce_kernelILi256ELi2ENS0_8ReduceOpIN3c104HalfENS0_9NanSumOpsIffEEjfLi4ELi4EEEEEvT1_:
	.zero		1576


//--------------------- .nv.constant0._ZN2at6native13reduce_kernelILi128ELi4ENS0_8ReduceOpIN3c104HalfENS0_9NanSumOpsIffEEjfLi4ELi4EEEEEvT1_ --------------------------
	.section	.nv.constant0._ZN2at6native13reduce_kernelILi128ELi4ENS0_8ReduceOpIN3c104HalfENS0_9NanSumOpsIffEEjfLi4ELi4EEEEEvT1_,"a",@progbits
	.sectionflags	@""
	.align	4
.nv.constant0._ZN2at6native13reduce_kernelILi128ELi4ENS0_8ReduceOpIN3c104HalfENS0_9NanSumOpsIffEEjfLi4ELi4EEEEEvT1_:
	.zero		1576


//--------------------- .nv.constant0._ZN2at6native13reduce_kernelILi512ELi1ENS0_8ReduceOpIN3c104HalfENS0_9NanSumOpsIfS4_EEjS4_Li4ELi4EEEEEvT1_ --------------------------
	.section	.nv.constant0._ZN2at6native13reduce_kernelILi512ELi1ENS0_8ReduceOpIN3c104HalfENS0_9NanSumOpsIfS4_EEjS4_Li4ELi4EEEEEvT1_,"a",@progbits
	.sectionflags	@""
	.align	4
.nv.constant0._ZN2at6native13reduce_kernelILi512ELi1ENS0_8ReduceOpIN3c104HalfENS0_9NanSumOpsIfS4_EEjS4_Li4ELi4EEEEEvT1_:
	.zero		1576


//--------------------- .nv.constant0._ZN2at6native13reduce_kernelILi256ELi2ENS0_8ReduceOpIN3c104HalfENS0_9NanSumOpsIfS4_EEjS4_Li4ELi4EEEEEvT1_ --------------------------
	.section	.nv.constant0._ZN2at6native13reduce_kernelILi256ELi2ENS0_8ReduceOpIN3c104HalfENS0_9NanSumOpsIfS4_EEjS4_Li4ELi4EEEEEvT1_,"a",@progbits
	.sectionflags	@""
	.align	4
.nv.constant0._ZN2at6native13reduce_kernelILi256ELi2ENS0_8ReduceOpIN3c104HalfENS0_9NanSumOpsIfS4_EEjS4_Li4ELi4EEEEEvT1_:
	.zero		1576


//--------------------- .nv.constant0._ZN2at6native13reduce_kernelILi128ELi4ENS0_8ReduceOpIN3c104HalfENS0_9NanSumOpsIfS4_EEjS4_Li4ELi4EEEEEvT1_ --------------------------
	.section	.nv.constant0._ZN2at6native13reduce_kernelILi128ELi4ENS0_8ReduceOpIN3c104HalfENS0_9NanSumOpsIfS4_EEjS4_Li4ELi4EEEEEvT1_,"a",@progbits
	.sectionflags	@""
	.align	4
.nv.constant0._ZN2at6native13reduce_kernelILi128ELi4ENS0_8ReduceOpIN3c104HalfENS0_9NanSumOpsIfS4_EEjS4_Li4ELi4EEEEEvT1_:
	.zero		1576


//--------------------- .nv.constant0._ZN2at6native13reduce_kernelILi512ELi1ENS0_8ReduceOpIfNS0_9NanSumOpsIffEEjfLi4ELi4EEEEEvT1_ --------------------------
	.section	.nv.constant0._ZN2at6native13reduce_kernelILi512ELi1ENS0_8ReduceOpIfNS0_9NanSumOpsIffEEjfLi4ELi4EEEEEvT1_,"a",@progbits
	.sectionflags	@""
	.align	4
.nv.constant0._ZN2at6native13reduce_kernelILi512ELi1ENS0_8ReduceOpIfNS0_9NanSumOpsIffEEjfLi4ELi4EEEEEvT1_:
	.zero		1576


//--------------------- .nv.constant0._ZN2at6native13reduce_kernelILi256ELi2ENS0_8ReduceOpIfNS0_9NanSumOpsIffEEjfLi4ELi4EEEEEvT1_ --------------------------
	.section	.nv.constant0._ZN2at6native13reduce_kernelILi256ELi2ENS0_8ReduceOpIfNS0_9NanSumOpsIffEEjfLi4ELi4EEEEEvT1_,"a",@progbits
	.sectionflags	@""
	.align	4
.nv.constant0._ZN2at6native13reduce_kernelILi256ELi2ENS0_8ReduceOpIfNS0_9NanSumOpsIffEEjfLi4ELi4EEEEEvT1_:
	.zero		1576


//--------------------- .nv.constant0._ZN2at6native13reduce_kernelILi128ELi4ENS0_8ReduceOpIfNS0_9NanSumOpsIffEEjfLi4ELi4EEEEEvT1_ --------------------------
	.section	.nv.constant0._ZN2at6native13reduce_kernelILi128ELi4ENS0_8ReduceOpIfNS0_9NanSumOpsIffEEjfLi4ELi4EEEEEvT1_,"a",@progbits
	.sectionflags	@""
	.align	4
.nv.constant0._ZN2at6native13reduce_kernelILi128ELi4ENS0_8ReduceOpIfNS0_9NanSumOpsIffEEjfLi4ELi4EEEEEvT1_:
	.zero		1576


//--------------------- .nv.constant0._ZN2at6native13reduce_kernelILi512ELi1ENS0_8ReduceOpIdNS0_9NanSumOpsIddEEjdLi4ELi4EEEEEvT1_ --------------------------
	.section	.nv.constant0._ZN2at6native13reduce_kernelILi512ELi1ENS0_8ReduceOpIdNS0_9NanSumOpsIddEEjdLi4ELi4EEEEEvT1_,"a",@progbits
	.sectionflags	@""
	.align	4
.nv.constant0._ZN2at6native13reduce_kernelILi512ELi1ENS0_8ReduceOpIdNS0_9NanSumOpsIddEEjdLi4ELi4EEEEEvT1_:
	.zero		1584


//--------------------- .nv.constant0._ZN2at6native13reduce_kernelILi256ELi2ENS0_8ReduceOpIdNS0_9NanSumOpsIddEEjdLi4ELi4EEEEEvT1_ --------------------------
	.section	.nv.constant0._ZN2at6native13reduce_kernelILi256ELi2ENS0_8ReduceOpIdNS0_9NanSumOpsIddEEjdLi4ELi4EEEEEvT1_,"a",@progbits
	.sectionflags	@""
	.align	4
.nv.constant0._ZN2at6native13reduce_kernelILi256ELi2ENS0_8ReduceOpIdNS0_9NanSumOpsIddEEjdLi4ELi4EEEEEvT1_:
	.zero		1584


//--------------------- .nv.constant0._ZN2at6native13reduce_kernelILi128ELi4ENS0_8ReduceOpIdNS0_9NanSumOpsIddEEjdLi4ELi4EEEEEvT1_ --------------------------
	.section	.nv.constant0._ZN2at6native13reduce_kernelILi128ELi4ENS0_8ReduceOpIdNS0_9NanSumOpsIddEEjdLi4ELi4EEEEEvT1_,"a",@progbits
	.sectionflags	@""
	.align	4
.nv.constant0._ZN2at6native13reduce_kernelILi128ELi4ENS0_8ReduceOpIdNS0_9NanSumOpsIddEEjdLi4ELi4EEEEEvT1_:
	.zero		1584


//--------------------- .nv.constant0._ZN2at6native13reduce_kernelILi512ELi1ENS0_8ReduceOpIN3c108BFloat16ENS0_14func_wrapper_tIfZNS0_11sum_functorIS4_ffEclERNS_14TensorIteratorEEUlffE_EEjfLi4ELi8EEEEEvT1_ --------------------------
	.section	.nv.constant0._ZN2at6native13reduce_kernelILi512ELi1ENS0_8ReduceOpIN3c108BFloat16ENS0_14func_wrapper_tIfZNS0_11sum_functorIS4_ffEclERNS_14TensorIteratorEEUlffE_EEjfLi4ELi8EEEEEvT1_,"a",@progbits
	.sectionflags	@""
	.align	4
.nv.constant0._ZN2at6native13reduce_kernelILi512ELi1ENS0_8ReduceOpIN3c108BFloat16ENS0_14func_wrapper_tIfZNS0_11sum_functorIS4_ffEclERNS_14TensorIteratorEEUlffE_EEjfLi4ELi8EEEEEvT1_:
	.zero		1576


//--------------------- .nv.constant0._ZN2at6native13reduce_kernelILi256ELi2ENS0_8ReduceOpIN3c108BFloat16ENS0_14func_wrapper_tIfZNS0_11sum_functorIS4_ffEclERNS_14TensorIteratorEEUlffE_EEjfLi4ELi8EEEEEvT1_ --------------------------
	.section	.nv.constant0._ZN2at6native13reduce_kernelILi256ELi2ENS0_8ReduceOpIN3c108BFloat16ENS0_14func_wrapper_tIfZNS0_11sum_functorIS4_ffEclERNS_14TensorIteratorEEUlffE_EEjfLi4ELi8EEEEEvT1_,"a",@progbits
	.sectionflags	@""
	.align	4
.nv.constant0._ZN2at6native13reduce_kernelILi256ELi2ENS0_8ReduceOpIN3c108BFloat16ENS0_14func_wrapper_tIfZNS0_11sum_functorIS4_ffEclERNS_14TensorIteratorEEUlffE_EEjfLi4ELi8EEEEEvT1_:
	.zero		1576


//--------------------- .nv.constant0._ZN2at6native13reduce_kernelILi128ELi4ENS0_8ReduceOpIN3c108BFloat16ENS0_14func_wrapper_tIfZNS0_11sum_functorIS4_ffEclERNS_14TensorIteratorEEUlffE_EEjfLi4ELi8EEEEEvT1_ --------------------------
	.section	.nv.constant0._ZN2at6native13reduce_kernelILi128ELi4ENS0_8ReduceOpIN3c108BFloat16ENS0_14func_wrapper_tIfZNS0_11sum_functorIS4_ffEclERNS_14TensorIteratorEEUlffE_EEjfLi4ELi8EEEEEvT1_,"a",@progbits
	.sectionflags	@""
	.align	4
.nv.constant0._ZN2at6native13reduce_kernelILi128ELi4ENS0_8ReduceOpIN3c108BFloat16ENS0_14func_wrapper_tIfZNS0_11sum_functorIS4_ffEclERNS_14TensorIteratorEEUlffE_EEjfLi4ELi8EEEEEvT1_:
	.zero		1576


//--------------------- .nv.constant0._ZN2at6native13reduce_kernelILi512ELi1ENS0_8ReduceOpIN3c108BFloat16ENS0_14func_wrapper_tIS4_ZNS0_11sum_functorIS4_fS4_EclERNS_14TensorIteratorEEUlffE_EEjS4_Li4ELi8EEEEEvT1_ --------------------------
	.section	.nv.constant0._ZN2at6native13reduce_kernelILi512ELi1ENS0_8ReduceOpIN3c108BFloat16ENS0_14func_wrapper_tIS4_ZNS0_11sum_functorIS4_fS4_EclERNS_14TensorIteratorEEUlffE_EEjS4_Li4ELi8EEEEEvT1_,"a",@progbits
	.sectionflags	@""
	.align	4
.nv.constant0._ZN2at6native13reduce_kernelILi512ELi1ENS0_8ReduceOpIN3c108BFloat16ENS0_14func_wrapper_tIS4_ZNS0_11sum_functorIS4_fS4_EclERNS_14TensorIteratorEEUlffE_EEjS4_Li4ELi8EEEEEvT1_:
	.zero		1576


//--------------------- .nv.constant0._ZN2at6native13reduce_kernelILi256ELi2ENS0_8ReduceOpIN3c108BFloat16ENS0_14func_wrapper_tIS4_ZNS0_11sum_functorIS4_fS4_EclERNS_14TensorIteratorEEUlffE_EEjS4_Li4ELi8EEEEEvT1_ --------------------------
	.section	.nv.constant0._ZN2at6native13reduce_kernelILi256ELi2ENS0_8ReduceOpIN3c108BFloat16ENS0_14func_wrapper_tIS4_ZNS0_11sum_functorIS4_fS4_EclERNS_14TensorIteratorEEUlffE_EEjS4_Li4ELi8EEEEEvT1_,"a",@progbits
	.sectionflags	@""
	.align	4
.nv.constant0._ZN2at6native13reduce_kernelILi256ELi2ENS0_8ReduceOpIN3c108BFloat16ENS0_14func_wrapper_tIS4_ZNS0_11sum_functorIS4_fS4_EclERNS_14TensorIteratorEEUlffE_EEjS4_Li4ELi8EEEEEvT1_:
	.zero		1576


//--------------------- .nv.constant0._ZN2at6native13reduce_kernelILi128ELi4ENS0_8ReduceOpIN3c108BFloat16ENS0_14func_wrapper_tIS4_ZNS0_11sum_functorIS4_fS4_EclERNS_14TensorIteratorEEUlffE_EEjS4_Li4ELi8EEEEEvT1_ --------------------------
	.section	.nv.constant0._ZN2at6native13reduce_kernelILi128ELi4ENS0_8ReduceOpIN3c108BFloat16ENS0_14func_wrapper_tIS4_ZNS0_11sum_functorIS4_fS4_EclERNS_14TensorIteratorEEUlffE_EEjS4_Li4ELi8EEEEEvT1_,"a",@progbits
	.sectionflags	@""
	.align	4
.nv.constant0._ZN2at6native13reduce_kernelILi128ELi4ENS0_8ReduceOpIN3c108BFloat16ENS0_14func_wrapper_tIS4_ZNS0_11sum_functorIS4_fS4_EclERNS_14TensorIteratorEEUlffE_EEjS4_Li4ELi8EEEEEvT1_:
	.zero		1576


//--------------------- .nv.constant0._ZN2at6native13reduce_kernelILi512ELi1ENS0_8ReduceOpIN3c104HalfENS0_14func_wrapper_tIfZNS0_11sum_functorIS4_ffEclERNS_14TensorIteratorEEUlffE_EEjfLi4ELi8EEEEEvT1_ --------------------------
	.section	.nv.constant0._ZN2at6native13reduce_kernelILi512ELi1ENS0_8ReduceOpIN3c104HalfENS0_14func_wrapper_tIfZNS0_11sum_functorIS4_ffEclERNS_14TensorIteratorEEUlffE_EEjfLi4ELi8EEEEEvT1_,"a",@progbits
	.sectionflags	@""
	.align	4
.nv.constant0._ZN2at6native13reduce_kernelILi512ELi1ENS0_8ReduceOpIN3c104HalfENS0_14func_wrapper_tIfZNS0_11sum_functorIS4_ffEclERNS_14TensorIteratorEEUlffE_EEjfLi4ELi8EEEEEvT1_:
	.zero		1576


//--------------------- .nv.constant0._ZN2at6native13reduce_kernelILi256ELi2ENS0_8ReduceOpIN3c104HalfENS0_14func_wrapper_tIfZNS0_11sum_functorIS4_ffEclERNS_14TensorIteratorEEUlffE_EEjfLi4ELi8EEEEEvT1_ --------------------------
	.section	.nv.constant0._ZN2at6native13reduce_kernelILi256ELi2ENS0_8ReduceOpIN3c104HalfENS0_14func_wrapper_tIfZNS0_11sum_functorIS4_ffEclERNS_14TensorIteratorEEUlffE_EEjfLi4ELi8EEEEEvT1_,"a",@progbits
	.sectionflags	@""
	.align	4
.nv.constant0._ZN2at6native13reduce_kernelILi256ELi2ENS0_8ReduceOpIN3c104HalfENS0_14func_wrapper_tIfZNS0_11sum_functorIS4_ffEclERNS_14TensorIteratorEEUlffE_EEjfLi4ELi8EEEEEvT1_:
	.zero		1576


//--------------------- .nv.constant0._ZN2at6native13reduce_kernelILi128ELi4ENS0_8ReduceOpIN3c104HalfENS0_14func_wrapper_tIfZNS0_11sum_functorIS4_ffEclERNS_14TensorIteratorEEUlffE_EEjfLi4ELi8EEEEEvT1_ --------------------------
	.section	.nv.constant0._ZN2at6native13reduce_kernelILi128ELi4ENS0_8ReduceOpIN3c104HalfENS0_14func_wrapper_tIfZNS0_11sum_functorIS4_ffEclERNS_14TensorIteratorEEUlffE_EEjfLi4ELi8EEEEEvT1_,"a",@progbits
	.sectionflags	@""
	.align	4
.nv.constant0._ZN2at6native13reduce_kernelILi128ELi4ENS0_8ReduceOpIN3c104HalfENS0_14func_wrapper_tIfZNS0_11sum_functorIS4_ffEclERNS_14TensorIteratorEEUlffE_EEjfLi4ELi8EEEEEvT1_:
	.zero		1576


//--------------------- .nv.constant0._ZN2at6native13reduce_kernelILi512ELi1ENS0_8ReduceOpIN3c104HalfENS0_14func_wrapper_tIS4_ZNS0_11sum_functorIS4_fS4_EclERNS_14TensorIteratorEEUlffE_EEjS4_Li4ELi8EEEEEvT1_ --------------------------
	.section	.nv.constant0._ZN2at6native13reduce_kernelILi512ELi1ENS0_8ReduceOpIN3c104HalfENS0_14func_wrapper_tIS4_ZNS0_11sum_functorIS4_fS4_EclERNS_14TensorIteratorEEUlffE_EEjS4_Li4ELi8EEEEEvT1_,"a",@progbits
	.sectionflags	@""
	.align	4
.nv.constant0._ZN2at6native13reduce_kernelILi512ELi1ENS0_8ReduceOpIN3c104HalfENS0_14func_wrapper_tIS4_ZNS0_11sum_functorIS4_fS4_EclERNS_14TensorIteratorEEUlffE_EEjS4_Li4ELi8EEEEEvT1_:
	.zero		1576


//--------------------- .nv.constant0._ZN2at6native13reduce_kernelILi256ELi2ENS0_8ReduceOpIN3c104HalfENS0_14func_wrapper_tIS4_ZNS0_11sum_functorIS4_fS4_EclERNS_14TensorIteratorEEUlffE_EEjS4_Li4ELi8EEEEEvT1_ --------------------------
	.section	.nv.constant0._ZN2at6native13reduce_kernelILi256ELi2ENS0_8ReduceOpIN3c104HalfENS0_14func_wrapper_tIS4_ZNS0_11sum_functorIS4_fS4_EclERNS_14TensorIteratorEEUlffE_EEjS4_Li4ELi8EEEEEvT1_,"a",@progbits
	.sectionflags	@""
	.align	4
.nv.constant0._ZN2at6native13reduce_kernelILi256ELi2ENS0_8ReduceOpIN3c104HalfENS0_14func_wrapper_tIS4_ZNS0_11sum_functorIS4_fS4_EclERNS_14TensorIteratorEEUlffE_EEjS4_Li4ELi8EEEEEvT1_:
	.zero		1576


//--------------------- .nv.constant0._ZN2at6native13reduce_kernelILi128ELi4ENS0_8ReduceOpIN3c104HalfENS0_14func_wrapper_tIS4_ZNS0_11sum_functorIS4_fS4_EclERNS_14TensorIteratorEEUlffE_EEjS4_Li4ELi8EEEEEvT1_ --------------------------
	.section	.nv.constant0._ZN2at6native13reduce_kernelILi128ELi4ENS0_8ReduceOpIN3c104HalfENS0_14func_wrapper_tIS4_ZNS0_11sum_functorIS4_fS4_EclERNS_14TensorIteratorEEUlffE_EEjS4_Li4ELi8EEEEEvT1_,"a",@progbits
	.sectionflags	@""
	.align	4
.nv.constant0._ZN2at6native13reduce_kernelILi128ELi4ENS0_8ReduceOpIN3c104HalfENS0_14func_wrapper_tIS4_ZNS0_11sum_functorIS4_fS4_EclERNS_14TensorIteratorEEUlffE_EEjS4_Li4ELi8EEEEEvT1_:
	.zero		1576


//--------------------- .nv.constant0._ZN2at6native13reduce_kernelILi512ELi1ENS0_8ReduceOpIbNS0_14func_wrapper_tIbZNS0_11sum_functorIbbbEclERNS_14TensorIteratorEEUlbbE_EEjbLi4ELi4EEEEEvT1_ --------------------------
	.section	.nv.constant0._ZN2at6native13reduce_kernelILi512ELi1ENS0_8ReduceOpIbNS0_14func_wrapper_tIbZNS0_11sum_functorIbbbEclERNS_14TensorIteratorEEUlbbE_EEjbLi4ELi4EEEEEvT1_,"a",@progbits
	.sectionflags	@""
	.align	4
.nv.constant0._ZN2at6native13reduce_kernelILi512ELi1ENS0_8ReduceOpIbNS0_14func_wrapper_tIbZNS0_11sum_functorIbbbEclERNS_14TensorIteratorEEUlbbE_EEjbLi4ELi4EEEEEvT1_:
	.zero		1568


//--------------------- .nv.constant0._ZN2at6native13reduce_kernelILi256ELi2ENS0_8ReduceOpIbNS0_14func_wrapper_tIbZNS0_11sum_functorIbbbEclERNS_14TensorIteratorEEUlbbE_EEjbLi4ELi4EEEEEvT1_ --------------------------
	.section	.nv.constant0._ZN2at6native13reduce_kernelILi256ELi2ENS0_8ReduceOpIbNS0_14func_wrapper_tIbZNS0_11sum_functorIbbbEclERNS_14TensorIteratorEEUlbbE_EEjbLi4ELi4EEEEEvT1_,"a",@progbits
	.sectionflags	@""
	.align	4
.nv.constant0._ZN2at6native13reduce_kernelILi256ELi2ENS0_8ReduceOpIbNS0_14func_wrapper_tIbZNS0_11sum_functorIbbbEclERNS_14TensorIteratorEEUlbbE_EEjbLi4ELi4EEEEEvT1_:
	.zero		1568


//--------------------- .nv.constant0._ZN2at6native13reduce_kernelILi128ELi4ENS0_8ReduceOpIbNS0_14func_wrapper_tIbZNS0_11sum_functorIbbbEclERNS_14TensorIteratorEEUlbbE_EEjbLi4ELi4EEEEEvT1_ --------------------------
	.section	.nv.constant0._ZN2at6native13reduce_kernelILi128ELi4ENS0_8ReduceOpIbNS0_14func_wrapper_tIbZNS0_11sum_functorIbbbEclERNS_14TensorIteratorEEUlbbE_EEjbLi4ELi4EEEEEvT1_,"a",@progbits
	.sectionflags	@""
	.align	4
.nv.constant0._ZN2at6native13reduce_kernelILi128ELi4ENS0_8ReduceOpIbNS0_14func_wrapper_tIbZNS0_11sum_functorIbbbEclERNS_14TensorIteratorEEUlbbE_EEjbLi4ELi4EEEEEvT1_:
	.zero		1568


//--------------------- .nv.constant0._ZN2at6native13reduce_kernelILi512ELi1ENS0_8ReduceOpIN3c107complexIfEENS0_14func_wrapper_tIS5_ZNS0_11sum_functorIS5_S5_S5_EclERNS_14TensorIteratorEEUlS5_S5_E_EEjS5_Li4ELi4EEEEEvT1_ --------------------------
	.section	.nv.constant0._ZN2at6native13reduce_kernelILi512ELi1ENS0_8ReduceOpIN3c107complexIfEENS0_14func_wrapper_tIS5_ZNS0_11sum_functorIS5_S5_S5_EclERNS_14TensorIteratorEEUlS5_S5_E_EEjS5_Li4ELi4EEEEEvT1_,"a",@progbits
	.sectionflags	@""
	.align	4
.nv.constant0._ZN2at6native13reduce_kernelILi512ELi1ENS0_8ReduceOpIN3c107complexIfEENS0_14func_wrapper_tIS5_ZNS0_11sum_functorIS5_S5_S5_EclERNS_14TensorIteratorEEUlS5_S5_E_EEjS5_Li4ELi4EEEEEvT1_:
	.zero		1584


//--------------------- .nv.constant0._ZN2at6native13reduce_kernelILi256ELi2ENS0_8ReduceOpIN3c107complexIfEENS0_14func_wrapper_tIS5_ZNS0_11sum_functorIS5_S5_S5_EclERNS_14TensorIteratorEEUlS5_S5_E_EEjS5_Li4ELi4EEEEEvT1_ --------------------------
	.section	.nv.constant0._ZN2at6native13reduce_kernelILi256ELi2ENS0_8ReduceOpIN3c107complexIfEENS0_14func_wrapper_tIS5_ZNS0_11sum_functorIS5_S5_S5_EclERNS_14TensorIteratorEEUlS5_S5_E_EEjS5_Li4ELi4EEEEEvT1_,"a",@progbits
	.sectionflags	@""
	.align	4
.nv.constant0._ZN2at6native13reduce_kernelILi256ELi2ENS0_8ReduceOpIN3c107complexIfEENS0_14func_wrapper_tIS5_ZNS0_11sum_functorIS5_S5_S5_EclERNS_14TensorIteratorEEUlS5_S5_E_EEjS5_Li4ELi4EEEEEvT1_:
	.zero		1584


//--------------------- .nv.constant0._ZN2at6native13reduce_kernelILi128ELi4ENS0_8ReduceOpIN3c107complexIfEENS0_14func_wrapper_tIS5_ZNS0_11sum_functorIS5_S5_S5_EclERNS_14TensorIteratorEEUlS5_S5_E_EEjS5_Li4ELi4EEEEEvT1_ --------------------------
	.section	.nv.constant0._ZN2at6native13reduce_kernelILi128ELi4ENS0_8ReduceOpIN3c107complexIfEENS0_14func_wrapper_tIS5_ZNS0_11sum_functorIS5_S5_S5_EclERNS_14TensorIteratorEEUlS5_S5_E_EEjS5_Li4ELi4EEEEEvT1_,"a",@progbits
	.sectionflags	@""
	.align	4
.nv.constant0._ZN2at6native13reduce_kernelILi128ELi4ENS0_8ReduceOpIN3c107complexIfEENS0_14func_wrapper_tIS5_ZNS0_11sum_functorIS5_S5_S5_EclERNS_14TensorIteratorEEUlS5_S5_E_EEjS5_Li4ELi4EEEEEvT1_:
	.zero		1584


//--------------------- .nv.constant0._ZN2at6native13reduce_kernelILi256ELi1ENS0_8ReduceOpIN3c107complexIdEENS0_14func_wrapper_tIS5_ZNS0_11sum_functorIS5_S5_S5_EclERNS_14TensorIteratorEEUlS5_S5_E_EEjS5_Li4ELi4EEEEEvT1_ --------------------------
	.section	.nv.constant0._ZN2at6native13reduce_kernelILi256ELi1ENS0_8ReduceOpIN3c107complexIdEENS0_14func_wrapper_tIS5_ZNS0_11sum_functorIS5_S5_S5_EclERNS_14TensorIteratorEEUlS5_S5_E_EEjS5_Li4ELi4EEEEEvT1_,"a",@progbits
	.sectionflags	@""
	.align	4
.nv.constant0._ZN2at6native13reduce_kernelILi256ELi1ENS0_8ReduceOpIN3c107complexIdEENS0_14func_wrapper_tIS5_ZNS0_11sum_functorIS5_S5_S5_EclERNS_14TensorIteratorEEUlS5_S5_E_EEjS5_Li4ELi4EEEEEvT1_:
	.zero		1600


//--------------------- .nv.constant0._ZN2at6native13reduce_kernelILi128ELi2ENS0_8ReduceOpIN3c107complexIdEENS0_14func_wrapper_tIS5_ZNS0_11sum_functorIS5_S5_S5_EclERNS_14TensorIteratorEEUlS5_S5_E_EEjS5_Li4ELi4EEEEEvT1_ --------------------------
	.section	.nv.constant0._ZN2at6native13reduce_kernelILi128ELi2ENS0_8ReduceOpIN3c107complexIdEENS0_14func_wrapper_tIS5_ZNS0_11sum_functorIS5_S5_S5_EclERNS_14TensorIteratorEEUlS5_S5_E_EEjS5_Li4ELi4EEEEEvT1_,"a",@progbits
	.sectionflags	@""
	.align	4
.nv.constant0._ZN2at6native13reduce_kernelILi128ELi2ENS0_8ReduceOpIN3c107complexIdEENS0_14func_wrapper_tIS5_ZNS0_11sum_functorIS5_S5_S5_EclERNS_14TensorIteratorEEUlS5_S5_E_EEjS5_Li4ELi4EEEEEvT1_:
	.zero		1600


//--------------------- .nv.constant0._ZN2at6native13reduce_kernelILi64ELi4ENS0_8ReduceOpIN3c107complexIdEENS0_14func_wrapper_tIS5_ZNS0_11sum_functorIS5_S5_S5_EclERNS_14TensorIteratorEEUlS5_S5_E_EEjS5_Li4ELi4EEEEEvT1_ --------------------------
	.section	.nv.constant0._ZN2at6native13reduce_kernelILi64ELi4ENS0_8ReduceOpIN3c107complexIdEENS0_14func_wrapper_tIS5_ZNS0_11sum_functorIS5_S5_S5_EclERNS_14TensorIteratorEEUlS5_S5_E_EEjS5_Li4ELi4EEEEEvT1_,"a",@progbits
	.sectionflags	@""
	.align	4
.nv.constant0._ZN2at6native13reduce_kernelILi64ELi4ENS0_8ReduceOpIN3c107complexIdEENS0_14func_wrapper_tIS5_ZNS0_11sum_functorIS5_S5_S5_EclERNS_14TensorIteratorEEUlS5_S5_E_EEjS5_Li4ELi4EEEEEvT1_:
	.zero		1600


//--------------------- .nv.constant0._ZN2at6native13reduce_kernelILi512ELi1ENS0_8ReduceOpIfNS0_14func_wrapper_tIfZNS0_11sum_functorIfffEclERNS_14TensorIteratorEEUlffE_EEjfLi4ELi4EEEEEvT1_ --------------------------
	.section	.nv.constant0._ZN2at6native13reduce_kernelILi512ELi1ENS0_8ReduceOpIfNS0_14func_wrapper_tIfZNS0_11sum_functorIfffEclERNS_14TensorIteratorEEUlffE_EEjfLi4ELi4EEEEEvT1_,"a",@progbits
	.sectionflags	@""
	.align	4
.nv.constant0._ZN2at6native13reduce_kernelILi512ELi1ENS0_8ReduceOpIfNS0_14func_wrapper_tIfZNS0_11sum_functorIfffEclERNS_14TensorIteratorEEUlffE_EEjfLi4ELi4EEEEEvT1_:
	.zero		1576


//--------------------- .nv.constant0._ZN2at6native13reduce_kernelILi256ELi2ENS0_8ReduceOpIfNS0_14func_wrapper_tIfZNS0_11sum_functorIfffEclERNS_14TensorIteratorEEUlffE_EEjfLi4ELi4EEEEEvT1_ --------------------------
	.section	.nv.constant0._ZN2at6native13reduce_kernelILi256ELi2ENS0_8ReduceOpIfNS0_14func_wrapper_tIfZNS0_11sum_functorIfffEclERNS_14TensorIteratorEEUlffE_EEjfLi4ELi4EEEEEvT1_,"a",@progbits
	.sectionflags	@""
	.align	4
.nv.constant0._ZN2at6native13reduce_kernelILi256ELi2ENS0_8ReduceOpIfNS0_14func_wrapper_tIfZNS0_11sum_functorIfffEclERNS_14TensorIteratorEEUlffE_EEjfLi4ELi4EEEEEvT1_:
	.zero		1576


//--------------------- .nv.constant0._ZN2at6native13reduce_kernelILi128ELi4ENS0_8ReduceOpIfNS0_14func_wrapper_tIfZNS0_11sum_functorIfffEclERNS_14TensorIteratorEEUlffE_EEjfLi4ELi4EEEEEvT1_ --------------------------
	.section	.nv.constant0._ZN2at6native13reduce_kernelILi128ELi4ENS0_8ReduceOpIfNS0_14func_wrapper_tIfZNS0_11sum_functorIfffEclERNS_14TensorIteratorEEUlffE_EEjfLi4ELi4EEEEEvT1_,"a",@progbits
	.sectionflags	@""
	.align	4
.nv.constant0._ZN2at6native13reduce_kernelILi128ELi4ENS0_8ReduceOpIfNS0_14func_wrapper_tIfZNS0_11sum_functorIfffEclERNS_14TensorIteratorEEUlffE_EEjfLi4ELi4EEEEEvT1_:
	.zero		1576


//--------------------- .nv.constant0._ZN2at6native13reduce_kernelILi512ELi1ENS0_8ReduceOpIdNS0_14func_wrapper_tIdZNS0_11sum_functorIdddEclERNS_14TensorIteratorEEUlddE_EEjdLi4ELi4EEEEEvT1_ --------------------------
	.section	.nv.constant0._ZN2at6native13reduce_kernelILi512ELi1ENS0_8ReduceOpIdNS0_14func_wrapper_tIdZNS0_11sum_functorIdddEclERNS_14TensorIteratorEEUlddE_EEjdLi4ELi4EEEEEvT1_,"a",@progbits
	.sectionflags	@""
	.align	4
.nv.constant0._ZN2at6native13reduce_kernelILi512ELi1ENS0_8ReduceOpIdNS0_14func_wrapper_tIdZNS0_11sum_functorIdddEclERNS_14TensorIteratorEEUlddE_EEjdLi4ELi4EEEEEvT1_:
	.zero		1584


//--------------------- .nv.constant0._ZN2at6native13reduce_kernelILi256ELi2ENS0_8ReduceOpIdNS0_14func_wrapper_tIdZNS0_11sum_functorIdddEclERNS_14TensorIteratorEEUlddE_EEjdLi4ELi4EEEEEvT1_ --------------------------
	.section	.nv.constant0._ZN2at6native13reduce_kernelILi256ELi2ENS0_8ReduceOpIdNS0_14func_wrapper_tIdZNS0_11sum_functorIdddEclERNS_14TensorIteratorEEUlddE_EEjdLi4ELi4EEEEEvT1_,"a",@progbits
	.sectionflags	@""
	.align	4
.nv.constant0._ZN2at6native13reduce_kernelILi256ELi2ENS0_8ReduceOpIdNS0_14func_wrapper_tIdZNS0_11sum_functorIdddEclERNS_14TensorIteratorEEUlddE_EEjdLi4ELi4EEEEEvT1_:
	.zero		1584


//--------------------- .nv.constant0._ZN2at6native13reduce_kernelILi128ELi4ENS0_8ReduceOpIdNS0_14func_wrapper_tIdZNS0_11sum_functorIdddEclERNS_14TensorIteratorEEUlddE_EEjdLi4ELi4EEEEEvT1_ --------------------------
	.section	.nv.constant0._ZN2at6native13reduce_kernelILi128ELi4ENS0_8ReduceOpIdNS0_14func_wrapper_tIdZNS0_11sum_functorIdddEclERNS_14TensorIteratorEEUlddE_EEjdLi4ELi4EEEEEvT1_,"a",@progbits
	.sectionflags	@""
	.align	4
.nv.constant0._ZN2at6native13reduce_kernelILi128ELi4ENS0_8ReduceOpIdNS0_14func_wrapper_tIdZNS0_11sum_functorIdddEclERNS_14TensorIteratorEEUlddE_EEjdLi4ELi4EEEEEvT1_:
	.zero		1584


//--------------------- .nv.constant0._ZN2at6native13reduce_kernelILi512ELi1ENS0_8ReduceOpIsNS0_14func_wrapper_tIsZNS0_11sum_functorIsssEclERNS_14TensorIteratorEEUlssE_EEjsLi4ELi8EEEEEvT1_ --------------------------
	.section	.nv.constant0._ZN2at6native13reduce_kernelILi512ELi1ENS0_8ReduceOpIsNS0_14func_wrapper_tIsZNS0_11sum_functorIsssEclERNS_14TensorIteratorEEUlssE_EEjsLi4ELi8EEEEEvT1_,"a",@progbits
	.sectionflags	@""
	.align	4
.nv.constant0._ZN2at6native13reduce_kernelILi512ELi1ENS0_8ReduceOpIsNS0_14func_wrapper_tIsZNS0_11sum_functorIsssEclERNS_14TensorIteratorEEUlssE_EEjsLi4ELi8EEEEEvT1_:
	.zero		1568


//--------------------- .nv.constant0._ZN2at6native13reduce_kernelILi256ELi2ENS0_8ReduceOpIsNS0_14func_wrapper_tIsZNS0_11sum_functorIsssEclERNS_14TensorIteratorEEUlssE_EEjsLi4ELi8EEEEEvT1_ --------------------------
	.section	.nv.constant0._ZN2at6native13reduce_kernelILi256ELi2ENS0_8ReduceOpIsNS0_14func_wrapper_tIsZNS0_11sum_functorIsssEclERNS_14TensorIteratorEEUlssE_EEjsLi4ELi8EEEEEvT1_,"a",@progbits
	.sectionflags	@""
	.align	4
.nv.constant0._ZN2at6native13reduce_kernelILi256ELi2ENS0_8ReduceOpIsNS0_14func_wrapper_tIsZNS0_11sum_functorIsssEclERNS_14TensorIteratorEEUlssE_EEjsLi4ELi8EEEEEvT1_:
	.zero		1568


//--------------------- .nv.constant0._ZN2at6native13reduce_kernelILi128ELi4ENS0_8ReduceOpIsNS0_14func_wrapper_tIsZNS0_11sum_functorIsssEclERNS_14TensorIteratorEEUlssE_EEjsLi4ELi8EEEEEvT1_ --------------------------
	.section	.nv.constant0._ZN2at6native13reduce_kernelILi128ELi4ENS0_8ReduceOpIsNS0_14func_wrapper_tIsZNS0_11sum_functorIsssEclERNS_14TensorIteratorEEUlssE_EEjsLi4ELi8EEEEEvT1_,"a",@progbits
	.sectionflags	@""
	.align	4
.nv.constant0._ZN2at6native13reduce_kernelILi128ELi4ENS0_8ReduceOpIsNS0_14func_wrapper_tIsZNS0_11sum_functorIsssEclERNS_14TensorIteratorEEUlssE_EEjsLi4ELi8EEEEEvT1_:
	.zero		1568


//--------------------- .nv.constant0._ZN2at6native13reduce_kernelILi512ELi1ENS0_8ReduceOpIlNS0_14func_wrapper_tIlZNS0_11sum_functorIlllEclERNS_14TensorIteratorEEUlllE_EEjlLi4ELi4EEEEEvT1_ --------------------------
	.section	.nv.constant0._ZN2at6native13reduce_kernelILi512ELi1ENS0_8ReduceOpIlNS0_14func_wrapper_tIlZNS0_11sum_functorIlllEclERNS_14TensorIteratorEEUlllE_EEjlLi4ELi4EEEEEvT1_,"a",@progbits
	.sectionflags	@""
	.align	4
.nv.constant0._ZN2at6native13reduce_kernelILi512ELi1ENS0_8ReduceOpIlNS0_14func_wrapper_tIlZNS0_11sum_functorIlllEclERNS_14TensorIteratorEEUlllE_EEjlLi4ELi4EEEEEvT1_:
	.zero		1584


//--------------------- .nv.constant0._ZN2at6native13reduce_kernelILi256ELi2ENS0_8ReduceOpIlNS0_14func_wrapper_tIlZNS0_11sum_functorIlllEclERNS_14TensorIteratorEEUlllE_EEjlLi4ELi4EEEEEvT1_ --------------------------
	.section	.nv.constant0._ZN2at6native13reduce_kernelILi256ELi2ENS0_8ReduceOpIlNS0_14func_wrapper_tIlZNS0_11sum_functorIlllEclERNS_14TensorIteratorEEUlllE_EEjlLi4ELi4EEEEEvT1_,"a",@progbits
	.sectionflags	@""
	.align	4
.nv.constant0._ZN2at6native13reduce_kernelILi256ELi2ENS0_8ReduceOpIlNS0_14func_wrapper_tIlZNS0_11sum_functorIlllEclERNS_14TensorIteratorEEUlllE_EEjlLi4ELi4EEEEEvT1_:
	.zero		1584


//--------------------- .nv.constant0._ZN2at6native13reduce_kernelILi128ELi4ENS0_8ReduceOpIlNS0_14func_wrapper_tIlZNS0_11sum_functorIlllEclERNS_14TensorIteratorEEUlllE_EEjlLi4ELi4EEEEEvT1_ --------------------------
	.section	.nv.constant0._ZN2at6native13reduce_kernelILi128ELi4ENS0_8ReduceOpIlNS0_14func_wrapper_tIlZNS0_11sum_functorIlllEclERNS_14TensorIteratorEEUlllE_EEjlLi4ELi4EEEEEvT1_,"a",@progbits
	.sectionflags	@""
	.align	4
.nv.constant0._ZN2at6native13reduce_kernelILi128ELi4ENS0_8ReduceOpIlNS0_14func_wrapper_tIlZNS0_11sum_functorIlllEclERNS_14TensorIteratorEEUlllE_EEjlLi4ELi4EEEEEvT1_:
	.zero		1584


//--------------------- .nv.constant0._ZN2at6native13reduce_kernelILi512ELi1ENS0_8ReduceOpIiNS0_14func_wrapper_tIiZNS0_11sum_functorIiiiEclERNS_14TensorIteratorEEUliiE_EEjiLi4ELi4EEEEEvT1_ --------------------------
	.section	.nv.constant0._ZN2at6native13reduce_kernelILi512ELi1ENS0_8ReduceOpIiNS0_14func_wrapper_tIiZNS0_11sum_functorIiiiEclERNS_14TensorIteratorEEUliiE_EEjiLi4ELi4EEEEEvT1_,"a",@progbits
	.sectionflags	@""
	.align	4
.nv.constant0._ZN2at6native13reduce_kernelILi512ELi1ENS0_8ReduceOpIiNS0_14func_wrapper_tIiZNS0_11sum_functorIiiiEclERNS_14TensorIteratorEEUliiE_EEjiLi4ELi4EEEEEvT1_:
	.zero		1576


//--------------------- .nv.constant0._ZN2at6native13reduce_kernelILi256ELi2ENS0_8ReduceOpIiNS0_14func_wrapper_tIiZNS0_11sum_functorIiiiEclERNS_14TensorIteratorEEUliiE_EEjiLi4ELi4EEEEEvT1_ --------------------------
	.section	.nv.constant0._ZN2at6native13reduce_kernelILi256ELi2ENS0_8ReduceOpIiNS0_14func_wrapper_tIiZNS0_11sum_functorIiiiEclERNS_14TensorIteratorEEUliiE_EEjiLi4ELi4EEEEEvT1_,"a",@progbits
	.sectionflags	@""
	.align	4
.nv.constant0._ZN2at6native13reduce_kernelILi256ELi2ENS0_8ReduceOpIiNS0_14func_wrapper_tIiZNS0_11sum_functorIiiiEclERNS_14TensorIteratorEEUliiE_EEjiLi4ELi4EEEEEvT1_:
	.zero		1576


//--------------------- .nv.constant0._ZN2at6native13reduce_kernelILi128ELi4ENS0_8ReduceOpIiNS0_14func_wrapper_tIiZNS0_11sum_functorIiiiEclERNS_14TensorIteratorEEUliiE_EEjiLi4ELi4EEEEEvT1_ --------------------------
	.section	.nv.constant0._ZN2at6native13reduce_kernelILi128ELi4ENS0_8ReduceOpIiNS0_14func_wrapper_tIiZNS0_11sum_functorIiiiEclERNS_14TensorIteratorEEUliiE_EEjiLi4ELi4EEEEEvT1_,"a",@progbits
	.sectionflags	@""
	.align	4
.nv.constant0._ZN2at6native13reduce_kernelILi128ELi4ENS0_8ReduceOpIiNS0_14func_wrapper_tIiZNS0_11sum_functorIiiiEclERNS_14TensorIteratorEEUliiE_EEjiLi4ELi4EEEEEvT1_:
	.zero		1576


//--------------------- .nv.constant0._ZN2at6native13reduce_kernelILi512ELi1ENS0_8ReduceOpIaNS0_14func_wrapper_tIaZNS0_11sum_functorIaaaEclERNS_14TensorIteratorEEUlaaE_EEjaLi4ELi4EEEEEvT1_ --------------------------
	.section	.nv.constant0._ZN2at6native13reduce_kernelILi512ELi1ENS0_8ReduceOpIaNS0_14func_wrapper_tIaZNS0_11sum_functorIaaaEclERNS_14TensorIteratorEEUlaaE_EEjaLi4ELi4EEEEEvT1_,"a",@progbits
	.sectionflags	@""
	.align	4
.nv.constant0._ZN2at6native13reduce_kernelILi512ELi1ENS0_8ReduceOpIaNS0_14func_wrapper_tIaZNS0_11sum_functorIaaaEclERNS_14TensorIteratorEEUlaaE_EEjaLi4ELi4EEEEEvT1_:
	.zero		1568


//--------------------- .nv.constant0._ZN2at6native13reduce_kernelILi256ELi2ENS0_8ReduceOpIaNS0_14func_wrapper_tIaZNS0_11sum_functorIaaaEclERNS_14TensorIteratorEEUlaaE_EEjaLi4ELi4EEEEEvT1_ --------------------------
	.section	.nv.constant0._ZN2at6native13reduce_kernelILi256ELi2ENS0_8ReduceOpIaNS0_14func_wrapper_tIaZNS0_11sum_functorIaaaEclERNS_14TensorIteratorEEUlaaE_EEjaLi4ELi4EEEEEvT1_,"a",@progbits
	.sectionflags	@""
	.align	4
.nv.constant0._ZN2at6native13reduce_kernelILi256ELi2ENS0_8ReduceOpIaNS0_14func_wrapper_tIaZNS0_11sum_functorIaaaEclERNS_14TensorIteratorEEUlaaE_EEjaLi4ELi4EEEEEvT1_:
	.zero		1568


//--------------------- .nv.constant0._ZN2at6native13reduce_kernelILi128ELi4ENS0_8ReduceOpIaNS0_14func_wrapper_tIaZNS0_11sum_functorIaaaEclERNS_14TensorIteratorEEUlaaE_EEjaLi4ELi4EEEEEvT1_ --------------------------
	.section	.nv.constant0._ZN2at6native13reduce_kernelILi128ELi4ENS0_8ReduceOpIaNS0_14func_wrapper_tIaZNS0_11sum_functorIaaaEclERNS_14TensorIteratorEEUlaaE_EEjaLi4ELi4EEEEEvT1_,"a",@progbits
	.sectionflags	@""
	.align	4
.nv.constant0._ZN2at6native13reduce_kernelILi128ELi4ENS0_8ReduceOpIaNS0_14func_wrapper_tIaZNS0_11sum_functorIaaaEclERNS_14TensorIteratorEEUlaaE_EEjaLi4ELi4EEEEEvT1_:
	.zero		1568


//--------------------- .nv.constant0._ZN2at6native13reduce_kernelILi512ELi1ENS0_8ReduceOpIhNS0_14func_wrapper_tIhZNS0_11sum_functorIhhhEclERNS_14TensorIteratorEEUlhhE_EEjhLi4ELi4EEEEEvT1_ --------------------------
	.section	.nv.constant0._ZN2at6native13reduce_kernelILi512ELi1ENS0_8ReduceOpIhNS0_14func_wrapper_tIhZNS0_11sum_functorIhhhEclERNS_14TensorIteratorEEUlhhE_EEjhLi4ELi4EEEEEvT1_,"a",@progbits
	.sectionflags	@""
	.align	4
.nv.constant0._ZN2at6native13reduce_kernelILi512ELi1ENS0_8ReduceOpIhNS0_14func_wrapper_tIhZNS0_11sum_functorIhhhEclERNS_14TensorIteratorEEUlhhE_EEjhLi4ELi4EEEEEvT1_:
	.zero		1568


//--------------------- .nv.constant0._ZN2at6native13reduce_kernelILi256ELi2ENS0_8ReduceOpIhNS0_14func_wrapper_tIhZNS0_11sum_functorIhhhEclERNS_14TensorIteratorEEUlhhE_EEjhLi4ELi4EEEEEvT1_ --------------------------
	.section	.nv.constant0._ZN2at6native13reduce_kernelILi256ELi2ENS0_8ReduceOpIhNS0_14func_wrapper_tIhZNS0_11sum_functorIhhhEclERNS_14TensorIteratorEEUlhhE_EEjhLi4ELi4EEEEEvT1_,"a",@progbits
	.sectionflags	@""
	.align	4
.nv.constant0._ZN2at6native13reduce_kernelILi256ELi2ENS0_8ReduceOpIhNS0_14func_wrapper_tIhZNS0_11sum_functorIhhhEclERNS_14TensorIteratorEEUlhhE_EEjhLi4ELi4EEEEEvT1_:
	.zero		1568


//--------------------- .nv.constant0._ZN2at6native13reduce_kernelILi128ELi4ENS0_8ReduceOpIhNS0_14func_wrapper_tIhZNS0_11sum_functorIhhhEclERNS_14TensorIteratorEEUlhhE_EEjhLi4ELi4EEEEEvT1_ --------------------------
	.section	.nv.constant0._ZN2at6native13reduce_kernelILi128ELi4ENS0_8ReduceOpIhNS0_14func_wrapper_tIhZNS0_11sum_functorIhhhEclERNS_14TensorIteratorEEUlhhE_EEjhLi4ELi4EEEEEvT1_,"a",@progbits
	.sectionflags	@""
	.align	4
.nv.constant0._ZN2at6native13reduce_kernelILi128ELi4ENS0_8ReduceOpIhNS0_14func_wrapper_tIhZNS0_11sum_functorIhhhEclERNS_14TensorIteratorEEUlhhE_EEjhLi4ELi4EEEEEvT1_:
	.zero		1568


//--------------------- .nv.constant0._ZN2at6native13reduce_kernelILi512ELi1ENS0_8ReduceOpIbNS0_14func_wrapper_tIbZNS0_12prod_functorIbbbEclERNS_14TensorIteratorEEUlbbE_EEjbLi4ELi4EEEEEvT1_ --------------------------
	.section	.nv.constant0._ZN2at6native13reduce_kernelILi512ELi1ENS0_8ReduceOpIbNS0_14func_wrapper_tIbZNS0_12prod_functorIbbbEclERNS_14TensorIteratorEEUlbbE_EEjbLi4ELi4EEEEEvT1_,"a",@progbits
	.sectionflags	@""
	.align	4
.nv.constant0._ZN2at6native13reduce_kernelILi512ELi1ENS0_8ReduceOpIbNS0_14func_wrapper_tIbZNS0_12prod_functorIbbbEclERNS_14TensorIteratorEEUlbbE_EEjbLi4ELi4EEEEEvT1_:
	.zero		1568


//--------------------- .nv.constant0._ZN2at6native13reduce_kernelILi256ELi2ENS0_8ReduceOpIbNS0_14func_wrapper_tIbZNS0_12prod_functorIbbbEclERNS_14TensorIteratorEEUlbbE_EEjbLi4ELi4EEEEEvT1_ --------------------------
	.section	.nv.constant0._ZN2at6native13reduce_kernelILi256ELi2ENS0_8ReduceOpIbNS0_14func_wrapper_tIbZNS0_12prod_functorIbbbEclERNS_14TensorIteratorEEUlbbE_EEjbLi4ELi4EEEEEvT1_,"a",@progbits
	.sectionflags	@""
	.align	4
.nv.constant0._ZN2at6native13reduce_kernelILi256ELi2ENS0_8ReduceOpIbNS0_14func_wrapper_tIbZNS0_12prod_functorIbbbEclERNS_14TensorIteratorEEUlbbE_EEjbLi4ELi4EEEEEvT1_:
	.zero		1568


//--------------------- .nv.constant0._ZN2at6native13reduce_kernelILi128ELi4ENS0_8ReduceOpIbNS0_14func_wrapper_tIbZNS0_12prod_functorIbbbEclERNS_14TensorIteratorEEUlbbE_EEjbLi4ELi4EEEEEvT1_ --------------------------
	.section	.nv.constant0._ZN2at6native13reduce_kernelILi128ELi4ENS0_8ReduceOpIbNS0_14func_wrapper_tIbZNS0_12prod_functorIbbbEclERNS_14TensorIteratorEEUlbbE_EEjbLi4ELi4EEEEEvT1_,"a",@progbits
	.sectionflags	@""
	.align	4
.nv.constant0._ZN2at6native13reduce_kernelILi128ELi4ENS0_8ReduceOpIbNS0_14func_wrapper_tIbZNS0_12prod_functorIbbbEclERNS_14TensorIteratorEEUlbbE_EEjbLi4ELi4EEEEEvT1_:
	.zero		1568


//--------------------- SYMBOLS --------------------------

	.type		.nv.reservedSmem.offset0,@object
	.size		.nv.reservedSmem.offset0,0x4
	.type		__assertfail,@function
